	.target	sm_90a

	.elftype	@"ET_EXEC"


//--------------------- .note.nv.tkinfo           --------------------------
	.section	.note.nv.tkinfo,"",@"SHT_NOTE"
	.sectionflags	@"SHF_NOTE_NV_TKINFO"
	.tkinfo
        /*0018*/ 	.word	0x00000002
        /*0030*/ 	.string	""
        /*0030*/ 	.string	"ptxas"
        /*0030*/ 	.string	"Cuda compilation tools, release 13.0, V13.0.88"
        /*0030*/ 	.string	"Build cuda_13.0.r13.0/compiler.36424714_0"
        /*0030*/ 	.string	"-arch sm_90a -m 64 "



//--------------------- .note.nv.cuinfo           --------------------------
	.section	.note.nv.cuinfo,"",@"SHT_NOTE"
	.sectionflags	@"SHF_NOTE_NV_CUINFO"
        /*0018*/ 	.short	0x0002
        /*001a*/ 	.short	0x005a
        /*001c*/ 	.short	0x0082
	.zero		2


//--------------------- .nv.info                  --------------------------
	.section	.nv.info,"",@"SHT_CUDA_INFO"
	.align	4


	//----- nvinfo : EIATTR_REGCOUNT
	.align		4
        /*0000*/ 	.byte	0x04, 0x2f
        /*0002*/ 	.short	(.L_18 - .L_17)
	.align		4
.L_17:
        /*0004*/ 	.word	index@(_ZN7cutlass13device_kernelIN5flash11enable_sm90INS1_16FlashAttnFwdSm90INS1_25CollectiveMainloopFwdSm90ILi2EN4cute5tupleIJNS5_1CILi1EEES8_S8_EEENS6_IJNS7_ILi128EEESA_SA_EEELi128ENS_6half_tEfNS_4arch4Sm90ELb1ELb0ELb0ELb1ELb1ELb1ELb0ELb1ELb1ELb1ELb1ELb0EEENS1_21CollectiveEpilogueFwdISB_S9_SC_SE_Li256ELb1ELb1ELb1ELb0EEENS1_36VarlenDynamicPersistentTileSchedulerILi128ELi128ELi256ELi128ELb1ELb1ELb1ELb1ELb1ELb1EEEEEEEEEvNT_6ParamsE)
        /*0008*/ 	.word	0x000000a8


	//----- nvinfo : EIATTR_FRAME_SIZE
	.align		4
.L_18:
        /*000c*/ 	.byte	0x04, 0x11
        /*000e*/ 	.short	(.L_20 - .L_19)
	.align		4
.L_19:
        /*0010*/ 	.word	index@(_ZN7cutlass13device_kernelIN5flash11enable_sm90INS1_16FlashAttnFwdSm90INS1_25CollectiveMainloopFwdSm90ILi2EN4cute5tupleIJNS5_1CILi1EEES8_S8_EEENS6_IJNS7_ILi128EEESA_SA_EEELi128ENS_6half_tEfNS_4arch4Sm90ELb1ELb0ELb0ELb1ELb1ELb1ELb0ELb1ELb1ELb1ELb1ELb0EEENS1_21CollectiveEpilogueFwdISB_S9_SC_SE_Li256ELb1ELb1ELb1ELb0EEENS1_36VarlenDynamicPersistentTileSchedulerILi128ELi128ELi256ELi128ELb1ELb1ELb1ELb1ELb1ELb1EEEEEEEEEvNT_6ParamsE)
        /*0014*/ 	.word	0x00000028


	//----- nvinfo : EIATTR_REGCOUNT
	.align		4
.L_20:
        /*0018*/ 	.byte	0x04, 0x2f
        /*001a*/ 	.short	(.L_22 - .L_21)
	.align		4
.L_21:
        /*001c*/ 	.word	index@(_ZN7cutlass13device_kernelIN5flash11enable_sm90INS1_16FlashAttnFwdSm90INS1_25CollectiveMainloopFwdSm90ILi2EN4cute5tupleIJNS5_1CILi1EEES8_S8_EEENS6_IJNS7_ILi128EEESA_SA_EEELi128ENS_6half_tEfNS_4arch4Sm90ELb1ELb0ELb0ELb1ELb1ELb0ELb0ELb1ELb1ELb1ELb1ELb0EEENS1_21CollectiveEpilogueFwdISB_S9_SC_SE_Li256ELb1ELb1ELb1ELb0EEENS1_36VarlenDynamicPersistentTileSchedulerILi128ELi128ELi256ELi128ELb1ELb1ELb1ELb1ELb1ELb1EEEEEEEEEvNT_6ParamsE)
        /*0020*/ 	.word	0x000000a8


	//----- nvinfo : EIATTR_FRAME_SIZE
	.align		4
.L_22:
        /*0024*/ 	.byte	0x04, 0x11
        /*0026*/ 	.short	(.L_24 - .L_23)
	.align		4
.L_23:
        /*0028*/ 	.word	index@(_ZN7cutlass13device_kernelIN5flash11enable_sm90INS1_16FlashAttnFwdSm90INS1_25CollectiveMainloopFwdSm90ILi2EN4cute5tupleIJNS5_1CILi1EEES8_S8_EEENS6_IJNS7_ILi128EEESA_SA_EEELi128ENS_6half_tEfNS_4arch4Sm90ELb1ELb0ELb0ELb1ELb1ELb0ELb0ELb1ELb1ELb1ELb1ELb0EEENS1_21CollectiveEpilogueFwdISB_S9_SC_SE_Li256ELb1ELb1ELb1ELb0EEENS1_36VarlenDynamicPersistentTileSchedulerILi128ELi128ELi256ELi128ELb1ELb1ELb1ELb1ELb1ELb1EEEEEEEEEvNT_6ParamsE)
        /*002c*/ 	.word	0x00000020


	//----- nvinfo : EIATTR_REGCOUNT
	.align		4
.L_24:
        /*0030*/ 	.byte	0x04, 0x2f
        /*0032*/ 	.short	(.L_26 - .L_25)
	.align		4
.L_25:
        /*0034*/ 	.word	index@(_ZN7cutlass13device_kernelIN5flash11enable_sm90INS1_16FlashAttnFwdSm90INS1_25CollectiveMainloopFwdSm90ILi2EN4cute5tupleIJNS5_1CILi1EEES8_S8_EEENS6_IJNS7_ILi128EEESA_SA_EEELi128ENS_6half_tEfNS_4arch4Sm90ELb1ELb0ELb0ELb0ELb1ELb0ELb0ELb1ELb1ELb1ELb1ELb0EEENS1_21CollectiveEpilogueFwdISB_S9_SC_SE_Li256ELb0ELb1ELb1ELb0EEENS1_19SingleTileSchedulerILb0ELb1ELb1ELi128EEEEEEEEEvNT_6ParamsE)
        /*0038*/ 	.word	0x000000a8


	//----- nvinfo : EIATTR_FRAME_SIZE
	.align		4
.L_26:
        /*003c*/ 	.byte	0x04, 0x11
        /*003e*/ 	.short	(.L_28 - .L_27)
	.align		4
.L_27:
        /*0040*/ 	.word	index@(_ZN7cutlass13device_kernelIN5flash11enable_sm90INS1_16FlashAttnFwdSm90INS1_25CollectiveMainloopFwdSm90ILi2EN4cute5tupleIJNS5_1CILi1EEES8_S8_EEENS6_IJNS7_ILi128EEESA_SA_EEELi128ENS_6half_tEfNS_4arch4Sm90ELb1ELb0ELb0ELb0ELb1ELb0ELb0ELb1ELb1ELb1ELb1ELb0EEENS1_21CollectiveEpilogueFwdISB_S9_SC_SE_Li256ELb0ELb1ELb1ELb0EEENS1_19SingleTileSchedulerILb0ELb1ELb1ELi128EEEEEEEEEvNT_6ParamsE)
        /*0044*/ 	.word	0x00000000


	//----- nvinfo : EIATTR_REGCOUNT
	.align		4
.L_28:
        /*0048*/ 	.byte	0x04, 0x2f
        /*004a*/ 	.short	(.L_30 - .L_29)
	.align		4
.L_29:
        /*004c*/ 	.word	index@(_ZN7cutlass13device_kernelIN5flash11enable_sm90INS1_16FlashAttnFwdSm90INS1_25CollectiveMainloopFwdSm90ILi2EN4cute5tupleIJNS5_1CILi1EEES8_S8_EEENS6_IJNS7_ILi128EEESA_SA_EEELi128ENS_6half_tEfNS_4arch4Sm90ELb0ELb1ELb0ELb1ELb1ELb1ELb0ELb1ELb1ELb1ELb1ELb0EEENS1_21CollectiveEpilogueFwdISB_S9_SC_SE_Li256ELb1ELb1ELb1ELb0EEENS1_36VarlenDynamicPersistentTileSchedulerILi128ELi128ELi256ELi128ELb1ELb1ELb1ELb1ELb0ELb1EEEEEEEEEvNT_6ParamsE)
        /*0050*/ 	.word	0x000000a8


	//----- nvinfo : EIATTR_FRAME_SIZE
	.align		4
.L_30:
        /*0054*/ 	.byte	0x04, 0x11
        /*0056*/ 	.short	(.L_32 - .L_31)
	.align		4
.L_31:
        /*0058*/ 	.word	index@(_ZN7cutlass13device_kernelIN5flash11enable_sm90INS1_16FlashAttnFwdSm90INS1_25CollectiveMainloopFwdSm90ILi2EN4cute5tupleIJNS5_1CILi1EEES8_S8_EEENS6_IJNS7_ILi128EEESA_SA_EEELi128ENS_6half_tEfNS_4arch4Sm90ELb0ELb1ELb0ELb1ELb1ELb1ELb0ELb1ELb1ELb1ELb1ELb0EEENS1_21CollectiveEpilogueFwdISB_S9_SC_SE_Li256ELb1ELb1ELb1ELb0EEENS1_36VarlenDynamicPersistentTileSchedulerILi128ELi128ELi256ELi128ELb1ELb1ELb1ELb1ELb0ELb1EEEEEEEEEvNT_6ParamsE)
        /*005c*/ 	.word	0x00000040


	//----- nvinfo : EIATTR_REGCOUNT
	.align		4
.L_32:
        /*0060*/ 	.byte	0x04, 0x2f
        /*0062*/ 	.short	(.L_34 - .L_33)
	.align		4
.L_33:
        /*0064*/ 	.word	index@(_ZN7cutlass13device_kernelIN5flash11enable_sm90INS1_16FlashAttnFwdSm90INS1_25CollectiveMainloopFwdSm90ILi2EN4cute5tupleIJNS5_1CILi1EEES8_S8_EEENS6_IJNS7_ILi128EEESA_SA_EEELi128ENS_6half_tEfNS_4arch4Sm90ELb0ELb1ELb0ELb1ELb1ELb0ELb0ELb1ELb1ELb1ELb1ELb0EEENS1_21CollectiveEpilogueFwdISB_S9_SC_SE_Li256ELb1ELb1ELb1ELb0EEENS1_36VarlenDynamicPersistentTileSchedulerILi128ELi128ELi256ELi128ELb1ELb1ELb1ELb1ELb0ELb1EEEEEEEEEvNT_6ParamsE)
        /*0068*/ 	.word	0x000000a8


	//----- nvinfo : EIATTR_FRAME_SIZE
	.align		4
.L_34:
        /*006c*/ 	.byte	0x04, 0x11
        /*006e*/ 	.short	(.L_36 - .L_35)
	.align		4
.L_35:
        /*0070*/ 	.word	index@(_ZN7cutlass13device_kernelIN5flash11enable_sm90INS1_16FlashAttnFwdSm90INS1_25CollectiveMainloopFwdSm90ILi2EN4cute5tupleIJNS5_1CILi1EEES8_S8_EEENS6_IJNS7_ILi128EEESA_SA_EEELi128ENS_6half_tEfNS_4arch4Sm90ELb0ELb1ELb0ELb1ELb1ELb0ELb0ELb1ELb1ELb1ELb1ELb0EEENS1_21CollectiveEpilogueFwdISB_S9_SC_SE_Li256ELb1ELb1ELb1ELb0EEENS1_36VarlenDynamicPersistentTileSchedulerILi128ELi128ELi256ELi128ELb1ELb1ELb1ELb1ELb0ELb1EEEEEEEEEvNT_6ParamsE)
        /*0074*/ 	.word	0x00000020


	//----- nvinfo : EIATTR_REGCOUNT
	.align		4
.L_36:
        /*0078*/ 	.byte	0x04, 0x2f
        /*007a*/ 	.short	(.L_38 - .L_37)
	.align		4
.L_37:
        /*007c*/ 	.word	index@(_ZN7cutlass13device_kernelIN5flash11enable_sm90INS1_16FlashAttnFwdSm90INS1_25CollectiveMainloopFwdSm90ILi2EN4cute5tupleIJNS5_1CILi1EEES8_S8_EEENS6_IJNS7_ILi128EEESA_SA_EEELi128ENS_6half_tEfNS_4arch4Sm90ELb0ELb1ELb0ELb0ELb1ELb0ELb0ELb1ELb1ELb1ELb1ELb0EEENS1_21CollectiveEpilogueFwdISB_S9_SC_SE_Li256ELb0ELb1ELb1ELb0EEENS1_19SingleTileSchedulerILb0ELb1ELb1ELi128EEEEEEEEEvNT_6ParamsE)
        /*0080*/ 	.word	0x000000a8


	//----- nvinfo : EIATTR_FRAME_SIZE
	.align		4
.L_38:
        /*0084*/ 	.byte	0x04, 0x11
        /*0086*/ 	.short	(.L_40 - .L_39)
	.align		4
.L_39:
        /*0088*/ 	.word	index@(_ZN7cutlass13device_kernelIN5flash11enable_sm90INS1_16FlashAttnFwdSm90INS1_25CollectiveMainloopFwdSm90ILi2EN4cute5tupleIJNS5_1CILi1EEES8_S8_EEENS6_IJNS7_ILi128EEESA_SA_EEELi128ENS_6half_tEfNS_4arch4Sm90ELb0ELb1ELb0ELb0ELb1ELb0ELb0ELb1ELb1ELb1ELb1ELb0EEENS1_21CollectiveEpilogueFwdISB_S9_SC_SE_Li256ELb0ELb1ELb1ELb0EEENS1_19SingleTileSchedulerILb0ELb1ELb1ELi128EEEEEEEEEvNT_6ParamsE)
        /*008c*/ 	.word	0x00000000


	//----- nvinfo : EIATTR_REGCOUNT
	.align		4
.L_40:
        /*0090*/ 	.byte	0x04, 0x2f
        /*0092*/ 	.short	(.L_42 - .L_41)
	.align		4
.L_41:
        /*0094*/ 	.word	index@(_ZN7cutlass13device_kernelIN5flash11enable_sm90INS1_16FlashAttnFwdSm90INS1_25CollectiveMainloopFwdSm90ILi2EN4cute5tupleIJNS5_1CILi1EEES8_S8_EEENS6_IJNS7_ILi128EEESA_SA_EEELi128ENS_6half_tEfNS_4arch4Sm90ELb0ELb0ELb0ELb1ELb1ELb1ELb0ELb1ELb1ELb1ELb1ELb0EEENS1_21CollectiveEpilogueFwdISB_S9_SC_SE_Li256ELb1ELb1ELb1ELb0EEENS1_36VarlenDynamicPersistentTileSchedulerILi128ELi128ELi256ELi128ELb1ELb1ELb1ELb0ELb1ELb1EEEEEEEEEvNT_6ParamsE)
        /*0098*/ 	.word	0x000000a8


	//----- nvinfo : EIATTR_FRAME_SIZE
	.align		4
.L_42:
        /*009c*/ 	.byte	0x04, 0x11
        /*009e*/ 	.short	(.L_44 - .L_43)
	.align		4
.L_43:
        /*00a0*/ 	.word	index@(_ZN7cutlass13device_kernelIN5flash11enable_sm90INS1_16FlashAttnFwdSm90INS1_25CollectiveMainloopFwdSm90ILi2EN4cute5tupleIJNS5_1CILi1EEES8_S8_EEENS6_IJNS7_ILi128EEESA_SA_EEELi128ENS_6half_tEfNS_4arch4Sm90ELb0ELb0ELb0ELb1ELb1ELb1ELb0ELb1ELb1ELb1ELb1ELb0EEENS1_21CollectiveEpilogueFwdISB_S9_SC_SE_Li256ELb1ELb1ELb1ELb0EEENS1_36VarlenDynamicPersistentTileSchedulerILi128ELi128ELi256ELi128ELb1ELb1ELb1ELb0ELb1ELb1EEEEEEEEEvNT_6ParamsE)
        /*00a4*/ 	.word	0x00000028


	//----- nvinfo : EIATTR_REGCOUNT
	.align		4
.L_44:
        /*00a8*/ 	.byte	0x04, 0x2f
        /*00aa*/ 	.short	(.L_46 - .L_45)
	.align		4
.L_45:
        /*00ac*/ 	.word	index@(_ZN7cutlass13device_kernelIN5flash11enable_sm90INS1_16FlashAttnFwdSm90INS1_25CollectiveMainloopFwdSm90ILi2EN4cute5tupleIJNS5_1CILi1EEES8_S8_EEENS6_IJNS7_ILi128EEESA_SA_EEELi128ENS_6half_tEfNS_4arch4Sm90ELb0ELb0ELb0ELb1ELb1ELb0ELb0ELb1ELb1ELb1ELb1ELb0EEENS1_21CollectiveEpilogueFwdISB_S9_SC_SE_Li256ELb1ELb1ELb1ELb0EEENS1_36VarlenDynamicPersistentTileSchedulerILi128ELi128ELi256ELi128ELb1ELb1ELb1ELb0ELb1ELb1EEEEEEEEEvNT_6ParamsE)
        /*00b0*/ 	.word	0x000000a8


	//----- nvinfo : EIATTR_FRAME_SIZE
	.align		4
.L_46:
        /*00b4*/ 	.byte	0x04, 0x11
        /*00b6*/ 	.short	(.L_48 - .L_47)
	.align		4
.L_47:
        /*00b8*/ 	.word	index@(_ZN7cutlass13device_kernelIN5flash11enable_sm90INS1_16FlashAttnFwdSm90INS1_25CollectiveMainloopFwdSm90ILi2EN4cute5tupleIJNS5_1CILi1EEES8_S8_EEENS6_IJNS7_ILi128EEESA_SA_EEELi128ENS_6half_tEfNS_4arch4Sm90ELb0ELb0ELb0ELb1ELb1ELb0ELb0ELb1ELb1ELb1ELb1ELb0EEENS1_21CollectiveEpilogueFwdISB_S9_SC_SE_Li256ELb1ELb1ELb1ELb0EEENS1_36VarlenDynamicPersistentTileSchedulerILi128ELi128ELi256ELi128ELb1ELb1ELb1ELb0ELb1ELb1EEEEEEEEEvNT_6ParamsE)
        /*00bc*/ 	.word	0x00000028


	//----- nvinfo : EIATTR_REGCOUNT
	.align		4
.L_48:
        /*00c0*/ 	.byte	0x04, 0x2f
        /*00c2*/ 	.short	(.L_50 - .L_49)
	.align		4
.L_49:
        /*00c4*/ 	.word	index@(_ZN7cutlass13device_kernelIN5flash11enable_sm90INS1_16FlashAttnFwdSm90INS1_25CollectiveMainloopFwdSm90ILi2EN4cute5tupleIJNS5_1CILi1EEES8_S8_EEENS6_IJNS7_ILi128EEESA_SA_EEELi128ENS_6half_tEfNS_4arch4Sm90ELb0ELb0ELb0ELb0ELb1ELb0ELb0ELb1ELb1ELb1ELb1ELb0EEENS1_21CollectiveEpilogueFwdISB_S9_SC_SE_Li256ELb0ELb1ELb1ELb0EEENS1_19SingleTileSchedulerILb0ELb1ELb1ELi128EEEEEEEEEvNT_6ParamsE)
        /*00c8*/ 	.word	0x000000a8


	//----- nvinfo : EIATTR_FRAME_SIZE
	.align		4
.L_50:
        /*00cc*/ 	.byte	0x04, 0x11
        /*00ce*/ 	.short	(.L_52 - .L_51)
	.align		4
.L_51:
        /*00d0*/ 	.word	index@(_ZN7cutlass13device_kernelIN5flash11enable_sm90INS1_16FlashAttnFwdSm90INS1_25CollectiveMainloopFwdSm90ILi2EN4cute5tupleIJNS5_1CILi1EEES8_S8_EEENS6_IJNS7_ILi128EEESA_SA_EEELi128ENS_6half_tEfNS_4arch4Sm90ELb0ELb0ELb0ELb0ELb1ELb0ELb0ELb1ELb1ELb1ELb1ELb0EEENS1_21CollectiveEpilogueFwdISB_S9_SC_SE_Li256ELb0ELb1ELb1ELb0EEENS1_19SingleTileSchedulerILb0ELb1ELb1ELi128EEEEEEEEEvNT_6ParamsE)
        /*00d4*/ 	.word	0x00000000


	//----- nvinfo : EIATTR_MIN_STACK_SIZE
	.align		4
.L_52:
        /*00d8*/ 	.byte	0x04, 0x12
        /*00da*/ 	.short	(.L_54 - .L_53)
	.align		4
.L_53:
        /*00dc*/ 	.word	index@(_ZN7cutlass13device_kernelIN5flash11enable_sm90INS1_16FlashAttnFwdSm90INS1_25CollectiveMainloopFwdSm90ILi2EN4cute5tupleIJNS5_1CILi1EEES8_S8_EEENS6_IJNS7_ILi128EEESA_SA_EEELi128ENS_6half_tEfNS_4arch4Sm90ELb0ELb0ELb0ELb0ELb1ELb0ELb0ELb1ELb1ELb1ELb1ELb0EEENS1_21CollectiveEpilogueFwdISB_S9_SC_SE_Li256ELb0ELb1ELb1ELb0EEENS1_19SingleTileSchedulerILb0ELb1ELb1ELi128EEEEEEEEEvNT_6ParamsE)
        /*00e0*/ 	.word	0x00000000


	//----- nvinfo : EIATTR_MIN_STACK_SIZE
	.align		4
.L_54:
        /*00e4*/ 	.byte	0x04, 0x12
        /*00e6*/ 	.short	(.L_56 - .L_55)
	.align		4
.L_55:
        /*00e8*/ 	.word	index@(_ZN7cutlass13device_kernelIN5flash11enable_sm90INS1_16FlashAttnFwdSm90INS1_25CollectiveMainloopFwdSm90ILi2EN4cute5tupleIJNS5_1CILi1EEES8_S8_EEENS6_IJNS7_ILi128EEESA_SA_EEELi128ENS_6half_tEfNS_4arch4Sm90ELb0ELb0ELb0ELb1ELb1ELb0ELb0ELb1ELb1ELb1ELb1ELb0EEENS1_21CollectiveEpilogueFwdISB_S9_SC_SE_Li256ELb1ELb1ELb1ELb0EEENS1_36VarlenDynamicPersistentTileSchedulerILi128ELi128ELi256ELi128ELb1ELb1ELb1ELb0ELb1ELb1EEEEEEEEEvNT_6ParamsE)
        /*00ec*/ 	.word	0x00000028


	//----- nvinfo : EIATTR_MIN_STACK_SIZE
	.align		4
.L_56:
        /*00f0*/ 	.byte	0x04, 0x12
        /*00f2*/ 	.short	(.L_58 - .L_57)
	.align		4
.L_57:
        /*00f4*/ 	.word	index@(_ZN7cutlass13device_kernelIN5flash11enable_sm90INS1_16FlashAttnFwdSm90INS1_25CollectiveMainloopFwdSm90ILi2EN4cute5tupleIJNS5_1CILi1EEES8_S8_EEENS6_IJNS7_ILi128EEESA_SA_EEELi128ENS_6half_tEfNS_4arch4Sm90ELb0ELb0ELb0ELb1ELb1ELb1ELb0ELb1ELb1ELb1ELb1ELb0EEENS1_21CollectiveEpilogueFwdISB_S9_SC_SE_Li256ELb1ELb1ELb1ELb0EEENS1_36VarlenDynamicPersistentTileSchedulerILi128ELi128ELi256ELi128ELb1ELb1ELb1ELb0ELb1ELb1EEEEEEEEEvNT_6ParamsE)
        /*00f8*/ 	.word	0x00000028


	//----- nvinfo : EIATTR_MIN_STACK_SIZE
	.align		4
.L_58:
        /*00fc*/ 	.byte	0x04, 0x12
        /*00fe*/ 	.short	(.L_60 - .L_59)
	.align		4
.L_59:
        /*0100*/ 	.word	index@(_ZN7cutlass13device_kernelIN5flash11enable_sm90INS1_16FlashAttnFwdSm90INS1_25CollectiveMainloopFwdSm90ILi2EN4cute5tupleIJNS5_1CILi1EEES8_S8_EEENS6_IJNS7_ILi128EEESA_SA_EEELi128ENS_6half_tEfNS_4arch4Sm90ELb0ELb1ELb0ELb0ELb1ELb0ELb0ELb1ELb1ELb1ELb1ELb0EEENS1_21CollectiveEpilogueFwdISB_S9_SC_SE_Li256ELb0ELb1ELb1ELb0EEENS1_19SingleTileSchedulerILb0ELb1ELb1ELi128EEEEEEEEEvNT_6ParamsE)
        /*0104*/ 	.word	0x00000000


	//----- nvinfo : EIATTR_MIN_STACK_SIZE
	.align		4
.L_60:
        /*0108*/ 	.byte	0x04, 0x12
        /*010a*/ 	.short	(.L_62 - .L_61)
	.align		4
.L_61:
        /*010c*/ 	.word	index@(_ZN7cutlass13device_kernelIN5flash11enable_sm90INS1_16FlashAttnFwdSm90INS1_25CollectiveMainloopFwdSm90ILi2EN4cute5tupleIJNS5_1CILi1EEES8_S8_EEENS6_IJNS7_ILi128EEESA_SA_EEELi128ENS_6half_tEfNS_4arch4Sm90ELb0ELb1ELb0ELb1ELb1ELb0ELb0ELb1ELb1ELb1ELb1ELb0EEENS1_21CollectiveEpilogueFwdISB_S9_SC_SE_Li256ELb1ELb1ELb1ELb0EEENS1_36VarlenDynamicPersistentTileSchedulerILi128ELi128ELi256ELi128ELb1ELb1ELb1ELb1ELb0ELb1EEEEEEEEEvNT_6ParamsE)
        /*0110*/ 	.word	0x00000020


	//----- nvinfo : EIATTR_MIN_STACK_SIZE
	.align		4
.L_62:
        /*0114*/ 	.byte	0x04, 0x12
        /*0116*/ 	.short	(.L_64 - .L_63)
	.align		4
.L_63:
        /*0118*/ 	.word	index@(_ZN7cutlass13device_kernelIN5flash11enable_sm90INS1_16FlashAttnFwdSm90INS1_25CollectiveMainloopFwdSm90ILi2EN4cute5tupleIJNS5_1CILi1EEES8_S8_EEENS6_IJNS7_ILi128EEESA_SA_EEELi128ENS_6half_tEfNS_4arch4Sm90ELb0ELb1ELb0ELb1ELb1ELb1ELb0ELb1ELb1ELb1ELb1ELb0EEENS1_21CollectiveEpilogueFwdISB_S9_SC_SE_Li256ELb1ELb1ELb1ELb0EEENS1_36VarlenDynamicPersistentTileSchedulerILi128ELi128ELi256ELi128ELb1ELb1ELb1ELb1ELb0ELb1EEEEEEEEEvNT_6ParamsE)
        /*011c*/ 	.word	0x00000040


	//----- nvinfo : EIATTR_MIN_STACK_SIZE
	.align		4
.L_64:
        /*0120*/ 	.byte	0x04, 0x12
        /*0122*/ 	.short	(.L_66 - .L_65)
	.align		4
.L_65:
        /*0124*/ 	.word	index@(_ZN7cutlass13device_kernelIN5flash11enable_sm90INS1_16FlashAttnFwdSm90INS1_25CollectiveMainloopFwdSm90ILi2EN4cute5tupleIJNS5_1CILi1EEES8_S8_EEENS6_IJNS7_ILi128EEESA_SA_EEELi128ENS_6half_tEfNS_4arch4Sm90ELb1ELb0ELb0ELb0ELb1ELb0ELb0ELb1ELb1ELb1ELb1ELb0EEENS1_21CollectiveEpilogueFwdISB_S9_SC_SE_Li256ELb0ELb1ELb1ELb0EEENS1_19SingleTileSchedulerILb0ELb1ELb1ELi128EEEEEEEEEvNT_6ParamsE)
        /*0128*/ 	.word	0x00000000


	//----- nvinfo : EIATTR_MIN_STACK_SIZE
	.align		4
.L_66:
        /*012c*/ 	.byte	0x04, 0x12
        /*012e*/ 	.short	(.L_68 - .L_67)
	.align		4
.L_67:
        /*0130*/ 	.word	index@(_ZN7cutlass13device_kernelIN5flash11enable_sm90INS1_16FlashAttnFwdSm90INS1_25CollectiveMainloopFwdSm90ILi2EN4cute5tupleIJNS5_1CILi1EEES8_S8_EEENS6_IJNS7_ILi128EEESA_SA_EEELi128ENS_6half_tEfNS_4arch4Sm90ELb1ELb0ELb0ELb1ELb1ELb0ELb0ELb1ELb1ELb1ELb1ELb0EEENS1_21CollectiveEpilogueFwdISB_S9_SC_SE_Li256ELb1ELb1ELb1ELb0EEENS1_36VarlenDynamicPersistentTileSchedulerILi128ELi128ELi256ELi128ELb1ELb1ELb1ELb1ELb1ELb1EEEEEEEEEvNT_6ParamsE)
        /*0134*/ 	.word	0x00000020


	//----- nvinfo : EIATTR_MIN_STACK_SIZE
	.align		4
.L_68:
        /*0138*/ 	.byte	0x04, 0x12
        /*013a*/ 	.short	(.L_70 - .L_69)
	.align		4
.L_69:
        /*013c*/ 	.word	index@(_ZN7cutlass13device_kernelIN5flash11enable_sm90INS1_16FlashAttnFwdSm90INS1_25CollectiveMainloopFwdSm90ILi2EN4cute5tupleIJNS5_1CILi1EEES8_S8_EEENS6_IJNS7_ILi128EEESA_SA_EEELi128ENS_6half_tEfNS_4arch4Sm90ELb1ELb0ELb0ELb1ELb1ELb1ELb0ELb1ELb1ELb1ELb1ELb0EEENS1_21CollectiveEpilogueFwdISB_S9_SC_SE_Li256ELb1ELb1ELb1ELb0EEENS1_36VarlenDynamicPersistentTileSchedulerILi128ELi128ELi256ELi128ELb1ELb1ELb1ELb1ELb1ELb1EEEEEEEEEvNT_6ParamsE)
        /*0140*/ 	.word	0x00000028
.L_70:


//--------------------- .nv.compat                --------------------------
	.section	.nv.compat,"",@"SHT_CUDA_COMPAT_INFO"
	.align	4
        /*0000*/ 	.byte	0x02, 0x09, 0x01, 0x00, 0x02, 0x02, 0x04, 0x00, 0x02, 0x05, 0x05, 0x00, 0x03, 0x07, 0x01, 0x01
        /*0010*/ 	.byte	0x02, 0x03, 0x01, 0x00, 0x02, 0x06, 0x01, 0x00, 0x04, 0x0b, 0x08, 0x00, 0x00, 0x00, 0x00, 0x00
        /*0020*/ 	.byte	0x00, 0x00, 0x00, 0x00


//--------------------- .nv.info._ZN7cutlass13device_kernelIN5flash11enable_sm90INS1_16FlashAttnFwdSm90INS1_25CollectiveMainloopFwdSm90ILi2EN4cute5tupleIJNS5_1CILi1EEES8_S8_EEENS6_IJNS7_ILi128EEESA_SA_EEELi128ENS_6half_tEfNS_4arch4Sm90ELb0ELb0ELb0ELb0ELb1ELb0ELb0ELb1ELb1ELb1ELb1ELb0EEENS1_21CollectiveEpilogueFwdISB_S9_SC_SE_Li256ELb0ELb1ELb1ELb0EEENS1_19SingleTileSchedulerILb0ELb1ELb1ELi128EEEEEEEEEvNT_6ParamsE --------------------------
	.section	.nv.info._ZN7cutlass13device_kernelIN5flash11enable_sm90INS1_16FlashAttnFwdSm90INS1_25CollectiveMainloopFwdSm90ILi2EN4cute5tupleIJNS5_1CILi1EEES8_S8_EEENS6_IJNS7_ILi128EEESA_SA_EEELi128ENS_6half_tEfNS_4arch4Sm90ELb0ELb0ELb0ELb0ELb1ELb0ELb0ELb1ELb1ELb1ELb1ELb0EEENS1_21CollectiveEpilogueFwdISB_S9_SC_SE_Li256ELb0ELb1ELb1ELb0EEENS1_19SingleTileSchedulerILb0ELb1ELb1ELi128EEEEEEEEEvNT_6ParamsE,"",@"SHT_CUDA_INFO"
	.sectionflags	@""
	.align	4


	//----- nvinfo : EIATTR_CUDA_API_VERSION
	.align		4
        /*0000*/ 	.byte	0x04, 0x37
        /*0002*/ 	.short	(.L_72 - .L_71)
.L_71:
        /*0004*/ 	.word	0x00000082


	//----- nvinfo : EIATTR_KPARAM_INFO
	.align		4
.L_72:
        /*0008*/ 	.byte	0x04, 0x17
        /*000a*/ 	.short	(.L_74 - .L_73)
.L_73:
        /*000c*/ 	.word	0x00000000
        /*0010*/ 	.short	0x0000
        /*0012*/ 	.short	0x0070
        /*0014*/ 	.byte	0x00, 0xf0, 0x01, 0x28


	//----- nvinfo : EIATTR_SPARSE_MMA_MASK
	.align		4
.L_74:
        /*0018*/ 	.byte	0x03, 0x50
        /*001a*/ 	.short	0x0000


	//----- nvinfo : EIATTR_MAXREG_COUNT
	.align		4
        /*001c*/ 	.byte	0x03, 0x1b
        /*001e*/ 	.short	0x00a8


	//----- nvinfo : EIATTR_NUM_BARRIERS
	.align		4
        /*0020*/ 	.byte	0x02, 0x4c
        /*0022*/ 	.byte	0x10
	.zero		1


	//----- nvinfo : EIATTR_EXTERNS
	.align		4
        /*0024*/ 	.byte	0x04, 0x0f
        /*0026*/ 	.short	(.L_76 - .L_75)


	//   ....[0]....
	.align		4
.L_75:
        /*0028*/ 	.word	index@(__assertfail)


	//----- nvinfo : EIATTR_MERCURY_ISA_VERSION
	.align		4
.L_76:
        /*002c*/ 	.byte	0x03, 0x5f
        /*002e*/ 	.short	0x0101


	//----- nvinfo : EIATTR_INT_WARP_WIDE_INSTR_OFFSETS
	.align		4
        /*0030*/ 	.byte	0x04, 0x31
        /*0032*/ 	.short	(.L_78 - .L_77)


	//   ....[0]....
.L_77:
        /*0034*/ 	.word	0x000000b0


	//   ....[1]....
        /*0038*/ 	.word	0x000000c0


	//   ....[2]....
        /*003c*/ 	.word	0x00000160


	//----- nvinfo : EIATTR_COOP_GROUP_MASK_REGIDS
	.align		4
.L_78:
        /*0040*/ 	.byte	0x04, 0x29
        /*0042*/ 	.short	(.L_80 - .L_79)


	//   ....[0]....
.L_79:
        /*0044*/ 	.word	0xffffffff


	//   ....[1]....
        /*0048*/ 	.word	0xffffffff


	//   ....[2]....
        /*004c*/ 	.word	0xffffffff


	//   ....[3]....
        /*0050*/ 	.word	0xffffffff


	//   ....[4]....
        /*0054*/ 	.word	0xffffffff


	//   ....[5]....
        /*0058*/ 	.word	0xffffffff


	//   ....[6]....
        /*005c*/ 	.word	0xffffffff


	//   ....[7]....
        /*0060*/ 	.word	0xffffffff


	//   ....[8]....
        /*0064*/ 	.word	0xffffffff


	//   ....[9]....
        /*0068*/ 	.word	0xffffffff


	//   ....[10]....
        /*006c*/ 	.word	0xffffffff


	//   ....[11]....
        /*0070*/ 	.word	0xffffffff


	//   ....[12]....
        /*0074*/ 	.word	0xffffffff


	//   ....[13]....
        /*0078*/ 	.word	0xffffffff


	//   ....[14]....
        /*007c*/ 	.word	0xffffffff


	//   ....[15]....
        /*0080*/ 	.word	0xffffffff


	//   ....[16]....
        /*0084*/ 	.word	0xffffffff


	//   ....[17]....
        /*0088*/ 	.word	0xffffffff


	//   ....[18]....
        /*008c*/ 	.word	0xffffffff


	//   ....[19]....
        /*0090*/ 	.word	0xffffffff


	//   ....[20]....
        /*0094*/ 	.word	0xffffffff


	//   ....[21]....
        /*0098*/ 	.word	0xffffffff


	//   ....[22]....
        /*009c*/ 	.word	0xffffffff


	//   ....[23]....
        /*00a0*/ 	.word	0xffffffff


	//   ....[24]....
        /*00a4*/ 	.word	0xffffffff


	//   ....[25]....
        /*00a8*/ 	.word	0xffffffff


	//   ....[26]....
        /*00ac*/ 	.word	0xffffffff


	//   ....[27]....
        /*00b0*/ 	.word	0xffffffff


	//   ....[28]....
        /*00b4*/ 	.word	0xffffffff


	//   ....[29]....
        /*00b8*/ 	.word	0xffffffff


	//   ....[30]....
        /*00bc*/ 	.word	0xffffffff


	//   ....[31]....
        /*00c0*/ 	.word	0xffffffff


	//   ....[32]....
        /*00c4*/ 	.word	0xffffffff


	//   ....[33]....
        /*00c8*/ 	.word	0xffffffff


	//   ....[34]....
        /*00cc*/ 	.word	0xffffffff


	//   ....[35]....
        /*00d0*/ 	.word	0xffffffff


	//   ....[36]....
        /*00d4*/ 	.word	0xffffffff


	//   ....[37]....
        /*00d8*/ 	.word	0xffffffff


	//   ....[38]....
        /*00dc*/ 	.word	0xffffffff


	//   ....[39]....
        /*00e0*/ 	.word	0xffffffff


	//   ....[40]....
        /*00e4*/ 	.word	0xffffffff


	//   ....[41]....
        /*00e8*/ 	.word	0xffffffff


	//   ....[42]....
        /*00ec*/ 	.word	0xffffffff


	//   ....[43]....
        /*00f0*/ 	.word	0xffffffff


	//   ....[44]....
        /*00f4*/ 	.word	0xffffffff


	//   ....[45]....
        /*00f8*/ 	.word	0xffffffff


	//   ....[46]....
        /*00fc*/ 	.word	0xffffffff


	//   ....[47]....
        /*0100*/ 	.word	0xffffffff


	//   ....[48]....
        /*0104*/ 	.word	0xffffffff


	//   ....[49]....
        /*0108*/ 	.word	0xffffffff


	//   ....[50]....
        /*010c*/ 	.word	0xffffffff


	//   ....[51]....
        /*0110*/ 	.word	0xffffffff


	//   ....[52]....
        /*0114*/ 	.word	0xffffffff


	//   ....[53]....
        /*0118*/ 	.word	0xffffffff


	//   ....[54]....
        /*011c*/ 	.word	0xffffffff


	//   ....[55]....
        /*0120*/ 	.word	0xffffffff


	//   ....[56]....
        /*0124*/ 	.word	0xffffffff


	//   ....[57]....
        /*0128*/ 	.word	0xffffffff


	//   ....[58]....
        /*012c*/ 	.word	0xffffffff


	//   ....[59]....
        /*0130*/ 	.word	0xffffffff


	//   ....[60]....
        /*0134*/ 	.word	0xffffffff


	//   ....[61]....
        /*0138*/ 	.word	0xffffffff


	//   ....[62]....
        /*013c*/ 	.word	0xffffffff


	//   ....[63]....
        /*0140*/ 	.word	0xffffffff


	//   ....[64]....
        /*0144*/ 	.word	0xffffffff


	//   ....[65]....
        /*0148*/ 	.word	0xffffffff


	//   ....[66]....
        /*014c*/ 	.word	0xffffffff


	//   ....[67]....
        /*0150*/ 	.word	0xffffffff


	//   ....[68]....
        /*0154*/ 	.word	0xffffffff


	//   ....[69]....
        /*0158*/ 	.word	0xffffffff


	//   ....[70]....
        /*015c*/ 	.word	0xffffffff


	//   ....[71]....
        /*0160*/ 	.word	0xffffffff


	//   ....[72]....
        /*0164*/ 	.word	0xffffffff


	//   ....[73]....
        /*0168*/ 	.word	0xffffffff


	//   ....[74]....
        /*016c*/ 	.word	0xffffffff


	//   ....[75]....
        /*0170*/ 	.word	0xffffffff


	//   ....[76]....
        /*0174*/ 	.word	0xffffffff


	//   ....[77]....
        /*0178*/ 	.word	0xffffffff


	//   ....[78]....
        /*017c*/ 	.word	0xffffffff


	//   ....[79]....
        /*0180*/ 	.word	0xffffffff


	//   ....[80]....
        /*0184*/ 	.word	0xffffffff


	//   ....[81]....
        /*0188*/ 	.word	0xffffffff


	//   ....[82]....
        /*018c*/ 	.word	0xffffffff


	//   ....[83]....
        /*0190*/ 	.word	0xffffffff


	//   ....[84]....
        /*0194*/ 	.word	0xffffffff


	//   ....[85]....
        /*0198*/ 	.word	0xffffffff


	//   ....[86]....
        /*019c*/ 	.word	0xffffffff


	//   ....[87]....
        /*01a0*/ 	.word	0xffffffff


	//   ....[88]....
        /*01a4*/ 	.word	0xffffffff


	//   ....[89]....
        /*01a8*/ 	.word	0xffffffff


	//   ....[90]....
        /*01ac*/ 	.word	0xffffffff


	//   ....[91]....
        /*01b0*/ 	.word	0xffffffff


	//   ....[92]....
        /*01b4*/ 	.word	0xffffffff


	//   ....[93]....
        /*01b8*/ 	.word	0xffffffff


	//   ....[94]....
        /*01bc*/ 	.word	0xffffffff


	//   ....[95]....
        /*01c0*/ 	.word	0xffffffff


	//   ....[96]....
        /*01c4*/ 	.word	0xffffffff


	//   ....[97]....
        /*01c8*/ 	.word	0xffffffff


	//   ....[98]....
        /*01cc*/ 	.word	0xffffffff


	//   ....[99]....
        /*01d0*/ 	.word	0xffffffff


	//   ....[100]....
        /*01d4*/ 	.word	0xffffffff


	//   ....[101]....
        /*01d8*/ 	.word	0xffffffff


	//   ....[102]....
        /*01dc*/ 	.word	0xffffffff


	//   ....[103]....
        /*01e0*/ 	.word	0xffffffff


	//   ....[104]....
        /*01e4*/ 	.word	0xffffffff


	//   ....[105]....
        /*01e8*/ 	.word	0xffffffff


	//   ....[106]....
        /*01ec*/ 	.word	0xffffffff


	//   ....[107]....
        /*01f0*/ 	.word	0xffffffff


	//   ....[108]....
        /*01f4*/ 	.word	0xffffffff


	//   ....[109]....
        /*01f8*/ 	.word	0x0500000f


	//   ....[110]....
        /*01fc*/ 	.word	0x0500000f


	//   ....[111]....
        /*0200*/ 	.word	0x0500000f


	//   ....[112]....
        /*0204*/ 	.word	0x0500000f


	//   ....[113]....
        /*0208*/ 	.word	0x0500000f


	//   ....[114]....
        /*020c*/ 	.word	0x0500000f


	//   ....[115]....
        /*0210*/ 	.word	0x0500000f


	//   ....[116]....
        /*0214*/ 	.word	0x0500000f


	//   ....[117]....
        /*0218*/ 	.word	0x0500000f


	//   ....[118]....
        /*021c*/ 	.word	0x0500000f


	//   ....[119]....
        /*0220*/ 	.word	0x0500000f


	//   ....[120]....
        /*0224*/ 	.word	0x0500000f


	//   ....[121]....
        /*0228*/ 	.word	0x0500000f


	//   ....[122]....
        /*022c*/ 	.word	0x0500000f


	//   ....[123]....
        /*0230*/ 	.word	0x0500000f


	//   ....[124]....
        /*0234*/ 	.word	0x0500000f


	//   ....[125]....
        /*0238*/ 	.word	0x0500000f


	//   ....[126]....
        /*023c*/ 	.word	0x0500000f


	//   ....[127]....
        /*0240*/ 	.word	0x0500000f


	//   ....[128]....
        /*0244*/ 	.word	0x0500000f


	//   ....[129]....
        /*0248*/ 	.word	0x0500000f


	//   ....[130]....
        /*024c*/ 	.word	0x0500000f


	//   ....[131]....
        /*0250*/ 	.word	0x0500000f


	//   ....[132]....
        /*0254*/ 	.word	0x0500000f


	//   ....[133]....
        /*0258*/ 	.word	0x0500000f


	//   ....[134]....
        /*025c*/ 	.word	0x0500000f


	//   ....[135]....
        /*0260*/ 	.word	0x0500000f


	//   ....[136]....
        /*0264*/ 	.word	0x0500000f


	//   ....[137]....
        /*0268*/ 	.word	0x0500000f


	//   ....[138]....
        /*026c*/ 	.word	0x0500000f


	//   ....[139]....
        /*0270*/ 	.word	0x0500000f


	//   ....[140]....
        /*0274*/ 	.word	0x0500000f


	//   ....[141]....
        /*0278*/ 	.word	0x0500000f


	//   ....[142]....
        /*027c*/ 	.word	0x0500000f


	//   ....[143]....
        /*0280*/ 	.word	0x0500000f


	//   ....[144]....
        /*0284*/ 	.word	0x0500000f


	//   ....[145]....
        /*0288*/ 	.word	0x0500000f


	//   ....[146]....
        /*028c*/ 	.word	0x0500000f


	//   ....[147]....
        /*0290*/ 	.word	0x0500000f


	//   ....[148]....
        /*0294*/ 	.word	0x0500000f


	//   ....[149]....
        /*0298*/ 	.word	0x0500000f


	//   ....[150]....
        /*029c*/ 	.word	0x0500000f


	//   ....[151]....
        /*02a0*/ 	.word	0x0500000f


	//   ....[152]....
        /*02a4*/ 	.word	0x0500000f


	//   ....[153]....
        /*02a8*/ 	.word	0x0500000f


	//   ....[154]....
        /*02ac*/ 	.word	0x0500000f


	//   ....[155]....
        /*02b0*/ 	.word	0x0500000f


	//   ....[156]....
        /*02b4*/ 	.word	0x0500000f


	//   ....[157]....
        /*02b8*/ 	.word	0x0500000f


	//   ....[158]....
        /*02bc*/ 	.word	0x0500000f


	//   ....[159]....
        /*02c0*/ 	.word	0x0500000f


	//   ....[160]....
        /*02c4*/ 	.word	0x0500000f


	//   ....[161]....
        /*02c8*/ 	.word	0x0500000f


	//   ....[162]....
        /*02cc*/ 	.word	0x0500000f


	//   ....[163]....
        /*02d0*/ 	.word	0x0500000f


	//   ....[164]....
        /*02d4*/ 	.word	0x0500000f


	//   ....[165]....
        /*02d8*/ 	.word	0x0500000f


	//   ....[166]....
        /*02dc*/ 	.word	0x0500000f


	//   ....[167]....
        /*02e0*/ 	.word	0x0500000f


	//   ....[168]....
        /*02e4*/ 	.word	0x0500000f


	//   ....[169]....
        /*02e8*/ 	.word	0x0500000f


	//   ....[170]....
        /*02ec*/ 	.word	0x0500000f


	//   ....[171]....
        /*02f0*/ 	.word	0x0500000f


	//   ....[172]....
        /*02f4*/ 	.word	0x0500000f


	//   ....[173]....
        /*02f8*/ 	.word	0x0500000f


	//   ....[174]....
        /*02fc*/ 	.word	0x0500000f


	//   ....[175]....
        /*0300*/ 	.word	0x0500000f


	//   ....[176]....
        /*0304*/ 	.word	0x0500000f


	//   ....[177]....
        /*0308*/ 	.word	0x0500000f


	//   ....[178]....
        /*030c*/ 	.word	0x0500000f


	//   ....[179]....
        /*0310*/ 	.word	0x0500000f


	//   ....[180]....
        /*0314*/ 	.word	0x0500000f


	//   ....[181]....
        /*0318*/ 	.word	0x0500000f


	//   ....[182]....
        /*031c*/ 	.word	0x0500000f


	//   ....[183]....
        /*0320*/ 	.word	0x0500000f


	//   ....[184]....
        /*0324*/ 	.word	0x0500000f


	//   ....[185]....
        /*0328*/ 	.word	0x0500000f


	//   ....[186]....
        /*032c*/ 	.word	0x0500000f


	//   ....[187]....
        /*0330*/ 	.word	0x0500000f


	//   ....[188]....
        /*0334*/ 	.word	0x0500000f


	//   ....[189]....
        /*0338*/ 	.word	0x0500000f


	//   ....[190]....
        /*033c*/ 	.word	0x0500000f


	//----- nvinfo : EIATTR_COOP_GROUP_INSTR_OFFSETS
	.align		4
.L_80:
        /*0340*/ 	.byte	0x04, 0x28
        /*0342*/ 	.short	(.L_82 - .L_81)


	//   ....[0]....
.L_81:
        /*0344*/ 	.word	0x00000070


	//   ....[1]....
        /*0348*/ 	.word	0x00000080


	//   ....[2]....
        /*034c*/ 	.word	0x000002c0


	//   ....[3]....
        /*0350*/ 	.word	0x00000420


	//   ....[4]....
        /*0354*/ 	.word	0x00000540


	//   ....[5]....
        /*0358*/ 	.word	0x000006a0


	//   ....[6]....
        /*035c*/ 	.word	0x00000fd0


	//   ....[7]....
        /*0360*/ 	.word	0x00002200


	//   ....[8]....
        /*0364*/ 	.word	0x00002320


	//   ....[9]....
        /*0368*/ 	.word	0x00002630


	//   ....[10]....
        /*036c*/ 	.word	0x000027f0


	//   ....[11]....
        /*0370*/ 	.word	0x000043e0


	//   ....[12]....
        /*0374*/ 	.word	0x000043f0


	//   ....[13]....
        /*0378*/ 	.word	0x00004450


	//   ....[14]....
        /*037c*/ 	.word	0x00004470


	//   ....[15]....
        /*0380*/ 	.word	0x00005930


	//   ....[16]....
        /*0384*/ 	.word	0x00005960


	//   ....[17]....
        /*0388*/ 	.word	0x00005a30


	//   ....[18]....
        /*038c*/ 	.word	0x00005a40


	//   ....[19]....
        /*0390*/ 	.word	0x000069e0


	//   ....[20]....
        /*0394*/ 	.word	0x00006a20


	//   ....[21]....
        /*0398*/ 	.word	0x00006a50


	//   ....[22]....
        /*039c*/ 	.word	0x00006a80


	//   ....[23]....
        /*03a0*/ 	.word	0x00006a90


	//   ....[24]....
        /*03a4*/ 	.word	0x00006ac0


	//   ....[25]....
        /*03a8*/ 	.word	0x00007120


	//   ....[26]....
        /*03ac*/ 	.word	0x00007130


	//   ....[27]....
        /*03b0*/ 	.word	0x00007b60


	//   ....[28]....
        /*03b4*/ 	.word	0x00008c70


	//   ....[29]....
        /*03b8*/ 	.word	0x00008ca0


	//   ....[30]....
        /*03bc*/ 	.word	0x00008cb0


	//   ....[31]....
        /*03c0*/ 	.word	0x00008cc0


	//   ....[32]....
        /*03c4*/ 	.word	0x00008cd0


	//   ....[33]....
        /*03c8*/ 	.word	0x00008ce0


	//   ....[34]....
        /*03cc*/ 	.word	0x00008cf0


	//   ....[35]....
        /*03d0*/ 	.word	0x00008d10


	//   ....[36]....
        /*03d4*/ 	.word	0x00008d80


	//   ....[37]....
        /*03d8*/ 	.word	0x00008e20


	//   ....[38]....
        /*03dc*/ 	.word	0x00008e90


	//   ....[39]....
        /*03e0*/ 	.word	0x00008ed0


	//   ....[40]....
        /*03e4*/ 	.word	0x00008ee0


	//   ....[41]....
        /*03e8*/ 	.word	0x00008ef0


	//   ....[42]....
        /*03ec*/ 	.word	0x00008f30


	//   ....[43]....
        /*03f0*/ 	.word	0x00008f50


	//   ....[44]....
        /*03f4*/ 	.word	0x000095c0


	//   ....[45]....
        /*03f8*/ 	.word	0x00009600


	//   ....[46]....
        /*03fc*/ 	.word	0x00009630


	//   ....[47]....
        /*0400*/ 	.word	0x00009650


	//   ....[48]....
        /*0404*/ 	.word	0x000096d0


	//   ....[49]....
        /*0408*/ 	.word	0x00009700


	//   ....[50]....
        /*040c*/ 	.word	0x00009760


	//   ....[51]....
        /*0410*/ 	.word	0x00009790


	//   ....[52]....
        /*0414*/ 	.word	0x00009810


	//   ....[53]....
        /*0418*/ 	.word	0x00009840


	//   ....[54]....
        /*041c*/ 	.word	0x000098a0


	//   ....[55]....
        /*0420*/ 	.word	0x000098d0


	//   ....[56]....
        /*0424*/ 	.word	0x00009950


	//   ....[57]....
        /*0428*/ 	.word	0x00009980


	//   ....[58]....
        /*042c*/ 	.word	0x000099c0


	//   ....[59]....
        /*0430*/ 	.word	0x000099e0


	//   ....[60]....
        /*0434*/ 	.word	0x0000a100


	//   ....[61]....
        /*0438*/ 	.word	0x0000a130


	//   ....[62]....
        /*043c*/ 	.word	0x0000a140


	//   ....[63]....
        /*0440*/ 	.word	0x0000a150


	//   ....[64]....
        /*0444*/ 	.word	0x0000a180


	//   ....[65]....
        /*0448*/ 	.word	0x0000a1c0


	//   ....[66]....
        /*044c*/ 	.word	0x0000a1d0


	//   ....[67]....
        /*0450*/ 	.word	0x0000a1f0


	//   ....[68]....
        /*0454*/ 	.word	0x0000a250


	//   ....[69]....
        /*0458*/ 	.word	0x0000a260


	//   ....[70]....
        /*045c*/ 	.word	0x0000a280


	//   ....[71]....
        /*0460*/ 	.word	0x0000a2e0


	//   ....[72]....
        /*0464*/ 	.word	0x0000a300


	//   ....[73]....
        /*0468*/ 	.word	0x0000a310


	//   ....[74]....
        /*046c*/ 	.word	0x0000a340


	//   ....[75]....
        /*0470*/ 	.word	0x0000a350


	//   ....[76]....
        /*0474*/ 	.word	0x0000a5d0


	//   ....[77]....
        /*0478*/ 	.word	0x0000a5f0


	//   ....[78]....
        /*047c*/ 	.word	0x0000a600


	//   ....[79]....
        /*0480*/ 	.word	0x0000a620


	//   ....[80]....
        /*0484*/ 	.word	0x0000a690


	//   ....[81]....
        /*0488*/ 	.word	0x0000a6c0


	//   ....[82]....
        /*048c*/ 	.word	0x0000a710


	//   ....[83]....
        /*0490*/ 	.word	0x0000a740


	//   ....[84]....
        /*0494*/ 	.word	0x0000a790


	//   ....[85]....
        /*0498*/ 	.word	0x0000a7c0


	//   ....[86]....
        /*049c*/ 	.word	0x0000a810


	//   ....[87]....
        /*04a0*/ 	.word	0x0000a840


	//   ....[88]....
        /*04a4*/ 	.word	0x0000a890


	//   ....[89]....
        /*04a8*/ 	.word	0x0000a8c0


	//   ....[90]....
        /*04ac*/ 	.word	0x0000a910


	//   ....[91]....
        /*04b0*/ 	.word	0x0000a940


	//   ....[92]....
        /*04b4*/ 	.word	0x0000ada0


	//   ....[93]....
        /*04b8*/ 	.word	0x0000add0


	//   ....[94]....
        /*04bc*/ 	.word	0x0000ae00


	//   ....[95]....
        /*04c0*/ 	.word	0x0000ae30


	//   ....[96]....
        /*04c4*/ 	.word	0x0000ae60


	//   ....[97]....
        /*04c8*/ 	.word	0x0000ae70


	//   ....[98]....
        /*04cc*/ 	.word	0x0000ae90


	//   ....[99]....
        /*04d0*/ 	.word	0x0000aeb0


	//   ....[100]....
        /*04d4*/ 	.word	0x0000aed0


	//   ....[101]....
        /*04d8*/ 	.word	0x0000af00


	//   ....[102]....
        /*04dc*/ 	.word	0x0000af70


	//   ....[103]....
        /*04e0*/ 	.word	0x0000afa0


	//   ....[104]....
        /*04e4*/ 	.word	0x0000afc0


	//   ....[105]....
        /*04e8*/ 	.word	0x0000afe0


	//   ....[106]....
        /*04ec*/ 	.word	0x0000b190


	//   ....[107]....
        /*04f0*/ 	.word	0x0000b1a0


	//   ....[108]....
        /*04f4*/ 	.word	0x0000b400


	//   ....[109]....
        /*04f8*/ 	.word	0x0000b8a0


	//   ....[110]....
        /*04fc*/ 	.word	0x0000b990


	//   ....[111]....
        /*0500*/ 	.word	0x0000ba30


	//   ....[112]....
        /*0504*/ 	.word	0x0000ba90


	//   ....[113]....
        /*0508*/ 	.word	0x0000bb60


	//   ....[114]....
        /*050c*/ 	.word	0x0000bbd0


	//   ....[115]....
        /*0510*/ 	.word	0x0000bc90


	//   ....[116]....
        /*0514*/ 	.word	0x0000bd00


	//   ....[117]....
        /*0518*/ 	.word	0x0000bde0


	//   ....[118]....
        /*051c*/ 	.word	0x0000be60


	//   ....[119]....
        /*0520*/ 	.word	0x0000bf30


	//   ....[120]....
        /*0524*/ 	.word	0x0000bfb0


	//   ....[121]....
        /*0528*/ 	.word	0x0000c070


	//   ....[122]....
        /*052c*/ 	.word	0x0000c0e0


	//   ....[123]....
        /*0530*/ 	.word	0x0000c1c0


	//   ....[124]....
        /*0534*/ 	.word	0x0000c240


	//   ....[125]....
        /*0538*/ 	.word	0x0000c300


	//   ....[126]....
        /*053c*/ 	.word	0x0000c390


	//   ....[127]....
        /*0540*/ 	.word	0x0000c3f0


	//   ....[128]....
        /*0544*/ 	.word	0x0000c490


	//   ....[129]....
        /*0548*/ 	.word	0x0000c560


	//   ....[130]....
        /*054c*/ 	.word	0x0000c5d0


	//   ....[131]....
        /*0550*/ 	.word	0x0000c6b0


	//   ....[132]....
        /*0554*/ 	.word	0x0000c730


	//   ....[133]....
        /*0558*/ 	.word	0x0000c7f0


	//   ....[134]....
        /*055c*/ 	.word	0x0000c870


	//   ....[135]....
        /*0560*/ 	.word	0x0000c940


	//   ....[136]....
        /*0564*/ 	.word	0x0000c9d0


	//   ....[137]....
        /*0568*/ 	.word	0x0000caa0


	//   ....[138]....
        /*056c*/ 	.word	0x0000cb10


	//   ....[139]....
        /*0570*/ 	.word	0x0000cbe0


	//   ....[140]....
        /*0574*/ 	.word	0x0000cc60


	//   ....[141]....
        /*0578*/ 	.word	0x0000cd10


	//   ....[142]....
        /*057c*/ 	.word	0x0000ce50


	//   ....[143]....
        /*0580*/ 	.word	0x0000cf00


	//   ....[144]....
        /*0584*/ 	.word	0x0000cfd0


	//   ....[145]....
        /*0588*/ 	.word	0x0000d020


	//   ....[146]....
        /*058c*/ 	.word	0x0000d100


	//   ....[147]....
        /*0590*/ 	.word	0x0000d150


	//   ....[148]....
        /*0594*/ 	.word	0x0000d220


	//   ....[149]....
        /*0598*/ 	.word	0x0000d270


	//   ....[150]....
        /*059c*/ 	.word	0x0000d350


	//   ....[151]....
        /*05a0*/ 	.word	0x0000d3a0


	//   ....[152]....
        /*05a4*/ 	.word	0x0000d480


	//   ....[153]....
        /*05a8*/ 	.word	0x0000d4d0


	//   ....[154]....
        /*05ac*/ 	.word	0x0000d5a0


	//   ....[155]....
        /*05b0*/ 	.word	0x0000d5f0


	//   ....[156]....
        /*05b4*/ 	.word	0x0000d6d0


	//   ....[157]....
        /*05b8*/ 	.word	0x0000d720


	//   ....[158]....
        /*05bc*/ 	.word	0x0000d810


	//   ....[159]....
        /*05c0*/ 	.word	0x0000d8b0


	//   ....[160]....
        /*05c4*/ 	.word	0x0000d910


	//   ....[161]....
        /*05c8*/ 	.word	0x0000d9d0


	//   ....[162]....
        /*05cc*/ 	.word	0x0000da70


	//   ....[163]....
        /*05d0*/ 	.word	0x0000db30


	//   ....[164]....
        /*05d4*/ 	.word	0x0000dbd0


	//   ....[165]....
        /*05d8*/ 	.word	0x0000dc90


	//   ....[166]....
        /*05dc*/ 	.word	0x0000dd30


	//   ....[167]....
        /*05e0*/ 	.word	0x0000ddf0


	//   ....[168]....
        /*05e4*/ 	.word	0x0000de90


	//   ....[169]....
        /*05e8*/ 	.word	0x0000df50


	//   ....[170]....
        /*05ec*/ 	.word	0x0000dff0


	//   ....[171]....
        /*05f0*/ 	.word	0x0000e0b0


	//   ....[172]....
        /*05f4*/ 	.word	0x0000e150


	//   ....[173]....
        /*05f8*/ 	.word	0x0000e210


	//   ....[174]....
        /*05fc*/ 	.word	0x0000e330


	//   ....[175]....
        /*0600*/ 	.word	0x0000e3d0


	//   ....[176]....
        /*0604*/ 	.word	0x0000e480


	//   ....[177]....
        /*0608*/ 	.word	0x0000e550


	//   ....[178]....
        /*060c*/ 	.word	0x0000e5c0


	//   ....[179]....
        /*0610*/ 	.word	0x0000e690


	//   ....[180]....
        /*0614*/ 	.word	0x0000e700


	//   ....[181]....
        /*0618*/ 	.word	0x0000e7e0


	//   ....[182]....
        /*061c*/ 	.word	0x0000e850


	//   ....[183]....
        /*0620*/ 	.word	0x0000e930


	//   ....[184]....
        /*0624*/ 	.word	0x0000e9b0


	//   ....[185]....
        /*0628*/ 	.word	0x0000ea90


	//   ....[186]....
        /*062c*/ 	.word	0x0000eb00


	//   ....[187]....
        /*0630*/ 	.word	0x0000ebd0


	//   ....[188]....
        /*0634*/ 	.word	0x0000ec40


	//   ....[189]....
        /*0638*/ 	.word	0x0000ed00


	//   ....[190]....
        /*063c*/ 	.word	0x0000ede0


	//----- nvinfo : EIATTR_REG_RECONFIG
	.align		4
.L_82:
        /*0640*/ 	.byte	0x01, 0x54
	.zero		2


	//----- nvinfo : EIATTR_SYSCALL_OFFSETS
	.align		4
        /*0644*/ 	.byte	0x04, 0x46
        /*0646*/ 	.short	(.L_84 - .L_83)


	//   ....[0]....
.L_83:
        /*0648*/ 	.word	0x00001190


	//   ....[1]....
        /*064c*/ 	.word	0x000082a0


	//   ....[2]....
        /*0650*/ 	.word	0x000083e0


	//   ....[3]....
        /*0654*/ 	.word	0x000084d0


	//   ....[4]....
        /*0658*/ 	.word	0x00009330


	//----- nvinfo : EIATTR_MBARRIER_INSTR_OFFSETS
	.align		4
.L_84:
        /*065c*/ 	.byte	0x04, 0x39
        /*065e*/ 	.short	(.L_86 - .L_85)


	//   ....[0]....
.L_85:
        /*0660*/ 	.word	0x00000170
        /*0664*/ 	.word	0x000000ff
        /*0668*/ 	.word	0x00028800
        /*066c*/ 	.short	0x0100
        /*066e*/ 	.byte	0x08
	.zero		1


	//   ....[1]....
        /*0670*/ 	.word	0x00000180
        /*0674*/ 	.word	0x000000ff
        /*0678*/ 	.word	0x00028820
        /*067c*/ 	.short	0x0100
        /*067e*/ 	.byte	0x08
	.zero		1


	//   ....[2]....
        /*0680*/ 	.word	0x00000270
        /*0684*/ 	.word	0x000000ff
        /*0688*/ 	.word	0x00028830
        /*068c*/ 	.short	0x0100
        /*068e*/ 	.byte	0x08
	.zero		1


	//   ....[3]....
        /*0690*/ 	.word	0x00000280
        /*0694*/ 	.word	0x000000ff
        /*0698*/ 	.word	0x00028840
        /*069c*/ 	.short	0x0100
        /*069e*/ 	.byte	0x08
	.zero		1


	//   ....[4]....
        /*06a0*/ 	.word	0x00000290
        /*06a4*/ 	.word	0x000000ff
        /*06a8*/ 	.word	0x00028838
        /*06ac*/ 	.short	0x0100
        /*06ae*/ 	.byte	0x08
	.zero		1


	//   ....[5]....
        /*06b0*/ 	.word	0x000002a0
        /*06b4*/ 	.word	0x000000ff
        /*06b8*/ 	.word	0x00028848
        /*06bc*/ 	.short	0x0100
        /*06be*/ 	.byte	0x08
	.zero		1


	//   ....[6]....
        /*06c0*/ 	.word	0x000003d0
        /*06c4*/ 	.word	0x000000ff
        /*06c8*/ 	.word	0x00028850
        /*06cc*/ 	.short	0x0100
        /*06ce*/ 	.byte	0x08
	.zero		1


	//   ....[7]....
        /*06d0*/ 	.word	0x000003e0
        /*06d4*/ 	.word	0x000000ff
        /*06d8*/ 	.word	0x00028860
        /*06dc*/ 	.short	0x0100
        /*06de*/ 	.byte	0x08
	.zero		1


	//   ....[8]....
        /*06e0*/ 	.word	0x000003f0
        /*06e4*/ 	.word	0x000000ff
        /*06e8*/ 	.word	0x00028858
        /*06ec*/ 	.short	0x0100
        /*06ee*/ 	.byte	0x08
	.zero		1


	//   ....[9]....
        /*06f0*/ 	.word	0x00000400
        /*06f4*/ 	.word	0x000000ff
        /*06f8*/ 	.word	0x00028868
        /*06fc*/ 	.short	0x0100
        /*06fe*/ 	.byte	0x08
	.zero		1


	//   ....[10]....
        /*0700*/ 	.word	0x000004f0
        /*0704*/ 	.word	0x000000ff
        /*0708*/ 	.word	0x00028870
        /*070c*/ 	.short	0x0100
        /*070e*/ 	.byte	0x06
	.zero		1


	//   ....[11]....
        /*0710*/ 	.word	0x00000500
        /*0714*/ 	.word	0x000000ff
        /*0718*/ 	.word	0x00028880
        /*071c*/ 	.short	0x0100
        /*071e*/ 	.byte	0x06
	.zero		1


	//   ....[12]....
        /*0720*/ 	.word	0x00000510
        /*0724*/ 	.word	0x000000ff
        /*0728*/ 	.word	0x00028878
        /*072c*/ 	.short	0x0100
        /*072e*/ 	.byte	0x06
	.zero		1


	//   ....[13]....
        /*0730*/ 	.word	0x00000520
        /*0734*/ 	.word	0x000000ff
        /*0738*/ 	.word	0x00028888
        /*073c*/ 	.short	0x0100
        /*073e*/ 	.byte	0x06
	.zero		1


	//   ....[14]....
        /*0740*/ 	.word	0x00000650
        /*0744*/ 	.word	0x000000ff
        /*0748*/ 	.word	0x00028890
        /*074c*/ 	.short	0x0100
        /*074e*/ 	.byte	0x08
	.zero		1


	//   ....[15]....
        /*0750*/ 	.word	0x00000660
        /*0754*/ 	.word	0x000000ff
        /*0758*/ 	.word	0x000288a0
        /*075c*/ 	.short	0x0100
        /*075e*/ 	.byte	0x08
	.zero		1


	//   ....[16]....
        /*0760*/ 	.word	0x00000670
        /*0764*/ 	.word	0x000000ff
        /*0768*/ 	.word	0x00028898
        /*076c*/ 	.short	0x0100
        /*076e*/ 	.byte	0x08
	.zero		1


	//   ....[17]....
        /*0770*/ 	.word	0x00000680
        /*0774*/ 	.word	0x000000ff
        /*0778*/ 	.word	0x000288a8
        /*077c*/ 	.short	0x0100
        /*077e*/ 	.byte	0x08
	.zero		1


	//   ....[18]....
        /*0780*/ 	.word	0x000007c0
        /*0784*/ 	.word	0x000000ff
        /*0788*/ 	.word	0x000288b0
        /*078c*/ 	.short	0x0100
        /*078e*/ 	.byte	0x08
	.zero		1


	//   ....[19]....
        /*0790*/ 	.word	0x000007d0
        /*0794*/ 	.word	0x000000ff
        /*0798*/ 	.word	0x000288c0
        /*079c*/ 	.short	0x0100
        /*079e*/ 	.byte	0x08
	.zero		1


	//   ....[20]....
        /*07a0*/ 	.word	0x000007e0
        /*07a4*/ 	.word	0x000000ff
        /*07a8*/ 	.word	0x000288b8
        /*07ac*/ 	.short	0x0100
        /*07ae*/ 	.byte	0x08
	.zero		1


	//   ....[21]....
        /*07b0*/ 	.word	0x000007f0
        /*07b4*/ 	.word	0x000000ff
        /*07b8*/ 	.word	0x000288c8
        /*07bc*/ 	.short	0x0100
        /*07be*/ 	.byte	0x08
	.zero		1


	//   ....[22]....
        /*07c0*/ 	.word	0x000011b0
        /*07c4*/ 	.word	0x000000ff
        /*07c8*/ 	.word	0x00028800
        /*07cc*/ 	.short	0x010a
        /*07ce*/ 	.byte	0x24
	.zero		1


	//   ....[23]....
        /*07d0*/ 	.word	0x00001220
        /*07d4*/ 	.word	0x000000ff
        /*07d8*/ 	.word	0x00028830
        /*07dc*/ 	.short	0x010a
        /*07de*/ 	.byte	0x24
	.zero		1


	//   ....[24]....
        /*07e0*/ 	.word	0x00001280
        /*07e4*/ 	.word	0x000000ff
        /*07e8*/ 	.word	0x00028830
        /*07ec*/ 	.short	0x010a
        /*07ee*/ 	.byte	0x24
	.zero		1


	//   ....[25]....
        /*07f0*/ 	.word	0x00002340
        /*07f4*/ 	.word	0x000000ff
        /*07f8*/ 	.word	0x00000000
        /*07fc*/ 	.short	0x0101
        /*07fe*/ 	.byte	0x04
	.zero		1


	//   ....[26]....
        /*0800*/ 	.word	0x00003890
        /*0804*/ 	.word	0x000000ff
        /*0808*/ 	.word	0x00028830
        /*080c*/ 	.short	0x010a
        /*080e*/ 	.byte	0x0a
	.zero		1


	//   ....[27]....
        /*0810*/ 	.word	0x000038d0
        /*0814*/ 	.word	0x000000ff
        /*0818*/ 	.word	0x00028830
        /*081c*/ 	.short	0x010a
        /*081e*/ 	.byte	0x0a
	.zero		1


	//   ....[28]....
        /*0820*/ 	.word	0x00003c50
        /*0824*/ 	.word	0x000000ff
        /*0828*/ 	.word	0x00028850
        /*082c*/ 	.short	0x010a
        /*082e*/ 	.byte	0x0a
	.zero		1


	//   ....[29]....
        /*0830*/ 	.word	0x00003c90
        /*0834*/ 	.word	0x000000ff
        /*0838*/ 	.word	0x00028850
        /*083c*/ 	.short	0x010a
        /*083e*/ 	.byte	0x0a
	.zero		1


	//   ....[30]....
        /*0840*/ 	.word	0x00004480
        /*0844*/ 	.word	0x000000ff
        /*0848*/ 	.word	0x00000000
        /*084c*/ 	.short	0x0101
        /*084e*/ 	.byte	0x06
	.zero		1


	//   ....[31]....
        /*0850*/ 	.word	0x00005260
        /*0854*/ 	.word	0x000000ff
        /*0858*/ 	.word	0x00000000
        /*085c*/ 	.short	0x0101
        /*085e*/ 	.byte	0x05
	.zero		1


	//   ....[32]....
        /*0860*/ 	.word	0x00005880
        /*0864*/ 	.word	0x000000ff
        /*0868*/ 	.word	0x00028850
        /*086c*/ 	.short	0x010a
        /*086e*/ 	.byte	0x05
	.zero		1


	//   ....[33]....
        /*0870*/ 	.word	0x000058c0
        /*0874*/ 	.word	0x000000ff
        /*0878*/ 	.word	0x00028850
        /*087c*/ 	.short	0x010a
        /*087e*/ 	.byte	0x05
	.zero		1


	//   ....[34]....
        /*0880*/ 	.word	0x00005ea0
        /*0884*/ 	.word	0x000000ff
        /*0888*/ 	.word	0x00000000
        /*088c*/ 	.short	0x0101
        /*088e*/ 	.byte	0x04
	.zero		1


	//   ....[35]....
        /*0890*/ 	.word	0x00006aa0
        /*0894*/ 	.word	0x000000ff
        /*0898*/ 	.word	0x00000000
        /*089c*/ 	.short	0x0101
        /*089e*/ 	.byte	0x04
	.zero		1


	//   ....[36]....
        /*08a0*/ 	.word	0x000089a0
        /*08a4*/ 	.word	0x000000ff
        /*08a8*/ 	.word	0x00028840
        /*08ac*/ 	.short	0x010a
        /*08ae*/ 	.byte	0x2d
	.zero		1


	//   ....[37]....
        /*08b0*/ 	.word	0x000090f0
        /*08b4*/ 	.word	0x000000ff
        /*08b8*/ 	.word	0x00028830
        /*08bc*/ 	.short	0x0107
        /*08be*/ 	.byte	0x2d
	.zero		1


	//   ....[38]....
        /*08c0*/ 	.word	0x00009160
        /*08c4*/ 	.word	0x000000ff
        /*08c8*/ 	.word	0x00028830
        /*08cc*/ 	.short	0x0101
        /*08ce*/ 	.byte	0x2d
	.zero		1


	//   ....[39]....
        /*08d0*/ 	.word	0x00009b40
        /*08d4*/ 	.word	0x000000ff
        /*08d8*/ 	.word	0x00028800
        /*08dc*/ 	.short	0x0107
        /*08de*/ 	.byte	0x2d
	.zero		1


	//   ....[40]....
        /*08e0*/ 	.word	0x00009b80
        /*08e4*/ 	.word	0x000000ff
        /*08e8*/ 	.word	0x00028800
        /*08ec*/ 	.short	0x0101
        /*08ee*/ 	.byte	0x2d
	.zero		1


	//   ....[41]....
        /*08f0*/ 	.word	0x00009b90
        /*08f4*/ 	.word	0x000000ff
        /*08f8*/ 	.word	0x00028820
        /*08fc*/ 	.short	0x010a
        /*08fe*/ 	.byte	0x2d
	.zero		1


	//   ....[42]....
        /*0900*/ 	.word	0x00009f00
        /*0904*/ 	.word	0x00000022
        /*0908*/ 	.word	0x00028840
        /*090c*/ 	.short	0x010a
        /*090e*/ 	.byte	0x3f
	.zero		1


	//   ....[43]....
        /*0910*/ 	.word	0x0000a460
        /*0914*/ 	.word	0x00000022
        /*0918*/ 	.word	0x00028830
        /*091c*/ 	.short	0x0107
        /*091e*/ 	.byte	0x3f
	.zero		1


	//   ....[44]....
        /*0920*/ 	.word	0x0000a510
        /*0924*/ 	.word	0x00000022
        /*0928*/ 	.word	0x00028830
        /*092c*/ 	.short	0x0101
        /*092e*/ 	.byte	0x3f
	.zero		1


	//   ....[45]....
        /*0930*/ 	.word	0x0000a570
        /*0934*/ 	.word	0x00000000
        /*0938*/ 	.word	0x00028860
        /*093c*/ 	.short	0x010a
        /*093e*/ 	.byte	0x3f
	.zero		1


	//   ....[46]....
        /*0940*/ 	.word	0x0000aac0
        /*0944*/ 	.word	0x00000000
        /*0948*/ 	.word	0x00028850
        /*094c*/ 	.short	0x0107
        /*094e*/ 	.byte	0x3f
	.zero		1


	//   ....[47]....
        /*0950*/ 	.word	0x0000abb0
        /*0954*/ 	.word	0x00000000
        /*0958*/ 	.word	0x00028850
        /*095c*/ 	.short	0x0101
        /*095e*/ 	.byte	0x3f
	.zero		1


	//   ....[48]....
        /*0960*/ 	.word	0x0000ad40
        /*0964*/ 	.word	0x00000000
        /*0968*/ 	.word	0x00028860
        /*096c*/ 	.short	0x010a
        /*096e*/ 	.byte	0x3f
	.zero		1


	//   ....[49]....
        /*0970*/ 	.word	0x0000b270
        /*0974*/ 	.word	0x00000000
        /*0978*/ 	.word	0x00028850
        /*097c*/ 	.short	0x0107
        /*097e*/ 	.byte	0x3f
	.zero		1


	//   ....[50]....
        /*0980*/ 	.word	0x0000b320
        /*0984*/ 	.word	0x00000000
        /*0988*/ 	.word	0x00028850
        /*098c*/ 	.short	0x0101
        /*098e*/ 	.byte	0x3f
	.zero		1


	//   ....[51]....
        /*0990*/ 	.word	0x0000b3c0
        /*0994*/ 	.word	0x00000007
        /*0998*/ 	.word	0x00028820
        /*099c*/ 	.short	0x010a
        /*099e*/ 	.byte	0x3f
	.zero		1


	//   ....[52]....
        /*09a0*/ 	.word	0x0000b4f0
        /*09a4*/ 	.word	0x00000005
        /*09a8*/ 	.word	0x00028840
        /*09ac*/ 	.short	0x010a
        /*09ae*/ 	.byte	0x3f
	.zero		1


	//   ....[53]....
        /*09b0*/ 	.word	0x0000b590
        /*09b4*/ 	.word	0x00000007
        /*09b8*/ 	.word	0x00028840
        /*09bc*/ 	.short	0x010a
        /*09be*/ 	.byte	0x3f
	.zero		1


	//   ....[54]....
        /*09c0*/ 	.word	0x0000b5d0
        /*09c4*/ 	.word	0x00000005
        /*09c8*/ 	.word	0x00028860
        /*09cc*/ 	.short	0x010a
        /*09ce*/ 	.byte	0x3f
	.zero		1


	//   ....[55]....
        /*09d0*/ 	.word	0x0000b610
        /*09d4*/ 	.word	0x00000007
        /*09d8*/ 	.word	0x00028860
        /*09dc*/ 	.short	0x010a
        /*09de*/ 	.byte	0x3f
	.zero		1


	//   ....[56]....
        /*09e0*/ 	.word	0x0000b680
        /*09e4*/ 	.word	0x00000000
        /*09e8*/ 	.word	0x00028800
        /*09ec*/ 	.short	0x010a
        /*09ee*/ 	.byte	0x3f
	.zero		1


	//   ....[57]....
        /*09f0*/ 	.word	0x0000b6e0
        /*09f4*/ 	.word	0x00000004
        /*09f8*/ 	.word	0x00028830
        /*09fc*/ 	.short	0x010a
        /*09fe*/ 	.byte	0x3f
	.zero		1


	//   ....[58]....
        /*0a00*/ 	.word	0x0000b740
        /*0a04*/ 	.word	0x00000003
        /*0a08*/ 	.word	0x00028830
        /*0a0c*/ 	.short	0x010a
        /*0a0e*/ 	.byte	0x3f
	.zero		1


	//   ....[59]....
        /*0a10*/ 	.word	0x0000b7a0
        /*0a14*/ 	.word	0x00000006
        /*0a18*/ 	.word	0x00028850
        /*0a1c*/ 	.short	0x010a
        /*0a1e*/ 	.byte	0x3f
	.zero		1


	//   ....[60]....
        /*0a20*/ 	.word	0x0000b800
        /*0a24*/ 	.word	0x00000005
        /*0a28*/ 	.word	0x00028850
        /*0a2c*/ 	.short	0x010a
        /*0a2e*/ 	.byte	0x3f
	.zero		1


	//   ....[61]....
        /*0a30*/ 	.word	0x0000b8e0
        /*0a34*/ 	.word	0x0000000a
        /*0a38*/ 	.word	0x00028840
        /*0a3c*/ 	.short	0x010a
        /*0a3e*/ 	.byte	0x3f
	.zero		1


	//   ....[62]....
        /*0a40*/ 	.word	0x0000cd50
        /*0a44*/ 	.word	0x00000003
        /*0a48*/ 	.word	0x00028820
        /*0a4c*/ 	.short	0x010a
        /*0a4e*/ 	.byte	0x3f
	.zero		1


	//   ....[63]....
        /*0a50*/ 	.word	0x0000cda0
        /*0a54*/ 	.word	0x00000022
        /*0a58*/ 	.word	0x00028840
        /*0a5c*/ 	.short	0x010a
        /*0a5e*/ 	.byte	0x3f
	.zero		1


	//   ....[64]....
        /*0a60*/ 	.word	0x0000d760
        /*0a64*/ 	.word	0x00000000
        /*0a68*/ 	.word	0x00028860
        /*0a6c*/ 	.short	0x010a
        /*0a6e*/ 	.byte	0x3f
	.zero		1


	//   ....[65]....
        /*0a70*/ 	.word	0x0000e280
        /*0a74*/ 	.word	0x00000000
        /*0a78*/ 	.word	0x00028860
        /*0a7c*/ 	.short	0x010a
        /*0a7e*/ 	.byte	0x3f
	.zero		1


	//   ....[66]....
        /*0a80*/ 	.word	0x0000ed30
        /*0a84*/ 	.word	0x00000007
        /*0a88*/ 	.word	0x00028820
        /*0a8c*/ 	.short	0x010a
        /*0a8e*/ 	.byte	0x3f
	.zero		1


	//   ....[67]....
        /*0a90*/ 	.word	0x0000eea0
        /*0a94*/ 	.word	0x00000005
        /*0a98*/ 	.word	0x00028840
        /*0a9c*/ 	.short	0x010a
        /*0a9e*/ 	.byte	0x3f
	.zero		1


	//   ....[68]....
        /*0aa0*/ 	.word	0x0000eef0
        /*0aa4*/ 	.word	0x00000007
        /*0aa8*/ 	.word	0x00028840
        /*0aac*/ 	.short	0x010a
        /*0aae*/ 	.byte	0x3f
	.zero		1


	//   ....[69]....
        /*0ab0*/ 	.word	0x0000ef40
        /*0ab4*/ 	.word	0x00000005
        /*0ab8*/ 	.word	0x00028860
        /*0abc*/ 	.short	0x010a
        /*0abe*/ 	.byte	0x3f
	.zero		1


	//----- nvinfo : EIATTR_NUM_MBARRIERS
	.align		4
.L_86:
        /*0ac0*/ 	.byte	0x03, 0x38
        /*0ac2*/ 	.short	0x0016


	//----- nvinfo : EIATTR_EXIT_INSTR_OFFSETS
	.align		4
        /*0ac4*/ 	.byte	0x04, 0x1c
        /*0ac6*/ 	.short	(.L_88 - .L_87)


	//   ....[0]....
.L_87:
        /*0ac8*/ 	.word	0x0000b660


	//----- nvinfo : EIATTR_MAX_THREADS
	.align		4
.L_88:
        /*0acc*/ 	.byte	0x04, 0x05
        /*0ace*/ 	.short	(.L_90 - .L_89)
.L_89:
        /*0ad0*/ 	.word	0x00000180
        /*0ad4*/ 	.word	0x00000001
        /*0ad8*/ 	.word	0x00000001


	//----- nvinfo : EIATTR_CRS_STACK_SIZE
	.align		4
.L_90:
        /*0adc*/ 	.byte	0x04, 0x1e
        /*0ade*/ 	.short	(.L_92 - .L_91)
.L_91:
        /*0ae0*/ 	.word	0x00000000


	//----- nvinfo : EIATTR_CBANK_PARAM_SIZE
	.align		4
.L_92:
        /*0ae4*/ 	.byte	0x03, 0x19
        /*0ae6*/ 	.short	0x0a70


	//----- nvinfo : EIATTR_PARAM_CBANK
	.align		4
        /*0ae8*/ 	.byte	0x04, 0x0a
        /*0aea*/ 	.short	(.L_94 - .L_93)
	.align		4
.L_93:
        /*0aec*/ 	.word	index@(.nv.constant0._ZN7cutlass13device_kernelIN5flash11enable_sm90INS1_16FlashAttnFwdSm90INS1_25CollectiveMainloopFwdSm90ILi2EN4cute5tupleIJNS5_1CILi1EEES8_S8_EEENS6_IJNS7_ILi128EEESA_SA_EEELi128ENS_6half_tEfNS_4arch4Sm90ELb0ELb0ELb0ELb0ELb1ELb0ELb0ELb1ELb1ELb1ELb1ELb0EEENS1_21CollectiveEpilogueFwdISB_S9_SC_SE_Li256ELb0ELb1ELb1ELb0EEENS1_19SingleTileSchedulerILb0ELb1ELb1ELi128EEEEEEEEEvNT_6ParamsE)
        /*0af0*/ 	.short	0x0210
        /*0af2*/ 	.short	0x0a70


	//----- nvinfo : EIATTR_SW_WAR
	.align		4
.L_94:
        /*0af4*/ 	.byte	0x04, 0x36
        /*0af6*/ 	.short	(.L_96 - .L_95)
.L_95:
        /*0af8*/ 	.word	0x00000008
.L_96:


//--------------------- .nv.info._ZN7cutlass13device_kernelIN5flash11enable_sm90INS1_16FlashAttnFwdSm90INS1_25CollectiveMainloopFwdSm90ILi2EN4cute5tupleIJNS5_1CILi1EEES8_S8_EEENS6_IJNS7_ILi128EEESA_SA_EEELi128ENS_6half_tEfNS_4arch4Sm90ELb0ELb0ELb0ELb1ELb1ELb0ELb0ELb1ELb1ELb1ELb1ELb0EEENS1_21CollectiveEpilogueFwdISB_S9_SC_SE_Li256ELb1ELb1ELb1ELb0EEENS1_36VarlenDynamicPersistentTileSchedulerILi128ELi128ELi256ELi128ELb1ELb1ELb1ELb0ELb1ELb1EEEEEEEEEvNT_6ParamsE --------------------------
	.section	.nv.info._ZN7cutlass13device_kernelIN5flash11enable_sm90INS1_16FlashAttnFwdSm90INS1_25CollectiveMainloopFwdSm90ILi2EN4cute5tupleIJNS5_1CILi1EEES8_S8_EEENS6_IJNS7_ILi128EEESA_SA_EEELi128ENS_6half_tEfNS_4arch4Sm90ELb0ELb0ELb0ELb1ELb1ELb0ELb0ELb1ELb1ELb1ELb1ELb0EEENS1_21CollectiveEpilogueFwdISB_S9_SC_SE_Li256ELb1ELb1ELb1ELb0EEENS1_36VarlenDynamicPersistentTileSchedulerILi128ELi128ELi256ELi128ELb1ELb1ELb1ELb0ELb1ELb1EEEEEEEEEvNT_6ParamsE,"",@"SHT_CUDA_INFO"
	.sectionflags	@""
	.align	4


	//----- nvinfo : EIATTR_CUDA_API_VERSION
	.align		4
        /*0000*/ 	.byte	0x04, 0x37
        /*0002*/ 	.short	(.L_98 - .L_97)
.L_97:
        /*0004*/ 	.word	0x00000082


	//----- nvinfo : EIATTR_KPARAM_INFO
	.align		4
.L_98:
        /*0008*/ 	.byte	0x04, 0x17
        /*000a*/ 	.short	(.L_100 - .L_99)
.L_99:
        /*000c*/ 	.word	0x00000000
        /*0010*/ 	.short	0x0000
        /*0012*/ 	.short	0x0070
        /*0014*/ 	.byte	0x00, 0xf0, 0x01, 0x2a


	//----- nvinfo : EIATTR_SPARSE_MMA_MASK
	.align		4
.L_100:
        /*0018*/ 	.byte	0x03, 0x50
        /*001a*/ 	.short	0x0000


	//----- nvinfo : EIATTR_MAXREG_COUNT
	.align		4
        /*001c*/ 	.byte	0x03, 0x1b
        /*001e*/ 	.short	0x00a8


	//----- nvinfo : EIATTR_NUM_BARRIERS
	.align		4
        /*0020*/ 	.byte	0x02, 0x4c
        /*0022*/ 	.byte	0x10
	.zero		1


	//----- nvinfo : EIATTR_EXTERNS
	.align		4
        /*0024*/ 	.byte	0x04, 0x0f
        /*0026*/ 	.short	(.L_102 - .L_101)


	//   ....[0]....
	.align		4
.L_101:
        /*0028*/ 	.word	index@(__assertfail)


	//----- nvinfo : EIATTR_ANNOTATIONS
	.align		4
.L_102:
        /*002c*/ 	.byte	0x04, 0x55
        /*002e*/ 	.short	(.L_104 - .L_103)


	//   ....[0]....
.L_103:
        /*0030*/ 	.word	0x00000001
        /*0034*/ 	.byte	0x60, 0x08, 0x00, 0x00, 0x01, 0x00, 0x00, 0x00, 0xb0, 0x09, 0x00, 0x00, 0x01, 0x00, 0x00, 0x00
        /* <DEDUP_REMOVED lines=16> */
        /*0144*/ 	.byte	0xe0, 0xec, 0x00, 0x00, 0x01, 0x00, 0x00, 0x00, 0x80, 0xee, 0x00, 0x00


	//----- nvinfo : EIATTR_MERCURY_ISA_VERSION
	.align		4
.L_104:
        /*0150*/ 	.byte	0x03, 0x5f
        /*0152*/ 	.short	0x0101


	//----- nvinfo : EIATTR_UNUSED_LOAD_BYTE_OFFSET
	.align		4
        /*0154*/ 	.byte	0x04, 0x44
        /*0156*/ 	.short	(.L_106 - .L_105)


	//   ....[0]....
.L_105:
        /*0158*/ 	.word	0x00000960
        /*015c*/ 	.word	0x0000fff0


	//   ....[1]....
        /*0160*/ 	.word	0x00006990
        /*0164*/ 	.word	0x0000fff0


	//----- nvinfo : EIATTR_INT_WARP_WIDE_INSTR_OFFSETS
	.align		4
.L_106:
        /*0168*/ 	.byte	0x04, 0x31
        /*016a*/ 	.short	(.L_108 - .L_107)


	//   ....[0]....
.L_107:
        /*016c*/ 	.word	0x000000c0


	//   ....[1]....
        /*0170*/ 	.word	0x000000d0


	//   ....[2]....
        /*0174*/ 	.word	0x00000170


	//   ....[3]....
        /*0178*/ 	.word	0x0000aa80


	//   ....[4]....
        /*017c*/ 	.word	0x0000ab10


	//   ....[5]....
        /*0180*/ 	.word	0x0000d910


	//   ....[6]....
        /*0184*/ 	.word	0x0000d9a0


	//----- nvinfo : EIATTR_COOP_GROUP_MASK_REGIDS
	.align		4
.L_108:
        /*0188*/ 	.byte	0x04, 0x29
        /*018a*/ 	.short	(.L_110 - .L_109)


	//   ....[0]....
.L_109:
        /*018c*/ 	.word	0xffffffff


	//   ....[1]....
        /*0190*/ 	.word	0xffffffff


	//   ....[2]....
        /*0194*/ 	.word	0xffffffff


	//   ....[3]....
        /*0198*/ 	.word	0xffffffff


	//   ....[4]....
        /*019c*/ 	.word	0xffffffff


	//   ....[5]....
        /*01a0*/ 	.word	0xffffffff


	//   ....[6]....
        /*01a4*/ 	.word	0xffffffff


	//   ....[7]....
        /*01a8*/ 	.word	0xffffffff


	//   ....[8]....
        /*01ac*/ 	.word	0xffffffff


	//   ....[9]....
        /*01b0*/ 	.word	0xffffffff


	//   ....[10]....
        /*01b4*/ 	.word	0xffffffff


	//   ....[11]....
        /*01b8*/ 	.word	0xffffffff


	//   ....[12]....
        /*01bc*/ 	.word	0xffffffff


	//   ....[13]....
        /*01c0*/ 	.word	0xffffffff


	//   ....[14]....
        /*01c4*/ 	.word	0xffffffff


	//   ....[15]....
        /*01c8*/ 	.word	0xffffffff


	//   ....[16]....
        /*01cc*/ 	.word	0xffffffff


	//   ....[17]....
        /*01d0*/ 	.word	0xffffffff


	//   ....[18]....
        /*01d4*/ 	.word	0xffffffff


	//   ....[19]....
        /*01d8*/ 	.word	0xffffffff


	//   ....[20]....
        /*01dc*/ 	.word	0xffffffff


	//   ....[21]....
        /*01e0*/ 	.word	0xffffffff


	//   ....[22]....
        /*01e4*/ 	.word	0xffffffff


	//   ....[23]....
        /*01e8*/ 	.word	0xffffffff


	//   ....[24]....
        /*01ec*/ 	.word	0xffffffff


	//   ....[25]....
        /*01f0*/ 	.word	0xffffffff


	//   ....[26]....
        /*01f4*/ 	.word	0xffffffff


	//   ....[27]....
        /*01f8*/ 	.word	0xffffffff


	//   ....[28]....
        /*01fc*/ 	.word	0xffffffff


	//   ....[29]....
        /*0200*/ 	.word	0xffffffff


	//   ....[30]....
        /*0204*/ 	.word	0xffffffff


	//   ....[31]....
        /*0208*/ 	.word	0xffffffff


	//   ....[32]....
        /*020c*/ 	.word	0xffffffff


	//   ....[33]....
        /*0210*/ 	.word	0xffffffff


	//   ....[34]....
        /*0214*/ 	.word	0xffffffff


	//   ....[35]....
        /*0218*/ 	.word	0xffffffff


	//   ....[36]....
        /*021c*/ 	.word	0xffffffff


	//   ....[37]....
        /*0220*/ 	.word	0xffffffff


	//   ....[38]....
        /*0224*/ 	.word	0xffffffff


	//   ....[39]....
        /*0228*/ 	.word	0xffffffff


	//   ....[40]....
        /*022c*/ 	.word	0xffffffff


	//   ....[41]....
        /*0230*/ 	.word	0xffffffff


	//   ....[42]....
        /*0234*/ 	.word	0xffffffff


	//   ....[43]....
        /*0238*/ 	.word	0xffffffff


	//   ....[44]....
        /*023c*/ 	.word	0xffffffff


	//   ....[45]....
        /*0240*/ 	.word	0xffffffff


	//   ....[46]....
        /*0244*/ 	.word	0xffffffff


	//   ....[47]....
        /*0248*/ 	.word	0xffffffff


	//   ....[48]....
        /*024c*/ 	.word	0xffffffff


	//   ....[49]....
        /*0250*/ 	.word	0xffffffff


	//   ....[50]....
        /*0254*/ 	.word	0xffffffff


	//   ....[51]....
        /*0258*/ 	.word	0xffffffff


	//   ....[52]....
        /*025c*/ 	.word	0xffffffff


	//   ....[53]....
        /*0260*/ 	.word	0xffffffff


	//   ....[54]....
        /*0264*/ 	.word	0xffffffff


	//   ....[55]....
        /*0268*/ 	.word	0xffffffff


	//   ....[56]....
        /*026c*/ 	.word	0xffffffff


	//   ....[57]....
        /*0270*/ 	.word	0xffffffff


	//   ....[58]....
        /*0274*/ 	.word	0xffffffff


	//   ....[59]....
        /*0278*/ 	.word	0xffffffff


	//   ....[60]....
        /*027c*/ 	.word	0xffffffff


	//   ....[61]....
        /*0280*/ 	.word	0xffffffff


	//   ....[62]....
        /*0284*/ 	.word	0xffffffff


	//   ....[63]....
        /*0288*/ 	.word	0xffffffff


	//   ....[64]....
        /*028c*/ 	.word	0xffffffff


	//   ....[65]....
        /*0290*/ 	.word	0xffffffff


	//   ....[66]....
        /*0294*/ 	.word	0xffffffff


	//   ....[67]....
        /*0298*/ 	.word	0xffffffff


	//   ....[68]....
        /*029c*/ 	.word	0xffffffff


	//   ....[69]....
        /*02a0*/ 	.word	0xffffffff


	//   ....[70]....
        /*02a4*/ 	.word	0xffffffff


	//   ....[71]....
        /*02a8*/ 	.word	0xffffffff


	//   ....[72]....
        /*02ac*/ 	.word	0xffffffff


	//   ....[73]....
        /*02b0*/ 	.word	0xffffffff


	//   ....[74]....
        /*02b4*/ 	.word	0xffffffff


	//   ....[75]....
        /*02b8*/ 	.word	0xffffffff


	//   ....[76]....
        /*02bc*/ 	.word	0xffffffff


	//   ....[77]....
        /*02c0*/ 	.word	0xffffffff


	//   ....[78]....
        /*02c4*/ 	.word	0xffffffff


	//   ....[79]....
        /*02c8*/ 	.word	0xffffffff


	//   ....[80]....
        /*02cc*/ 	.word	0xffffffff


	//   ....[81]....
        /*02d0*/ 	.word	0xffffffff


	//   ....[82]....
        /*02d4*/ 	.word	0xffffffff


	//   ....[83]....
        /*02d8*/ 	.word	0xffffffff


	//   ....[84]....
        /*02dc*/ 	.word	0xffffffff


	//   ....[85]....
        /*02e0*/ 	.word	0xffffffff


	//   ....[86]....
        /*02e4*/ 	.word	0xffffffff


	//   ....[87]....
        /*02e8*/ 	.word	0xffffffff


	//   ....[88]....
        /*02ec*/ 	.word	0xffffffff


	//   ....[89]....
        /*02f0*/ 	.word	0xffffffff


	//   ....[90]....
        /*02f4*/ 	.word	0xffffffff


	//   ....[91]....
        /*02f8*/ 	.word	0xffffffff


	//   ....[92]....
        /*02fc*/ 	.word	0xffffffff


	//   ....[93]....
        /*0300*/ 	.word	0xffffffff


	//   ....[94]....
        /*0304*/ 	.word	0xffffffff


	//   ....[95]....
        /*0308*/ 	.word	0xffffffff


	//   ....[96]....
        /*030c*/ 	.word	0xffffffff


	//   ....[97]....
        /*0310*/ 	.word	0xffffffff


	//   ....[98]....
        /*0314*/ 	.word	0xffffffff


	//   ....[99]....
        /*0318*/ 	.word	0xffffffff


	//   ....[100]....
        /*031c*/ 	.word	0xffffffff


	//   ....[101]....
        /*0320*/ 	.word	0xffffffff


	//   ....[102]....
        /*0324*/ 	.word	0xffffffff


	//   ....[103]....
        /*0328*/ 	.word	0xffffffff


	//   ....[104]....
        /*032c*/ 	.word	0xffffffff


	//   ....[105]....
        /*0330*/ 	.word	0xffffffff


	//   ....[106]....
        /*0334*/ 	.word	0xffffffff


	//   ....[107]....
        /*0338*/ 	.word	0xffffffff


	//   ....[108]....
        /*033c*/ 	.word	0xffffffff


	//   ....[109]....
        /*0340*/ 	.word	0xffffffff


	//   ....[110]....
        /*0344*/ 	.word	0xffffffff


	//   ....[111]....
        /*0348*/ 	.word	0xffffffff


	//   ....[112]....
        /*034c*/ 	.word	0xffffffff


	//   ....[113]....
        /*0350*/ 	.word	0xffffffff


	//   ....[114]....
        /*0354*/ 	.word	0xffffffff


	//   ....[115]....
        /*0358*/ 	.word	0xffffffff


	//   ....[116]....
        /*035c*/ 	.word	0xffffffff


	//   ....[117]....
        /*0360*/ 	.word	0xffffffff


	//   ....[118]....
        /*0364*/ 	.word	0xffffffff


	//   ....[119]....
        /*0368*/ 	.word	0xffffffff


	//   ....[120]....
        /*036c*/ 	.word	0xffffffff


	//   ....[121]....
        /*0370*/ 	.word	0xffffffff


	//   ....[122]....
        /*0374*/ 	.word	0xffffffff


	//   ....[123]....
        /*0378*/ 	.word	0xffffffff


	//   ....[124]....
        /*037c*/ 	.word	0xffffffff


	//   ....[125]....
        /*0380*/ 	.word	0xffffffff


	//   ....[126]....
        /*0384*/ 	.word	0xffffffff


	//   ....[127]....
        /*0388*/ 	.word	0xffffffff


	//   ....[128]....
        /*038c*/ 	.word	0xffffffff


	//   ....[129]....
        /*0390*/ 	.word	0xffffffff


	//   ....[130]....
        /*0394*/ 	.word	0xffffffff


	//   ....[131]....
        /*0398*/ 	.word	0xffffffff


	//   ....[132]....
        /*039c*/ 	.word	0xffffffff


	//   ....[133]....
        /*03a0*/ 	.word	0xffffffff


	//   ....[134]....
        /*03a4*/ 	.word	0xffffffff


	//   ....[135]....
        /*03a8*/ 	.word	0xffffffff


	//   ....[136]....
        /*03ac*/ 	.word	0xffffffff


	//   ....[137]....
        /*03b0*/ 	.word	0xffffffff


	//   ....[138]....
        /*03b4*/ 	.word	0xffffffff


	//   ....[139]....
        /*03b8*/ 	.word	0xffffffff


	//   ....[140]....
        /*03bc*/ 	.word	0xffffffff


	//   ....[141]....
        /*03c0*/ 	.word	0xffffffff


	//   ....[142]....
        /*03c4*/ 	.word	0xffffffff


	//   ....[143]....
        /*03c8*/ 	.word	0xffffffff


	//   ....[144]....
        /*03cc*/ 	.word	0xffffffff


	//   ....[145]....
        /*03d0*/ 	.word	0xffffffff


	//   ....[146]....
        /*03d4*/ 	.word	0xffffffff


	//   ....[147]....
        /*03d8*/ 	.word	0xffffffff


	//   ....[148]....
        /*03dc*/ 	.word	0xffffffff


	//   ....[149]....
        /*03e0*/ 	.word	0xffffffff


	//   ....[150]....
        /*03e4*/ 	.word	0xffffffff


	//   ....[151]....
        /*03e8*/ 	.word	0xffffffff


	//   ....[152]....
        /*03ec*/ 	.word	0xffffffff


	//   ....[153]....
        /*03f0*/ 	.word	0xffffffff


	//   ....[154]....
        /*03f4*/ 	.word	0xffffffff


	//   ....[155]....
        /*03f8*/ 	.word	0xffffffff


	//   ....[156]....
        /*03fc*/ 	.word	0xffffffff


	//   ....[157]....
        /*0400*/ 	.word	0xffffffff


	//   ....[158]....
        /*0404*/ 	.word	0xffffffff


	//   ....[159]....
        /*0408*/ 	.word	0x0500000f


	//   ....[160]....
        /*040c*/ 	.word	0x0500000f


	//   ....[161]....
        /*0410*/ 	.word	0x0500000f


	//   ....[162]....
        /*0414*/ 	.word	0x0500000f


	//   ....[163]....
        /*0418*/ 	.word	0x0500000f


	//   ....[164]....
        /*041c*/ 	.word	0x0500000f


	//   ....[165]....
        /*0420*/ 	.word	0x0500000f


	//   ....[166]....
        /*0424*/ 	.word	0x0500000f


	//   ....[167]....
        /*0428*/ 	.word	0x0500000f


	//   ....[168]....
        /*042c*/ 	.word	0x0500000f


	//   ....[169]....
        /*0430*/ 	.word	0x0500000f


	//   ....[170]....
        /*0434*/ 	.word	0x0500000f


	//   ....[171]....
        /*0438*/ 	.word	0x0500000f


	//   ....[172]....
        /*043c*/ 	.word	0x0500000f


	//   ....[173]....
        /*0440*/ 	.word	0x0500000f


	//   ....[174]....
        /*0444*/ 	.word	0x0500000f


	//   ....[175]....
        /*0448*/ 	.word	0x0500000f


	//   ....[176]....
        /*044c*/ 	.word	0x0500000f


	//   ....[177]....
        /*0450*/ 	.word	0x0500000f


	//   ....[178]....
        /*0454*/ 	.word	0x0500000f


	//   ....[179]....
        /*0458*/ 	.word	0x0500000f


	//   ....[180]....
        /*045c*/ 	.word	0x0500000f


	//   ....[181]....
        /*0460*/ 	.word	0x0500000f


	//   ....[182]....
        /*0464*/ 	.word	0x0500000f


	//   ....[183]....
        /*0468*/ 	.word	0x0500000f


	//   ....[184]....
        /*046c*/ 	.word	0x0500000f


	//   ....[185]....
        /*0470*/ 	.word	0x0500000f


	//   ....[186]....
        /*0474*/ 	.word	0x0500000f


	//   ....[187]....
        /*0478*/ 	.word	0x0500000f


	//   ....[188]....
        /*047c*/ 	.word	0x0500000f


	//   ....[189]....
        /*0480*/ 	.word	0x0500000f


	//   ....[190]....
        /*0484*/ 	.word	0x0500000f


	//   ....[191]....
        /*0488*/ 	.word	0x0500000f


	//   ....[192]....
        /*048c*/ 	.word	0x0500000f


	//   ....[193]....
        /*0490*/ 	.word	0x0500000f


	//   ....[194]....
        /*0494*/ 	.word	0x0500000f


	//   ....[195]....
        /*0498*/ 	.word	0x0500000f


	//   ....[196]....
        /*049c*/ 	.word	0x0500000f


	//   ....[197]....
        /*04a0*/ 	.word	0x0500000f


	//   ....[198]....
        /*04a4*/ 	.word	0x0500000f


	//   ....[199]....
        /*04a8*/ 	.word	0x0500000f


	//   ....[200]....
        /*04ac*/ 	.word	0x0500000f


	//   ....[201]....
        /*04b0*/ 	.word	0x0500000f


	//   ....[202]....
        /*04b4*/ 	.word	0x0500000f


	//   ....[203]....
        /*04b8*/ 	.word	0x0500000f


	//   ....[204]....
        /*04bc*/ 	.word	0x0500000f


	//   ....[205]....
        /*04c0*/ 	.word	0x0500000f


	//   ....[206]....
        /*04c4*/ 	.word	0x0500000f


	//   ....[207]....
        /*04c8*/ 	.word	0x0500000f


	//   ....[208]....
        /*04cc*/ 	.word	0x0500000f


	//   ....[209]....
        /*04d0*/ 	.word	0x0500000f


	//   ....[210]....
        /*04d4*/ 	.word	0x0500000f


	//   ....[211]....
        /*04d8*/ 	.word	0x0500000f


	//   ....[212]....
        /*04dc*/ 	.word	0x0500000f


	//   ....[213]....
        /*04e0*/ 	.word	0x0500000f


	//   ....[214]....
        /*04e4*/ 	.word	0x0500000f


	//   ....[215]....
        /*04e8*/ 	.word	0x0500000f


	//   ....[216]....
        /*04ec*/ 	.word	0x0500000f


	//   ....[217]....
        /*04f0*/ 	.word	0x0500000f


	//   ....[218]....
        /*04f4*/ 	.word	0x0500000f


	//   ....[219]....
        /*04f8*/ 	.word	0x0500000f


	//   ....[220]....
        /*04fc*/ 	.word	0x0500000f


	//   ....[221]....
        /*0500*/ 	.word	0x0500000f


	//   ....[222]....
        /*0504*/ 	.word	0x0500000f


	//   ....[223]....
        /*0508*/ 	.word	0x0500000f


	//   ....[224]....
        /*050c*/ 	.word	0x0500000f


	//   ....[225]....
        /*0510*/ 	.word	0x0500000f


	//   ....[226]....
        /*0514*/ 	.word	0x0500000f


	//   ....[227]....
        /*0518*/ 	.word	0x0500000f


	//   ....[228]....
        /*051c*/ 	.word	0x0500000f


	//   ....[229]....
        /*0520*/ 	.word	0x0500000f


	//   ....[230]....
        /*0524*/ 	.word	0x0500000f


	//   ....[231]....
        /*0528*/ 	.word	0x0500000f


	//   ....[232]....
        /*052c*/ 	.word	0x0500000f


	//   ....[233]....
        /*0530*/ 	.word	0x0500000f


	//   ....[234]....
        /*0534*/ 	.word	0x0500000f


	//   ....[235]....
        /*0538*/ 	.word	0x0500000f


	//   ....[236]....
        /*053c*/ 	.word	0x0500000f


	//   ....[237]....
        /*0540*/ 	.word	0x0500000f


	//   ....[238]....
        /*0544*/ 	.word	0x0500000f


	//   ....[239]....
        /*0548*/ 	.word	0x0500000f


	//   ....[240]....
        /*054c*/ 	.word	0x0500000f


	//   ....[241]....
        /*0550*/ 	.word	0x0500000f


	//   ....[242]....
        /*0554*/ 	.word	0x0500000f


	//   ....[243]....
        /*0558*/ 	.word	0x0500000f


	//   ....[244]....
        /*055c*/ 	.word	0x0500000f


	//   ....[245]....
        /*0560*/ 	.word	0x0500000f


	//   ....[246]....
        /*0564*/ 	.word	0x0500000f


	//   ....[247]....
        /*0568*/ 	.word	0x0500000f


	//   ....[248]....
        /*056c*/ 	.word	0x0500000f


	//   ....[249]....
        /*0570*/ 	.word	0x0500000f


	//   ....[250]....
        /*0574*/ 	.word	0x0500000f


	//   ....[251]....
        /*0578*/ 	.word	0x0500000f


	//   ....[252]....
        /*057c*/ 	.word	0x0500000f


	//   ....[253]....
        /*0580*/ 	.word	0x0500000f


	//   ....[254]....
        /*0584*/ 	.word	0x0500000f


	//   ....[255]....
        /*0588*/ 	.word	0x0500000f


	//   ....[0]....
        /*058c*/ 	.word	0x0500000f


	//   ....[1]....
        /*0590*/ 	.word	0x0500000f


	//   ....[2]....
        /*0594*/ 	.word	0x0500000f


	//----- nvinfo : EIATTR_COOP_GROUP_INSTR_OFFSETS
	.align		4
.L_110:
        /*0598*/ 	.byte	0x04, 0x28
        /*059a*/ 	.short	(.L_112 - .L_111)


	//   ....[0]....
.L_111:
        /*059c*/ 	.word	0x00000080


	//   ....[1]....
        /*05a0*/ 	.word	0x000000b0


	//   ....[2]....
        /*05a4*/ 	.word	0x000002d0


	//   ....[3]....
        /*05a8*/ 	.word	0x00000430


	//   ....[4]....
        /*05ac*/ 	.word	0x00000550


	//   ....[5]....
        /*05b0*/ 	.word	0x000006b0


	//   ....[6]....
        /*05b4*/ 	.word	0x00001690


	//   ....[7]....
        /*05b8*/ 	.word	0x000027c0


	//   ....[8]....
        /*05bc*/ 	.word	0x000028c0


	//   ....[9]....
        /*05c0*/ 	.word	0x00002ee0


	//   ....[10]....
        /*05c4*/ 	.word	0x00002f70


	//   ....[11]....
        /*05c8*/ 	.word	0x00004af0


	//   ....[12]....
        /*05cc*/ 	.word	0x00004b00


	//   ....[13]....
        /*05d0*/ 	.word	0x00004b40


	//   ....[14]....
        /*05d4*/ 	.word	0x00004b50


	//   ....[15]....
        /*05d8*/ 	.word	0x00005ff0


	//   ....[16]....
        /*05dc*/ 	.word	0x00006020


	//   ....[17]....
        /*05e0*/ 	.word	0x000060e0


	//   ....[18]....
        /*05e4*/ 	.word	0x000060f0


	//   ....[19]....
        /*05e8*/ 	.word	0x00007410


	//   ....[20]....
        /*05ec*/ 	.word	0x00007450


	//   ....[21]....
        /*05f0*/ 	.word	0x00007470


	//   ....[22]....
        /*05f4*/ 	.word	0x000074a0


	//   ....[23]....
        /*05f8*/ 	.word	0x00007b50


	//   ....[24]....
        /*05fc*/ 	.word	0x00007b70


	//   ....[25]....
        /*0600*/ 	.word	0x00007c30


	//   ....[26]....
        /*0604*/ 	.word	0x00007c50


	//   ....[27]....
        /*0608*/ 	.word	0x00007d10


	//   ....[28]....
        /*060c*/ 	.word	0x00007d30


	//   ....[29]....
        /*0610*/ 	.word	0x00007e00


	//   ....[30]....
        /*0614*/ 	.word	0x00007e20


	//   ....[31]....
        /*0618*/ 	.word	0x000081a0


	//   ....[32]....
        /*061c*/ 	.word	0x000081b0


	//   ....[33]....
        /*0620*/ 	.word	0x000085e0


	//   ....[34]....
        /*0624*/ 	.word	0x000085f0


	//   ....[35]....
        /*0628*/ 	.word	0x00009220


	//   ....[36]....
        /*062c*/ 	.word	0x00009240


	//   ....[37]....
        /*0630*/ 	.word	0x00009300


	//   ....[38]....
        /*0634*/ 	.word	0x00009320


	//   ....[39]....
        /*0638*/ 	.word	0x000093e0


	//   ....[40]....
        /*063c*/ 	.word	0x00009400


	//   ....[41]....
        /*0640*/ 	.word	0x000094d0


	//   ....[42]....
        /*0644*/ 	.word	0x000094f0


	//   ....[43]....
        /*0648*/ 	.word	0x00009630


	//   ....[44]....
        /*064c*/ 	.word	0x00009840


	//   ....[45]....
        /*0650*/ 	.word	0x00009870


	//   ....[46]....
        /*0654*/ 	.word	0x000098a0


	//   ....[47]....
        /*0658*/ 	.word	0x000098d0


	//   ....[48]....
        /*065c*/ 	.word	0x00009900


	//   ....[49]....
        /*0660*/ 	.word	0x00009930


	//   ....[50]....
        /*0664*/ 	.word	0x00009aa0


	//   ....[51]....
        /*0668*/ 	.word	0x00009ad0


	//   ....[52]....
        /*066c*/ 	.word	0x00009b00


	//   ....[53]....
        /*0670*/ 	.word	0x00009b30


	//   ....[54]....
        /*0674*/ 	.word	0x00009b60


	//   ....[55]....
        /*0678*/ 	.word	0x00009b90


	//   ....[56]....
        /*067c*/ 	.word	0x00009c20


	//   ....[57]....
        /*0680*/ 	.word	0x00009c50


	//   ....[58]....
        /*0684*/ 	.word	0x00009c60


	//   ....[59]....
        /*0688*/ 	.word	0x00009cf0


	//   ....[60]....
        /*068c*/ 	.word	0x0000b580


	//   ....[61]....
        /*0690*/ 	.word	0x0000b5a0


	//   ....[62]....
        /*0694*/ 	.word	0x0000b640


	//   ....[63]....
        /*0698*/ 	.word	0x0000b660


	//   ....[64]....
        /*069c*/ 	.word	0x0000b6f0


	//   ....[65]....
        /*06a0*/ 	.word	0x0000b710


	//   ....[66]....
        /*06a4*/ 	.word	0x0000b7a0


	//   ....[67]....
        /*06a8*/ 	.word	0x0000b7c0


	//   ....[68]....
        /*06ac*/ 	.word	0x0000b850


	//   ....[69]....
        /*06b0*/ 	.word	0x0000b870


	//   ....[70]....
        /*06b4*/ 	.word	0x0000b900


	//   ....[71]....
        /*06b8*/ 	.word	0x0000b920


	//   ....[72]....
        /*06bc*/ 	.word	0x0000b9b0


	//   ....[73]....
        /*06c0*/ 	.word	0x0000b9d0


	//   ....[74]....
        /*06c4*/ 	.word	0x0000b9e0


	//   ....[75]....
        /*06c8*/ 	.word	0x0000ba60


	//   ....[76]....
        /*06cc*/ 	.word	0x0000c160


	//   ....[77]....
        /*06d0*/ 	.word	0x0000c190


	//   ....[78]....
        /*06d4*/ 	.word	0x0000c1f0


	//   ....[79]....
        /*06d8*/ 	.word	0x0000c230


	//   ....[80]....
        /*06dc*/ 	.word	0x0000c270


	//   ....[81]....
        /*06e0*/ 	.word	0x0000c2d0


	//   ....[82]....
        /*06e4*/ 	.word	0x0000c320


	//   ....[83]....
        /*06e8*/ 	.word	0x0000c370


	//   ....[84]....
        /*06ec*/ 	.word	0x0000c3c0


	//   ....[85]....
        /*06f0*/ 	.word	0x0000c410


	//   ....[86]....
        /*06f4*/ 	.word	0x0000c460


	//   ....[87]....
        /*06f8*/ 	.word	0x0000c4b0


	//   ....[88]....
        /*06fc*/ 	.word	0x0000c4f0


	//   ....[89]....
        /*0700*/ 	.word	0x0000c550


	//   ....[90]....
        /*0704*/ 	.word	0x0000c570


	//   ....[91]....
        /*0708*/ 	.word	0x0000c5b0


	//   ....[92]....
        /*070c*/ 	.word	0x0000cce0


	//   ....[93]....
        /*0710*/ 	.word	0x0000cd10


	//   ....[94]....
        /*0714*/ 	.word	0x0000cd70


	//   ....[95]....
        /*0718*/ 	.word	0x0000cd80


	//   ....[96]....
        /*071c*/ 	.word	0x0000cdd0


	//   ....[97]....
        /*0720*/ 	.word	0x0000cde0


	//   ....[98]....
        /*0724*/ 	.word	0x0000ce30


	//   ....[99]....
        /*0728*/ 	.word	0x0000ce40


	//   ....[100]....
        /*072c*/ 	.word	0x0000ce90


	//   ....[101]....
        /*0730*/ 	.word	0x0000cea0


	//   ....[102]....
        /*0734*/ 	.word	0x0000cef0


	//   ....[103]....
        /*0738*/ 	.word	0x0000cf00


	//   ....[104]....
        /*073c*/ 	.word	0x0000cf50


	//   ....[105]....
        /*0740*/ 	.word	0x0000cf60


	//   ....[106]....
        /*0744*/ 	.word	0x0000cf70


	//   ....[107]....
        /*0748*/ 	.word	0x0000cfc0


	//   ....[108]....
        /*074c*/ 	.word	0x0000d220


	//   ....[109]....
        /*0750*/ 	.word	0x0000d240


	//   ....[110]....
        /*0754*/ 	.word	0x0000d250


	//   ....[111]....
        /*0758*/ 	.word	0x0000d2c0


	//   ....[112]....
        /*075c*/ 	.word	0x0000d2d0


	//   ....[113]....
        /*0760*/ 	.word	0x0000d340


	//   ....[114]....
        /*0764*/ 	.word	0x0000d350


	//   ....[115]....
        /*0768*/ 	.word	0x0000d3c0


	//   ....[116]....
        /*076c*/ 	.word	0x0000d3d0


	//   ....[117]....
        /*0770*/ 	.word	0x0000d440


	//   ....[118]....
        /*0774*/ 	.word	0x0000d450


	//   ....[119]....
        /*0778*/ 	.word	0x0000d4c0


	//   ....[120]....
        /*077c*/ 	.word	0x0000d4d0


	//   ....[121]....
        /*0780*/ 	.word	0x0000d540


	//   ....[122]....
        /*0784*/ 	.word	0x0000d550


	//   ....[123]....
        /*0788*/ 	.word	0x0000d560


	//   ....[124]....
        /*078c*/ 	.word	0x0000daf0


	//   ....[125]....
        /*0790*/ 	.word	0x0000db30


	//   ....[126]....
        /*0794*/ 	.word	0x0000db70


	//   ....[127]....
        /*0798*/ 	.word	0x0000db90


	//   ....[128]....
        /*079c*/ 	.word	0x0000dba0


	//   ....[129]....
        /*07a0*/ 	.word	0x0000dbc0


	//   ....[130]....
        /*07a4*/ 	.word	0x0000dc30


	//   ....[131]....
        /*07a8*/ 	.word	0x0000dc50


	//   ....[132]....
        /*07ac*/ 	.word	0x0000dcb0


	//   ....[133]....
        /*07b0*/ 	.word	0x0000dcd0


	//   ....[134]....
        /*07b4*/ 	.word	0x0000dd30


	//   ....[135]....
        /*07b8*/ 	.word	0x0000dd50


	//   ....[136]....
        /*07bc*/ 	.word	0x0000ddb0


	//   ....[137]....
        /*07c0*/ 	.word	0x0000ddd0


	//   ....[138]....
        /*07c4*/ 	.word	0x0000de20


	//   ....[139]....
        /*07c8*/ 	.word	0x0000de40


	//   ....[140]....
        /*07cc*/ 	.word	0x0000e280


	//   ....[141]....
        /*07d0*/ 	.word	0x0000e2b0


	//   ....[142]....
        /*07d4*/ 	.word	0x0000e310


	//   ....[143]....
        /*07d8*/ 	.word	0x0000e340


	//   ....[144]....
        /*07dc*/ 	.word	0x0000e370


	//   ....[145]....
        /*07e0*/ 	.word	0x0000e3a0


	//   ....[146]....
        /*07e4*/ 	.word	0x0000e3d0


	//   ....[147]....
        /*07e8*/ 	.word	0x0000e400


	//   ....[148]....
        /*07ec*/ 	.word	0x0000e5a0


	//   ....[149]....
        /*07f0*/ 	.word	0x0000e5d0


	//   ....[150]....
        /*07f4*/ 	.word	0x0000e600


	//   ....[151]....
        /*07f8*/ 	.word	0x0000e630


	//   ....[152]....
        /*07fc*/ 	.word	0x0000e660


	//   ....[153]....
        /*0800*/ 	.word	0x0000e690


	//   ....[154]....
        /*0804*/ 	.word	0x0000e750


	//   ....[155]....
        /*0808*/ 	.word	0x0000e770


	//   ....[156]....
        /*080c*/ 	.word	0x0000e780


	//   ....[157]....
        /*0810*/ 	.word	0x0000e7e0


	//   ....[158]....
        /*0814*/ 	.word	0x0000ee00


	//   ....[159]....
        /*0818*/ 	.word	0x0000f2e0


	//   ....[160]....
        /*081c*/ 	.word	0x0000f3d0


	//   ....[161]....
        /*0820*/ 	.word	0x0000f470


	//   ....[162]....
        /*0824*/ 	.word	0x0000f4d0


	//   ....[163]....
        /*0828*/ 	.word	0x0000f5d0


	//   ....[164]....
        /*082c*/ 	.word	0x0000f640


	//   ....[165]....
        /*0830*/ 	.word	0x0000f740


	//   ....[166]....
        /*0834*/ 	.word	0x0000f7b0


	//   ....[167]....
        /*0838*/ 	.word	0x0000f8b0


	//   ....[168]....
        /*083c*/ 	.word	0x0000f920


	//   ....[169]....
        /*0840*/ 	.word	0x0000fa20


	//   ....[170]....
        /*0844*/ 	.word	0x0000fa90


	//   ....[171]....
        /*0848*/ 	.word	0x0000fb90


	//   ....[172]....
        /*084c*/ 	.word	0x0000fc00


	//   ....[173]....
        /*0850*/ 	.word	0x0000fd00


	//   ....[174]....
        /*0854*/ 	.word	0x0000fd70


	//   ....[175]....
        /*0858*/ 	.word	0x0000fe10


	//   ....[176]....
        /*085c*/ 	.word	0x0000ff10


	//   ....[177]....
        /*0860*/ 	.word	0x0000ff80


	//   ....[178]....
        /*0864*/ 	.word	0x00010000


	//   ....[179]....
        /*0868*/ 	.word	0x000100b0


	//   ....[180]....
        /*086c*/ 	.word	0x00010130


	//   ....[181]....
        /*0870*/ 	.word	0x00010200


	//   ....[182]....
        /*0874*/ 	.word	0x00010280


	//   ....[183]....
        /*0878*/ 	.word	0x00010350


	//   ....[184]....
        /*087c*/ 	.word	0x000103d0


	//   ....[185]....
        /*0880*/ 	.word	0x000104a0


	//   ....[186]....
        /*0884*/ 	.word	0x00010520


	//   ....[187]....
        /*0888*/ 	.word	0x000105f0


	//   ....[188]....
        /*088c*/ 	.word	0x00010670


	//   ....[189]....
        /*0890*/ 	.word	0x00010740


	//   ....[190]....
        /*0894*/ 	.word	0x000107c0


	//   ....[191]....
        /*0898*/ 	.word	0x00010870


	//   ....[192]....
        /*089c*/ 	.word	0x000109a0


	//   ....[193]....
        /*08a0*/ 	.word	0x00010a40


	//   ....[194]....
        /*08a4*/ 	.word	0x00010ab0


	//   ....[195]....
        /*08a8*/ 	.word	0x00010b70


	//   ....[196]....
        /*08ac*/ 	.word	0x00010bd0


	//   ....[197]....
        /*08b0*/ 	.word	0x00010c90


	//   ....[198]....
        /*08b4*/ 	.word	0x00010cf0


	//   ....[199]....
        /*08b8*/ 	.word	0x00010db0


	//   ....[200]....
        /*08bc*/ 	.word	0x00010e10


	//   ....[201]....
        /*08c0*/ 	.word	0x00010ed0


	//   ....[202]....
        /*08c4*/ 	.word	0x00010f30


	//   ....[203]....
        /*08c8*/ 	.word	0x00010ff0


	//   ....[204]....
        /*08cc*/ 	.word	0x00011050


	//   ....[205]....
        /*08d0*/ 	.word	0x00011110


	//   ....[206]....
        /*08d4*/ 	.word	0x00011170


	//   ....[207]....
        /*08d8*/ 	.word	0x00011230


	//   ....[208]....
        /*08dc*/ 	.word	0x00011320


	//   ....[209]....
        /*08e0*/ 	.word	0x000113c0


	//   ....[210]....
        /*08e4*/ 	.word	0x00011420


	//   ....[211]....
        /*08e8*/ 	.word	0x00011500


	//   ....[212]....
        /*08ec*/ 	.word	0x00011560


	//   ....[213]....
        /*08f0*/ 	.word	0x00011640


	//   ....[214]....
        /*08f4*/ 	.word	0x000116a0


	//   ....[215]....
        /*08f8*/ 	.word	0x00011780


	//   ....[216]....
        /*08fc*/ 	.word	0x000117e0


	//   ....[217]....
        /*0900*/ 	.word	0x000118c0


	//   ....[218]....
        /*0904*/ 	.word	0x00011920


	//   ....[219]....
        /*0908*/ 	.word	0x00011a00


	//   ....[220]....
        /*090c*/ 	.word	0x00011a60


	//   ....[221]....
        /*0910*/ 	.word	0x00011b40


	//   ....[222]....
        /*0914*/ 	.word	0x00011ba0


	//   ....[223]....
        /*0918*/ 	.word	0x00011c70


	//   ....[224]....
        /*091c*/ 	.word	0x00011d90


	//   ....[225]....
        /*0920*/ 	.word	0x00011e30


	//   ....[226]....
        /*0924*/ 	.word	0x00011ef0


	//   ....[227]....
        /*0928*/ 	.word	0x00011fc0


	//   ....[228]....
        /*092c*/ 	.word	0x00012020


	//   ....[229]....
        /*0930*/ 	.word	0x00012100


	//   ....[230]....
        /*0934*/ 	.word	0x00012160


	//   ....[231]....
        /*0938*/ 	.word	0x00012230


	//   ....[232]....
        /*093c*/ 	.word	0x00012290


	//   ....[233]....
        /*0940*/ 	.word	0x00012360


	//   ....[234]....
        /*0944*/ 	.word	0x000123c0


	//   ....[235]....
        /*0948*/ 	.word	0x000124a0


	//   ....[236]....
        /*094c*/ 	.word	0x00012500


	//   ....[237]....
        /*0950*/ 	.word	0x000125d0


	//   ....[238]....
        /*0954*/ 	.word	0x00012630


	//   ....[239]....
        /*0958*/ 	.word	0x000126f0


	//   ....[240]....
        /*095c*/ 	.word	0x00012780


	//   ....[241]....
        /*0960*/ 	.word	0x00012820


	//   ....[242]....
        /*0964*/ 	.word	0x000129a0


	//   ....[243]....
        /*0968*/ 	.word	0x00012a10


	//   ....[244]....
        /*096c*/ 	.word	0x00012a80


	//   ....[245]....
        /*0970*/ 	.word	0x00012af0


	//   ....[246]....
        /*0974*/ 	.word	0x00012b60


	//   ....[247]....
        /*0978*/ 	.word	0x00012be0


	//   ....[248]....
        /*097c*/ 	.word	0x00012c60


	//   ....[249]....
        /*0980*/ 	.word	0x00012cf0


	//   ....[250]....
        /*0984*/ 	.word	0x00012d60


	//   ....[251]....
        /*0988*/ 	.word	0x00012dd0


	//   ....[252]....
        /*098c*/ 	.word	0x00012e40


	//   ....[253]....
        /*0990*/ 	.word	0x00012ec0


	//   ....[254]....
        /*0994*/ 	.word	0x00012f30


	//   ....[255]....
        /*0998*/ 	.word	0x00012fd0


	//   ....[0]....
        /*099c*/ 	.word	0x00013020


	//   ....[1]....
        /*09a0*/ 	.word	0x000130b0


	//   ....[2]....
        /*09a4*/ 	.word	0x000131e0


	//----- nvinfo : EIATTR_REG_RECONFIG
	.align		4
.L_112:
        /*09a8*/ 	.byte	0x01, 0x54
	.zero		2


	//----- nvinfo : EIATTR_SYSCALL_OFFSETS
	.align		4
        /*09ac*/ 	.byte	0x04, 0x46
        /*09ae*/ 	.short	(.L_114 - .L_113)


	//   ....[0]....
.L_113:
        /*09b0*/ 	.word	0x00001870


	//   ....[1]....
        /*09b4*/ 	.word	0x0000ac70


	//   ....[2]....
        /*09b8*/ 	.word	0x0000adc0


	//   ....[3]....
        /*09bc*/ 	.word	0x0000aeb0


	//   ....[4]....
        /*09c0*/ 	.word	0x0000be10


	//----- nvinfo : EIATTR_MBARRIER_INSTR_OFFSETS
	.align		4
.L_114:
        /*09c4*/ 	.byte	0x04, 0x39
        /*09c6*/ 	.short	(.L_116 - .L_115)


	//   ....[0]....
.L_115:
        /*09c8*/ 	.word	0x00000180
        /*09cc*/ 	.word	0x000000ff
        /*09d0*/ 	.word	0x00028800
        /*09d4*/ 	.short	0x0100
        /*09d6*/ 	.byte	0x08
	.zero		1


	//   ....[1]....
        /*09d8*/ 	.word	0x00000190
        /*09dc*/ 	.word	0x000000ff
        /*09e0*/ 	.word	0x00028820
        /*09e4*/ 	.short	0x0100
        /*09e6*/ 	.byte	0x08
	.zero		1


	//   ....[2]....
        /*09e8*/ 	.word	0x00000280
        /*09ec*/ 	.word	0x000000ff
        /*09f0*/ 	.word	0x00028830
        /*09f4*/ 	.short	0x0100
        /*09f6*/ 	.byte	0x08
	.zero		1


	//   ....[3]....
        /*09f8*/ 	.word	0x00000290
        /*09fc*/ 	.word	0x000000ff
        /*0a00*/ 	.word	0x00028840
        /*0a04*/ 	.short	0x0100
        /*0a06*/ 	.byte	0x08
	.zero		1


	//   ....[4]....
        /*0a08*/ 	.word	0x000002a0
        /*0a0c*/ 	.word	0x000000ff
        /*0a10*/ 	.word	0x00028838
        /*0a14*/ 	.short	0x0100
        /*0a16*/ 	.byte	0x08
	.zero		1


	//   ....[5]....
        /*0a18*/ 	.word	0x000002b0
        /*0a1c*/ 	.word	0x000000ff
        /*0a20*/ 	.word	0x00028848
        /*0a24*/ 	.short	0x0100
        /*0a26*/ 	.byte	0x08
	.zero		1


	//   ....[6]....
        /*0a28*/ 	.word	0x000003e0
        /*0a2c*/ 	.word	0x000000ff
        /*0a30*/ 	.word	0x00028850
        /*0a34*/ 	.short	0x0100
        /*0a36*/ 	.byte	0x08
	.zero		1


	//   ....[7]....
        /*0a38*/ 	.word	0x000003f0
        /*0a3c*/ 	.word	0x000000ff
        /*0a40*/ 	.word	0x00028860
        /*0a44*/ 	.short	0x0100
        /*0a46*/ 	.byte	0x08
	.zero		1


	//   ....[8]....
        /*0a48*/ 	.word	0x00000400
        /*0a4c*/ 	.word	0x000000ff
        /*0a50*/ 	.word	0x00028858
        /*0a54*/ 	.short	0x0100
        /*0a56*/ 	.byte	0x08
	.zero		1


	//   ....[9]....
        /*0a58*/ 	.word	0x00000410
        /*0a5c*/ 	.word	0x000000ff
        /*0a60*/ 	.word	0x00028868
        /*0a64*/ 	.short	0x0100
        /*0a66*/ 	.byte	0x08
	.zero		1


	//   ....[10]....
        /*0a68*/ 	.word	0x00000500
        /*0a6c*/ 	.word	0x000000ff
        /*0a70*/ 	.word	0x00028870
        /*0a74*/ 	.short	0x0100
        /*0a76*/ 	.byte	0x06
	.zero		1


	//   ....[11]....
        /*0a78*/ 	.word	0x00000510
        /*0a7c*/ 	.word	0x000000ff
        /*0a80*/ 	.word	0x00028880
        /*0a84*/ 	.short	0x0100
        /*0a86*/ 	.byte	0x06
	.zero		1


	//   ....[12]....
        /*0a88*/ 	.word	0x00000520
        /*0a8c*/ 	.word	0x000000ff
        /*0a90*/ 	.word	0x00028878
        /*0a94*/ 	.short	0x0100
        /*0a96*/ 	.byte	0x06
	.zero		1


	//   ....[13]....
        /*0a98*/ 	.word	0x00000530
        /*0a9c*/ 	.word	0x000000ff
        /*0aa0*/ 	.word	0x00028888
        /*0aa4*/ 	.short	0x0100
        /*0aa6*/ 	.byte	0x06
	.zero		1


	//   ....[14]....
        /*0aa8*/ 	.word	0x00000660
        /*0aac*/ 	.word	0x000000ff
        /*0ab0*/ 	.word	0x00028890
        /*0ab4*/ 	.short	0x0100
        /*0ab6*/ 	.byte	0x08
	.zero		1


	//   ....[15]....
        /*0ab8*/ 	.word	0x00000670
        /*0abc*/ 	.word	0x000000ff
        /*0ac0*/ 	.word	0x000288a0
        /*0ac4*/ 	.short	0x0100
        /*0ac6*/ 	.byte	0x08
	.zero		1


	//   ....[16]....
        /*0ac8*/ 	.word	0x00000680
        /*0acc*/ 	.word	0x000000ff
        /*0ad0*/ 	.word	0x00028898
        /*0ad4*/ 	.short	0x0100
        /*0ad6*/ 	.byte	0x08
	.zero		1


	//   ....[17]....
        /*0ad8*/ 	.word	0x00000690
        /*0adc*/ 	.word	0x000000ff
        /*0ae0*/ 	.word	0x000288a8
        /*0ae4*/ 	.short	0x0100
        /*0ae6*/ 	.byte	0x08
	.zero		1


	//   ....[18]....
        /*0ae8*/ 	.word	0x000007c0
        /*0aec*/ 	.word	0x000000ff
        /*0af0*/ 	.word	0x000288b0
        /*0af4*/ 	.short	0x0100
        /*0af6*/ 	.byte	0x08
	.zero		1


	//   ....[19]....
        /*0af8*/ 	.word	0x000007d0
        /*0afc*/ 	.word	0x000000ff
        /*0b00*/ 	.word	0x000288c0
        /*0b04*/ 	.short	0x0100
        /*0b06*/ 	.byte	0x08
	.zero		1


	//   ....[20]....
        /*0b08*/ 	.word	0x000007e0
        /*0b0c*/ 	.word	0x000000ff
        /*0b10*/ 	.word	0x000288b8
        /*0b14*/ 	.short	0x0100
        /*0b16*/ 	.byte	0x08
	.zero		1


	//   ....[21]....
        /*0b18*/ 	.word	0x000007f0
        /*0b1c*/ 	.word	0x000000ff
        /*0b20*/ 	.word	0x000288c8
        /*0b24*/ 	.short	0x0100
        /*0b26*/ 	.byte	0x08
	.zero		1


	//   ....[22]....
        /*0b28*/ 	.word	0x000018d0
        /*0b2c*/ 	.word	0x000000ff
        /*0b30*/ 	.word	0x00028800
        /*0b34*/ 	.short	0x010a
        /*0b36*/ 	.byte	0x2a
	.zero		1


	//   ....[23]....
        /*0b38*/ 	.word	0x00001950
        /*0b3c*/ 	.word	0x00000004
        /*0b40*/ 	.word	0x00028830
        /*0b44*/ 	.short	0x010a
        /*0b46*/ 	.byte	0x3f
	.zero		1


	//   ....[24]....
        /*0b48*/ 	.word	0x000019a0
        /*0b4c*/ 	.word	0x00000004
        /*0b50*/ 	.word	0x00028830
        /*0b54*/ 	.short	0x010a
        /*0b56*/ 	.byte	0x3f
	.zero		1


	//   ....[25]....
        /*0b58*/ 	.word	0x00002a00
        /*0b5c*/ 	.word	0x000000ff
        /*0b60*/ 	.word	0x00000000
        /*0b64*/ 	.short	0x0101
        /*0b66*/ 	.byte	0x06
	.zero		1


	//   ....[26]....
        /*0b68*/ 	.word	0x00003f00
        /*0b6c*/ 	.word	0x000000ff
        /*0b70*/ 	.word	0x00028830
        /*0b74*/ 	.short	0x010a
        /*0b76*/ 	.byte	0x06
	.zero		1


	//   ....[27]....
        /*0b78*/ 	.word	0x00003f40
        /*0b7c*/ 	.word	0x000000ff
        /*0b80*/ 	.word	0x00028830
        /*0b84*/ 	.short	0x010a
        /*0b86*/ 	.byte	0x06
	.zero		1


	//   ....[28]....
        /*0b88*/ 	.word	0x000042e0
        /*0b8c*/ 	.word	0x000000ff
        /*0b90*/ 	.word	0x00028850
        /*0b94*/ 	.short	0x010a
        /*0b96*/ 	.byte	0x06
	.zero		1


	//   ....[29]....
        /*0b98*/ 	.word	0x00004320
        /*0b9c*/ 	.word	0x000000ff
        /*0ba0*/ 	.word	0x00028850
        /*0ba4*/ 	.short	0x010a
        /*0ba6*/ 	.byte	0x06
	.zero		1


	//   ....[30]....
        /*0ba8*/ 	.word	0x00004780
        /*0bac*/ 	.word	0x000000ff
        /*0bb0*/ 	.word	0x00000000
        /*0bb4*/ 	.short	0x0101
        /*0bb6*/ 	.byte	0x07
	.zero		1


	//   ....[31]....
        /*0bb8*/ 	.word	0x00005930
        /*0bbc*/ 	.word	0x000000ff
        /*0bc0*/ 	.word	0x00000000
        /*0bc4*/ 	.short	0x0101
        /*0bc6*/ 	.byte	0x07
	.zero		1


	//   ....[32]....
        /*0bc8*/ 	.word	0x00005f60
        /*0bcc*/ 	.word	0x000000ff
        /*0bd0*/ 	.word	0x00028850
        /*0bd4*/ 	.short	0x010a
        /*0bd6*/ 	.byte	0x05
	.zero		1


	//   ....[33]....
        /*0bd8*/ 	.word	0x00005fa0
        /*0bdc*/ 	.word	0x000000ff
        /*0be0*/ 	.word	0x00028850
        /*0be4*/ 	.short	0x010a
        /*0be6*/ 	.byte	0x05
	.zero		1


	//   ....[34]....
        /*0be8*/ 	.word	0x00006570
        /*0bec*/ 	.word	0x000000ff
        /*0bf0*/ 	.word	0x00000000
        /*0bf4*/ 	.short	0x0101
        /*0bf6*/ 	.byte	0x04
	.zero		1


	//   ....[35]....
        /*0bf8*/ 	.word	0x00007b40
        /*0bfc*/ 	.word	0x00000000
        /*0c00*/ 	.word	0x00000000
        /*0c04*/ 	.short	0x0101
        /*0c06*/ 	.byte	0x3f
	.zero		1


	//   ....[36]....
        /*0c08*/ 	.word	0x00008190
        /*0c0c*/ 	.word	0x00000008
        /*0c10*/ 	.word	0x00000000
        /*0c14*/ 	.short	0x0101
        /*0c16*/ 	.byte	0x3f
	.zero		1


	//   ....[37]....
        /*0c18*/ 	.word	0x0000b3b0
        /*0c1c*/ 	.word	0x00000007
        /*0c20*/ 	.word	0x00028840
        /*0c24*/ 	.short	0x010a
        /*0c26*/ 	.byte	0x3f
	.zero		1


	//   ....[38]....
        /*0c28*/ 	.word	0x0000bb10
        /*0c2c*/ 	.word	0x00000007
        /*0c30*/ 	.word	0x00028830
        /*0c34*/ 	.short	0x0107
        /*0c36*/ 	.byte	0x3f
	.zero		1


	//   ....[39]....
        /*0c38*/ 	.word	0x0000bbe0
        /*0c3c*/ 	.word	0x00000007
        /*0c40*/ 	.word	0x00028830
        /*0c44*/ 	.short	0x0101
        /*0c46*/ 	.byte	0x3f
	.zero		1


	//   ....[40]....
        /*0c48*/ 	.word	0x0000c6a0
        /*0c4c*/ 	.word	0x00000016
        /*0c50*/ 	.word	0x00028800
        /*0c54*/ 	.short	0x0107
        /*0c56*/ 	.byte	0x3f
	.zero		1


	//   ....[41]....
        /*0c58*/ 	.word	0x0000c7b0
        /*0c5c*/ 	.word	0x00000016
        /*0c60*/ 	.word	0x00028800
        /*0c64*/ 	.short	0x0101
        /*0c66*/ 	.byte	0x3f
	.zero		1


	//   ....[42]....
        /*0c68*/ 	.word	0x0000c7d0
        /*0c6c*/ 	.word	0x00000016
        /*0c70*/ 	.word	0x00028820
        /*0c74*/ 	.short	0x010a
        /*0c76*/ 	.byte	0x3f
	.zero		1


	//   ....[43]....
        /*0c78*/ 	.word	0x0000cb50
        /*0c7c*/ 	.word	0x00000006
        /*0c80*/ 	.word	0x00028840
        /*0c84*/ 	.short	0x010a
        /*0c86*/ 	.byte	0x3f
	.zero		1


	//   ....[44]....
        /*0c88*/ 	.word	0x0000d050
        /*0c8c*/ 	.word	0x00000006
        /*0c90*/ 	.word	0x00028830
        /*0c94*/ 	.short	0x0107
        /*0c96*/ 	.byte	0x3f
	.zero		1


	//   ....[45]....
        /*0c98*/ 	.word	0x0000d110
        /*0c9c*/ 	.word	0x00000006
        /*0ca0*/ 	.word	0x00028830
        /*0ca4*/ 	.short	0x0101
        /*0ca6*/ 	.byte	0x3f
	.zero		1


	//   ....[46]....
        /*0ca8*/ 	.word	0x0000d170
        /*0cac*/ 	.word	0x00000006
        /*0cb0*/ 	.word	0x00028860
        /*0cb4*/ 	.short	0x010a
        /*0cb6*/ 	.byte	0x3f
	.zero		1


	//   ....[47]....
        /*0cb8*/ 	.word	0x0000d710
        /*0cbc*/ 	.word	0x00000006
        /*0cc0*/ 	.word	0x00028850
        /*0cc4*/ 	.short	0x0107
        /*0cc6*/ 	.byte	0x3f
	.zero		1


	//   ....[48]....
        /*0cc8*/ 	.word	0x0000d840
        /*0ccc*/ 	.word	0x00000006
        /*0cd0*/ 	.word	0x00028850
        /*0cd4*/ 	.short	0x0101
        /*0cd6*/ 	.byte	0x3f
	.zero		1


	//   ....[49]....
        /*0cd8*/ 	.word	0x0000da50
        /*0cdc*/ 	.word	0x00000000
        /*0ce0*/ 	.word	0x00028860
        /*0ce4*/ 	.short	0x010a
        /*0ce6*/ 	.byte	0x3f
	.zero		1


	//   ....[50]....
        /*0ce8*/ 	.word	0x0000df80
        /*0cec*/ 	.word	0x00000000
        /*0cf0*/ 	.word	0x00028850
        /*0cf4*/ 	.short	0x0107
        /*0cf6*/ 	.byte	0x3f
	.zero		1


	//   ....[51]....
        /*0cf8*/ 	.word	0x0000e040
        /*0cfc*/ 	.word	0x00000000
        /*0d00*/ 	.word	0x00028850
        /*0d04*/ 	.short	0x0101
        /*0d06*/ 	.byte	0x3f
	.zero		1


	//   ....[52]....
        /*0d08*/ 	.word	0x0000ed80
        /*0d0c*/ 	.word	0x00000004
        /*0d10*/ 	.word	0x00028820
        /*0d14*/ 	.short	0x010a
        /*0d16*/ 	.byte	0x3f
	.zero		1


	//   ....[53]....
        /*0d18*/ 	.word	0x0000ef00
        /*0d1c*/ 	.word	0x00000005
        /*0d20*/ 	.word	0x00028840
        /*0d24*/ 	.short	0x010a
        /*0d26*/ 	.byte	0x3f
	.zero		1


	//   ....[54]....
        /*0d28*/ 	.word	0x0000efa0
        /*0d2c*/ 	.word	0x00000019
        /*0d30*/ 	.word	0x00028840
        /*0d34*/ 	.short	0x010a
        /*0d36*/ 	.byte	0x3f
	.zero		1


	//   ....[55]....
        /*0d38*/ 	.word	0x0000efe0
        /*0d3c*/ 	.word	0x00000005
        /*0d40*/ 	.word	0x00028860
        /*0d44*/ 	.short	0x010a
        /*0d46*/ 	.byte	0x3f
	.zero		1


	//   ....[56]....
        /*0d48*/ 	.word	0x0000f020
        /*0d4c*/ 	.word	0x00000019
        /*0d50*/ 	.word	0x00028860
        /*0d54*/ 	.short	0x010a
        /*0d56*/ 	.byte	0x3f
	.zero		1


	//   ....[57]....
        /*0d58*/ 	.word	0x0000f090
        /*0d5c*/ 	.word	0x00000003
        /*0d60*/ 	.word	0x00028800
        /*0d64*/ 	.short	0x010a
        /*0d66*/ 	.byte	0x3f
	.zero		1


	//   ....[58]....
        /*0d68*/ 	.word	0x0000f0e0
        /*0d6c*/ 	.word	0x00000004
        /*0d70*/ 	.word	0x00028830
        /*0d74*/ 	.short	0x010a
        /*0d76*/ 	.byte	0x3f
	.zero		1


	//   ....[59]....
        /*0d78*/ 	.word	0x0000f140
        /*0d7c*/ 	.word	0x00000003
        /*0d80*/ 	.word	0x00028830
        /*0d84*/ 	.short	0x010a
        /*0d86*/ 	.byte	0x3f
	.zero		1


	//   ....[60]....
        /*0d88*/ 	.word	0x0000f1a0
        /*0d8c*/ 	.word	0x00000003
        /*0d90*/ 	.word	0x00028850
        /*0d94*/ 	.short	0x010a
        /*0d96*/ 	.byte	0x3f
	.zero		1


	//   ....[61]....
        /*0d98*/ 	.word	0x0000f200
        /*0d9c*/ 	.word	0x00000009
        /*0da0*/ 	.word	0x00028850
        /*0da4*/ 	.short	0x010a
        /*0da6*/ 	.byte	0x3f
	.zero		1


	//   ....[62]....
        /*0da8*/ 	.word	0x0000f320
        /*0dac*/ 	.word	0x00000007
        /*0db0*/ 	.word	0x00028840
        /*0db4*/ 	.short	0x010a
        /*0db6*/ 	.byte	0x3f
	.zero		1


	//   ....[63]....
        /*0db8*/ 	.word	0x000108a0
        /*0dbc*/ 	.word	0x00000016
        /*0dc0*/ 	.word	0x00028820
        /*0dc4*/ 	.short	0x010a
        /*0dc6*/ 	.byte	0x3f
	.zero		1


	//   ....[64]....
        /*0dc8*/ 	.word	0x000108f0
        /*0dcc*/ 	.word	0x00000006
        /*0dd0*/ 	.word	0x00028840
        /*0dd4*/ 	.short	0x010a
        /*0dd6*/ 	.byte	0x3f
	.zero		1


	//   ....[65]....
        /*0dd8*/ 	.word	0x00011270
        /*0ddc*/ 	.word	0x00000006
        /*0de0*/ 	.word	0x00028860
        /*0de4*/ 	.short	0x010a
        /*0de6*/ 	.byte	0x3f
	.zero		1


	//   ....[66]....
        /*0de8*/ 	.word	0x00011ce0
        /*0dec*/ 	.word	0x00000000
        /*0df0*/ 	.word	0x00028860
        /*0df4*/ 	.short	0x010a
        /*0df6*/ 	.byte	0x3f
	.zero		1


	//   ....[67]....
        /*0df8*/ 	.word	0x00013100
        /*0dfc*/ 	.word	0x00000004
        /*0e00*/ 	.word	0x00028820
        /*0e04*/ 	.short	0x010a
        /*0e06*/ 	.byte	0x3f
	.zero		1


	//   ....[68]....
        /*0e08*/ 	.word	0x000132a0
        /*0e0c*/ 	.word	0x00000005
        /*0e10*/ 	.word	0x00028840
        /*0e14*/ 	.short	0x010a
        /*0e16*/ 	.byte	0x3f
	.zero		1


	//   ....[69]....
        /*0e18*/ 	.word	0x000132f0
        /*0e1c*/ 	.word	0x00000019
        /*0e20*/ 	.word	0x00028840
        /*0e24*/ 	.short	0x010a
        /*0e26*/ 	.byte	0x3f
	.zero		1


	//   ....[70]....
        /*0e28*/ 	.word	0x00013340
        /*0e2c*/ 	.word	0x00000005
        /*0e30*/ 	.word	0x00028860
        /*0e34*/ 	.short	0x010a
        /*0e36*/ 	.byte	0x3f
	.zero		1


	//----- nvinfo : EIATTR_NUM_MBARRIERS
	.align		4
.L_116:
        /*0e38*/ 	.byte	0x03, 0x38
        /*0e3a*/ 	.short	0x0016


	//----- nvinfo : EIATTR_EXIT_INSTR_OFFSETS
	.align		4
        /*0e3c*/ 	.byte	0x04, 0x1c
        /*0e3e*/ 	.short	(.L_118 - .L_117)


	//   ....[0]....
.L_117:
        /*0e40*/ 	.word	0x000009a0


	//   ....[1]....
        /*0e44*/ 	.word	0x000095e0


	//   ....[2]....
        /*0e48*/ 	.word	0x0000f070


	//----- nvinfo : EIATTR_MAX_THREADS
	.align		4
.L_118:
        /*0e4c*/ 	.byte	0x04, 0x05
        /*0e4e*/ 	.short	(.L_120 - .L_119)
.L_119:
        /*0e50*/ 	.word	0x00000180
        /*0e54*/ 	.word	0x00000001
        /*0e58*/ 	.word	0x00000001


	//----- nvinfo : EIATTR_CRS_STACK_SIZE
	.align		4
.L_120:
        /*0e5c*/ 	.byte	0x04, 0x1e
        /*0e5e*/ 	.short	(.L_122 - .L_121)
.L_121:
        /*0e60*/ 	.word	0x00000000


	//----- nvinfo : EIATTR_CBANK_PARAM_SIZE
	.align		4
.L_122:
        /*0e64*/ 	.byte	0x03, 0x19
        /*0e66*/ 	.short	0x0af0


	//----- nvinfo : EIATTR_PARAM_CBANK
	.align		4
        /*0e68*/ 	.byte	0x04, 0x0a
        /*0e6a*/ 	.short	(.L_124 - .L_123)
	.align		4
.L_123:
        /*0e6c*/ 	.word	index@(.nv.constant0._ZN7cutlass13device_kernelIN5flash11enable_sm90INS1_16FlashAttnFwdSm90INS1_25CollectiveMainloopFwdSm90ILi2EN4cute5tupleIJNS5_1CILi1EEES8_S8_EEENS6_IJNS7_ILi128EEESA_SA_EEELi128ENS_6half_tEfNS_4arch4Sm90ELb0ELb0ELb0ELb1ELb1ELb0ELb0ELb1ELb1ELb1ELb1ELb0EEENS1_21CollectiveEpilogueFwdISB_S9_SC_SE_Li256ELb1ELb1ELb1ELb0EEENS1_36VarlenDynamicPersistentTileSchedulerILi128ELi128ELi256ELi128ELb1ELb1ELb1ELb0ELb1ELb1EEEEEEEEEvNT_6ParamsE)
        /*0e70*/ 	.short	0x0210
        /*0e72*/ 	.short	0x0af0


	//----- nvinfo : EIATTR_SW_WAR
	.align		4
.L_124:
        /*0e74*/ 	.byte	0x04, 0x36
        /*0e76*/ 	.short	(.L_126 - .L_125)
.L_125:
        /*0e78*/ 	.word	0x00000008
.L_126:


//--------------------- .nv.info._ZN7cutlass13device_kernelIN5flash11enable_sm90INS1_16FlashAttnFwdSm90INS1_25CollectiveMainloopFwdSm90ILi2EN4cute5tupleIJNS5_1CILi1EEES8_S8_EEENS6_IJNS7_ILi128EEESA_SA_EEELi128ENS_6half_tEfNS_4arch4Sm90ELb0ELb0ELb0ELb1ELb1ELb1ELb0ELb1ELb1ELb1ELb1ELb0EEENS1_21CollectiveEpilogueFwdISB_S9_SC_SE_Li256ELb1ELb1ELb1ELb0EEENS1_36VarlenDynamicPersistentTileSchedulerILi128ELi128ELi256ELi128ELb1ELb1ELb1ELb0ELb1ELb1EEEEEEEEEvNT_6ParamsE --------------------------
	.section	.nv.info._ZN7cutlass13device_kernelIN5flash11enable_sm90INS1_16FlashAttnFwdSm90INS1_25CollectiveMainloopFwdSm90ILi2EN4cute5tupleIJNS5_1CILi1EEES8_S8_EEENS6_IJNS7_ILi128EEESA_SA_EEELi128ENS_6half_tEfNS_4arch4Sm90ELb0ELb0ELb0ELb1ELb1ELb1ELb0ELb1ELb1ELb1ELb1ELb0EEENS1_21CollectiveEpilogueFwdISB_S9_SC_SE_Li256ELb1ELb1ELb1ELb0EEENS1_36VarlenDynamicPersistentTileSchedulerILi128ELi128ELi256ELi128ELb1ELb1ELb1ELb0ELb1ELb1EEEEEEEEEvNT_6ParamsE,"",@"SHT_CUDA_INFO"
	.sectionflags	@""
	.align	4


	//----- nvinfo : EIATTR_CUDA_API_VERSION
	.align		4
        /*0000*/ 	.byte	0x04, 0x37
        /*0002*/ 	.short	(.L_128 - .L_127)
.L_127:
        /*0004*/ 	.word	0x00000082


	//----- nvinfo : EIATTR_KPARAM_INFO
	.align		4
.L_128:
        /*0008*/ 	.byte	0x04, 0x17
        /*000a*/ 	.short	(.L_130 - .L_129)
.L_129:
        /*000c*/ 	.word	0x00000000
        /*0010*/ 	.short	0x0000
        /*0012*/ 	.short	0x0070
        /*0014*/ 	.byte	0x00, 0xf0, 0x01, 0x2a


	//----- nvinfo : EIATTR_SPARSE_MMA_MASK
	.align		4
.L_130:
        /*0018*/ 	.byte	0x03, 0x50
        /*001a*/ 	.short	0x0000


	//----- nvinfo : EIATTR_MAXREG_COUNT
	.align		4
        /*001c*/ 	.byte	0x03, 0x1b
        /*001e*/ 	.short	0x00a8


	//----- nvinfo : EIATTR_NUM_BARRIERS
	.align		4
        /*0020*/ 	.byte	0x02, 0x4c
        /*0022*/ 	.byte	0x10
	.zero		1


	//----- nvinfo : EIATTR_EXTERNS
	.align		4
        /*0024*/ 	.byte	0x04, 0x0f
        /*0026*/ 	.short	(.L_132 - .L_131)


	//   ....[0]....
	.align		4
.L_131:
        /*0028*/ 	.word	index@(__assertfail)


	//----- nvinfo : EIATTR_ANNOTATIONS
	.align		4
.L_132:
        /*002c*/ 	.byte	0x04, 0x55
        /*002e*/ 	.short	(.L_134 - .L_133)


	//   ....[0]....
.L_133:
        /* <DEDUP_REMOVED lines=18> */
        /*0144*/ 	.byte	0xa0, 0xb3, 0x01, 0x00


	//----- nvinfo : EIATTR_MERCURY_ISA_VERSION
	.align		4
.L_134:
        /*0148*/ 	.byte	0x03, 0x5f
        /*014a*/ 	.short	0x0101


	//----- nvinfo : EIATTR_UNUSED_LOAD_BYTE_OFFSET
	.align		4
        /*014c*/ 	.byte	0x04, 0x44
        /*014e*/ 	.short	(.L_136 - .L_135)


	//   ....[0]....
.L_135:
        /*0150*/ 	.word	0x00000a60
        /*0154*/ 	.word	0x0000fff0


	//   ....[1]....
        /*0158*/ 	.word	0x000118e0
        /*015c*/ 	.word	0x0000fff0


	//----- nvinfo : EIATTR_INT_WARP_WIDE_INSTR_OFFSETS
	.align		4
.L_136:
        /*0160*/ 	.byte	0x04, 0x31
        /*0162*/ 	.short	(.L_138 - .L_137)


	//   ....[0]....
.L_137:
        /*0164*/ 	.word	0x00000130


	//   ....[1]....
        /*0168*/ 	.word	0x00000170


	//   ....[2]....
        /*016c*/ 	.word	0x000001e0


	//   ....[3]....
        /*0170*/ 	.word	0x00017110


	//   ....[4]....
        /*0174*/ 	.word	0x000171a0


	//   ....[5]....
        /*0178*/ 	.word	0x00019fd0


	//   ....[6]....
        /*017c*/ 	.word	0x0001a060


	//----- nvinfo : EIATTR_COOP_GROUP_MASK_REGIDS
	.align		4
.L_138:
        /*0180*/ 	.byte	0x04, 0x29
        /*0182*/ 	.short	(.L_140 - .L_139)


	//   ....[0]....
.L_139:
        /*0184*/ 	.word	0xffffffff


	//   ....[1]....
        /*0188*/ 	.word	0xffffffff


	//   ....[2]....
        /*018c*/ 	.word	0xffffffff


	//   ....[3]....
        /*0190*/ 	.word	0xffffffff


	//   ....[4]....
        /*0194*/ 	.word	0xffffffff


	//   ....[5]....
        /*0198*/ 	.word	0xffffffff


	//   ....[6]....
        /*019c*/ 	.word	0xffffffff


	//   ....[7]....
        /*01a0*/ 	.word	0xffffffff


	//   ....[8]....
        /*01a4*/ 	.word	0xffffffff


	//   ....[9]....
        /*01a8*/ 	.word	0xffffffff


	//   ....[10]....
        /*01ac*/ 	.word	0xffffffff


	//   ....[11]....
        /*01b0*/ 	.word	0xffffffff


	//   ....[12]....
        /*01b4*/ 	.word	0xffffffff


	//   ....[13]....
        /*01b8*/ 	.word	0xffffffff


	//   ....[14]....
        /*01bc*/ 	.word	0xffffffff


	//   ....[15]....
        /*01c0*/ 	.word	0xffffffff


	//   ....[16]....
        /*01c4*/ 	.word	0xffffffff


	//   ....[17]....
        /*01c8*/ 	.word	0xffffffff


	//   ....[18]....
        /*01cc*/ 	.word	0xffffffff


	//   ....[19]....
        /*01d0*/ 	.word	0xffffffff


	//   ....[20]....
        /*01d4*/ 	.word	0xffffffff


	//   ....[21]....
        /*01d8*/ 	.word	0xffffffff


	//   ....[22]....
        /*01dc*/ 	.word	0xffffffff


	//   ....[23]....
        /*01e0*/ 	.word	0xffffffff


	//   ....[24]....
        /*01e4*/ 	.word	0xffffffff


	//   ....[25]....
        /*01e8*/ 	.word	0xffffffff


	//   ....[26]....
        /*01ec*/ 	.word	0xffffffff


	//   ....[27]....
        /*01f0*/ 	.word	0xffffffff


	//   ....[28]....
        /*01f4*/ 	.word	0xffffffff


	//   ....[29]....
        /*01f8*/ 	.word	0xffffffff


	//   ....[30]....
        /*01fc*/ 	.word	0xffffffff


	//   ....[31]....
        /*0200*/ 	.word	0xffffffff


	//   ....[32]....
        /*0204*/ 	.word	0xffffffff


	//   ....[33]....
        /*0208*/ 	.word	0xffffffff


	//   ....[34]....
        /*020c*/ 	.word	0xffffffff


	//   ....[35]....
        /*0210*/ 	.word	0xffffffff


	//   ....[36]....
        /*0214*/ 	.word	0xffffffff


	//   ....[37]....
        /*0218*/ 	.word	0xffffffff


	//   ....[38]....
        /*021c*/ 	.word	0xffffffff


	//   ....[39]....
        /*0220*/ 	.word	0xffffffff


	//   ....[40]....
        /*0224*/ 	.word	0xffffffff


	//   ....[41]....
        /*0228*/ 	.word	0xffffffff


	//   ....[42]....
        /*022c*/ 	.word	0xffffffff


	//   ....[43]....
        /*0230*/ 	.word	0xffffffff


	//   ....[44]....
        /*0234*/ 	.word	0xffffffff


	//   ....[45]....
        /*0238*/ 	.word	0xffffffff


	//   ....[46]....
        /*023c*/ 	.word	0xffffffff


	//   ....[47]....
        /*0240*/ 	.word	0xffffffff


	//   ....[48]....
        /*0244*/ 	.word	0xffffffff


	//   ....[49]....
        /*0248*/ 	.word	0xffffffff


	//   ....[50]....
        /*024c*/ 	.word	0xffffffff


	//   ....[51]....
        /*0250*/ 	.word	0xffffffff


	//   ....[52]....
        /*0254*/ 	.word	0xffffffff


	//   ....[53]....
        /*0258*/ 	.word	0xffffffff


	//   ....[54]....
        /*025c*/ 	.word	0xffffffff


	//   ....[55]....
        /*0260*/ 	.word	0xffffffff


	//   ....[56]....
        /*0264*/ 	.word	0xffffffff


	//   ....[57]....
        /*0268*/ 	.word	0xffffffff


	//   ....[58]....
        /*026c*/ 	.word	0xffffffff


	//   ....[59]....
        /*0270*/ 	.word	0xffffffff


	//   ....[60]....
        /*0274*/ 	.word	0xffffffff


	//   ....[61]....
        /*0278*/ 	.word	0xffffffff


	//   ....[62]....
        /*027c*/ 	.word	0xffffffff


	//   ....[63]....
        /*0280*/ 	.word	0xffffffff


	//   ....[64]....
        /*0284*/ 	.word	0xffffffff


	//   ....[65]....
        /*0288*/ 	.word	0xffffffff


	//   ....[66]....
        /*028c*/ 	.word	0xffffffff


	//   ....[67]....
        /*0290*/ 	.word	0xffffffff


	//   ....[68]....
        /*0294*/ 	.word	0xffffffff


	//   ....[69]....
        /*0298*/ 	.word	0xffffffff


	//   ....[70]....
        /*029c*/ 	.word	0xffffffff


	//   ....[71]....
        /*02a0*/ 	.word	0xffffffff


	//   ....[72]....
        /*02a4*/ 	.word	0xffffffff


	//   ....[73]....
        /*02a8*/ 	.word	0xffffffff


	//   ....[74]....
        /*02ac*/ 	.word	0xffffffff


	//   ....[75]....
        /*02b0*/ 	.word	0xffffffff


	//   ....[76]....
        /*02b4*/ 	.word	0xffffffff


	//   ....[77]....
        /*02b8*/ 	.word	0xffffffff


	//   ....[78]....
        /*02bc*/ 	.word	0xffffffff


	//   ....[79]....
        /*02c0*/ 	.word	0xffffffff


	//   ....[80]....
        /*02c4*/ 	.word	0xffffffff


	//   ....[81]....
        /*02c8*/ 	.word	0xffffffff


	//   ....[82]....
        /*02cc*/ 	.word	0xffffffff


	//   ....[83]....
        /*02d0*/ 	.word	0xffffffff


	//   ....[84]....
        /*02d4*/ 	.word	0xffffffff


	//   ....[85]....
        /*02d8*/ 	.word	0xffffffff


	//   ....[86]....
        /*02dc*/ 	.word	0xffffffff


	//   ....[87]....
        /*02e0*/ 	.word	0xffffffff


	//   ....[88]....
        /*02e4*/ 	.word	0xffffffff


	//   ....[89]....
        /*02e8*/ 	.word	0xffffffff


	//   ....[90]....
        /*02ec*/ 	.word	0xffffffff


	//   ....[91]....
        /*02f0*/ 	.word	0xffffffff


	//   ....[92]....
        /*02f4*/ 	.word	0xffffffff


	//   ....[93]....
        /*02f8*/ 	.word	0xffffffff


	//   ....[94]....
        /*02fc*/ 	.word	0xffffffff


	//   ....[95]....
        /*0300*/ 	.word	0xffffffff


	//   ....[96]....
        /*0304*/ 	.word	0xffffffff


	//   ....[97]....
        /*0308*/ 	.word	0xffffffff


	//   ....[98]....
        /*030c*/ 	.word	0xffffffff


	//   ....[99]....
        /*0310*/ 	.word	0xffffffff


	//   ....[100]....
        /*0314*/ 	.word	0xffffffff


	//   ....[101]....
        /*0318*/ 	.word	0xffffffff


	//   ....[102]....
        /*031c*/ 	.word	0xffffffff


	//   ....[103]....
        /*0320*/ 	.word	0xffffffff


	//   ....[104]....
        /*0324*/ 	.word	0xffffffff


	//   ....[105]....
        /*0328*/ 	.word	0xffffffff


	//   ....[106]....
        /*032c*/ 	.word	0xffffffff


	//   ....[107]....
        /*0330*/ 	.word	0xffffffff


	//   ....[108]....
        /*0334*/ 	.word	0xffffffff


	//   ....[109]....
        /*0338*/ 	.word	0xffffffff


	//   ....[110]....
        /*033c*/ 	.word	0xffffffff


	//   ....[111]....
        /*0340*/ 	.word	0xffffffff


	//   ....[112]....
        /*0344*/ 	.word	0xffffffff


	//   ....[113]....
        /*0348*/ 	.word	0xffffffff


	//   ....[114]....
        /*034c*/ 	.word	0xffffffff


	//   ....[115]....
        /*0350*/ 	.word	0xffffffff


	//   ....[116]....
        /*0354*/ 	.word	0xffffffff


	//   ....[117]....
        /*0358*/ 	.word	0xffffffff


	//   ....[118]....
        /*035c*/ 	.word	0xffffffff


	//   ....[119]....
        /*0360*/ 	.word	0xffffffff


	//   ....[120]....
        /*0364*/ 	.word	0xffffffff


	//   ....[121]....
        /*0368*/ 	.word	0xffffffff


	//   ....[122]....
        /*036c*/ 	.word	0xffffffff


	//   ....[123]....
        /*0370*/ 	.word	0xffffffff


	//   ....[124]....
        /*0374*/ 	.word	0xffffffff


	//   ....[125]....
        /*0378*/ 	.word	0xffffffff


	//   ....[126]....
        /*037c*/ 	.word	0xffffffff


	//   ....[127]....
        /*0380*/ 	.word	0xffffffff


	//   ....[128]....
        /*0384*/ 	.word	0xffffffff


	//   ....[129]....
        /*0388*/ 	.word	0xffffffff


	//   ....[130]....
        /*038c*/ 	.word	0xffffffff


	//   ....[131]....
        /*0390*/ 	.word	0xffffffff


	//   ....[132]....
        /*0394*/ 	.word	0xffffffff


	//   ....[133]....
        /*0398*/ 	.word	0xffffffff


	//   ....[134]....
        /*039c*/ 	.word	0xffffffff


	//   ....[135]....
        /*03a0*/ 	.word	0xffffffff


	//   ....[136]....
        /*03a4*/ 	.word	0xffffffff


	//   ....[137]....
        /*03a8*/ 	.word	0xffffffff


	//   ....[138]....
        /*03ac*/ 	.word	0xffffffff


	//   ....[139]....
        /*03b0*/ 	.word	0xffffffff


	//   ....[140]....
        /*03b4*/ 	.word	0xffffffff


	//   ....[141]....
        /*03b8*/ 	.word	0xffffffff


	//   ....[142]....
        /*03bc*/ 	.word	0xffffffff


	//   ....[143]....
        /*03c0*/ 	.word	0xffffffff


	//   ....[144]....
        /*03c4*/ 	.word	0xffffffff


	//   ....[145]....
        /*03c8*/ 	.word	0xffffffff


	//   ....[146]....
        /*03cc*/ 	.word	0xffffffff


	//   ....[147]....
        /*03d0*/ 	.word	0xffffffff


	//   ....[148]....
        /*03d4*/ 	.word	0xffffffff


	//   ....[149]....
        /*03d8*/ 	.word	0xffffffff


	//   ....[150]....
        /*03dc*/ 	.word	0xffffffff


	//   ....[151]....
        /*03e0*/ 	.word	0xffffffff


	//   ....[152]....
        /*03e4*/ 	.word	0xffffffff


	//   ....[153]....
        /*03e8*/ 	.word	0xffffffff


	//   ....[154]....
        /*03ec*/ 	.word	0xffffffff


	//   ....[155]....
        /*03f0*/ 	.word	0xffffffff


	//   ....[156]....
        /*03f4*/ 	.word	0xffffffff


	//   ....[157]....
        /*03f8*/ 	.word	0xffffffff


	//   ....[158]....
        /*03fc*/ 	.word	0xffffffff


	//   ....[159]....
        /*0400*/ 	.word	0xffffffff


	//   ....[160]....
        /*0404*/ 	.word	0xffffffff


	//   ....[161]....
        /*0408*/ 	.word	0xffffffff


	//   ....[162]....
        /*040c*/ 	.word	0xffffffff


	//   ....[163]....
        /*0410*/ 	.word	0xffffffff


	//   ....[164]....
        /*0414*/ 	.word	0xffffffff


	//   ....[165]....
        /*0418*/ 	.word	0xffffffff


	//   ....[166]....
        /*041c*/ 	.word	0xffffffff


	//   ....[167]....
        /*0420*/ 	.word	0xffffffff


	//   ....[168]....
        /*0424*/ 	.word	0xffffffff


	//   ....[169]....
        /*0428*/ 	.word	0xffffffff


	//   ....[170]....
        /*042c*/ 	.word	0xffffffff


	//   ....[171]....
        /*0430*/ 	.word	0xffffffff


	//   ....[172]....
        /*0434*/ 	.word	0xffffffff


	//   ....[173]....
        /*0438*/ 	.word	0xffffffff


	//   ....[174]....
        /*043c*/ 	.word	0xffffffff


	//   ....[175]....
        /*0440*/ 	.word	0xffffffff


	//   ....[176]....
        /*0444*/ 	.word	0xffffffff


	//   ....[177]....
        /*0448*/ 	.word	0xffffffff


	//   ....[178]....
        /*044c*/ 	.word	0xffffffff


	//   ....[179]....
        /*0450*/ 	.word	0xffffffff


	//   ....[180]....
        /*0454*/ 	.word	0xffffffff


	//   ....[181]....
        /*0458*/ 	.word	0xffffffff


	//   ....[182]....
        /*045c*/ 	.word	0xffffffff


	//   ....[183]....
        /*0460*/ 	.word	0xffffffff


	//   ....[184]....
        /*0464*/ 	.word	0xffffffff


	//   ....[185]....
        /*0468*/ 	.word	0xffffffff


	//   ....[186]....
        /*046c*/ 	.word	0xffffffff


	//   ....[187]....
        /*0470*/ 	.word	0xffffffff


	//   ....[188]....
        /*0474*/ 	.word	0xffffffff


	//   ....[189]....
        /*0478*/ 	.word	0xffffffff


	//   ....[190]....
        /*047c*/ 	.word	0xffffffff


	//   ....[191]....
        /*0480*/ 	.word	0xffffffff


	//   ....[192]....
        /*0484*/ 	.word	0xffffffff


	//   ....[193]....
        /*0488*/ 	.word	0xffffffff


	//   ....[194]....
        /*048c*/ 	.word	0xffffffff


	//   ....[195]....
        /*0490*/ 	.word	0xffffffff


	//   ....[196]....
        /*0494*/ 	.word	0xffffffff


	//   ....[197]....
        /*0498*/ 	.word	0xffffffff


	//   ....[198]....
        /*049c*/ 	.word	0xffffffff


	//   ....[199]....
        /*04a0*/ 	.word	0xffffffff


	//   ....[200]....
        /*04a4*/ 	.word	0xffffffff


	//   ....[201]....
        /*04a8*/ 	.word	0x0500000f


	//   ....[202]....
        /*04ac*/ 	.word	0x0500000f


	//   ....[203]....
        /*04b0*/ 	.word	0x0500000f


	//   ....[204]....
        /*04b4*/ 	.word	0x0500000f


	//   ....[205]....
        /*04b8*/ 	.word	0x0500000f


	//   ....[206]....
        /*04bc*/ 	.word	0x0500000f


	//   ....[207]....
        /*04c0*/ 	.word	0x0500000f


	//   ....[208]....
        /*04c4*/ 	.word	0x0500000f


	//   ....[209]....
        /*04c8*/ 	.word	0x0500000f


	//   ....[210]....
        /*04cc*/ 	.word	0x0500000f


	//   ....[211]....
        /*04d0*/ 	.word	0x0500000f


	//   ....[212]....
        /*04d4*/ 	.word	0x0500000f


	//   ....[213]....
        /*04d8*/ 	.word	0x0500000f


	//   ....[214]....
        /*04dc*/ 	.word	0x0500000f


	//   ....[215]....
        /*04e0*/ 	.word	0x0500000f


	//   ....[216]....
        /*04e4*/ 	.word	0x0500000f


	//   ....[217]....
        /*04e8*/ 	.word	0x0500000f


	//   ....[218]....
        /*04ec*/ 	.word	0x0500000f


	//   ....[219]....
        /*04f0*/ 	.word	0x0500000f


	//   ....[220]....
        /*04f4*/ 	.word	0x0500000f


	//   ....[221]....
        /*04f8*/ 	.word	0x0500000f


	//   ....[222]....
        /*04fc*/ 	.word	0x0500000f


	//   ....[223]....
        /*0500*/ 	.word	0x0500000f


	//   ....[224]....
        /*0504*/ 	.word	0x0500000f


	//   ....[225]....
        /*0508*/ 	.word	0x0500000f


	//   ....[226]....
        /*050c*/ 	.word	0x0500000f


	//   ....[227]....
        /*0510*/ 	.word	0x0500000f


	//   ....[228]....
        /*0514*/ 	.word	0x0500000f


	//   ....[229]....
        /*0518*/ 	.word	0x0500000f


	//   ....[230]....
        /*051c*/ 	.word	0x0500000f


	//   ....[231]....
        /*0520*/ 	.word	0x0500000f


	//   ....[232]....
        /*0524*/ 	.word	0x0500000f


	//   ....[233]....
        /*0528*/ 	.word	0x0500000f


	//   ....[234]....
        /*052c*/ 	.word	0x0500000f


	//   ....[235]....
        /*0530*/ 	.word	0x0500000f


	//   ....[236]....
        /*0534*/ 	.word	0x0500000f


	//   ....[237]....
        /*0538*/ 	.word	0x0500000f


	//   ....[238]....
        /*053c*/ 	.word	0x0500000f


	//   ....[239]....
        /*0540*/ 	.word	0x0500000f


	//   ....[240]....
        /*0544*/ 	.word	0x0500000f


	//   ....[241]....
        /*0548*/ 	.word	0x0500000f


	//   ....[242]....
        /*054c*/ 	.word	0x0500000f


	//   ....[243]....
        /*0550*/ 	.word	0x0500000f


	//   ....[244]....
        /*0554*/ 	.word	0x0500000f


	//   ....[245]....
        /*0558*/ 	.word	0x0500000f


	//   ....[246]....
        /*055c*/ 	.word	0x0500000f


	//   ....[247]....
        /*0560*/ 	.word	0x0500000f


	//   ....[248]....
        /*0564*/ 	.word	0x0500000f


	//   ....[249]....
        /*0568*/ 	.word	0x0500000f


	//   ....[250]....
        /*056c*/ 	.word	0x0500000f


	//   ....[251]....
        /*0570*/ 	.word	0x0500000f


	//   ....[252]....
        /*0574*/ 	.word	0x0500000f


	//   ....[253]....
        /*0578*/ 	.word	0x0500000f


	//   ....[254]....
        /*057c*/ 	.word	0x0500000f


	//   ....[255]....
        /*0580*/ 	.word	0x0500000f


	//   ....[0]....
        /*0584*/ 	.word	0x0500000f


	//   ....[1]....
        /*0588*/ 	.word	0x0500000f


	//   ....[2]....
        /*058c*/ 	.word	0x0500000f


	//   ....[3]....
        /*0590*/ 	.word	0x0500000f


	//   ....[4]....
        /*0594*/ 	.word	0x0500000f


	//   ....[5]....
        /*0598*/ 	.word	0x0500000f


	//   ....[6]....
        /*059c*/ 	.word	0x0500000f


	//   ....[7]....
        /*05a0*/ 	.word	0x0500000f


	//   ....[8]....
        /*05a4*/ 	.word	0x0500000f


	//   ....[9]....
        /*05a8*/ 	.word	0x0500000f


	//   ....[10]....
        /*05ac*/ 	.word	0x0500000f


	//   ....[11]....
        /*05b0*/ 	.word	0x0500000f


	//   ....[12]....
        /*05b4*/ 	.word	0x0500000f


	//   ....[13]....
        /*05b8*/ 	.word	0x0500000f


	//   ....[14]....
        /*05bc*/ 	.word	0x0500000f


	//   ....[15]....
        /*05c0*/ 	.word	0x0500000f


	//   ....[16]....
        /*05c4*/ 	.word	0x0500000f


	//   ....[17]....
        /*05c8*/ 	.word	0x0500000f


	//   ....[18]....
        /*05cc*/ 	.word	0x0500000f


	//   ....[19]....
        /*05d0*/ 	.word	0x0500000f


	//   ....[20]....
        /*05d4*/ 	.word	0x0500000f


	//   ....[21]....
        /*05d8*/ 	.word	0x0500000f


	//   ....[22]....
        /*05dc*/ 	.word	0x0500000f


	//   ....[23]....
        /*05e0*/ 	.word	0x0500000f


	//   ....[24]....
        /*05e4*/ 	.word	0x0500000f


	//   ....[25]....
        /*05e8*/ 	.word	0x0500000f


	//   ....[26]....
        /*05ec*/ 	.word	0x0500000f


	//   ....[27]....
        /*05f0*/ 	.word	0x0500000f


	//   ....[28]....
        /*05f4*/ 	.word	0x0500000f


	//   ....[29]....
        /*05f8*/ 	.word	0x0500000f


	//   ....[30]....
        /*05fc*/ 	.word	0x0500000f


	//   ....[31]....
        /*0600*/ 	.word	0x0500000f


	//   ....[32]....
        /*0604*/ 	.word	0x0500000f


	//   ....[33]....
        /*0608*/ 	.word	0x0500000f


	//   ....[34]....
        /*060c*/ 	.word	0x0500000f


	//   ....[35]....
        /*0610*/ 	.word	0x0500000f


	//   ....[36]....
        /*0614*/ 	.word	0x0500000f


	//   ....[37]....
        /*0618*/ 	.word	0x0500000f


	//   ....[38]....
        /*061c*/ 	.word	0x0500000f


	//   ....[39]....
        /*0620*/ 	.word	0x0500000f


	//   ....[40]....
        /*0624*/ 	.word	0x0500000f


	//   ....[41]....
        /*0628*/ 	.word	0x0500000f


	//   ....[42]....
        /*062c*/ 	.word	0x0500000f


	//   ....[43]....
        /*0630*/ 	.word	0x0500000f


	//   ....[44]....
        /*0634*/ 	.word	0x0500000f


	//   ....[45]....
        /*0638*/ 	.word	0x0500000f


	//   ....[46]....
        /*063c*/ 	.word	0x0500000f


	//   ....[47]....
        /*0640*/ 	.word	0x0500000f


	//   ....[48]....
        /*0644*/ 	.word	0x0500000f


	//   ....[49]....
        /*0648*/ 	.word	0x0500000f


	//   ....[50]....
        /*064c*/ 	.word	0x0500000f


	//   ....[51]....
        /*0650*/ 	.word	0x0500000f


	//   ....[52]....
        /*0654*/ 	.word	0x0500000f


	//   ....[53]....
        /*0658*/ 	.word	0x0500000f


	//   ....[54]....
        /*065c*/ 	.word	0x0500000f


	//   ....[55]....
        /*0660*/ 	.word	0x0500000f


	//   ....[56]....
        /*0664*/ 	.word	0x0500000f


	//   ....[57]....
        /*0668*/ 	.word	0x0500000f


	//   ....[58]....
        /*066c*/ 	.word	0x0500000f


	//   ....[59]....
        /*0670*/ 	.word	0x0500000f


	//   ....[60]....
        /*0674*/ 	.word	0x0500000f


	//   ....[61]....
        /*0678*/ 	.word	0x0500000f


	//   ....[62]....
        /*067c*/ 	.word	0x0500000f


	//   ....[63]....
        /*0680*/ 	.word	0x0500000f


	//   ....[64]....
        /*0684*/ 	.word	0x0500000f


	//   ....[65]....
        /*0688*/ 	.word	0x0500000f


	//   ....[66]....
        /*068c*/ 	.word	0x0500000f


	//   ....[67]....
        /*0690*/ 	.word	0x0500000f


	//   ....[68]....
        /*0694*/ 	.word	0x0500000f


	//   ....[69]....
        /*0698*/ 	.word	0x0500000f


	//   ....[70]....
        /*069c*/ 	.word	0x0500000f


	//   ....[71]....
        /*06a0*/ 	.word	0x0500000f


	//   ....[72]....
        /*06a4*/ 	.word	0x0500000f


	//   ....[73]....
        /*06a8*/ 	.word	0x0500000f


	//   ....[74]....
        /*06ac*/ 	.word	0x0500000f


	//   ....[75]....
        /*06b0*/ 	.word	0x0500000f


	//   ....[76]....
        /*06b4*/ 	.word	0x0500000f


	//   ....[77]....
        /*06b8*/ 	.word	0x0500000f


	//   ....[78]....
        /*06bc*/ 	.word	0x0500000f


	//   ....[79]....
        /*06c0*/ 	.word	0x0500000f


	//   ....[80]....
        /*06c4*/ 	.word	0x0500000f


	//   ....[81]....
        /*06c8*/ 	.word	0x0500000f


	//   ....[82]....
        /*06cc*/ 	.word	0x0500000f


	//   ....[83]....
        /*06d0*/ 	.word	0x0500000f


	//   ....[84]....
        /*06d4*/ 	.word	0x0500000f


	//   ....[85]....
        /*06d8*/ 	.word	0x0500000f


	//   ....[86]....
        /*06dc*/ 	.word	0x0500000f


	//   ....[87]....
        /*06e0*/ 	.word	0x0500000f


	//   ....[88]....
        /*06e4*/ 	.word	0x0500000f


	//   ....[89]....
        /*06e8*/ 	.word	0x0500000f


	//   ....[90]....
        /*06ec*/ 	.word	0x0500000f


	//   ....[91]....
        /*06f0*/ 	.word	0x0500000f


	//   ....[92]....
        /*06f4*/ 	.word	0x0500000f


	//   ....[93]....
        /*06f8*/ 	.word	0x0500000f


	//   ....[94]....
        /*06fc*/ 	.word	0x0500000f


	//   ....[95]....
        /*0700*/ 	.word	0x0500000f


	//   ....[96]....
        /*0704*/ 	.word	0x0500000f


	//   ....[97]....
        /*0708*/ 	.word	0x0500000f


	//   ....[98]....
        /*070c*/ 	.word	0x0500000f


	//----- nvinfo : EIATTR_COOP_GROUP_INSTR_OFFSETS
	.align		4
.L_140:
        /*0710*/ 	.byte	0x04, 0x28
        /*0712*/ 	.short	(.L_142 - .L_141)


	//   ....[0]....
.L_141:
        /*0714*/ 	.word	0x00000070


	//   ....[1]....
        /*0718*/ 	.word	0x00000140


	//   ....[2]....
        /*071c*/ 	.word	0x00000190


	//   ....[3]....
        /*0720*/ 	.word	0x000003c0


	//   ....[4]....
        /*0724*/ 	.word	0x00000520


	//   ....[5]....
        /*0728*/ 	.word	0x00000640


	//   ....[6]....
        /*072c*/ 	.word	0x000007a0


	//   ....[7]....
        /*0730*/ 	.word	0x00003320


	//   ....[8]....
        /*0734*/ 	.word	0x00003330


	//   ....[9]....
        /*0738*/ 	.word	0x000039e0


	//   ....[10]....
        /*073c*/ 	.word	0x000039f0


	//   ....[11]....
        /*0740*/ 	.word	0x000040a0


	//   ....[12]....
        /*0744*/ 	.word	0x000040b0


	//   ....[13]....
        /*0748*/ 	.word	0x00004760


	//   ....[14]....
        /*074c*/ 	.word	0x00004770


	//   ....[15]....
        /*0750*/ 	.word	0x00005790


	//   ....[16]....
        /*0754*/ 	.word	0x000057a0


	//   ....[17]....
        /*0758*/ 	.word	0x00005f20


	//   ....[18]....
        /*075c*/ 	.word	0x00005f30


	//   ....[19]....
        /*0760*/ 	.word	0x000066e0


	//   ....[20]....
        /*0764*/ 	.word	0x000066f0


	//   ....[21]....
        /*0768*/ 	.word	0x00006e90


	//   ....[22]....
        /*076c*/ 	.word	0x00006ea0


	//   ....[23]....
        /*0770*/ 	.word	0x00007860


	//   ....[24]....
        /*0774*/ 	.word	0x00007870


	//   ....[25]....
        /*0778*/ 	.word	0x00007980


	//   ....[26]....
        /*077c*/ 	.word	0x00007990


	//   ....[27]....
        /*0780*/ 	.word	0x00007ab0


	//   ....[28]....
        /*0784*/ 	.word	0x00007ac0


	//   ....[29]....
        /*0788*/ 	.word	0x00007be0


	//   ....[30]....
        /*078c*/ 	.word	0x00007bf0


	//   ....[31]....
        /*0790*/ 	.word	0x00007f70


	//   ....[32]....
        /*0794*/ 	.word	0x00007f90


	//   ....[33]....
        /*0798*/ 	.word	0x00008070


	//   ....[34]....
        /*079c*/ 	.word	0x00008090


	//   ....[35]....
        /*07a0*/ 	.word	0x00008170


	//   ....[36]....
        /*07a4*/ 	.word	0x00008190


	//   ....[37]....
        /*07a8*/ 	.word	0x00008270


	//   ....[38]....
        /*07ac*/ 	.word	0x00008290


	//   ....[39]....
        /*07b0*/ 	.word	0x00008a00


	//   ....[40]....
        /*07b4*/ 	.word	0x00008f90


	//   ....[41]....
        /*07b8*/ 	.word	0x00008fa0


	//   ....[42]....
        /*07bc*/ 	.word	0x00008fb0


	//   ....[43]....
        /*07c0*/ 	.word	0x00008fc0


	//   ....[44]....
        /*07c4*/ 	.word	0x0000a9f0


	//   ....[45]....
        /*07c8*/ 	.word	0x0000aa00


	//   ....[46]....
        /*07cc*/ 	.word	0x0000aa10


	//   ....[47]....
        /*07d0*/ 	.word	0x0000aa20


	//   ....[48]....
        /*07d4*/ 	.word	0x0000d620


	//   ....[49]....
        /*07d8*/ 	.word	0x0000d720


	//   ....[50]....
        /*07dc*/ 	.word	0x0000dd00


	//   ....[51]....
        /*07e0*/ 	.word	0x0000dd70


	//   ....[52]....
        /*07e4*/ 	.word	0x0000f940


	//   ....[53]....
        /*07e8*/ 	.word	0x0000f950


	//   ....[54]....
        /*07ec*/ 	.word	0x0000f980


	//   ....[55]....
        /*07f0*/ 	.word	0x0000f990


	//   ....[56]....
        /*07f4*/ 	.word	0x00010ee0


	//   ....[57]....
        /*07f8*/ 	.word	0x00010f20


	//   ....[58]....
        /*07fc*/ 	.word	0x00010fc0


	//   ....[59]....
        /*0800*/ 	.word	0x000112d0


	//   ....[60]....
        /*0804*/ 	.word	0x00012390


	//   ....[61]....
        /*0808*/ 	.word	0x000123b0


	//   ....[62]....
        /*080c*/ 	.word	0x000123c0


	//   ....[63]....
        /*0810*/ 	.word	0x000123d0


	//   ....[64]....
        /*0814*/ 	.word	0x00012a80


	//   ....[65]....
        /*0818*/ 	.word	0x00012a90


	//   ....[66]....
        /*081c*/ 	.word	0x00012b90


	//   ....[67]....
        /*0820*/ 	.word	0x00012ba0


	//   ....[68]....
        /*0824*/ 	.word	0x00012cb0


	//   ....[69]....
        /*0828*/ 	.word	0x00012cc0


	//   ....[70]....
        /*082c*/ 	.word	0x00012dd0


	//   ....[71]....
        /*0830*/ 	.word	0x00012de0


	//   ....[72]....
        /*0834*/ 	.word	0x000132a0


	//   ....[73]....
        /*0838*/ 	.word	0x000132b0


	//   ....[74]....
        /*083c*/ 	.word	0x00013730


	//   ....[75]....
        /*0840*/ 	.word	0x00013740


	//   ....[76]....
        /*0844*/ 	.word	0x00014370


	//   ....[77]....
        /*0848*/ 	.word	0x00014380


	//   ....[78]....
        /*084c*/ 	.word	0x00014490


	//   ....[79]....
        /*0850*/ 	.word	0x000144a0


	//   ....[80]....
        /*0854*/ 	.word	0x000145b0


	//   ....[81]....
        /*0858*/ 	.word	0x000145c0


	//   ....[82]....
        /*085c*/ 	.word	0x000146d0


	//   ....[83]....
        /*0860*/ 	.word	0x000146e0


	//   ....[84]....
        /*0864*/ 	.word	0x00014850


	//   ....[85]....
        /*0868*/ 	.word	0x00014a40


	//   ....[86]....
        /*086c*/ 	.word	0x00014a70


	//   ....[87]....
        /*0870*/ 	.word	0x00014aa0


	//   ....[88]....
        /*0874*/ 	.word	0x00014ad0


	//   ....[89]....
        /*0878*/ 	.word	0x00014b00


	//   ....[90]....
        /*087c*/ 	.word	0x00014b30


	//   ....[91]....
        /*0880*/ 	.word	0x00014cc0


	//   ....[92]....
        /*0884*/ 	.word	0x00014cf0


	//   ....[93]....
        /*0888*/ 	.word	0x00014d20


	//   ....[94]....
        /*088c*/ 	.word	0x00014d50


	//   ....[95]....
        /*0890*/ 	.word	0x00014d80


	//   ....[96]....
        /*0894*/ 	.word	0x00014db0


	//   ....[97]....
        /*0898*/ 	.word	0x00014e40


	//   ....[98]....
        /*089c*/ 	.word	0x00014e70


	//   ....[99]....
        /*08a0*/ 	.word	0x00014e80


	//   ....[100]....
        /*08a4*/ 	.word	0x00014f10


	//   ....[101]....
        /*08a8*/ 	.word	0x00015e50


	//   ....[102]....
        /*08ac*/ 	.word	0x00017c00


	//   ....[103]....
        /*08b0*/ 	.word	0x00017c20


	//   ....[104]....
        /*08b4*/ 	.word	0x00017cc0


	//   ....[105]....
        /*08b8*/ 	.word	0x00017ce0


	//   ....[106]....
        /*08bc*/ 	.word	0x00017d70


	//   ....[107]....
        /*08c0*/ 	.word	0x00017d90


	//   ....[108]....
        /*08c4*/ 	.word	0x00017e20


	//   ....[109]....
        /*08c8*/ 	.word	0x00017e40


	//   ....[110]....
        /*08cc*/ 	.word	0x00017ed0


	//   ....[111]....
        /*08d0*/ 	.word	0x00017ef0


	//   ....[112]....
        /*08d4*/ 	.word	0x00017f80


	//   ....[113]....
        /*08d8*/ 	.word	0x00017fa0


	//   ....[114]....
        /*08dc*/ 	.word	0x00018030


	//   ....[115]....
        /*08e0*/ 	.word	0x00018050


	//   ....[116]....
        /*08e4*/ 	.word	0x00018060


	//   ....[117]....
        /*08e8*/ 	.word	0x000180e0


	//   ....[118]....
        /*08ec*/ 	.word	0x00018800


	//   ....[119]....
        /*08f0*/ 	.word	0x00018830


	//   ....[120]....
        /*08f4*/ 	.word	0x00018890


	//   ....[121]....
        /*08f8*/ 	.word	0x000188d0


	//   ....[122]....
        /*08fc*/ 	.word	0x00018910


	//   ....[123]....
        /*0900*/ 	.word	0x00018970


	//   ....[124]....
        /*0904*/ 	.word	0x000189b0


	//   ....[125]....
        /*0908*/ 	.word	0x00018a10


	//   ....[126]....
        /*090c*/ 	.word	0x00018a50


	//   ....[127]....
        /*0910*/ 	.word	0x00018ab0


	//   ....[128]....
        /*0914*/ 	.word	0x00018af0


	//   ....[129]....
        /*0918*/ 	.word	0x00018b50


	//   ....[130]....
        /*091c*/ 	.word	0x00018b90


	//   ....[131]....
        /*0920*/ 	.word	0x00018bf0


	//   ....[132]....
        /*0924*/ 	.word	0x00018c10


	//   ....[133]....
        /*0928*/ 	.word	0x00018c40


	//   ....[134]....
        /*092c*/ 	.word	0x000193a0


	//   ....[135]....
        /*0930*/ 	.word	0x000193d0


	//   ....[136]....
        /*0934*/ 	.word	0x00019430


	//   ....[137]....
        /*0938*/ 	.word	0x00019440


	//   ....[138]....
        /*093c*/ 	.word	0x00019490


	//   ....[139]....
        /*0940*/ 	.word	0x000194a0


	//   ....[140]....
        /*0944*/ 	.word	0x000194f0


	//   ....[141]....
        /*0948*/ 	.word	0x00019500


	//   ....[142]....
        /*094c*/ 	.word	0x00019550


	//   ....[143]....
        /*0950*/ 	.word	0x00019560


	//   ....[144]....
        /*0954*/ 	.word	0x000195b0


	//   ....[145]....
        /*0958*/ 	.word	0x000195c0


	//   ....[146]....
        /*095c*/ 	.word	0x00019610


	//   ....[147]....
        /*0960*/ 	.word	0x00019620


	//   ....[148]....
        /*0964*/ 	.word	0x00019630


	//   ....[149]....
        /*0968*/ 	.word	0x00019680


	//   ....[150]....
        /*096c*/ 	.word	0x000198e0


	//   ....[151]....
        /*0970*/ 	.word	0x00019900


	//   ....[152]....
        /*0974*/ 	.word	0x00019910


	//   ....[153]....
        /*0978*/ 	.word	0x00019980


	//   ....[154]....
        /*097c*/ 	.word	0x00019990


	//   ....[155]....
        /*0980*/ 	.word	0x00019a00


	//   ....[156]....
        /*0984*/ 	.word	0x00019a10


	//   ....[157]....
        /*0988*/ 	.word	0x00019a80


	//   ....[158]....
        /*098c*/ 	.word	0x00019a90


	//   ....[159]....
        /*0990*/ 	.word	0x00019b00


	//   ....[160]....
        /*0994*/ 	.word	0x00019b10


	//   ....[161]....
        /*0998*/ 	.word	0x00019b80


	//   ....[162]....
        /*099c*/ 	.word	0x00019b90


	//   ....[163]....
        /*09a0*/ 	.word	0x00019c00


	//   ....[164]....
        /*09a4*/ 	.word	0x00019c10


	//   ....[165]....
        /*09a8*/ 	.word	0x00019c20


	//   ....[166]....
        /*09ac*/ 	.word	0x0001a1b0


	//   ....[167]....
        /*09b0*/ 	.word	0x0001a1f0


	//   ....[168]....
        /*09b4*/ 	.word	0x0001a230


	//   ....[169]....
        /*09b8*/ 	.word	0x0001a250


	//   ....[170]....
        /*09bc*/ 	.word	0x0001a260


	//   ....[171]....
        /*09c0*/ 	.word	0x0001a280


	//   ....[172]....
        /*09c4*/ 	.word	0x0001a2f0


	//   ....[173]....
        /*09c8*/ 	.word	0x0001a310


	//   ....[174]....
        /*09cc*/ 	.word	0x0001a370


	//   ....[175]....
        /*09d0*/ 	.word	0x0001a390


	//   ....[176]....
        /*09d4*/ 	.word	0x0001a3f0


	//   ....[177]....
        /*09d8*/ 	.word	0x0001a410


	//   ....[178]....
        /*09dc*/ 	.word	0x0001a470


	//   ....[179]....
        /*09e0*/ 	.word	0x0001a490


	//   ....[180]....
        /*09e4*/ 	.word	0x0001a4e0


	//   ....[181]....
        /*09e8*/ 	.word	0x0001a500


	//   ....[182]....
        /*09ec*/ 	.word	0x0001a940


	//   ....[183]....
        /*09f0*/ 	.word	0x0001a970


	//   ....[184]....
        /*09f4*/ 	.word	0x0001a9d0


	//   ....[185]....
        /*09f8*/ 	.word	0x0001aa00


	//   ....[186]....
        /*09fc*/ 	.word	0x0001aa30


	//   ....[187]....
        /*0a00*/ 	.word	0x0001aa60


	//   ....[188]....
        /*0a04*/ 	.word	0x0001aa90


	//   ....[189]....
        /*0a08*/ 	.word	0x0001aac0


	//   ....[190]....
        /*0a0c*/ 	.word	0x0001ac60


	//   ....[191]....
        /*0a10*/ 	.word	0x0001ac90


	//   ....[192]....
        /*0a14*/ 	.word	0x0001acc0


	//   ....[193]....
        /*0a18*/ 	.word	0x0001acf0


	//   ....[194]....
        /*0a1c*/ 	.word	0x0001ad20


	//   ....[195]....
        /*0a20*/ 	.word	0x0001ad50


	//   ....[196]....
        /*0a24*/ 	.word	0x0001ae10


	//   ....[197]....
        /*0a28*/ 	.word	0x0001ae30


	//   ....[198]....
        /*0a2c*/ 	.word	0x0001ae40


	//   ....[199]....
        /*0a30*/ 	.word	0x0001aea0


	//   ....[200]....
        /*0a34*/ 	.word	0x0001b4c0


	//   ....[201]....
        /*0a38*/ 	.word	0x0001b7e0


	//   ....[202]....
        /*0a3c*/ 	.word	0x0001b870


	//   ....[203]....
        /*0a40*/ 	.word	0x0001b910


	//   ....[204]....
        /*0a44*/ 	.word	0x0001b9a0


	//   ....[205]....
        /*0a48*/ 	.word	0x0001ba40


	//   ....[206]....
        /*0a4c*/ 	.word	0x0001bad0


	//   ....[207]....
        /*0a50*/ 	.word	0x0001bb70


	//   ....[208]....
        /*0a54*/ 	.word	0x0001bc00


	//   ....[209]....
        /*0a58*/ 	.word	0x0001bcf0


	//   ....[210]....
        /*0a5c*/ 	.word	0x0001bd80


	//   ....[211]....
        /*0a60*/ 	.word	0x0001be20


	//   ....[212]....
        /*0a64*/ 	.word	0x0001beb0


	//   ....[213]....
        /*0a68*/ 	.word	0x0001bf50


	//   ....[214]....
        /*0a6c*/ 	.word	0x0001bfe0


	//   ....[215]....
        /*0a70*/ 	.word	0x0001c080


	//   ....[216]....
        /*0a74*/ 	.word	0x0001c110


	//   ....[217]....
        /*0a78*/ 	.word	0x0001c200


	//   ....[218]....
        /*0a7c*/ 	.word	0x0001c290


	//   ....[219]....
        /*0a80*/ 	.word	0x0001c320


	//   ....[220]....
        /*0a84*/ 	.word	0x0001c3b0


	//   ....[221]....
        /*0a88*/ 	.word	0x0001c440


	//   ....[222]....
        /*0a8c*/ 	.word	0x0001c4d0


	//   ....[223]....
        /*0a90*/ 	.word	0x0001c560


	//   ....[224]....
        /*0a94*/ 	.word	0x0001c5f0


	//   ....[225]....
        /*0a98*/ 	.word	0x0001c720


	//   ....[226]....
        /*0a9c*/ 	.word	0x0001c7d0


	//   ....[227]....
        /*0aa0*/ 	.word	0x0001c860


	//   ....[228]....
        /*0aa4*/ 	.word	0x0001c8b0


	//   ....[229]....
        /*0aa8*/ 	.word	0x0001c900


	//   ....[230]....
        /*0aac*/ 	.word	0x0001c9e0


	//   ....[231]....
        /*0ab0*/ 	.word	0x0001ca70


	//   ....[232]....
        /*0ab4*/ 	.word	0x0001cac0


	//   ....[233]....
        /*0ab8*/ 	.word	0x0001cb10


	//   ....[234]....
        /*0abc*/ 	.word	0x0001cd20


	//   ....[235]....
        /*0ac0*/ 	.word	0x0001cd70


	//   ....[236]....
        /*0ac4*/ 	.word	0x0001ce00


	//   ....[237]....
        /*0ac8*/ 	.word	0x0001ce90


	//   ....[238]....
        /*0acc*/ 	.word	0x0001cf20


	//   ....[239]....
        /*0ad0*/ 	.word	0x0001cfb0


	//   ....[240]....
        /*0ad4*/ 	.word	0x0001d040


	//   ....[241]....
        /*0ad8*/ 	.word	0x0001d0d0


	//   ....[242]....
        /*0adc*/ 	.word	0x0001d150


	//   ....[243]....
        /*0ae0*/ 	.word	0x0001d1a0


	//   ....[244]....
        /*0ae4*/ 	.word	0x0001d230


	//   ....[245]....
        /*0ae8*/ 	.word	0x0001d2c0


	//   ....[246]....
        /*0aec*/ 	.word	0x0001d340


	//   ....[247]....
        /*0af0*/ 	.word	0x0001d390


	//   ....[248]....
        /*0af4*/ 	.word	0x0001d420


	//   ....[249]....
        /*0af8*/ 	.word	0x0001d4b0


	//   ....[250]....
        /*0afc*/ 	.word	0x0001d540


	//   ....[251]....
        /*0b00*/ 	.word	0x0001d5d0


	//   ....[252]....
        /*0b04*/ 	.word	0x0001d660


	//   ....[253]....
        /*0b08*/ 	.word	0x0001d6f0


	//   ....[254]....
        /*0b0c*/ 	.word	0x0001d7b0


	//   ....[255]....
        /*0b10*/ 	.word	0x0001da90


	//   ....[0]....
        /*0b14*/ 	.word	0x0001db80


	//   ....[1]....
        /*0b18*/ 	.word	0x0001dc20


	//   ....[2]....
        /*0b1c*/ 	.word	0x0001dc80


	//   ....[3]....
        /*0b20*/ 	.word	0x0001dd80


	//   ....[4]....
        /*0b24*/ 	.word	0x0001ddf0


	//   ....[5]....
        /*0b28*/ 	.word	0x0001def0


	//   ....[6]....
        /*0b2c*/ 	.word	0x0001df60


	//   ....[7]....
        /*0b30*/ 	.word	0x0001e060


	//   ....[8]....
        /*0b34*/ 	.word	0x0001e0d0


	//   ....[9]....
        /*0b38*/ 	.word	0x0001e1d0


	//   ....[10]....
        /*0b3c*/ 	.word	0x0001e240


	//   ....[11]....
        /*0b40*/ 	.word	0x0001e340


	//   ....[12]....
        /*0b44*/ 	.word	0x0001e3b0


	//   ....[13]....
        /*0b48*/ 	.word	0x0001e4b0


	//   ....[14]....
        /*0b4c*/ 	.word	0x0001e520


	//   ....[15]....
        /*0b50*/ 	.word	0x0001e5c0


	//   ....[16]....
        /*0b54*/ 	.word	0x0001e6c0


	//   ....[17]....
        /*0b58*/ 	.word	0x0001e730


	//   ....[18]....
        /*0b5c*/ 	.word	0x0001e7b0


	//   ....[19]....
        /*0b60*/ 	.word	0x0001e860


	//   ....[20]....
        /*0b64*/ 	.word	0x0001e8e0


	//   ....[21]....
        /*0b68*/ 	.word	0x0001e9b0


	//   ....[22]....
        /*0b6c*/ 	.word	0x0001ea30


	//   ....[23]....
        /*0b70*/ 	.word	0x0001eb00


	//   ....[24]....
        /*0b74*/ 	.word	0x0001eb80


	//   ....[25]....
        /*0b78*/ 	.word	0x0001ec50


	//   ....[26]....
        /*0b7c*/ 	.word	0x0001ecd0


	//   ....[27]....
        /*0b80*/ 	.word	0x0001eda0


	//   ....[28]....
        /*0b84*/ 	.word	0x0001ee20


	//   ....[29]....
        /*0b88*/ 	.word	0x0001eee0


	//   ....[30]....
        /*0b8c*/ 	.word	0x0001ef70


	//   ....[31]....
        /*0b90*/ 	.word	0x0001f020


	//   ....[32]....
        /*0b94*/ 	.word	0x0001f150


	//   ....[33]....
        /*0b98*/ 	.word	0x0001f1f0


	//   ....[34]....
        /*0b9c*/ 	.word	0x0001f260


	//   ....[35]....
        /*0ba0*/ 	.word	0x0001f320


	//   ....[36]....
        /*0ba4*/ 	.word	0x0001f380


	//   ....[37]....
        /*0ba8*/ 	.word	0x0001f440


	//   ....[38]....
        /*0bac*/ 	.word	0x0001f4a0


	//   ....[39]....
        /*0bb0*/ 	.word	0x0001f560


	//   ....[40]....
        /*0bb4*/ 	.word	0x0001f5c0


	//   ....[41]....
        /*0bb8*/ 	.word	0x0001f680


	//   ....[42]....
        /*0bbc*/ 	.word	0x0001f6e0


	//   ....[43]....
        /*0bc0*/ 	.word	0x0001f7a0


	//   ....[44]....
        /*0bc4*/ 	.word	0x0001f800


	//   ....[45]....
        /*0bc8*/ 	.word	0x0001f8c0


	//   ....[46]....
        /*0bcc*/ 	.word	0x0001f920


	//   ....[47]....
        /*0bd0*/ 	.word	0x0001f9e0


	//   ....[48]....
        /*0bd4*/ 	.word	0x0001fad0


	//   ....[49]....
        /*0bd8*/ 	.word	0x0001fb70


	//   ....[50]....
        /*0bdc*/ 	.word	0x0001fbd0


	//   ....[51]....
        /*0be0*/ 	.word	0x0001fcb0


	//   ....[52]....
        /*0be4*/ 	.word	0x0001fd10


	//   ....[53]....
        /*0be8*/ 	.word	0x0001fdf0


	//   ....[54]....
        /*0bec*/ 	.word	0x0001fe50


	//   ....[55]....
        /*0bf0*/ 	.word	0x0001ff30


	//   ....[56]....
        /*0bf4*/ 	.word	0x0001ff90


	//   ....[57]....
        /*0bf8*/ 	.word	0x00020070


	//   ....[58]....
        /*0bfc*/ 	.word	0x000200d0


	//   ....[59]....
        /*0c00*/ 	.word	0x000201b0


	//   ....[60]....
        /*0c04*/ 	.word	0x00020210


	//   ....[61]....
        /*0c08*/ 	.word	0x000202f0


	//   ....[62]....
        /*0c0c*/ 	.word	0x00020350


	//   ....[63]....
        /*0c10*/ 	.word	0x00020420


	//   ....[64]....
        /*0c14*/ 	.word	0x00020540


	//   ....[65]....
        /*0c18*/ 	.word	0x000205f0


	//   ....[66]....
        /*0c1c*/ 	.word	0x000206a0


	//   ....[67]....
        /*0c20*/ 	.word	0x00020770


	//   ....[68]....
        /*0c24*/ 	.word	0x000207d0


	//   ....[69]....
        /*0c28*/ 	.word	0x000208b0


	//   ....[70]....
        /*0c2c*/ 	.word	0x00020910


	//   ....[71]....
        /*0c30*/ 	.word	0x000209e0


	//   ....[72]....
        /*0c34*/ 	.word	0x00020a40


	//   ....[73]....
        /*0c38*/ 	.word	0x00020b10


	//   ....[74]....
        /*0c3c*/ 	.word	0x00020b70


	//   ....[75]....
        /*0c40*/ 	.word	0x00020c50


	//   ....[76]....
        /*0c44*/ 	.word	0x00020cb0


	//   ....[77]....
        /*0c48*/ 	.word	0x00020d80


	//   ....[78]....
        /*0c4c*/ 	.word	0x00020de0


	//   ....[79]....
        /*0c50*/ 	.word	0x00020ea0


	//   ....[80]....
        /*0c54*/ 	.word	0x00020f30


	//   ....[81]....
        /*0c58*/ 	.word	0x00020fd0


	//   ....[82]....
        /*0c5c*/ 	.word	0x00021150


	//   ....[83]....
        /*0c60*/ 	.word	0x000211c0


	//   ....[84]....
        /*0c64*/ 	.word	0x00021230


	//   ....[85]....
        /*0c68*/ 	.word	0x000212a0


	//   ....[86]....
        /*0c6c*/ 	.word	0x00021310


	//   ....[87]....
        /*0c70*/ 	.word	0x00021390


	//   ....[88]....
        /*0c74*/ 	.word	0x00021410


	//   ....[89]....
        /*0c78*/ 	.word	0x000214a0


	//   ....[90]....
        /*0c7c*/ 	.word	0x00021510


	//   ....[91]....
        /*0c80*/ 	.word	0x00021580


	//   ....[92]....
        /*0c84*/ 	.word	0x000215f0


	//   ....[93]....
        /*0c88*/ 	.word	0x00021670


	//   ....[94]....
        /*0c8c*/ 	.word	0x000216e0


	//   ....[95]....
        /*0c90*/ 	.word	0x00021780


	//   ....[96]....
        /*0c94*/ 	.word	0x000217d0


	//   ....[97]....
        /*0c98*/ 	.word	0x00021860


	//   ....[98]....
        /*0c9c*/ 	.word	0x00021990


	//----- nvinfo : EIATTR_REG_RECONFIG
	.align		4
.L_142:
        /*0ca0*/ 	.byte	0x01, 0x54
	.zero		2


	//----- nvinfo : EIATTR_SYSCALL_OFFSETS
	.align		4
        /*0ca4*/ 	.byte	0x04, 0x46
        /*0ca6*/ 	.short	(.L_144 - .L_143)


	//   ....[0]....
.L_143:
        /*0ca8*/ 	.word	0x00001c20


	//   ....[1]....
        /*0cac*/ 	.word	0x00001d70


	//   ....[2]....
        /*0cb0*/ 	.word	0x00008ba0


	//   ....[3]....
        /*0cb4*/ 	.word	0x00008f00


	//   ....[4]....
        /*0cb8*/ 	.word	0x00017300


	//   ....[5]....
        /*0cbc*/ 	.word	0x00017450


	//   ....[6]....
        /*0cc0*/ 	.word	0x00017540


	//   ....[7]....
        /*0cc4*/ 	.word	0x000184b0


	//----- nvinfo : EIATTR_MBARRIER_INSTR_OFFSETS
	.align		4
.L_144:
        /*0cc8*/ 	.byte	0x04, 0x39
        /*0cca*/ 	.short	(.L_146 - .L_145)


	//   ....[0]....
.L_145:
        /*0ccc*/ 	.word	0x00000270
        /*0cd0*/ 	.word	0x000000ff
        /*0cd4*/ 	.word	0x00028800
        /*0cd8*/ 	.short	0x0100
        /*0cda*/ 	.byte	0x08
	.zero		1


	//   ....[1]....
        /*0cdc*/ 	.word	0x00000280
        /*0ce0*/ 	.word	0x000000ff
        /*0ce4*/ 	.word	0x00028820
        /*0ce8*/ 	.short	0x0100
        /*0cea*/ 	.byte	0x08
	.zero		1


	//   ....[2]....
        /*0cec*/ 	.word	0x00000370
        /*0cf0*/ 	.word	0x000000ff
        /*0cf4*/ 	.word	0x00028830
        /*0cf8*/ 	.short	0x0100
        /*0cfa*/ 	.byte	0x08
	.zero		1


	//   ....[3]....
        /*0cfc*/ 	.word	0x00000380
        /*0d00*/ 	.word	0x000000ff
        /*0d04*/ 	.word	0x00028840
        /*0d08*/ 	.short	0x0100
        /*0d0a*/ 	.byte	0x08
	.zero		1


	//   ....[4]....
        /*0d0c*/ 	.word	0x00000390
        /*0d10*/ 	.word	0x000000ff
        /*0d14*/ 	.word	0x00028838
        /*0d18*/ 	.short	0x0100
        /*0d1a*/ 	.byte	0x08
	.zero		1


	//   ....[5]....
        /*0d1c*/ 	.word	0x000003a0
        /*0d20*/ 	.word	0x000000ff
        /*0d24*/ 	.word	0x00028848
        /*0d28*/ 	.short	0x0100
        /*0d2a*/ 	.byte	0x08
	.zero		1


	//   ....[6]....
        /*0d2c*/ 	.word	0x000004d0
        /*0d30*/ 	.word	0x000000ff
        /*0d34*/ 	.word	0x00028850
        /*0d38*/ 	.short	0x0100
        /*0d3a*/ 	.byte	0x08
	.zero		1


	//   ....[7]....
        /*0d3c*/ 	.word	0x000004e0
        /*0d40*/ 	.word	0x000000ff
        /*0d44*/ 	.word	0x00028860
        /*0d48*/ 	.short	0x0100
        /*0d4a*/ 	.byte	0x08
	.zero		1


	//   ....[8]....
        /*0d4c*/ 	.word	0x000004f0
        /*0d50*/ 	.word	0x000000ff
        /*0d54*/ 	.word	0x00028858
        /*0d58*/ 	.short	0x0100
        /*0d5a*/ 	.byte	0x08
	.zero		1


	//   ....[9]....
        /*0d5c*/ 	.word	0x00000500
        /*0d60*/ 	.word	0x000000ff
        /*0d64*/ 	.word	0x00028868
        /*0d68*/ 	.short	0x0100
        /*0d6a*/ 	.byte	0x08
	.zero		1


	//   ....[10]....
        /*0d6c*/ 	.word	0x000005f0
        /*0d70*/ 	.word	0x000000ff
        /*0d74*/ 	.word	0x00028870
        /*0d78*/ 	.short	0x0100
        /*0d7a*/ 	.byte	0x06
	.zero		1


	//   ....[11]....
        /*0d7c*/ 	.word	0x00000600
        /*0d80*/ 	.word	0x000000ff
        /*0d84*/ 	.word	0x00028880
        /*0d88*/ 	.short	0x0100
        /*0d8a*/ 	.byte	0x06
	.zero		1


	//   ....[12]....
        /*0d8c*/ 	.word	0x00000610
        /*0d90*/ 	.word	0x000000ff
        /*0d94*/ 	.word	0x00028878
        /*0d98*/ 	.short	0x0100
        /*0d9a*/ 	.byte	0x06
	.zero		1


	//   ....[13]....
        /*0d9c*/ 	.word	0x00000620
        /*0da0*/ 	.word	0x000000ff
        /*0da4*/ 	.word	0x00028888
        /*0da8*/ 	.short	0x0100
        /*0daa*/ 	.byte	0x06
	.zero		1


	//   ....[14]....
        /*0dac*/ 	.word	0x00000750
        /*0db0*/ 	.word	0x000000ff
        /*0db4*/ 	.word	0x00028890
        /*0db8*/ 	.short	0x0100
        /*0dba*/ 	.byte	0x08
	.zero		1


	//   ....[15]....
        /*0dbc*/ 	.word	0x00000760
        /*0dc0*/ 	.word	0x000000ff
        /*0dc4*/ 	.word	0x000288a0
        /*0dc8*/ 	.short	0x0100
        /*0dca*/ 	.byte	0x08
	.zero		1


	//   ....[16]....
        /*0dcc*/ 	.word	0x00000770
        /*0dd0*/ 	.word	0x000000ff
        /*0dd4*/ 	.word	0x00028898
        /*0dd8*/ 	.short	0x0100
        /*0dda*/ 	.byte	0x08
	.zero		1


	//   ....[17]....
        /*0ddc*/ 	.word	0x00000780
        /*0de0*/ 	.word	0x000000ff
        /*0de4*/ 	.word	0x000288a8
        /*0de8*/ 	.short	0x0100
        /*0dea*/ 	.byte	0x08
	.zero		1


	//   ....[18]....
        /*0dec*/ 	.word	0x000008b0
        /*0df0*/ 	.word	0x000000ff
        /*0df4*/ 	.word	0x000288b0
        /*0df8*/ 	.short	0x0100
        /*0dfa*/ 	.byte	0x08
	.zero		1


	//   ....[19]....
        /*0dfc*/ 	.word	0x000008c0
        /*0e00*/ 	.word	0x000000ff
        /*0e04*/ 	.word	0x000288c0
        /*0e08*/ 	.short	0x0100
        /*0e0a*/ 	.byte	0x08
	.zero		1


	//   ....[20]....
        /*0e0c*/ 	.word	0x000008d0
        /*0e10*/ 	.word	0x000000ff
        /*0e14*/ 	.word	0x000288b8
        /*0e18*/ 	.short	0x0100
        /*0e1a*/ 	.byte	0x08
	.zero		1


	//   ....[21]....
        /*0e1c*/ 	.word	0x000008e0
        /*0e20*/ 	.word	0x000000ff
        /*0e24*/ 	.word	0x000288c8
        /*0e28*/ 	.short	0x0100
        /*0e2a*/ 	.byte	0x08
	.zero		1


	//   ....[22]....
        /*0e2c*/ 	.word	0x000032d0
        /*0e30*/ 	.word	0x0000005a
        /*0e34*/ 	.word	0x00028890
        /*0e38*/ 	.short	0x010a
        /*0e3a*/ 	.byte	0x3f
	.zero		1


	//   ....[23]....
        /*0e3c*/ 	.word	0x00005730
        /*0e40*/ 	.word	0x0000005a
        /*0e44*/ 	.word	0x00028890
        /*0e48*/ 	.short	0x010a
        /*0e4a*/ 	.byte	0x3f
	.zero		1


	//   ....[24]....
        /*0e4c*/ 	.word	0x000076c0
        /*0e50*/ 	.word	0x0000005a
        /*0e54*/ 	.word	0x00028890
        /*0e58*/ 	.short	0x010a
        /*0e5a*/ 	.byte	0x3f
	.zero		1


	//   ....[25]....
        /*0e5c*/ 	.word	0x00007dc0
        /*0e60*/ 	.word	0x0000000b
        /*0e64*/ 	.word	0x00000000
        /*0e68*/ 	.short	0x0101
        /*0e6a*/ 	.byte	0x3f
	.zero		1


	//   ....[26]....
        /*0e6c*/ 	.word	0x00007e00
        /*0e70*/ 	.word	0x0000005a
        /*0e74*/ 	.word	0x000288b0
        /*0e78*/ 	.short	0x010a
        /*0e7a*/ 	.byte	0x3f
	.zero		1


	//   ....[27]....
        /*0e7c*/ 	.word	0x00008410
        /*0e80*/ 	.word	0x0000005a
        /*0e84*/ 	.word	0x00000000
        /*0e88*/ 	.short	0x0101
        /*0e8a*/ 	.byte	0x3f
	.zero		1


	//   ....[28]....
        /*0e8c*/ 	.word	0x00008c30
        /*0e90*/ 	.word	0x0000009c
        /*0e94*/ 	.word	0x00028800
        /*0e98*/ 	.short	0x010a
        /*0e9a*/ 	.byte	0x3f
	.zero		1


	//   ....[29]....
        /*0e9c*/ 	.word	0x00008c80
        /*0ea0*/ 	.word	0x0000009c
        /*0ea4*/ 	.word	0x00028800
        /*0ea8*/ 	.short	0x010a
        /*0eaa*/ 	.byte	0x3f
	.zero		1


	//   ....[30]....
        /*0eac*/ 	.word	0x00009310
        /*0eb0*/ 	.word	0x0000009c
        /*0eb4*/ 	.word	0x00028800
        /*0eb8*/ 	.short	0x010a
        /*0eba*/ 	.byte	0x3f
	.zero		1


	//   ....[31]....
        /*0ebc*/ 	.word	0x0000ad10
        /*0ec0*/ 	.word	0x0000009c
        /*0ec4*/ 	.word	0x00028800
        /*0ec8*/ 	.short	0x010a
        /*0eca*/ 	.byte	0x3f
	.zero		1


	//   ....[32]....
        /*0ecc*/ 	.word	0x0000c5b0
        /*0ed0*/ 	.word	0x00000003
        /*0ed4*/ 	.word	0x00028830
        /*0ed8*/ 	.short	0x010a
        /*0eda*/ 	.byte	0x3f
	.zero		1


	//   ....[33]....
        /*0edc*/ 	.word	0x0000c600
        /*0ee0*/ 	.word	0x00000003
        /*0ee4*/ 	.word	0x00028830
        /*0ee8*/ 	.short	0x010a
        /*0eea*/ 	.byte	0x3f
	.zero		1


	//   ....[34]....
        /*0eec*/ 	.word	0x0000e020
        /*0ef0*/ 	.word	0x00000003
        /*0ef4*/ 	.word	0x00000000
        /*0ef8*/ 	.short	0x0101
        /*0efa*/ 	.byte	0x3f
	.zero		1


	//   ....[35]....
        /*0efc*/ 	.word	0x0000ec10
        /*0f00*/ 	.word	0x00000007
        /*0f04*/ 	.word	0x00028830
        /*0f08*/ 	.short	0x010a
        /*0f0a*/ 	.byte	0x3f
	.zero		1


	//   ....[36]....
        /*0f0c*/ 	.word	0x0000ec60
        /*0f10*/ 	.word	0x00000007
        /*0f14*/ 	.word	0x00028830
        /*0f18*/ 	.short	0x010a
        /*0f1a*/ 	.byte	0x3f
	.zero		1


	//   ....[37]....
        /*0f1c*/ 	.word	0x0000f0a0
        /*0f20*/ 	.word	0x00000005
        /*0f24*/ 	.word	0x00028850
        /*0f28*/ 	.short	0x010a
        /*0f2a*/ 	.byte	0x3f
	.zero		1


	//   ....[38]....
        /*0f2c*/ 	.word	0x0000f0e0
        /*0f30*/ 	.word	0x00000005
        /*0f34*/ 	.word	0x00028850
        /*0f38*/ 	.short	0x010a
        /*0f3a*/ 	.byte	0x3f
	.zero		1


	//   ....[39]....
        /*0f3c*/ 	.word	0x000104e0
        /*0f40*/ 	.word	0x00000003
        /*0f44*/ 	.word	0x00000000
        /*0f48*/ 	.short	0x0101
        /*0f4a*/ 	.byte	0x3f
	.zero		1


	//   ....[40]....
        /*0f4c*/ 	.word	0x00010780
        /*0f50*/ 	.word	0x0000000c
        /*0f54*/ 	.word	0x00000000
        /*0f58*/ 	.short	0x0101
        /*0f5a*/ 	.byte	0x3f
	.zero		1


	//   ....[41]....
        /*0f5c*/ 	.word	0x00010dd0
        /*0f60*/ 	.word	0x0000000f
        /*0f64*/ 	.word	0x00028850
        /*0f68*/ 	.short	0x010a
        /*0f6a*/ 	.byte	0x3f
	.zero		1


	//   ....[42]....
        /*0f6c*/ 	.word	0x00010e50
        /*0f70*/ 	.word	0x0000000f
        /*0f74*/ 	.word	0x00028850
        /*0f78*/ 	.short	0x010a
        /*0f7a*/ 	.byte	0x3f
	.zero		1


	//   ....[43]....
        /*0f7c*/ 	.word	0x00011450
        /*0f80*/ 	.word	0x00000004
        /*0f84*/ 	.word	0x00000000
        /*0f88*/ 	.short	0x0101
        /*0f8a*/ 	.byte	0x3f
	.zero		1


	//   ....[44]....
        /*0f8c*/ 	.word	0x00012990
        /*0f90*/ 	.word	0x00000000
        /*0f94*/ 	.word	0x00000000
        /*0f98*/ 	.short	0x0101
        /*0f9a*/ 	.byte	0x3f
	.zero		1


	//   ....[45]....
        /*0f9c*/ 	.word	0x00013200
        /*0fa0*/ 	.word	0x00000004
        /*0fa4*/ 	.word	0x00000000
        /*0fa8*/ 	.short	0x0101
        /*0faa*/ 	.byte	0x3f
	.zero		1


	//   ....[46]....
        /*0fac*/ 	.word	0x00015f30
        /*0fb0*/ 	.word	0x00000016
        /*0fb4*/ 	.word	0x00028820
        /*0fb8*/ 	.short	0x010a
        /*0fba*/ 	.byte	0x3f
	.zero		1


	//   ....[47]....
        /*0fbc*/ 	.word	0x00015fc0
        /*0fc0*/ 	.word	0x0000000a
        /*0fc4*/ 	.word	0x000288a0
        /*0fc8*/ 	.short	0x010a
        /*0fca*/ 	.byte	0x3f
	.zero		1


	//   ....[48]....
        /*0fcc*/ 	.word	0x00016320
        /*0fd0*/ 	.word	0x0000000a
        /*0fd4*/ 	.word	0x000288c0
        /*0fd8*/ 	.short	0x010a
        /*0fda*/ 	.byte	0x3f
	.zero		1


	//   ....[49]....
        /*0fdc*/ 	.word	0x00016750
        /*0fe0*/ 	.word	0x0000000a
        /*0fe4*/ 	.word	0x000288a0
        /*0fe8*/ 	.short	0x010a
        /*0fea*/ 	.byte	0x3f
	.zero		1


	//   ....[50]....
        /*0fec*/ 	.word	0x00016a90
        /*0ff0*/ 	.word	0x0000000a
        /*0ff4*/ 	.word	0x000288c0
        /*0ff8*/ 	.short	0x010a
        /*0ffa*/ 	.byte	0x3f
	.zero		1


	//   ....[51]....
        /*0ffc*/ 	.word	0x00017a30
        /*1000*/ 	.word	0x00000007
        /*1004*/ 	.word	0x00028840
        /*1008*/ 	.short	0x010a
        /*100a*/ 	.byte	0x3f
	.zero		1


	//   ....[52]....
        /*100c*/ 	.word	0x00018190
        /*1010*/ 	.word	0x00000007
        /*1014*/ 	.word	0x00028830
        /*1018*/ 	.short	0x0107
        /*101a*/ 	.byte	0x3f
	.zero		1


	//   ....[53]....
        /*101c*/ 	.word	0x00018260
        /*1020*/ 	.word	0x00000007
        /*1024*/ 	.word	0x00028830
        /*1028*/ 	.short	0x0101
        /*102a*/ 	.byte	0x3f
	.zero		1


	//   ....[54]....
        /*102c*/ 	.word	0x00018d40
        /*1030*/ 	.word	0x00000016
        /*1034*/ 	.word	0x00028800
        /*1038*/ 	.short	0x0107
        /*103a*/ 	.byte	0x3f
	.zero		1


	//   ....[55]....
        /*103c*/ 	.word	0x00018e50
        /*1040*/ 	.word	0x00000016
        /*1044*/ 	.word	0x00028800
        /*1048*/ 	.short	0x0101
        /*104a*/ 	.byte	0x3f
	.zero		1


	//   ....[56]....
        /*104c*/ 	.word	0x00018e70
        /*1050*/ 	.word	0x00000016
        /*1054*/ 	.word	0x00028820
        /*1058*/ 	.short	0x010a
        /*105a*/ 	.byte	0x3f
	.zero		1


	//   ....[57]....
        /*105c*/ 	.word	0x00019210
        /*1060*/ 	.word	0x00000006
        /*1064*/ 	.word	0x00028840
        /*1068*/ 	.short	0x010a
        /*106a*/ 	.byte	0x3f
	.zero		1


	//   ....[58]....
        /*106c*/ 	.word	0x00019710
        /*1070*/ 	.word	0x00000006
        /*1074*/ 	.word	0x00028830
        /*1078*/ 	.short	0x0107
        /*107a*/ 	.byte	0x3f
	.zero		1


	//   ....[59]....
        /*107c*/ 	.word	0x000197d0
        /*1080*/ 	.word	0x00000006
        /*1084*/ 	.word	0x00028830
        /*1088*/ 	.short	0x0101
        /*108a*/ 	.byte	0x3f
	.zero		1


	//   ....[60]....
        /*108c*/ 	.word	0x00019830
        /*1090*/ 	.word	0x00000006
        /*1094*/ 	.word	0x00028860
        /*1098*/ 	.short	0x010a
        /*109a*/ 	.byte	0x3f
	.zero		1


	//   ....[61]....
        /*109c*/ 	.word	0x00019d60
        /*10a0*/ 	.word	0x00000006
        /*10a4*/ 	.word	0x00028850
        /*10a8*/ 	.short	0x0107
        /*10aa*/ 	.byte	0x3f
	.zero		1


	//   ....[62]....
        /*10ac*/ 	.word	0x00019f00
        /*10b0*/ 	.word	0x00000006
        /*10b4*/ 	.word	0x00028850
        /*10b8*/ 	.short	0x0101
        /*10ba*/ 	.byte	0x3f
	.zero		1


	//   ....[63]....
        /*10bc*/ 	.word	0x0001a110
        /*10c0*/ 	.word	0x00000000
        /*10c4*/ 	.word	0x00028860
        /*10c8*/ 	.short	0x010a
        /*10ca*/ 	.byte	0x3f
	.zero		1


	//   ....[64]....
        /*10cc*/ 	.word	0x0001a640
        /*10d0*/ 	.word	0x00000000
        /*10d4*/ 	.word	0x00028850
        /*10d8*/ 	.short	0x0107
        /*10da*/ 	.byte	0x3f
	.zero		1


	//   ....[65]....
        /*10dc*/ 	.word	0x0001a700
        /*10e0*/ 	.word	0x00000000
        /*10e4*/ 	.word	0x00028850
        /*10e8*/ 	.short	0x0101
        /*10ea*/ 	.byte	0x3f
	.zero		1


	//   ....[66]....
        /*10ec*/ 	.word	0x0001b440
        /*10f0*/ 	.word	0x00000004
        /*10f4*/ 	.word	0x00028820
        /*10f8*/ 	.short	0x010a
        /*10fa*/ 	.byte	0x3f
	.zero		1


	//   ....[67]....
        /*10fc*/ 	.word	0x0001b5b0
        /*1100*/ 	.word	0x00000005
        /*1104*/ 	.word	0x00028840
        /*1108*/ 	.short	0x010a
        /*110a*/ 	.byte	0x3f
	.zero		1


	//   ....[68]....
        /*110c*/ 	.word	0x0001b650
        /*1110*/ 	.word	0x00000019
        /*1114*/ 	.word	0x00028840
        /*1118*/ 	.short	0x010a
        /*111a*/ 	.byte	0x3f
	.zero		1


	//   ....[69]....
        /*111c*/ 	.word	0x0001b690
        /*1120*/ 	.word	0x00000005
        /*1124*/ 	.word	0x00028860
        /*1128*/ 	.short	0x010a
        /*112a*/ 	.byte	0x3f
	.zero		1


	//   ....[70]....
        /*112c*/ 	.word	0x0001b6d0
        /*1130*/ 	.word	0x00000019
        /*1134*/ 	.word	0x00028860
        /*1138*/ 	.short	0x010a
        /*113a*/ 	.byte	0x3f
	.zero		1


	//   ....[71]....
        /*113c*/ 	.word	0x0001b730
        /*1140*/ 	.word	0x0000005a
        /*1144*/ 	.word	0x00028890
        /*1148*/ 	.short	0x010a
        /*114a*/ 	.byte	0x3f
	.zero		1


	//   ....[72]....
        /*114c*/ 	.word	0x0001bc40
        /*1150*/ 	.word	0x0000005a
        /*1154*/ 	.word	0x00028890
        /*1158*/ 	.short	0x010a
        /*115a*/ 	.byte	0x3f
	.zero		1


	//   ....[73]....
        /*115c*/ 	.word	0x0001c150
        /*1160*/ 	.word	0x0000005a
        /*1164*/ 	.word	0x00028890
        /*1168*/ 	.short	0x010a
        /*116a*/ 	.byte	0x3f
	.zero		1


	//   ....[74]....
        /*116c*/ 	.word	0x0001c620
        /*1170*/ 	.word	0x0000005a
        /*1174*/ 	.word	0x000288b0
        /*1178*/ 	.short	0x010a
        /*117a*/ 	.byte	0x3f
	.zero		1


	//   ....[75]....
        /*117c*/ 	.word	0x0001c930
        /*1180*/ 	.word	0x0000009c
        /*1184*/ 	.word	0x00028800
        /*1188*/ 	.short	0x010a
        /*118a*/ 	.byte	0x3f
	.zero		1


	//   ....[76]....
        /*118c*/ 	.word	0x0001cb40
        /*1190*/ 	.word	0x0000009c
        /*1194*/ 	.word	0x00028800
        /*1198*/ 	.short	0x010a
        /*119a*/ 	.byte	0x3f
	.zero		1


	//   ....[77]....
        /*119c*/ 	.word	0x0001cb90
        /*11a0*/ 	.word	0x00000003
        /*11a4*/ 	.word	0x00028830
        /*11a8*/ 	.short	0x010a
        /*11aa*/ 	.byte	0x3f
	.zero		1


	//   ....[78]....
        /*11ac*/ 	.word	0x0001cbe0
        /*11b0*/ 	.word	0x00000007
        /*11b4*/ 	.word	0x00028830
        /*11b8*/ 	.short	0x010a
        /*11ba*/ 	.byte	0x3f
	.zero		1


	//   ....[79]....
        /*11bc*/ 	.word	0x0001cc30
        /*11c0*/ 	.word	0x00000005
        /*11c4*/ 	.word	0x00028850
        /*11c8*/ 	.short	0x010a
        /*11ca*/ 	.byte	0x3f
	.zero		1


	//   ....[80]....
        /*11cc*/ 	.word	0x0001cc80
        /*11d0*/ 	.word	0x0000000f
        /*11d4*/ 	.word	0x00028850
        /*11d8*/ 	.short	0x010a
        /*11da*/ 	.byte	0x3f
	.zero		1


	//   ....[81]....
        /*11dc*/ 	.word	0x0001d870
        /*11e0*/ 	.word	0x00000016
        /*11e4*/ 	.word	0x00028820
        /*11e8*/ 	.short	0x010a
        /*11ea*/ 	.byte	0x3f
	.zero		1


	//   ....[82]....
        /*11ec*/ 	.word	0x0001d8c0
        /*11f0*/ 	.word	0x0000000a
        /*11f4*/ 	.word	0x000288a0
        /*11f8*/ 	.short	0x010a
        /*11fa*/ 	.byte	0x3f
	.zero		1


	//   ....[83]....
        /*11fc*/ 	.word	0x0001d910
        /*1200*/ 	.word	0x0000000a
        /*1204*/ 	.word	0x000288c0
        /*1208*/ 	.short	0x010a
        /*120a*/ 	.byte	0x3f
	.zero		1


	//   ....[84]....
        /*120c*/ 	.word	0x0001d960
        /*1210*/ 	.word	0x0000000a
        /*1214*/ 	.word	0x000288a0
        /*1218*/ 	.short	0x010a
        /*121a*/ 	.byte	0x3f
	.zero		1


	//   ....[85]....
        /*121c*/ 	.word	0x0001d9b0
        /*1220*/ 	.word	0x0000000a
        /*1224*/ 	.word	0x000288c0
        /*1228*/ 	.short	0x010a
        /*122a*/ 	.byte	0x3f
	.zero		1


	//   ....[86]....
        /*122c*/ 	.word	0x0001dad0
        /*1230*/ 	.word	0x00000007
        /*1234*/ 	.word	0x00028840
        /*1238*/ 	.short	0x010a
        /*123a*/ 	.byte	0x3f
	.zero		1


	//   ....[87]....
        /*123c*/ 	.word	0x0001f050
        /*1240*/ 	.word	0x00000016
        /*1244*/ 	.word	0x00028820
        /*1248*/ 	.short	0x010a
        /*124a*/ 	.byte	0x3f
	.zero		1


	//   ....[88]....
        /*124c*/ 	.word	0x0001f0a0
        /*1250*/ 	.word	0x00000006
        /*1254*/ 	.word	0x00028840
        /*1258*/ 	.short	0x010a
        /*125a*/ 	.byte	0x3f
	.zero		1


	//   ....[89]....
        /*125c*/ 	.word	0x0001fa20
        /*1260*/ 	.word	0x00000006
        /*1264*/ 	.word	0x00028860
        /*1268*/ 	.short	0x010a
        /*126a*/ 	.byte	0x3f
	.zero		1


	//   ....[90]....
        /*126c*/ 	.word	0x00020490
        /*1270*/ 	.word	0x00000000
        /*1274*/ 	.word	0x00028860
        /*1278*/ 	.short	0x010a
        /*127a*/ 	.byte	0x3f
	.zero		1


	//   ....[91]....
        /*127c*/ 	.word	0x000218b0
        /*1280*/ 	.word	0x00000004
        /*1284*/ 	.word	0x00028820
        /*1288*/ 	.short	0x010a
        /*128a*/ 	.byte	0x3f
	.zero		1


	//   ....[92]....
        /*128c*/ 	.word	0x00021a50
        /*1290*/ 	.word	0x00000005
        /*1294*/ 	.word	0x00028840
        /*1298*/ 	.short	0x010a
        /*129a*/ 	.byte	0x3f
	.zero		1


	//   ....[93]....
        /*129c*/ 	.word	0x00021aa0
        /*12a0*/ 	.word	0x00000019
        /*12a4*/ 	.word	0x00028840
        /*12a8*/ 	.short	0x010a
        /*12aa*/ 	.byte	0x3f
	.zero		1


	//   ....[94]....
        /*12ac*/ 	.word	0x00021af0
        /*12b0*/ 	.word	0x00000005
        /*12b4*/ 	.word	0x00028860
        /*12b8*/ 	.short	0x010a
        /*12ba*/ 	.byte	0x3f
	.zero		1


	//----- nvinfo : EIATTR_NUM_MBARRIERS
	.align		4
.L_146:
        /*12bc*/ 	.byte	0x03, 0x38
        /*12be*/ 	.short	0x0016


	//----- nvinfo : EIATTR_EXIT_INSTR_OFFSETS
	.align		4
        /*12c0*/ 	.byte	0x04, 0x1c
        /*12c2*/ 	.short	(.L_148 - .L_147)


	//   ....[0]....
.L_147:
        /*12c4*/ 	.word	0x0001b720


	//----- nvinfo : EIATTR_MAX_THREADS
	.align		4
.L_148:
        /*12c8*/ 	.byte	0x04, 0x05
        /*12ca*/ 	.short	(.L_150 - .L_149)
.L_149:
        /*12cc*/ 	.word	0x00000180
        /*12d0*/ 	.word	0x00000001
        /*12d4*/ 	.word	0x00000001


	//----- nvinfo : EIATTR_CRS_STACK_SIZE
	.align		4
.L_150:
        /*12d8*/ 	.byte	0x04, 0x1e
        /*12da*/ 	.short	(.L_152 - .L_151)
.L_151:
        /*12dc*/ 	.word	0x00000000


	//----- nvinfo : EIATTR_CBANK_PARAM_SIZE
	.align		4
.L_152:
        /*12e0*/ 	.byte	0x03, 0x19
        /*12e2*/ 	.short	0x0af0


	//----- nvinfo : EIATTR_PARAM_CBANK
	.align		4
        /*12e4*/ 	.byte	0x04, 0x0a
        /*12e6*/ 	.short	(.L_154 - .L_153)
	.align		4
.L_153:
        /*12e8*/ 	.word	index@(.nv.constant0._ZN7cutlass13device_kernelIN5flash11enable_sm90INS1_16FlashAttnFwdSm90INS1_25CollectiveMainloopFwdSm90ILi2EN4cute5tupleIJNS5_1CILi1EEES8_S8_EEENS6_IJNS7_ILi128EEESA_SA_EEELi128ENS_6half_tEfNS_4arch4Sm90ELb0ELb0ELb0ELb1ELb1ELb1ELb0ELb1ELb1ELb1ELb1ELb0EEENS1_21CollectiveEpilogueFwdISB_S9_SC_SE_Li256ELb1ELb1ELb1ELb0EEENS1_36VarlenDynamicPersistentTileSchedulerILi128ELi128ELi256ELi128ELb1ELb1ELb1ELb0ELb1ELb1EEEEEEEEEvNT_6ParamsE)
        /*12ec*/ 	.short	0x0210
        /*12ee*/ 	.short	0x0af0


	//----- nvinfo : EIATTR_SW_WAR
	.align		4
.L_154:
        /*12f0*/ 	.byte	0x04, 0x36
        /*12f2*/ 	.short	(.L_156 - .L_155)
.L_155:
        /*12f4*/ 	.word	0x00000008
.L_156:


//--------------------- .nv.info._ZN7cutlass13device_kernelIN5flash11enable_sm90INS1_16FlashAttnFwdSm90INS1_25CollectiveMainloopFwdSm90ILi2EN4cute5tupleIJNS5_1CILi1EEES8_S8_EEENS6_IJNS7_ILi128EEESA_SA_EEELi128ENS_6half_tEfNS_4arch4Sm90ELb0ELb1ELb0ELb0ELb1ELb0ELb0ELb1ELb1ELb1ELb1ELb0EEENS1_21CollectiveEpilogueFwdISB_S9_SC_SE_Li256ELb0ELb1ELb1ELb0EEENS1_19SingleTileSchedulerILb0ELb1ELb1ELi128EEEEEEEEEvNT_6ParamsE --------------------------
	.section	.nv.info._ZN7cutlass13device_kernelIN5flash11enable_sm90INS1_16FlashAttnFwdSm90INS1_25CollectiveMainloopFwdSm90ILi2EN4cute5tupleIJNS5_1CILi1EEES8_S8_EEENS6_IJNS7_ILi128EEESA_SA_EEELi128ENS_6half_tEfNS_4arch4Sm90ELb0ELb1ELb0ELb0ELb1ELb0ELb0ELb1ELb1ELb1ELb1ELb0EEENS1_21CollectiveEpilogueFwdISB_S9_SC_SE_Li256ELb0ELb1ELb1ELb0EEENS1_19SingleTileSchedulerILb0ELb1ELb1ELi128EEEEEEEEEvNT_6ParamsE,"",@"SHT_CUDA_INFO"
	.sectionflags	@""
	.align	4


	//----- nvinfo : EIATTR_CUDA_API_VERSION
	.align		4
        /*0000*/ 	.byte	0x04, 0x37
        /*0002*/ 	.short	(.L_158 - .L_157)
.L_157:
        /*0004*/ 	.word	0x00000082


	//----- nvinfo : EIATTR_KPARAM_INFO
	.align		4
.L_158:
        /*0008*/ 	.byte	0x04, 0x17
        /*000a*/ 	.short	(.L_160 - .L_159)
.L_159:
        /*000c*/ 	.word	0x00000000
        /*0010*/ 	.short	0x0000
        /*0012*/ 	.short	0x0070
        /*0014*/ 	.byte	0x00, 0xf0, 0x01, 0x28


	//----- nvinfo : EIATTR_SPARSE_MMA_MASK
	.align		4
.L_160:
        /*0018*/ 	.byte	0x03, 0x50
        /*001a*/ 	.short	0x0000


	//----- nvinfo : EIATTR_MAXREG_COUNT
	.align		4
        /*001c*/ 	.byte	0x03, 0x1b
        /*001e*/ 	.short	0x00a8


	//----- nvinfo : EIATTR_NUM_BARRIERS
	.align		4
        /*0020*/ 	.byte	0x02, 0x4c
        /*0022*/ 	.byte	0x10
	.zero		1


	//----- nvinfo : EIATTR_EXTERNS
	.align		4
        /*0024*/ 	.byte	0x04, 0x0f
        /*0026*/ 	.short	(.L_162 - .L_161)


	//   ....[0]....
	.align		4
.L_161:
        /*0028*/ 	.word	index@(__assertfail)


	//----- nvinfo : EIATTR_MERCURY_ISA_VERSION
	.align		4
.L_162:
        /*002c*/ 	.byte	0x03, 0x5f
        /*002e*/ 	.short	0x0101


	//----- nvinfo : EIATTR_INT_WARP_WIDE_INSTR_OFFSETS
	.align		4
        /*0030*/ 	.byte	0x04, 0x31
        /*0032*/ 	.short	(.L_164 - .L_163)


	//   ....[0]....
.L_163:
        /*0034*/ 	.word	0x000000b0


	//   ....[1]....
        /*0038*/ 	.word	0x000000c0


	//   ....[2]....
        /*003c*/ 	.word	0x00000160


	//----- nvinfo : EIATTR_COOP_GROUP_MASK_REGIDS
	.align		4
.L_164:
        /*0040*/ 	.byte	0x04, 0x29
        /*0042*/ 	.short	(.L_166 - .L_165)


	//   ....[0]....
.L_165:
        /*0044*/ 	.word	0xffffffff


	//   ....[1]....
        /*0048*/ 	.word	0xffffffff


	//   ....[2]....
        /*004c*/ 	.word	0xffffffff


	//   ....[3]....
        /*0050*/ 	.word	0xffffffff


	//   ....[4]....
        /*0054*/ 	.word	0xffffffff


	//   ....[5]....
        /*0058*/ 	.word	0xffffffff


	//   ....[6]....
        /*005c*/ 	.word	0xffffffff


	//   ....[7]....
        /*0060*/ 	.word	0xffffffff


	//   ....[8]....
        /*0064*/ 	.word	0xffffffff


	//   ....[9]....
        /*0068*/ 	.word	0xffffffff


	//   ....[10]....
        /*006c*/ 	.word	0xffffffff


	//   ....[11]....
        /*0070*/ 	.word	0xffffffff


	//   ....[12]....
        /*0074*/ 	.word	0xffffffff


	//   ....[13]....
        /*0078*/ 	.word	0xffffffff


	//   ....[14]....
        /*007c*/ 	.word	0xffffffff


	//   ....[15]....
        /*0080*/ 	.word	0xffffffff


	//   ....[16]....
        /*0084*/ 	.word	0xffffffff


	//   ....[17]....
        /*0088*/ 	.word	0xffffffff


	//   ....[18]....
        /*008c*/ 	.word	0xffffffff


	//   ....[19]....
        /*0090*/ 	.word	0xffffffff


	//   ....[20]....
        /*0094*/ 	.word	0xffffffff


	//   ....[21]....
        /*0098*/ 	.word	0xffffffff


	//   ....[22]....
        /*009c*/ 	.word	0xffffffff


	//   ....[23]....
        /*00a0*/ 	.word	0xffffffff


	//   ....[24]....
        /*00a4*/ 	.word	0xffffffff


	//   ....[25]....
        /*00a8*/ 	.word	0xffffffff


	//   ....[26]....
        /*00ac*/ 	.word	0xffffffff


	//   ....[27]....
        /*00b0*/ 	.word	0xffffffff


	//   ....[28]....
        /*00b4*/ 	.word	0xffffffff


	//   ....[29]....
        /*00b8*/ 	.word	0xffffffff


	//   ....[30]....
        /*00bc*/ 	.word	0xffffffff


	//   ....[31]....
        /*00c0*/ 	.word	0xffffffff


	//   ....[32]....
        /*00c4*/ 	.word	0xffffffff


	//   ....[33]....
        /*00c8*/ 	.word	0xffffffff


	//   ....[34]....
        /*00cc*/ 	.word	0xffffffff


	//   ....[35]....
        /*00d0*/ 	.word	0xffffffff


	//   ....[36]....
        /*00d4*/ 	.word	0xffffffff


	//   ....[37]....
        /*00d8*/ 	.word	0xffffffff


	//   ....[38]....
        /*00dc*/ 	.word	0xffffffff


	//   ....[39]....
        /*00e0*/ 	.word	0xffffffff


	//   ....[40]....
        /*00e4*/ 	.word	0xffffffff


	//   ....[41]....
        /*00e8*/ 	.word	0xffffffff


	//   ....[42]....
        /*00ec*/ 	.word	0xffffffff


	//   ....[43]....
        /*00f0*/ 	.word	0xffffffff


	//   ....[44]....
        /*00f4*/ 	.word	0xffffffff


	//   ....[45]....
        /*00f8*/ 	.word	0xffffffff


	//   ....[46]....
        /*00fc*/ 	.word	0xffffffff


	//   ....[47]....
        /*0100*/ 	.word	0xffffffff


	//   ....[48]....
        /*0104*/ 	.word	0xffffffff


	//   ....[49]....
        /*0108*/ 	.word	0xffffffff


	//   ....[50]....
        /*010c*/ 	.word	0xffffffff


	//   ....[51]....
        /*0110*/ 	.word	0xffffffff


	//   ....[52]....
        /*0114*/ 	.word	0xffffffff


	//   ....[53]....
        /*0118*/ 	.word	0xffffffff


	//   ....[54]....
        /*011c*/ 	.word	0xffffffff


	//   ....[55]....
        /*0120*/ 	.word	0xffffffff


	//   ....[56]....
        /*0124*/ 	.word	0xffffffff


	//   ....[57]....
        /*0128*/ 	.word	0xffffffff


	//   ....[58]....
        /*012c*/ 	.word	0xffffffff


	//   ....[59]....
        /*0130*/ 	.word	0xffffffff


	//   ....[60]....
        /*0134*/ 	.word	0xffffffff


	//   ....[61]....
        /*0138*/ 	.word	0xffffffff


	//   ....[62]....
        /*013c*/ 	.word	0xffffffff


	//   ....[63]....
        /*0140*/ 	.word	0xffffffff


	//   ....[64]....
        /*0144*/ 	.word	0xffffffff


	//   ....[65]....
        /*0148*/ 	.word	0xffffffff


	//   ....[66]....
        /*014c*/ 	.word	0xffffffff


	//   ....[67]....
        /*0150*/ 	.word	0xffffffff


	//   ....[68]....
        /*0154*/ 	.word	0xffffffff


	//   ....[69]....
        /*0158*/ 	.word	0xffffffff


	//   ....[70]....
        /*015c*/ 	.word	0xffffffff


	//   ....[71]....
        /*0160*/ 	.word	0xffffffff


	//   ....[72]....
        /*0164*/ 	.word	0xffffffff


	//   ....[73]....
        /*0168*/ 	.word	0xffffffff


	//   ....[74]....
        /*016c*/ 	.word	0xffffffff


	//   ....[75]....
        /*0170*/ 	.word	0xffffffff


	//   ....[76]....
        /*0174*/ 	.word	0xffffffff


	//   ....[77]....
        /*0178*/ 	.word	0xffffffff


	//   ....[78]....
        /*017c*/ 	.word	0xffffffff


	//   ....[79]....
        /*0180*/ 	.word	0xffffffff


	//   ....[80]....
        /*0184*/ 	.word	0xffffffff


	//   ....[81]....
        /*0188*/ 	.word	0xffffffff


	//   ....[82]....
        /*018c*/ 	.word	0xffffffff


	//   ....[83]....
        /*0190*/ 	.word	0xffffffff


	//   ....[84]....
        /*0194*/ 	.word	0xffffffff


	//   ....[85]....
        /*0198*/ 	.word	0xffffffff


	//   ....[86]....
        /*019c*/ 	.word	0xffffffff


	//   ....[87]....
        /*01a0*/ 	.word	0xffffffff


	//   ....[88]....
        /*01a4*/ 	.word	0xffffffff


	//   ....[89]....
        /*01a8*/ 	.word	0xffffffff


	//   ....[90]....
        /*01ac*/ 	.word	0xffffffff


	//   ....[91]....
        /*01b0*/ 	.word	0xffffffff


	//   ....[92]....
        /*01b4*/ 	.word	0xffffffff


	//   ....[93]....
        /*01b8*/ 	.word	0xffffffff


	//   ....[94]....
        /*01bc*/ 	.word	0xffffffff


	//   ....[95]....
        /*01c0*/ 	.word	0xffffffff


	//   ....[96]....
        /*01c4*/ 	.word	0xffffffff


	//   ....[97]....
        /*01c8*/ 	.word	0xffffffff


	//   ....[98]....
        /*01cc*/ 	.word	0xffffffff


	//   ....[99]....
        /*01d0*/ 	.word	0xffffffff


	//   ....[100]....
        /*01d4*/ 	.word	0xffffffff


	//   ....[101]....
        /*01d8*/ 	.word	0xffffffff


	//   ....[102]....
        /*01dc*/ 	.word	0xffffffff


	//   ....[103]....
        /*01e0*/ 	.word	0xffffffff


	//   ....[104]....
        /*01e4*/ 	.word	0xffffffff


	//   ....[105]....
        /*01e8*/ 	.word	0xffffffff


	//   ....[106]....
        /*01ec*/ 	.word	0xffffffff


	//   ....[107]....
        /*01f0*/ 	.word	0xffffffff


	//   ....[108]....
        /*01f4*/ 	.word	0xffffffff


	//   ....[109]....
        /*01f8*/ 	.word	0xffffffff


	//   ....[110]....
        /*01fc*/ 	.word	0xffffffff


	//   ....[111]....
        /*0200*/ 	.word	0xffffffff


	//   ....[112]....
        /*0204*/ 	.word	0xffffffff


	//   ....[113]....
        /*0208*/ 	.word	0xffffffff


	//   ....[114]....
        /*020c*/ 	.word	0xffffffff


	//   ....[115]....
        /*0210*/ 	.word	0xffffffff


	//   ....[116]....
        /*0214*/ 	.word	0xffffffff


	//   ....[117]....
        /*0218*/ 	.word	0xffffffff


	//   ....[118]....
        /*021c*/ 	.word	0xffffffff


	//   ....[119]....
        /*0220*/ 	.word	0xffffffff


	//   ....[120]....
        /*0224*/ 	.word	0xffffffff


	//   ....[121]....
        /*0228*/ 	.word	0xffffffff


	//   ....[122]....
        /*022c*/ 	.word	0xffffffff


	//   ....[123]....
        /*0230*/ 	.word	0x0500000f


	//   ....[124]....
        /*0234*/ 	.word	0x0500000f


	//   ....[125]....
        /*0238*/ 	.word	0x0500000f


	//   ....[126]....
        /*023c*/ 	.word	0x0500000f


	//   ....[127]....
        /*0240*/ 	.word	0x0500000f


	//   ....[128]....
        /*0244*/ 	.word	0x0500000f


	//   ....[129]....
        /*0248*/ 	.word	0x0500000f


	//   ....[130]....
        /*024c*/ 	.word	0x0500000f


	//   ....[131]....
        /*0250*/ 	.word	0x0500000f


	//   ....[132]....
        /*0254*/ 	.word	0x0500000f


	//   ....[133]....
        /*0258*/ 	.word	0x0500000f


	//   ....[134]....
        /*025c*/ 	.word	0x0500000f


	//   ....[135]....
        /*0260*/ 	.word	0x0500000f


	//   ....[136]....
        /*0264*/ 	.word	0x0500000f


	//   ....[137]....
        /*0268*/ 	.word	0x0500000f


	//   ....[138]....
        /*026c*/ 	.word	0x0500000f


	//   ....[139]....
        /*0270*/ 	.word	0x0500000f


	//   ....[140]....
        /*0274*/ 	.word	0x0500000f


	//   ....[141]....
        /*0278*/ 	.word	0x0500000f


	//   ....[142]....
        /*027c*/ 	.word	0x0500000f


	//   ....[143]....
        /*0280*/ 	.word	0x0500000f


	//   ....[144]....
        /*0284*/ 	.word	0x0500000f


	//   ....[145]....
        /*0288*/ 	.word	0x0500000f


	//   ....[146]....
        /*028c*/ 	.word	0x0500000f


	//   ....[147]....
        /*0290*/ 	.word	0x0500000f


	//   ....[148]....
        /*0294*/ 	.word	0x0500000f


	//   ....[149]....
        /*0298*/ 	.word	0x0500000f


	//   ....[150]....
        /*029c*/ 	.word	0x0500000f


	//   ....[151]....
        /*02a0*/ 	.word	0x0500000f


	//   ....[152]....
        /*02a4*/ 	.word	0x0500000f


	//   ....[153]....
        /*02a8*/ 	.word	0x0500000f


	//   ....[154]....
        /*02ac*/ 	.word	0x0500000f


	//   ....[155]....
        /*02b0*/ 	.word	0x0500000f


	//   ....[156]....
        /*02b4*/ 	.word	0x0500000f


	//   ....[157]....
        /*02b8*/ 	.word	0x0500000f


	//   ....[158]....
        /*02bc*/ 	.word	0x0500000f


	//   ....[159]....
        /*02c0*/ 	.word	0x0500000f


	//   ....[160]....
        /*02c4*/ 	.word	0x0500000f


	//   ....[161]....
        /*02c8*/ 	.word	0x0500000f


	//   ....[162]....
        /*02cc*/ 	.word	0x0500000f


	//   ....[163]....
        /*02d0*/ 	.word	0x0500000f


	//   ....[164]....
        /*02d4*/ 	.word	0x0500000f


	//   ....[165]....
        /*02d8*/ 	.word	0x0500000f


	//   ....[166]....
        /*02dc*/ 	.word	0x0500000f


	//   ....[167]....
        /*02e0*/ 	.word	0x0500000f


	//   ....[168]....
        /*02e4*/ 	.word	0x0500000f


	//   ....[169]....
        /*02e8*/ 	.word	0x0500000f


	//   ....[170]....
        /*02ec*/ 	.word	0x0500000f


	//   ....[171]....
        /*02f0*/ 	.word	0x0500000f


	//   ....[172]....
        /*02f4*/ 	.word	0x0500000f


	//   ....[173]....
        /*02f8*/ 	.word	0x0500000f


	//   ....[174]....
        /*02fc*/ 	.word	0x0500000f


	//   ....[175]....
        /*0300*/ 	.word	0x0500000f


	//   ....[176]....
        /*0304*/ 	.word	0x0500000f


	//   ....[177]....
        /*0308*/ 	.word	0x0500000f


	//   ....[178]....
        /*030c*/ 	.word	0x0500000f


	//   ....[179]....
        /*0310*/ 	.word	0x0500000f


	//   ....[180]....
        /*0314*/ 	.word	0x0500000f


	//   ....[181]....
        /*0318*/ 	.word	0x0500000f


	//   ....[182]....
        /*031c*/ 	.word	0x0500000f


	//   ....[183]....
        /*0320*/ 	.word	0x0500000f


	//   ....[184]....
        /*0324*/ 	.word	0x0500000f


	//   ....[185]....
        /*0328*/ 	.word	0x0500000f


	//   ....[186]....
        /*032c*/ 	.word	0x0500000f


	//   ....[187]....
        /*0330*/ 	.word	0x0500000f


	//   ....[188]....
        /*0334*/ 	.word	0x0500000f


	//   ....[189]....
        /*0338*/ 	.word	0x0500000f


	//   ....[190]....
        /*033c*/ 	.word	0x0500000f


	//   ....[191]....
        /*0340*/ 	.word	0x0500000f


	//   ....[192]....
        /*0344*/ 	.word	0x0500000f


	//   ....[193]....
        /*0348*/ 	.word	0x0500000f


	//   ....[194]....
        /*034c*/ 	.word	0x0500000f


	//   ....[195]....
        /*0350*/ 	.word	0x0500000f


	//   ....[196]....
        /*0354*/ 	.word	0x0500000f


	//   ....[197]....
        /*0358*/ 	.word	0x0500000f


	//   ....[198]....
        /*035c*/ 	.word	0x0500000f


	//   ....[199]....
        /*0360*/ 	.word	0x0500000f


	//   ....[200]....
        /*0364*/ 	.word	0x0500000f


	//   ....[201]....
        /*0368*/ 	.word	0x0500000f


	//   ....[202]....
        /*036c*/ 	.word	0x0500000f


	//   ....[203]....
        /*0370*/ 	.word	0x0500000f


	//   ....[204]....
        /*0374*/ 	.word	0x0500000f


	//----- nvinfo : EIATTR_COOP_GROUP_INSTR_OFFSETS
	.align		4
.L_166:
        /*0378*/ 	.byte	0x04, 0x28
        /*037a*/ 	.short	(.L_168 - .L_167)


	//   ....[0]....
.L_167:
        /*037c*/ 	.word	0x00000070


	//   ....[1]....
        /*0380*/ 	.word	0x00000080


	//   ....[2]....
        /*0384*/ 	.word	0x000002c0


	//   ....[3]....
        /*0388*/ 	.word	0x00000420


	//   ....[4]....
        /*038c*/ 	.word	0x00000540


	//   ....[5]....
        /*0390*/ 	.word	0x000006a0


	//   ....[6]....
        /*0394*/ 	.word	0x00001510


	//   ....[7]....
        /*0398*/ 	.word	0x00001ef0


	//   ....[8]....
        /*039c*/ 	.word	0x00002b00


	//   ....[9]....
        /*03a0*/ 	.word	0x000032f0


	//   ....[10]....
        /*03a4*/ 	.word	0x00003420


	//   ....[11]....
        /*03a8*/ 	.word	0x00003cb0


	//   ....[12]....
        /*03ac*/ 	.word	0x00003d10


	//   ....[13]....
        /*03b0*/ 	.word	0x00005580


	//   ....[14]....
        /*03b4*/ 	.word	0x00005780


	//   ....[15]....
        /*03b8*/ 	.word	0x00006360


	//   ....[16]....
        /*03bc*/ 	.word	0x000063b0


	//   ....[17]....
        /*03c0*/ 	.word	0x00006ce0


	//   ....[18]....
        /*03c4*/ 	.word	0x00006d50


	//   ....[19]....
        /*03c8*/ 	.word	0x00008cc0


	//   ....[20]....
        /*03cc*/ 	.word	0x00008cd0


	//   ....[21]....
        /*03d0*/ 	.word	0x00008d10


	//   ....[22]....
        /*03d4*/ 	.word	0x00008d20


	//   ....[23]....
        /*03d8*/ 	.word	0x0000aa10


	//   ....[24]....
        /*03dc*/ 	.word	0x0000ac10


	//   ....[25]....
        /*03e0*/ 	.word	0x0000b7f0


	//   ....[26]....
        /*03e4*/ 	.word	0x0000b840


	//   ....[27]....
        /*03e8*/ 	.word	0x0000c170


	//   ....[28]....
        /*03ec*/ 	.word	0x0000c1e0


	//   ....[29]....
        /*03f0*/ 	.word	0x0000d330


	//   ....[30]....
        /*03f4*/ 	.word	0x0000d360


	//   ....[31]....
        /*03f8*/ 	.word	0x0000d410


	//   ....[32]....
        /*03fc*/ 	.word	0x0000d420


	//   ....[33]....
        /*0400*/ 	.word	0x0000e3d0


	//   ....[34]....
        /*0404*/ 	.word	0x0000e410


	//   ....[35]....
        /*0408*/ 	.word	0x0000e450


	//   ....[36]....
        /*040c*/ 	.word	0x0000e470


	//   ....[37]....
        /*0410*/ 	.word	0x0000e4a0


	//   ....[38]....
        /*0414*/ 	.word	0x0000e4b0


	//   ....[39]....
        /*0418*/ 	.word	0x0000eaf0


	//   ....[40]....
        /*041c*/ 	.word	0x0000eb00


	//   ....[41]....
        /*0420*/ 	.word	0x0000f530


	//   ....[42]....
        /*0424*/ 	.word	0x00010ab0


	//   ....[43]....
        /*0428*/ 	.word	0x00010ae0


	//   ....[44]....
        /*042c*/ 	.word	0x00010af0


	//   ....[45]....
        /*0430*/ 	.word	0x00010b00


	//   ....[46]....
        /*0434*/ 	.word	0x00010b10


	//   ....[47]....
        /*0438*/ 	.word	0x00010b20


	//   ....[48]....
        /*043c*/ 	.word	0x00010b30


	//   ....[49]....
        /*0440*/ 	.word	0x00010b50


	//   ....[50]....
        /*0444*/ 	.word	0x00010bc0


	//   ....[51]....
        /*0448*/ 	.word	0x00010c50


	//   ....[52]....
        /*044c*/ 	.word	0x00010ca0


	//   ....[53]....
        /*0450*/ 	.word	0x00010cb0


	//   ....[54]....
        /*0454*/ 	.word	0x00010ce0


	//   ....[55]....
        /*0458*/ 	.word	0x00010d30


	//   ....[56]....
        /*045c*/ 	.word	0x00010d70


	//   ....[57]....
        /*0460*/ 	.word	0x00010d90


	//   ....[58]....
        /*0464*/ 	.word	0x00011410


	//   ....[59]....
        /*0468*/ 	.word	0x00011440


	//   ....[60]....
        /*046c*/ 	.word	0x00011470


	//   ....[61]....
        /*0470*/ 	.word	0x000114a0


	//   ....[62]....
        /*0474*/ 	.word	0x000114b0


	//   ....[63]....
        /*0478*/ 	.word	0x00011540


	//   ....[64]....
        /*047c*/ 	.word	0x00011560


	//   ....[65]....
        /*0480*/ 	.word	0x00011570


	//   ....[66]....
        /*0484*/ 	.word	0x00011650


	//   ....[67]....
        /*0488*/ 	.word	0x00011670


	//   ....[68]....
        /*048c*/ 	.word	0x00011680


	//   ....[69]....
        /*0490*/ 	.word	0x000116d0


	//   ....[70]....
        /*0494*/ 	.word	0x00011770


	//   ....[71]....
        /*0498*/ 	.word	0x00011790


	//   ....[72]....
        /*049c*/ 	.word	0x000117a0


	//   ....[73]....
        /*04a0*/ 	.word	0x000117e0


	//   ....[74]....
        /*04a4*/ 	.word	0x00011f00


	//   ....[75]....
        /*04a8*/ 	.word	0x00011f30


	//   ....[76]....
        /*04ac*/ 	.word	0x00011f40


	//   ....[77]....
        /*04b0*/ 	.word	0x00011f50


	//   ....[78]....
        /*04b4*/ 	.word	0x00011f80


	//   ....[79]....
        /*04b8*/ 	.word	0x00011fc0


	//   ....[80]....
        /*04bc*/ 	.word	0x00011fd0


	//   ....[81]....
        /*04c0*/ 	.word	0x00011ff0


	//   ....[82]....
        /*04c4*/ 	.word	0x00012050


	//   ....[83]....
        /*04c8*/ 	.word	0x00012060


	//   ....[84]....
        /*04cc*/ 	.word	0x00012080


	//   ....[85]....
        /*04d0*/ 	.word	0x000120e0


	//   ....[86]....
        /*04d4*/ 	.word	0x00012100


	//   ....[87]....
        /*04d8*/ 	.word	0x00012110


	//   ....[88]....
        /*04dc*/ 	.word	0x00012140


	//   ....[89]....
        /*04e0*/ 	.word	0x00012150


	//   ....[90]....
        /*04e4*/ 	.word	0x000123d0


	//   ....[91]....
        /*04e8*/ 	.word	0x000123f0


	//   ....[92]....
        /*04ec*/ 	.word	0x00012400


	//   ....[93]....
        /*04f0*/ 	.word	0x00012420


	//   ....[94]....
        /*04f4*/ 	.word	0x00012490


	//   ....[95]....
        /*04f8*/ 	.word	0x000124c0


	//   ....[96]....
        /*04fc*/ 	.word	0x00012510


	//   ....[97]....
        /*0500*/ 	.word	0x00012540


	//   ....[98]....
        /*0504*/ 	.word	0x00012590


	//   ....[99]....
        /*0508*/ 	.word	0x000125c0


	//   ....[100]....
        /*050c*/ 	.word	0x00012610


	//   ....[101]....
        /*0510*/ 	.word	0x00012640


	//   ....[102]....
        /*0514*/ 	.word	0x00012690


	//   ....[103]....
        /*0518*/ 	.word	0x000126c0


	//   ....[104]....
        /*051c*/ 	.word	0x00012710


	//   ....[105]....
        /*0520*/ 	.word	0x00012740


	//   ....[106]....
        /*0524*/ 	.word	0x00012ba0


	//   ....[107]....
        /*0528*/ 	.word	0x00012bd0


	//   ....[108]....
        /*052c*/ 	.word	0x00012c00


	//   ....[109]....
        /*0530*/ 	.word	0x00012c30


	//   ....[110]....
        /*0534*/ 	.word	0x00012c60


	//   ....[111]....
        /*0538*/ 	.word	0x00012c70


	//   ....[112]....
        /*053c*/ 	.word	0x00012c90


	//   ....[113]....
        /*0540*/ 	.word	0x00012cb0


	//   ....[114]....
        /*0544*/ 	.word	0x00012cd0


	//   ....[115]....
        /*0548*/ 	.word	0x00012cf0


	//   ....[116]....
        /*054c*/ 	.word	0x00012d70


	//   ....[117]....
        /*0550*/ 	.word	0x00012d90


	//   ....[118]....
        /*0554*/ 	.word	0x00012dc0


	//   ....[119]....
        /*0558*/ 	.word	0x00012de0


	//   ....[120]....
        /*055c*/ 	.word	0x00012f90


	//   ....[121]....
        /*0560*/ 	.word	0x00012fa0


	//   ....[122]....
        /*0564*/ 	.word	0x00013200


	//   ....[123]....
        /*0568*/ 	.word	0x00013820


	//   ....[124]....
        /*056c*/ 	.word	0x00013910


	//   ....[125]....
        /*0570*/ 	.word	0x000139b0


	//   ....[126]....
        /*0574*/ 	.word	0x00013a10


	//   ....[127]....
        /*0578*/ 	.word	0x00013ae0


	//   ....[128]....
        /*057c*/ 	.word	0x00013b50


	//   ....[129]....
        /*0580*/ 	.word	0x00013c10


	//   ....[130]....
        /*0584*/ 	.word	0x00013c80


	//   ....[131]....
        /*0588*/ 	.word	0x00013d60


	//   ....[132]....
        /*058c*/ 	.word	0x00013de0


	//   ....[133]....
        /*0590*/ 	.word	0x00013eb0


	//   ....[134]....
        /*0594*/ 	.word	0x00013f30


	//   ....[135]....
        /*0598*/ 	.word	0x00013ff0


	//   ....[136]....
        /*059c*/ 	.word	0x00014070


	//   ....[137]....
        /*05a0*/ 	.word	0x00014140


	//   ....[138]....
        /*05a4*/ 	.word	0x000141c0


	//   ....[139]....
        /*05a8*/ 	.word	0x00014280


	//   ....[140]....
        /*05ac*/ 	.word	0x00014310


	//   ....[141]....
        /*05b0*/ 	.word	0x00014370


	//   ....[142]....
        /*05b4*/ 	.word	0x00014410


	//   ....[143]....
        /*05b8*/ 	.word	0x000144e0


	//   ....[144]....
        /*05bc*/ 	.word	0x00014550


	//   ....[145]....
        /*05c0*/ 	.word	0x00014640


	//   ....[146]....
        /*05c4*/ 	.word	0x000146a0


	//   ....[147]....
        /*05c8*/ 	.word	0x00014770


	//   ....[148]....
        /*05cc*/ 	.word	0x000147e0


	//   ....[149]....
        /*05d0*/ 	.word	0x000148d0


	//   ....[150]....
        /*05d4*/ 	.word	0x00014930


	//   ....[151]....
        /*05d8*/ 	.word	0x00014a00


	//   ....[152]....
        /*05dc*/ 	.word	0x00014a70


	//   ....[153]....
        /*05e0*/ 	.word	0x00014b50


	//   ....[154]....
        /*05e4*/ 	.word	0x00014bb0


	//   ....[155]....
        /*05e8*/ 	.word	0x00014c60


	//   ....[156]....
        /*05ec*/ 	.word	0x00014da0


	//   ....[157]....
        /*05f0*/ 	.word	0x00014e50


	//   ....[158]....
        /*05f4*/ 	.word	0x00014f20


	//   ....[159]....
        /*05f8*/ 	.word	0x00014f70


	//   ....[160]....
        /*05fc*/ 	.word	0x00015050


	//   ....[161]....
        /*0600*/ 	.word	0x000150a0


	//   ....[162]....
        /*0604*/ 	.word	0x00015170


	//   ....[163]....
        /*0608*/ 	.word	0x000151c0


	//   ....[164]....
        /*060c*/ 	.word	0x000152a0


	//   ....[165]....
        /*0610*/ 	.word	0x000152f0


	//   ....[166]....
        /*0614*/ 	.word	0x000153d0


	//   ....[167]....
        /*0618*/ 	.word	0x00015420


	//   ....[168]....
        /*061c*/ 	.word	0x000154f0


	//   ....[169]....
        /*0620*/ 	.word	0x00015540


	//   ....[170]....
        /*0624*/ 	.word	0x00015620


	//   ....[171]....
        /*0628*/ 	.word	0x00015670


	//   ....[172]....
        /*062c*/ 	.word	0x00015760


	//   ....[173]....
        /*0630*/ 	.word	0x00015800


	//   ....[174]....
        /*0634*/ 	.word	0x00015860


	//   ....[175]....
        /*0638*/ 	.word	0x00015920


	//   ....[176]....
        /*063c*/ 	.word	0x000159c0


	//   ....[177]....
        /*0640*/ 	.word	0x00015a80


	//   ....[178]....
        /*0644*/ 	.word	0x00015b20


	//   ....[179]....
        /*0648*/ 	.word	0x00015be0


	//   ....[180]....
        /*064c*/ 	.word	0x00015c80


	//   ....[181]....
        /*0650*/ 	.word	0x00015d40


	//   ....[182]....
        /*0654*/ 	.word	0x00015de0


	//   ....[183]....
        /*0658*/ 	.word	0x00015ea0


	//   ....[184]....
        /*065c*/ 	.word	0x00015f40


	//   ....[185]....
        /*0660*/ 	.word	0x00016000


	//   ....[186]....
        /*0664*/ 	.word	0x000160a0


	//   ....[187]....
        /*0668*/ 	.word	0x00016160


	//   ....[188]....
        /*066c*/ 	.word	0x00016280


	//   ....[189]....
        /*0670*/ 	.word	0x00016320


	//   ....[190]....
        /*0674*/ 	.word	0x000163d0


	//   ....[191]....
        /*0678*/ 	.word	0x000164a0


	//   ....[192]....
        /*067c*/ 	.word	0x00016510


	//   ....[193]....
        /*0680*/ 	.word	0x000165e0


	//   ....[194]....
        /*0684*/ 	.word	0x00016650


	//   ....[195]....
        /*0688*/ 	.word	0x00016730


	//   ....[196]....
        /*068c*/ 	.word	0x000167a0


	//   ....[197]....
        /*0690*/ 	.word	0x00016880


	//   ....[198]....
        /*0694*/ 	.word	0x00016900


	//   ....[199]....
        /*0698*/ 	.word	0x000169e0


	//   ....[200]....
        /*069c*/ 	.word	0x00016a50


	//   ....[201]....
        /*06a0*/ 	.word	0x00016b20


	//   ....[202]....
        /*06a4*/ 	.word	0x00016b90


	//   ....[203]....
        /*06a8*/ 	.word	0x00016c50


	//   ....[204]....
        /*06ac*/ 	.word	0x00016d30


	//----- nvinfo : EIATTR_REG_RECONFIG
	.align		4
.L_168:
        /*06b0*/ 	.byte	0x01, 0x54
	.zero		2


	//----- nvinfo : EIATTR_SYSCALL_OFFSETS
	.align		4
        /*06b4*/ 	.byte	0x04, 0x46
        /*06b6*/ 	.short	(.L_170 - .L_169)


	//   ....[0]....
.L_169:
        /*06b8*/ 	.word	0x000016d0


	//   ....[1]....
        /*06bc*/ 	.word	0x000100f0


	//   ....[2]....
        /*06c0*/ 	.word	0x00010230


	//   ....[3]....
        /*06c4*/ 	.word	0x00010320


	//   ....[4]....
        /*06c8*/ 	.word	0x00011170


	//----- nvinfo : EIATTR_MBARRIER_INSTR_OFFSETS
	.align		4
.L_170:
        /*06cc*/ 	.byte	0x04, 0x39
        /*06ce*/ 	.short	(.L_172 - .L_171)


	//   ....[0]....
.L_171:
        /*06d0*/ 	.word	0x00000170
        /*06d4*/ 	.word	0x000000ff
        /*06d8*/ 	.word	0x00028800
        /*06dc*/ 	.short	0x0100
        /*06de*/ 	.byte	0x08
	.zero		1


	//   ....[1]....
        /*06e0*/ 	.word	0x00000180
        /*06e4*/ 	.word	0x000000ff
        /*06e8*/ 	.word	0x00028820
        /*06ec*/ 	.short	0x0100
        /*06ee*/ 	.byte	0x08
	.zero		1


	//   ....[2]....
        /*06f0*/ 	.word	0x00000270
        /*06f4*/ 	.word	0x000000ff
        /*06f8*/ 	.word	0x00028830
        /*06fc*/ 	.short	0x0100
        /*06fe*/ 	.byte	0x08
	.zero		1


	//   ....[3]....
        /*0700*/ 	.word	0x00000280
        /*0704*/ 	.word	0x000000ff
        /*0708*/ 	.word	0x00028840
        /*070c*/ 	.short	0x0100
        /*070e*/ 	.byte	0x08
	.zero		1


	//   ....[4]....
        /*0710*/ 	.word	0x00000290
        /*0714*/ 	.word	0x000000ff
        /*0718*/ 	.word	0x00028838
        /*071c*/ 	.short	0x0100
        /*071e*/ 	.byte	0x08
	.zero		1


	//   ....[5]....
        /*0720*/ 	.word	0x000002a0
        /*0724*/ 	.word	0x000000ff
        /*0728*/ 	.word	0x00028848
        /*072c*/ 	.short	0x0100
        /*072e*/ 	.byte	0x08
	.zero		1


	//   ....[6]....
        /*0730*/ 	.word	0x000003d0
        /*0734*/ 	.word	0x000000ff
        /*0738*/ 	.word	0x00028850
        /*073c*/ 	.short	0x0100
        /*073e*/ 	.byte	0x08
	.zero		1


	//   ....[7]....
        /*0740*/ 	.word	0x000003e0
        /*0744*/ 	.word	0x000000ff
        /*0748*/ 	.word	0x00028860
        /*074c*/ 	.short	0x0100
        /*074e*/ 	.byte	0x08
	.zero		1


	//   ....[8]....
        /*0750*/ 	.word	0x000003f0
        /*0754*/ 	.word	0x000000ff
        /*0758*/ 	.word	0x00028858
        /*075c*/ 	.short	0x0100
        /*075e*/ 	.byte	0x08
	.zero		1


	//   ....[9]....
        /*0760*/ 	.word	0x00000400
        /*0764*/ 	.word	0x000000ff
        /*0768*/ 	.word	0x00028868
        /*076c*/ 	.short	0x0100
        /*076e*/ 	.byte	0x08
	.zero		1


	//   ....[10]....
        /*0770*/ 	.word	0x000004f0
        /*0774*/ 	.word	0x000000ff
        /*0778*/ 	.word	0x00028870
        /*077c*/ 	.short	0x0100
        /*077e*/ 	.byte	0x06
	.zero		1


	//   ....[11]....
        /*0780*/ 	.word	0x00000500
        /*0784*/ 	.word	0x000000ff
        /*0788*/ 	.word	0x00028880
        /*078c*/ 	.short	0x0100
        /*078e*/ 	.byte	0x06
	.zero		1


	//   ....[12]....
        /*0790*/ 	.word	0x00000510
        /*0794*/ 	.word	0x000000ff
        /*0798*/ 	.word	0x00028878
        /*079c*/ 	.short	0x0100
        /*079e*/ 	.byte	0x06
	.zero		1


	//   ....[13]....
        /*07a0*/ 	.word	0x00000520
        /*07a4*/ 	.word	0x000000ff
        /*07a8*/ 	.word	0x00028888
        /*07ac*/ 	.short	0x0100
        /*07ae*/ 	.byte	0x06
	.zero		1


	//   ....[14]....
        /*07b0*/ 	.word	0x00000650
        /*07b4*/ 	.word	0x000000ff
        /*07b8*/ 	.word	0x00028890
        /*07bc*/ 	.short	0x0100
        /*07be*/ 	.byte	0x08
	.zero		1


	//   ....[15]....
        /*07c0*/ 	.word	0x00000660
        /*07c4*/ 	.word	0x000000ff
        /*07c8*/ 	.word	0x000288a0
        /*07cc*/ 	.short	0x0100
        /*07ce*/ 	.byte	0x08
	.zero		1


	//   ....[16]....
        /*07d0*/ 	.word	0x00000670
        /*07d4*/ 	.word	0x000000ff
        /*07d8*/ 	.word	0x00028898
        /*07dc*/ 	.short	0x0100
        /*07de*/ 	.byte	0x08
	.zero		1


	//   ....[17]....
        /*07e0*/ 	.word	0x00000680
        /*07e4*/ 	.word	0x000000ff
        /*07e8*/ 	.word	0x000288a8
        /*07ec*/ 	.short	0x0100
        /*07ee*/ 	.byte	0x08
	.zero		1


	//   ....[18]....
        /*07f0*/ 	.word	0x000007c0
        /*07f4*/ 	.word	0x000000ff
        /*07f8*/ 	.word	0x000288b0
        /*07fc*/ 	.short	0x0100
        /*07fe*/ 	.byte	0x08
	.zero		1


	//   ....[19]....
        /*0800*/ 	.word	0x000007d0
        /*0804*/ 	.word	0x000000ff
        /*0808*/ 	.word	0x000288c0
        /*080c*/ 	.short	0x0100
        /*080e*/ 	.byte	0x08
	.zero		1


	//   ....[20]....
        /*0810*/ 	.word	0x000007e0
        /*0814*/ 	.word	0x000000ff
        /*0818*/ 	.word	0x000288b8
        /*081c*/ 	.short	0x0100
        /*081e*/ 	.byte	0x08
	.zero		1


	//   ....[21]....
        /*0820*/ 	.word	0x000007f0
        /*0824*/ 	.word	0x000000ff
        /*0828*/ 	.word	0x000288c8
        /*082c*/ 	.short	0x0100
        /*082e*/ 	.byte	0x08
	.zero		1


	//   ....[22]....
        /*0830*/ 	.word	0x000016f0
        /*0834*/ 	.word	0x000000ff
        /*0838*/ 	.word	0x00028800
        /*083c*/ 	.short	0x010a
        /*083e*/ 	.byte	0x28
	.zero		1


	//   ....[23]....
        /*0840*/ 	.word	0x00001760
        /*0844*/ 	.word	0x000000ff
        /*0848*/ 	.word	0x00028830
        /*084c*/ 	.short	0x010a
        /*084e*/ 	.byte	0x28
	.zero		1


	//   ....[24]....
        /*0850*/ 	.word	0x000017c0
        /*0854*/ 	.word	0x000000ff
        /*0858*/ 	.word	0x00028830
        /*085c*/ 	.short	0x010a
        /*085e*/ 	.byte	0x28
	.zero		1


	//   ....[25]....
        /*0860*/ 	.word	0x00001f10
        /*0864*/ 	.word	0x000000ff
        /*0868*/ 	.word	0x00000000
        /*086c*/ 	.short	0x0101
        /*086e*/ 	.byte	0x06
	.zero		1


	//   ....[26]....
        /*0870*/ 	.word	0x00004d40
        /*0874*/ 	.word	0x000000ff
        /*0878*/ 	.word	0x00028830
        /*087c*/ 	.short	0x010a
        /*087e*/ 	.byte	0x06
	.zero		1


	//   ....[27]....
        /*0880*/ 	.word	0x00004d80
        /*0884*/ 	.word	0x000000ff
        /*0888*/ 	.word	0x00028830
        /*088c*/ 	.short	0x010a
        /*088e*/ 	.byte	0x06
	.zero		1


	//   ....[28]....
        /*0890*/ 	.word	0x000050f0
        /*0894*/ 	.word	0x000000ff
        /*0898*/ 	.word	0x00028850
        /*089c*/ 	.short	0x010a
        /*089e*/ 	.byte	0x06
	.zero		1


	//   ....[29]....
        /*08a0*/ 	.word	0x00005130
        /*08a4*/ 	.word	0x000000ff
        /*08a8*/ 	.word	0x00028850
        /*08ac*/ 	.short	0x010a
        /*08ae*/ 	.byte	0x06
	.zero		1


	//   ....[30]....
        /*08b0*/ 	.word	0x00005550
        /*08b4*/ 	.word	0x000000ff
        /*08b8*/ 	.word	0x00000000
        /*08bc*/ 	.short	0x0101
        /*08be*/ 	.byte	0x06
	.zero		1


	//   ....[31]....
        /*08c0*/ 	.word	0x000077f0
        /*08c4*/ 	.word	0x000000ff
        /*08c8*/ 	.word	0x00000000
        /*08cc*/ 	.short	0x0101
        /*08ce*/ 	.byte	0x06
	.zero		1


	//   ....[32]....
        /*08d0*/ 	.word	0x00008160
        /*08d4*/ 	.word	0x000000ff
        /*08d8*/ 	.word	0x00028830
        /*08dc*/ 	.short	0x010a
        /*08de*/ 	.byte	0x06
	.zero		1


	//   ....[33]....
        /*08e0*/ 	.word	0x000081a0
        /*08e4*/ 	.word	0x000000ff
        /*08e8*/ 	.word	0x00028830
        /*08ec*/ 	.short	0x010a
        /*08ee*/ 	.byte	0x06
	.zero		1


	//   ....[34]....
        /*08f0*/ 	.word	0x00008510
        /*08f4*/ 	.word	0x000000ff
        /*08f8*/ 	.word	0x00028850
        /*08fc*/ 	.short	0x010a
        /*08fe*/ 	.byte	0x06
	.zero		1


	//   ....[35]....
        /*0900*/ 	.word	0x00008550
        /*0904*/ 	.word	0x000000ff
        /*0908*/ 	.word	0x00028850
        /*090c*/ 	.short	0x010a
        /*090e*/ 	.byte	0x06
	.zero		1


	//   ....[36]....
        /*0910*/ 	.word	0x00008950
        /*0914*/ 	.word	0x000000ff
        /*0918*/ 	.word	0x00000000
        /*091c*/ 	.short	0x0101
        /*091e*/ 	.byte	0x06
	.zero		1


	//   ....[37]....
        /*0920*/ 	.word	0x00009b00
        /*0924*/ 	.word	0x000000ff
        /*0928*/ 	.word	0x00000000
        /*092c*/ 	.short	0x0101
        /*092e*/ 	.byte	0x06
	.zero		1


	//   ....[38]....
        /*0930*/ 	.word	0x0000a230
        /*0934*/ 	.word	0x000000ff
        /*0938*/ 	.word	0x00028830
        /*093c*/ 	.short	0x010a
        /*093e*/ 	.byte	0x06
	.zero		1


	//   ....[39]....
        /*0940*/ 	.word	0x0000a270
        /*0944*/ 	.word	0x000000ff
        /*0948*/ 	.word	0x00028830
        /*094c*/ 	.short	0x010a
        /*094e*/ 	.byte	0x06
	.zero		1


	//   ....[40]....
        /*0950*/ 	.word	0x0000a5a0
        /*0954*/ 	.word	0x000000ff
        /*0958*/ 	.word	0x00028850
        /*095c*/ 	.short	0x010a
        /*095e*/ 	.byte	0x06
	.zero		1


	//   ....[41]....
        /*0960*/ 	.word	0x0000a5e0
        /*0964*/ 	.word	0x000000ff
        /*0968*/ 	.word	0x00028850
        /*096c*/ 	.short	0x010a
        /*096e*/ 	.byte	0x06
	.zero		1


	//   ....[42]....
        /*0970*/ 	.word	0x0000a9e0
        /*0974*/ 	.word	0x000000ff
        /*0978*/ 	.word	0x00000000
        /*097c*/ 	.short	0x0101
        /*097e*/ 	.byte	0x06
	.zero		1


	//   ....[43]....
        /*0980*/ 	.word	0x0000cc80
        /*0984*/ 	.word	0x000000ff
        /*0988*/ 	.word	0x00000000
        /*098c*/ 	.short	0x0101
        /*098e*/ 	.byte	0x06
	.zero		1


	//   ....[44]....
        /*0990*/ 	.word	0x0000d280
        /*0994*/ 	.word	0x000000ff
        /*0998*/ 	.word	0x00028850
        /*099c*/ 	.short	0x010a
        /*099e*/ 	.byte	0x05
	.zero		1


	//   ....[45]....
        /*09a0*/ 	.word	0x0000d2c0
        /*09a4*/ 	.word	0x000000ff
        /*09a8*/ 	.word	0x00028850
        /*09ac*/ 	.short	0x010a
        /*09ae*/ 	.byte	0x05
	.zero		1


	//   ....[46]....
        /*09b0*/ 	.word	0x0000d870
        /*09b4*/ 	.word	0x000000ff
        /*09b8*/ 	.word	0x00000000
        /*09bc*/ 	.short	0x0101
        /*09be*/ 	.byte	0x04
	.zero		1


	//   ....[47]....
        /*09c0*/ 	.word	0x0000e490
        /*09c4*/ 	.word	0x000000ff
        /*09c8*/ 	.word	0x00000000
        /*09cc*/ 	.short	0x0101
        /*09ce*/ 	.byte	0x04
	.zero		1


	//   ....[48]....
        /*09d0*/ 	.word	0x000107e0
        /*09d4*/ 	.word	0x000000ff
        /*09d8*/ 	.word	0x00028840
        /*09dc*/ 	.short	0x010a
        /*09de*/ 	.byte	0x2e
	.zero		1


	//   ....[49]....
        /*09e0*/ 	.word	0x00010f30
        /*09e4*/ 	.word	0x000000ff
        /*09e8*/ 	.word	0x00028830
        /*09ec*/ 	.short	0x0107
        /*09ee*/ 	.byte	0x2e
	.zero		1


	//   ....[50]....
        /*09f0*/ 	.word	0x00010fa0
        /*09f4*/ 	.word	0x000000ff
        /*09f8*/ 	.word	0x00028830
        /*09fc*/ 	.short	0x0101
        /*09fe*/ 	.byte	0x2e
	.zero		1


	//   ....[51]....
        /*0a00*/ 	.word	0x00011930
        /*0a04*/ 	.word	0x000000ff
        /*0a08*/ 	.word	0x00028800
        /*0a0c*/ 	.short	0x0107
        /*0a0e*/ 	.byte	0x2e
	.zero		1


	//   ....[52]....
        /*0a10*/ 	.word	0x00011970
        /*0a14*/ 	.word	0x000000ff
        /*0a18*/ 	.word	0x00028800
        /*0a1c*/ 	.short	0x0101
        /*0a1e*/ 	.byte	0x2e
	.zero		1


	//   ....[53]....
        /*0a20*/ 	.word	0x000119a0
        /*0a24*/ 	.word	0x000000ff
        /*0a28*/ 	.word	0x00028820
        /*0a2c*/ 	.short	0x010a
        /*0a2e*/ 	.byte	0x2e
	.zero		1


	//   ....[54]....
        /*0a30*/ 	.word	0x00011d00
        /*0a34*/ 	.word	0x00000022
        /*0a38*/ 	.word	0x00028840
        /*0a3c*/ 	.short	0x010a
        /*0a3e*/ 	.byte	0x3f
	.zero		1


	//   ....[55]....
        /*0a40*/ 	.word	0x00012260
        /*0a44*/ 	.word	0x00000022
        /*0a48*/ 	.word	0x00028830
        /*0a4c*/ 	.short	0x0107
        /*0a4e*/ 	.byte	0x3f
	.zero		1


	//   ....[56]....
        /*0a50*/ 	.word	0x00012310
        /*0a54*/ 	.word	0x00000022
        /*0a58*/ 	.word	0x00028830
        /*0a5c*/ 	.short	0x0101
        /*0a5e*/ 	.byte	0x3f
	.zero		1


	//   ....[57]....
        /*0a60*/ 	.word	0x00012370
        /*0a64*/ 	.word	0x00000000
        /*0a68*/ 	.word	0x00028860
        /*0a6c*/ 	.short	0x010a
        /*0a6e*/ 	.byte	0x3f
	.zero		1


	//   ....[58]....
        /*0a70*/ 	.word	0x000128c0
        /*0a74*/ 	.word	0x00000000
        /*0a78*/ 	.word	0x00028850
        /*0a7c*/ 	.short	0x0107
        /*0a7e*/ 	.byte	0x3f
	.zero		1


	//   ....[59]....
        /*0a80*/ 	.word	0x000129a0
        /*0a84*/ 	.word	0x00000000
        /*0a88*/ 	.word	0x00028850
        /*0a8c*/ 	.short	0x0101
        /*0a8e*/ 	.byte	0x3f
	.zero		1


	//   ....[60]....
        /*0a90*/ 	.word	0x00012b30
        /*0a94*/ 	.word	0x00000000
        /*0a98*/ 	.word	0x00028860
        /*0a9c*/ 	.short	0x010a
        /*0a9e*/ 	.byte	0x3f
	.zero		1


	//   ....[61]....
        /*0aa0*/ 	.word	0x00013070
        /*0aa4*/ 	.word	0x00000000
        /*0aa8*/ 	.word	0x00028850
        /*0aac*/ 	.short	0x0107
        /*0aae*/ 	.byte	0x3f
	.zero		1


	//   ....[62]....
        /*0ab0*/ 	.word	0x00013120
        /*0ab4*/ 	.word	0x00000000
        /*0ab8*/ 	.word	0x00028850
        /*0abc*/ 	.short	0x0101
        /*0abe*/ 	.byte	0x3f
	.zero		1


	//   ....[63]....
        /*0ac0*/ 	.word	0x000131c0
        /*0ac4*/ 	.word	0x00000007
        /*0ac8*/ 	.word	0x00028820
        /*0acc*/ 	.short	0x010a
        /*0ace*/ 	.byte	0x3f
	.zero		1


	//   ....[64]....
        /*0ad0*/ 	.word	0x000132f0
        /*0ad4*/ 	.word	0x00000005
        /*0ad8*/ 	.word	0x00028840
        /*0adc*/ 	.short	0x010a
        /*0ade*/ 	.byte	0x3f
	.zero		1


	//   ....[65]....
        /*0ae0*/ 	.word	0x00013390
        /*0ae4*/ 	.word	0x00000007
        /*0ae8*/ 	.word	0x00028840
        /*0aec*/ 	.short	0x010a
        /*0aee*/ 	.byte	0x3f
	.zero		1


	//   ....[66]....
        /*0af0*/ 	.word	0x000133d0
        /*0af4*/ 	.word	0x00000005
        /*0af8*/ 	.word	0x00028860
        /*0afc*/ 	.short	0x010a
        /*0afe*/ 	.byte	0x3f
	.zero		1


	//   ....[67]....
        /*0b00*/ 	.word	0x00013410
        /*0b04*/ 	.word	0x00000007
        /*0b08*/ 	.word	0x00028860
        /*0b0c*/ 	.short	0x010a
        /*0b0e*/ 	.byte	0x3f
	.zero		1


	//   ....[68]....
        /*0b10*/ 	.word	0x00013480
        /*0b14*/ 	.word	0x00000003
        /*0b18*/ 	.word	0x00028800
        /*0b1c*/ 	.short	0x010a
        /*0b1e*/ 	.byte	0x3f
	.zero		1


	//   ....[69]....
        /*0b20*/ 	.word	0x000134e0
        /*0b24*/ 	.word	0x00000003
        /*0b28*/ 	.word	0x00028830
        /*0b2c*/ 	.short	0x010a
        /*0b2e*/ 	.byte	0x3f
	.zero		1


	//   ....[70]....
        /*0b30*/ 	.word	0x00013540
        /*0b34*/ 	.word	0x00000007
        /*0b38*/ 	.word	0x00028830
        /*0b3c*/ 	.short	0x010a
        /*0b3e*/ 	.byte	0x3f
	.zero		1


	//   ....[71]....
        /*0b40*/ 	.word	0x000135a0
        /*0b44*/ 	.word	0x00000007
        /*0b48*/ 	.word	0x00028850
        /*0b4c*/ 	.short	0x010a
        /*0b4e*/ 	.byte	0x3f
	.zero		1


	//   ....[72]....
        /*0b50*/ 	.word	0x00013600
        /*0b54*/ 	.word	0x00000007
        /*0b58*/ 	.word	0x00028830
        /*0b5c*/ 	.short	0x010a
        /*0b5e*/ 	.byte	0x3f
	.zero		1


	//   ....[73]....
        /*0b60*/ 	.word	0x00013660
        /*0b64*/ 	.word	0x00000007
        /*0b68*/ 	.word	0x00028850
        /*0b6c*/ 	.short	0x010a
        /*0b6e*/ 	.byte	0x3f
	.zero		1


	//   ....[74]....
        /*0b70*/ 	.word	0x000136c0
        /*0b74*/ 	.word	0x00000007
        /*0b78*/ 	.word	0x00028830
        /*0b7c*/ 	.short	0x010a
        /*0b7e*/ 	.byte	0x3f
	.zero		1


	//   ....[75]....
        /*0b80*/ 	.word	0x00013720
        /*0b84*/ 	.word	0x00000007
        /*0b88*/ 	.word	0x00028850
        /*0b8c*/ 	.short	0x010a
        /*0b8e*/ 	.byte	0x3f
	.zero		1


	//   ....[76]....
        /*0b90*/ 	.word	0x00013780
        /*0b94*/ 	.word	0x00000003
        /*0b98*/ 	.word	0x00028850
        /*0b9c*/ 	.short	0x010a
        /*0b9e*/ 	.byte	0x3f
	.zero		1


	//   ....[77]....
        /*0ba0*/ 	.word	0x00013860
        /*0ba4*/ 	.word	0x0000000a
        /*0ba8*/ 	.word	0x00028840
        /*0bac*/ 	.short	0x010a
        /*0bae*/ 	.byte	0x3f
	.zero		1


	//   ....[78]....
        /*0bb0*/ 	.word	0x00014ca0
        /*0bb4*/ 	.word	0x00000003
        /*0bb8*/ 	.word	0x00028820
        /*0bbc*/ 	.short	0x010a
        /*0bbe*/ 	.byte	0x3f
	.zero		1


	//   ....[79]....
        /*0bc0*/ 	.word	0x00014cf0
        /*0bc4*/ 	.word	0x00000022
        /*0bc8*/ 	.word	0x00028840
        /*0bcc*/ 	.short	0x010a
        /*0bce*/ 	.byte	0x3f
	.zero		1


	//   ....[80]....
        /*0bd0*/ 	.word	0x000156b0
        /*0bd4*/ 	.word	0x00000000
        /*0bd8*/ 	.word	0x00028860
        /*0bdc*/ 	.short	0x010a
        /*0bde*/ 	.byte	0x3f
	.zero		1


	//   ....[81]....
        /*0be0*/ 	.word	0x000161d0
        /*0be4*/ 	.word	0x00000000
        /*0be8*/ 	.word	0x00028860
        /*0bec*/ 	.short	0x010a
        /*0bee*/ 	.byte	0x3f
	.zero		1


	//   ....[82]....
        /*0bf0*/ 	.word	0x00016c80
        /*0bf4*/ 	.word	0x00000007
        /*0bf8*/ 	.word	0x00028820
        /*0bfc*/ 	.short	0x010a
        /*0bfe*/ 	.byte	0x3f
	.zero		1


	//   ....[83]....
        /*0c00*/ 	.word	0x00016df0
        /*0c04*/ 	.word	0x00000005
        /*0c08*/ 	.word	0x00028840
        /*0c0c*/ 	.short	0x010a
        /*0c0e*/ 	.byte	0x3f
	.zero		1


	//   ....[84]....
        /*0c10*/ 	.word	0x00016e40
        /*0c14*/ 	.word	0x00000007
        /*0c18*/ 	.word	0x00028840
        /*0c1c*/ 	.short	0x010a
        /*0c1e*/ 	.byte	0x3f
	.zero		1


	//   ....[85]....
        /*0c20*/ 	.word	0x00016e90
        /*0c24*/ 	.word	0x00000005
        /*0c28*/ 	.word	0x00028860
        /*0c2c*/ 	.short	0x010a
        /*0c2e*/ 	.byte	0x3f
	.zero		1


	//----- nvinfo : EIATTR_NUM_MBARRIERS
	.align		4
.L_172:
        /*0c30*/ 	.byte	0x03, 0x38
        /*0c32*/ 	.short	0x0016


	//----- nvinfo : EIATTR_EXIT_INSTR_OFFSETS
	.align		4
        /*0c34*/ 	.byte	0x04, 0x1c
        /*0c36*/ 	.short	(.L_174 - .L_173)


	//   ....[0]....
.L_173:
        /*0c38*/ 	.word	0x00013460


	//----- nvinfo : EIATTR_MAX_THREADS
	.align		4
.L_174:
        /*0c3c*/ 	.byte	0x04, 0x05
        /*0c3e*/ 	.short	(.L_176 - .L_175)
.L_175:
        /*0c40*/ 	.word	0x00000180
        /*0c44*/ 	.word	0x00000001
        /*0c48*/ 	.word	0x00000001


	//----- nvinfo : EIATTR_CRS_STACK_SIZE
	.align		4
.L_176:
        /*0c4c*/ 	.byte	0x04, 0x1e
        /*0c4e*/ 	.short	(.L_178 - .L_177)
.L_177:
        /*0c50*/ 	.word	0x00000000


	//----- nvinfo : EIATTR_CBANK_PARAM_SIZE
	.align		4
.L_178:
        /*0c54*/ 	.byte	0x03, 0x19
        /*0c56*/ 	.short	0x0a70


	//----- nvinfo : EIATTR_PARAM_CBANK
	.align		4
        /*0c58*/ 	.byte	0x04, 0x0a
        /*0c5a*/ 	.short	(.L_180 - .L_179)
	.align		4
.L_179:
        /*0c5c*/ 	.word	index@(.nv.constant0._ZN7cutlass13device_kernelIN5flash11enable_sm90INS1_16FlashAttnFwdSm90INS1_25CollectiveMainloopFwdSm90ILi2EN4cute5tupleIJNS5_1CILi1EEES8_S8_EEENS6_IJNS7_ILi128EEESA_SA_EEELi128ENS_6half_tEfNS_4arch4Sm90ELb0ELb1ELb0ELb0ELb1ELb0ELb0ELb1ELb1ELb1ELb1ELb0EEENS1_21CollectiveEpilogueFwdISB_S9_SC_SE_Li256ELb0ELb1ELb1ELb0EEENS1_19SingleTileSchedulerILb0ELb1ELb1ELi128EEEEEEEEEvNT_6ParamsE)
        /*0c60*/ 	.short	0x0210
        /*0c62*/ 	.short	0x0a70


	//----- nvinfo : EIATTR_SW_WAR
	.align		4
.L_180:
        /*0c64*/ 	.byte	0x04, 0x36
        /*0c66*/ 	.short	(.L_182 - .L_181)
.L_181:
        /*0c68*/ 	.word	0x00000008
.L_182:


//--------------------- .nv.info._ZN7cutlass13device_kernelIN5flash11enable_sm90INS1_16FlashAttnFwdSm90INS1_25CollectiveMainloopFwdSm90ILi2EN4cute5tupleIJNS5_1CILi1EEES8_S8_EEENS6_IJNS7_ILi128EEESA_SA_EEELi128ENS_6half_tEfNS_4arch4Sm90ELb0ELb1ELb0ELb1ELb1ELb0ELb0ELb1ELb1ELb1ELb1ELb0EEENS1_21CollectiveEpilogueFwdISB_S9_SC_SE_Li256ELb1ELb1ELb1ELb0EEENS1_36VarlenDynamicPersistentTileSchedulerILi128ELi128ELi256ELi128ELb1ELb1ELb1ELb1ELb0ELb1EEEEEEEEEvNT_6ParamsE --------------------------
	.section	.nv.info._ZN7cutlass13device_kernelIN5flash11enable_sm90INS1_16FlashAttnFwdSm90INS1_25CollectiveMainloopFwdSm90ILi2EN4cute5tupleIJNS5_1CILi1EEES8_S8_EEENS6_IJNS7_ILi128EEESA_SA_EEELi128ENS_6half_tEfNS_4arch4Sm90ELb0ELb1ELb0ELb1ELb1ELb0ELb0ELb1ELb1ELb1ELb1ELb0EEENS1_21CollectiveEpilogueFwdISB_S9_SC_SE_Li256ELb1ELb1ELb1ELb0EEENS1_36VarlenDynamicPersistentTileSchedulerILi128ELi128ELi256ELi128ELb1ELb1ELb1ELb1ELb0ELb1EEEEEEEEEvNT_6ParamsE,"",@"SHT_CUDA_INFO"
	.sectionflags	@""
	.align	4


	//----- nvinfo : EIATTR_CUDA_API_VERSION
	.align		4
        /*0000*/ 	.byte	0x04, 0x37
        /*0002*/ 	.short	(.L_184 - .L_183)
.L_183:
        /*0004*/ 	.word	0x00000082


	//----- nvinfo : EIATTR_KPARAM_INFO
	.align		4
.L_184:
        /*0008*/ 	.byte	0x04, 0x17
        /*000a*/ 	.short	(.L_186 - .L_185)
.L_185:
        /*000c*/ 	.word	0x00000000
        /*0010*/ 	.short	0x0000
        /*0012*/ 	.short	0x0070
        /*0014*/ 	.byte	0x00, 0xf0, 0x01, 0x2a


	//----- nvinfo : EIATTR_SPARSE_MMA_MASK
	.align		4
.L_186:
        /*0018*/ 	.byte	0x03, 0x50
        /*001a*/ 	.short	0x0000


	//----- nvinfo : EIATTR_MAXREG_COUNT
	.align		4
        /*001c*/ 	.byte	0x03, 0x1b
        /*001e*/ 	.short	0x00a8


	//----- nvinfo : EIATTR_NUM_BARRIERS
	.align		4
        /*0020*/ 	.byte	0x02, 0x4c
        /*0022*/ 	.byte	0x10
	.zero		1


	//----- nvinfo : EIATTR_EXTERNS
	.align		4
        /*0024*/ 	.byte	0x04, 0x0f
        /*0026*/ 	.short	(.L_188 - .L_187)


	//   ....[0]....
	.align		4
.L_187:
        /*0028*/ 	.word	index@(__assertfail)


	//----- nvinfo : EIATTR_ANNOTATIONS
	.align		4
.L_188:
        /*002c*/ 	.byte	0x04, 0x55
        /*002e*/ 	.short	(.L_190 - .L_189)


	//   ....[0]....
.L_189:
        /* <DEDUP_REMOVED lines=11> */


	//----- nvinfo : EIATTR_MERCURY_ISA_VERSION
	.align		4
.L_190:
        /*00c8*/ 	.byte	0x03, 0x5f
        /*00ca*/ 	.short	0x0101


	//----- nvinfo : EIATTR_UNUSED_LOAD_BYTE_OFFSET
	.align		4
        /*00cc*/ 	.byte	0x04, 0x44
        /*00ce*/ 	.short	(.L_192 - .L_191)


	//   ....[0]....
.L_191:
        /*00d0*/ 	.word	0x00000980
        /*00d4*/ 	.word	0x0000fff0


	//   ....[1]....
        /*00d8*/ 	.word	0x0000e410
        /*00dc*/ 	.word	0x0000fff0


	//----- nvinfo : EIATTR_INT_WARP_WIDE_INSTR_OFFSETS
	.align		4
.L_192:
        /*00e0*/ 	.byte	0x04, 0x31
        /*00e2*/ 	.short	(.L_194 - .L_193)


	//   ....[0]....
.L_193:
        /*00e4*/ 	.word	0x000000c0


	//   ....[1]....
        /*00e8*/ 	.word	0x000000d0


	//   ....[2]....
        /*00ec*/ 	.word	0x00000170


	//   ....[3]....
        /*00f0*/ 	.word	0x00012f50


	//   ....[4]....
        /*00f4*/ 	.word	0x00012fe0


	//   ....[5]....
        /*00f8*/ 	.word	0x00015dd0


	//   ....[6]....
        /*00fc*/ 	.word	0x00015e60


	//----- nvinfo : EIATTR_COOP_GROUP_MASK_REGIDS
	.align		4
.L_194:
        /*0100*/ 	.byte	0x04, 0x29
        /*0102*/ 	.short	(.L_196 - .L_195)


	//   ....[0]....
.L_195:
        /*0104*/ 	.word	0xffffffff


	//   ....[1]....
        /*0108*/ 	.word	0xffffffff


	//   ....[2]....
        /*010c*/ 	.word	0xffffffff


	//   ....[3]....
        /*0110*/ 	.word	0xffffffff


	//   ....[4]....
        /*0114*/ 	.word	0xffffffff


	//   ....[5]....
        /*0118*/ 	.word	0xffffffff


	//   ....[6]....
        /*011c*/ 	.word	0xffffffff


	//   ....[7]....
        /*0120*/ 	.word	0xffffffff


	//   ....[8]....
        /*0124*/ 	.word	0xffffffff


	//   ....[9]....
        /*0128*/ 	.word	0xffffffff


	//   ....[10]....
        /*012c*/ 	.word	0xffffffff


	//   ....[11]....
        /*0130*/ 	.word	0xffffffff


	//   ....[12]....
        /*0134*/ 	.word	0xffffffff


	//   ....[13]....
        /*0138*/ 	.word	0xffffffff


	//   ....[14]....
        /*013c*/ 	.word	0xffffffff


	//   ....[15]....
        /*0140*/ 	.word	0xffffffff


	//   ....[16]....
        /*0144*/ 	.word	0xffffffff


	//   ....[17]....
        /*0148*/ 	.word	0xffffffff


	//   ....[18]....
        /*014c*/ 	.word	0xffffffff


	//   ....[19]....
        /*0150*/ 	.word	0xffffffff


	//   ....[20]....
        /*0154*/ 	.word	0xffffffff


	//   ....[21]....
        /*0158*/ 	.word	0xffffffff


	//   ....[22]....
        /*015c*/ 	.word	0xffffffff


	//   ....[23]....
        /*0160*/ 	.word	0xffffffff


	//   ....[24]....
        /*0164*/ 	.word	0xffffffff


	//   ....[25]....
        /*0168*/ 	.word	0xffffffff


	//   ....[26]....
        /*016c*/ 	.word	0xffffffff


	//   ....[27]....
        /*0170*/ 	.word	0xffffffff


	//   ....[28]....
        /*0174*/ 	.word	0xffffffff


	//   ....[29]....
        /*0178*/ 	.word	0xffffffff


	//   ....[30]....
        /*017c*/ 	.word	0xffffffff


	//   ....[31]....
        /*0180*/ 	.word	0xffffffff


	//   ....[32]....
        /*0184*/ 	.word	0xffffffff


	//   ....[33]....
        /*0188*/ 	.word	0xffffffff


	//   ....[34]....
        /*018c*/ 	.word	0xffffffff


	//   ....[35]....
        /*0190*/ 	.word	0xffffffff


	//   ....[36]....
        /*0194*/ 	.word	0xffffffff


	//   ....[37]....
        /*0198*/ 	.word	0xffffffff


	//   ....[38]....
        /*019c*/ 	.word	0xffffffff


	//   ....[39]....
        /*01a0*/ 	.word	0xffffffff


	//   ....[40]....
        /*01a4*/ 	.word	0xffffffff


	//   ....[41]....
        /*01a8*/ 	.word	0xffffffff


	//   ....[42]....
        /*01ac*/ 	.word	0xffffffff


	//   ....[43]....
        /*01b0*/ 	.word	0xffffffff


	//   ....[44]....
        /*01b4*/ 	.word	0xffffffff


	//   ....[45]....
        /*01b8*/ 	.word	0xffffffff


	//   ....[46]....
        /*01bc*/ 	.word	0xffffffff


	//   ....[47]....
        /*01c0*/ 	.word	0xffffffff


	//   ....[48]....
        /*01c4*/ 	.word	0xffffffff


	//   ....[49]....
        /*01c8*/ 	.word	0xffffffff


	//   ....[50]....
        /*01cc*/ 	.word	0xffffffff


	//   ....[51]....
        /*01d0*/ 	.word	0xffffffff


	//   ....[52]....
        /*01d4*/ 	.word	0xffffffff


	//   ....[53]....
        /*01d8*/ 	.word	0xffffffff


	//   ....[54]....
        /*01dc*/ 	.word	0xffffffff


	//   ....[55]....
        /*01e0*/ 	.word	0xffffffff


	//   ....[56]....
        /*01e4*/ 	.word	0xffffffff


	//   ....[57]....
        /*01e8*/ 	.word	0xffffffff


	//   ....[58]....
        /*01ec*/ 	.word	0xffffffff


	//   ....[59]....
        /*01f0*/ 	.word	0xffffffff


	//   ....[60]....
        /*01f4*/ 	.word	0xffffffff


	//   ....[61]....
        /*01f8*/ 	.word	0xffffffff


	//   ....[62]....
        /*01fc*/ 	.word	0xffffffff


	//   ....[63]....
        /*0200*/ 	.word	0xffffffff


	//   ....[64]....
        /*0204*/ 	.word	0xffffffff


	//   ....[65]....
        /*0208*/ 	.word	0xffffffff


	//   ....[66]....
        /*020c*/ 	.word	0xffffffff


	//   ....[67]....
        /*0210*/ 	.word	0xffffffff


	//   ....[68]....
        /*0214*/ 	.word	0xffffffff


	//   ....[69]....
        /*0218*/ 	.word	0xffffffff


	//   ....[70]....
        /*021c*/ 	.word	0xffffffff


	//   ....[71]....
        /*0220*/ 	.word	0xffffffff


	//   ....[72]....
        /*0224*/ 	.word	0xffffffff


	//   ....[73]....
        /*0228*/ 	.word	0xffffffff


	//   ....[74]....
        /*022c*/ 	.word	0xffffffff


	//   ....[75]....
        /*0230*/ 	.word	0xffffffff


	//   ....[76]....
        /*0234*/ 	.word	0xffffffff


	//   ....[77]....
        /*0238*/ 	.word	0xffffffff


	//   ....[78]....
        /*023c*/ 	.word	0xffffffff


	//   ....[79]....
        /*0240*/ 	.word	0xffffffff


	//   ....[80]....
        /*0244*/ 	.word	0xffffffff


	//   ....[81]....
        /*0248*/ 	.word	0xffffffff


	//   ....[82]....
        /*024c*/ 	.word	0xffffffff


	//   ....[83]....
        /*0250*/ 	.word	0xffffffff


	//   ....[84]....
        /*0254*/ 	.word	0xffffffff


	//   ....[85]....
        /*0258*/ 	.word	0xffffffff


	//   ....[86]....
        /*025c*/ 	.word	0xffffffff


	//   ....[87]....
        /*0260*/ 	.word	0xffffffff


	//   ....[88]....
        /*0264*/ 	.word	0xffffffff


	//   ....[89]....
        /*0268*/ 	.word	0xffffffff


	//   ....[90]....
        /*026c*/ 	.word	0xffffffff


	//   ....[91]....
        /*0270*/ 	.word	0xffffffff


	//   ....[92]....
        /*0274*/ 	.word	0xffffffff


	//   ....[93]....
        /*0278*/ 	.word	0xffffffff


	//   ....[94]....
        /*027c*/ 	.word	0xffffffff


	//   ....[95]....
        /*0280*/ 	.word	0xffffffff


	//   ....[96]....
        /*0284*/ 	.word	0xffffffff


	//   ....[97]....
        /*0288*/ 	.word	0xffffffff


	//   ....[98]....
        /*028c*/ 	.word	0xffffffff


	//   ....[99]....
        /*0290*/ 	.word	0xffffffff


	//   ....[100]....
        /*0294*/ 	.word	0xffffffff


	//   ....[101]....
        /*0298*/ 	.word	0xffffffff


	//   ....[102]....
        /*029c*/ 	.word	0xffffffff


	//   ....[103]....
        /*02a0*/ 	.word	0xffffffff


	//   ....[104]....
        /*02a4*/ 	.word	0xffffffff


	//   ....[105]....
        /*02a8*/ 	.word	0xffffffff


	//   ....[106]....
        /*02ac*/ 	.word	0xffffffff


	//   ....[107]....
        /*02b0*/ 	.word	0xffffffff


	//   ....[108]....
        /*02b4*/ 	.word	0xffffffff


	//   ....[109]....
        /*02b8*/ 	.word	0xffffffff


	//   ....[110]....
        /*02bc*/ 	.word	0xffffffff


	//   ....[111]....
        /*02c0*/ 	.word	0xffffffff


	//   ....[112]....
        /*02c4*/ 	.word	0xffffffff


	//   ....[113]....
        /*02c8*/ 	.word	0xffffffff


	//   ....[114]....
        /*02cc*/ 	.word	0xffffffff


	//   ....[115]....
        /*02d0*/ 	.word	0xffffffff


	//   ....[116]....
        /*02d4*/ 	.word	0xffffffff


	//   ....[117]....
        /*02d8*/ 	.word	0xffffffff


	//   ....[118]....
        /*02dc*/ 	.word	0xffffffff


	//   ....[119]....
        /*02e0*/ 	.word	0xffffffff


	//   ....[120]....
        /*02e4*/ 	.word	0xffffffff


	//   ....[121]....
        /*02e8*/ 	.word	0xffffffff


	//   ....[122]....
        /*02ec*/ 	.word	0xffffffff


	//   ....[123]....
        /*02f0*/ 	.word	0xffffffff


	//   ....[124]....
        /*02f4*/ 	.word	0xffffffff


	//   ....[125]....
        /*02f8*/ 	.word	0xffffffff


	//   ....[126]....
        /*02fc*/ 	.word	0xffffffff


	//   ....[127]....
        /*0300*/ 	.word	0xffffffff


	//   ....[128]....
        /*0304*/ 	.word	0xffffffff


	//   ....[129]....
        /*0308*/ 	.word	0xffffffff


	//   ....[130]....
        /*030c*/ 	.word	0xffffffff


	//   ....[131]....
        /*0310*/ 	.word	0xffffffff


	//   ....[132]....
        /*0314*/ 	.word	0xffffffff


	//   ....[133]....
        /*0318*/ 	.word	0xffffffff


	//   ....[134]....
        /*031c*/ 	.word	0xffffffff


	//   ....[135]....
        /*0320*/ 	.word	0xffffffff


	//   ....[136]....
        /*0324*/ 	.word	0xffffffff


	//   ....[137]....
        /*0328*/ 	.word	0xffffffff


	//   ....[138]....
        /*032c*/ 	.word	0xffffffff


	//   ....[139]....
        /*0330*/ 	.word	0xffffffff


	//   ....[140]....
        /*0334*/ 	.word	0xffffffff


	//   ....[141]....
        /*0338*/ 	.word	0xffffffff


	//   ....[142]....
        /*033c*/ 	.word	0xffffffff


	//   ....[143]....
        /*0340*/ 	.word	0xffffffff


	//   ....[144]....
        /*0344*/ 	.word	0xffffffff


	//   ....[145]....
        /*0348*/ 	.word	0xffffffff


	//   ....[146]....
        /*034c*/ 	.word	0xffffffff


	//   ....[147]....
        /*0350*/ 	.word	0xffffffff


	//   ....[148]....
        /*0354*/ 	.word	0xffffffff


	//   ....[149]....
        /*0358*/ 	.word	0xffffffff


	//   ....[150]....
        /*035c*/ 	.word	0xffffffff


	//   ....[151]....
        /*0360*/ 	.word	0xffffffff


	//   ....[152]....
        /*0364*/ 	.word	0xffffffff


	//   ....[153]....
        /*0368*/ 	.word	0xffffffff


	//   ....[154]....
        /*036c*/ 	.word	0xffffffff


	//   ....[155]....
        /*0370*/ 	.word	0xffffffff


	//   ....[156]....
        /*0374*/ 	.word	0xffffffff


	//   ....[157]....
        /*0378*/ 	.word	0xffffffff


	//   ....[158]....
        /*037c*/ 	.word	0xffffffff


	//   ....[159]....
        /*0380*/ 	.word	0xffffffff


	//   ....[160]....
        /*0384*/ 	.word	0xffffffff


	//   ....[161]....
        /*0388*/ 	.word	0xffffffff


	//   ....[162]....
        /*038c*/ 	.word	0xffffffff


	//   ....[163]....
        /*0390*/ 	.word	0xffffffff


	//   ....[164]....
        /*0394*/ 	.word	0xffffffff


	//   ....[165]....
        /*0398*/ 	.word	0xffffffff


	//   ....[166]....
        /*039c*/ 	.word	0xffffffff


	//   ....[167]....
        /*03a0*/ 	.word	0xffffffff


	//   ....[168]....
        /*03a4*/ 	.word	0xffffffff


	//   ....[169]....
        /*03a8*/ 	.word	0xffffffff


	//   ....[170]....
        /*03ac*/ 	.word	0xffffffff


	//   ....[171]....
        /*03b0*/ 	.word	0xffffffff


	//   ....[172]....
        /*03b4*/ 	.word	0xffffffff


	//   ....[173]....
        /*03b8*/ 	.word	0x0500000f


	//   ....[174]....
        /*03bc*/ 	.word	0x0500000f


	//   ....[175]....
        /*03c0*/ 	.word	0x0500000f


	//   ....[176]....
        /*03c4*/ 	.word	0x0500000f


	//   ....[177]....
        /*03c8*/ 	.word	0x0500000f


	//   ....[178]....
        /*03cc*/ 	.word	0x0500000f


	//   ....[179]....
        /*03d0*/ 	.word	0x0500000f


	//   ....[180]....
        /*03d4*/ 	.word	0x0500000f


	//   ....[181]....
        /*03d8*/ 	.word	0x0500000f


	//   ....[182]....
        /*03dc*/ 	.word	0x0500000f


	//   ....[183]....
        /*03e0*/ 	.word	0x0500000f


	//   ....[184]....
        /*03e4*/ 	.word	0x0500000f


	//   ....[185]....
        /*03e8*/ 	.word	0x0500000f


	//   ....[186]....
        /*03ec*/ 	.word	0x0500000f


	//   ....[187]....
        /*03f0*/ 	.word	0x0500000f


	//   ....[188]....
        /*03f4*/ 	.word	0x0500000f


	//   ....[189]....
        /*03f8*/ 	.word	0x0500000f


	//   ....[190]....
        /*03fc*/ 	.word	0x0500000f


	//   ....[191]....
        /*0400*/ 	.word	0x0500000f


	//   ....[192]....
        /*0404*/ 	.word	0x0500000f


	//   ....[193]....
        /*0408*/ 	.word	0x0500000f


	//   ....[194]....
        /*040c*/ 	.word	0x0500000f


	//   ....[195]....
        /*0410*/ 	.word	0x0500000f


	//   ....[196]....
        /*0414*/ 	.word	0x0500000f


	//   ....[197]....
        /*0418*/ 	.word	0x0500000f


	//   ....[198]....
        /*041c*/ 	.word	0x0500000f


	//   ....[199]....
        /*0420*/ 	.word	0x0500000f


	//   ....[200]....
        /*0424*/ 	.word	0x0500000f


	//   ....[201]....
        /*0428*/ 	.word	0x0500000f


	//   ....[202]....
        /*042c*/ 	.word	0x0500000f


	//   ....[203]....
        /*0430*/ 	.word	0x0500000f


	//   ....[204]....
        /*0434*/ 	.word	0x0500000f


	//   ....[205]....
        /*0438*/ 	.word	0x0500000f


	//   ....[206]....
        /*043c*/ 	.word	0x0500000f


	//   ....[207]....
        /*0440*/ 	.word	0x0500000f


	//   ....[208]....
        /*0444*/ 	.word	0x0500000f


	//   ....[209]....
        /*0448*/ 	.word	0x0500000f


	//   ....[210]....
        /*044c*/ 	.word	0x0500000f


	//   ....[211]....
        /*0450*/ 	.word	0x0500000f


	//   ....[212]....
        /*0454*/ 	.word	0x0500000f


	//   ....[213]....
        /*0458*/ 	.word	0x0500000f


	//   ....[214]....
        /*045c*/ 	.word	0x0500000f


	//   ....[215]....
        /*0460*/ 	.word	0x0500000f


	//   ....[216]....
        /*0464*/ 	.word	0x0500000f


	//   ....[217]....
        /*0468*/ 	.word	0x0500000f


	//   ....[218]....
        /*046c*/ 	.word	0x0500000f


	//   ....[219]....
        /*0470*/ 	.word	0x0500000f


	//   ....[220]....
        /*0474*/ 	.word	0x0500000f


	//   ....[221]....
        /*0478*/ 	.word	0x0500000f


	//   ....[222]....
        /*047c*/ 	.word	0x0500000f


	//   ....[223]....
        /*0480*/ 	.word	0x0500000f


	//   ....[224]....
        /*0484*/ 	.word	0x0500000f


	//   ....[225]....
        /*0488*/ 	.word	0x0500000f


	//   ....[226]....
        /*048c*/ 	.word	0x0500000f


	//   ....[227]....
        /*0490*/ 	.word	0x0500000f


	//   ....[228]....
        /*0494*/ 	.word	0x0500000f


	//   ....[229]....
        /*0498*/ 	.word	0x0500000f


	//   ....[230]....
        /*049c*/ 	.word	0x0500000f


	//   ....[231]....
        /*04a0*/ 	.word	0x0500000f


	//   ....[232]....
        /*04a4*/ 	.word	0x0500000f


	//   ....[233]....
        /*04a8*/ 	.word	0x0500000f


	//   ....[234]....
        /*04ac*/ 	.word	0x0500000f


	//   ....[235]....
        /*04b0*/ 	.word	0x0500000f


	//   ....[236]....
        /*04b4*/ 	.word	0x0500000f


	//   ....[237]....
        /*04b8*/ 	.word	0x0500000f


	//   ....[238]....
        /*04bc*/ 	.word	0x0500000f


	//   ....[239]....
        /*04c0*/ 	.word	0x0500000f


	//   ....[240]....
        /*04c4*/ 	.word	0x0500000f


	//   ....[241]....
        /*04c8*/ 	.word	0x0500000f


	//   ....[242]....
        /*04cc*/ 	.word	0x0500000f


	//   ....[243]....
        /*04d0*/ 	.word	0x0500000f


	//   ....[244]....
        /*04d4*/ 	.word	0x0500000f


	//   ....[245]....
        /*04d8*/ 	.word	0x0500000f


	//   ....[246]....
        /*04dc*/ 	.word	0x0500000f


	//   ....[247]....
        /*04e0*/ 	.word	0x0500000f


	//   ....[248]....
        /*04e4*/ 	.word	0x0500000f


	//   ....[249]....
        /*04e8*/ 	.word	0x0500000f


	//   ....[250]....
        /*04ec*/ 	.word	0x0500000f


	//   ....[251]....
        /*04f0*/ 	.word	0x0500000f


	//   ....[252]....
        /*04f4*/ 	.word	0x0500000f


	//   ....[253]....
        /*04f8*/ 	.word	0x0500000f


	//   ....[254]....
        /*04fc*/ 	.word	0x0500000f


	//   ....[255]....
        /*0500*/ 	.word	0x0500000f


	//   ....[0]....
        /*0504*/ 	.word	0x0500000f


	//   ....[1]....
        /*0508*/ 	.word	0x0500000f


	//   ....[2]....
        /*050c*/ 	.word	0x0500000f


	//   ....[3]....
        /*0510*/ 	.word	0x0500000f


	//   ....[4]....
        /*0514*/ 	.word	0x0500000f


	//   ....[5]....
        /*0518*/ 	.word	0x0500000f


	//   ....[6]....
        /*051c*/ 	.word	0x0500000f


	//   ....[7]....
        /*0520*/ 	.word	0x0500000f


	//   ....[8]....
        /*0524*/ 	.word	0x0500000f


	//   ....[9]....
        /*0528*/ 	.word	0x0500000f


	//   ....[10]....
        /*052c*/ 	.word	0x0500000f


	//   ....[11]....
        /*0530*/ 	.word	0x0500000f


	//   ....[12]....
        /*0534*/ 	.word	0x0500000f


	//   ....[13]....
        /*0538*/ 	.word	0x0500000f


	//   ....[14]....
        /*053c*/ 	.word	0x0500000f


	//   ....[15]....
        /*0540*/ 	.word	0x0500000f


	//   ....[16]....
        /*0544*/ 	.word	0x0500000f


	//----- nvinfo : EIATTR_COOP_GROUP_INSTR_OFFSETS
	.align		4
.L_196:
        /*0548*/ 	.byte	0x04, 0x28
        /*054a*/ 	.short	(.L_198 - .L_197)


	//   ....[0]....
.L_197:
        /*054c*/ 	.word	0x00000080


	//   ....[1]....
        /*0550*/ 	.word	0x00000090


	//   ....[2]....
        /*0554*/ 	.word	0x000002d0


	//   ....[3]....
        /*0558*/ 	.word	0x00000430


	//   ....[4]....
        /*055c*/ 	.word	0x00000550


	//   ....[5]....
        /*0560*/ 	.word	0x000006b0


	//   ....[6]....
        /*0564*/ 	.word	0x00001e40


	//   ....[7]....
        /*0568*/ 	.word	0x000026f0


	//   ....[8]....
        /*056c*/ 	.word	0x00003270


	//   ....[9]....
        /*0570*/ 	.word	0x00003ac0


	//   ....[10]....
        /*0574*/ 	.word	0x00003bd0


	//   ....[11]....
        /*0578*/ 	.word	0x00004410


	//   ....[12]....
        /*057c*/ 	.word	0x00004480


	//   ....[13]....
        /*0580*/ 	.word	0x00005d20


	//   ....[14]....
        /*0584*/ 	.word	0x00005f10


	//   ....[15]....
        /*0588*/ 	.word	0x00006b00


	//   ....[16]....
        /*058c*/ 	.word	0x00006c00


	//   ....[17]....
        /*0590*/ 	.word	0x00007440


	//   ....[18]....
        /*0594*/ 	.word	0x000074a0


	//   ....[19]....
        /*0598*/ 	.word	0x00009450


	//   ....[20]....
        /*059c*/ 	.word	0x00009460


	//   ....[21]....
        /*05a0*/ 	.word	0x00009490


	//   ....[22]....
        /*05a4*/ 	.word	0x000094a0


	//   ....[23]....
        /*05a8*/ 	.word	0x0000b1c0


	//   ....[24]....
        /*05ac*/ 	.word	0x0000b3b0


	//   ....[25]....
        /*05b0*/ 	.word	0x0000bfa0


	//   ....[26]....
        /*05b4*/ 	.word	0x0000c0a0


	//   ....[27]....
        /*05b8*/ 	.word	0x0000c8e0


	//   ....[28]....
        /*05bc*/ 	.word	0x0000c940


	//   ....[29]....
        /*05c0*/ 	.word	0x0000dab0


	//   ....[30]....
        /*05c4*/ 	.word	0x0000dae0


	//   ....[31]....
        /*05c8*/ 	.word	0x0000dbc0


	//   ....[32]....
        /*05cc*/ 	.word	0x0000dbd0


	//   ....[33]....
        /*05d0*/ 	.word	0x0000ef40


	//   ....[34]....
        /*05d4*/ 	.word	0x0000ef80


	//   ....[35]....
        /*05d8*/ 	.word	0x0000efb0


	//   ....[36]....
        /*05dc*/ 	.word	0x0000efe0


	//   ....[37]....
        /*05e0*/ 	.word	0x0000f6c0


	//   ....[38]....
        /*05e4*/ 	.word	0x0000f6f0


	//   ....[39]....
        /*05e8*/ 	.word	0x0000f7b0


	//   ....[40]....
        /*05ec*/ 	.word	0x0000f7d0


	//   ....[41]....
        /*05f0*/ 	.word	0x0000f890


	//   ....[42]....
        /*05f4*/ 	.word	0x0000f8b0


	//   ....[43]....
        /*05f8*/ 	.word	0x0000f980


	//   ....[44]....
        /*05fc*/ 	.word	0x0000f9a0


	//   ....[45]....
        /*0600*/ 	.word	0x0000fd30


	//   ....[46]....
        /*0604*/ 	.word	0x0000fd60


	//   ....[47]....
        /*0608*/ 	.word	0x000101a0


	//   ....[48]....
        /*060c*/ 	.word	0x000101b0


	//   ....[49]....
        /*0610*/ 	.word	0x00010ee0


	//   ....[50]....
        /*0614*/ 	.word	0x00010f00


	//   ....[51]....
        /*0618*/ 	.word	0x00010fc0


	//   ....[52]....
        /*061c*/ 	.word	0x00010fe0


	//   ....[53]....
        /*0620*/ 	.word	0x000110a0


	//   ....[54]....
        /*0624*/ 	.word	0x000110c0


	//   ....[55]....
        /*0628*/ 	.word	0x00011190


	//   ....[56]....
        /*062c*/ 	.word	0x000111b0


	//   ....[57]....
        /*0630*/ 	.word	0x00011310


	//   ....[58]....
        /*0634*/ 	.word	0x00011500


	//   ....[59]....
        /*0638*/ 	.word	0x00011530


	//   ....[60]....
        /*063c*/ 	.word	0x00011560


	//   ....[61]....
        /*0640*/ 	.word	0x00011590


	//   ....[62]....
        /*0644*/ 	.word	0x000115c0


	//   ....[63]....
        /*0648*/ 	.word	0x000115f0


	//   ....[64]....
        /*064c*/ 	.word	0x00011760


	//   ....[65]....
        /*0650*/ 	.word	0x00011790


	//   ....[66]....
        /*0654*/ 	.word	0x000117c0


	//   ....[67]....
        /*0658*/ 	.word	0x000117f0


	//   ....[68]....
        /*065c*/ 	.word	0x00011820


	//   ....[69]....
        /*0660*/ 	.word	0x00011850


	//   ....[70]....
        /*0664*/ 	.word	0x000118e0


	//   ....[71]....
        /*0668*/ 	.word	0x00011910


	//   ....[72]....
        /*066c*/ 	.word	0x00011920


	//   ....[73]....
        /*0670*/ 	.word	0x00011960


	//   ....[74]....
        /*0674*/ 	.word	0x00013a50


	//   ....[75]....
        /*0678*/ 	.word	0x00013a70


	//   ....[76]....
        /*067c*/ 	.word	0x00013b10


	//   ....[77]....
        /*0680*/ 	.word	0x00013b30


	//   ....[78]....
        /*0684*/ 	.word	0x00013bc0


	//   ....[79]....
        /*0688*/ 	.word	0x00013be0


	//   ....[80]....
        /*068c*/ 	.word	0x00013c70


	//   ....[81]....
        /*0690*/ 	.word	0x00013c90


	//   ....[82]....
        /*0694*/ 	.word	0x00013d20


	//   ....[83]....
        /*0698*/ 	.word	0x00013d40


	//   ....[84]....
        /*069c*/ 	.word	0x00013dd0


	//   ....[85]....
        /*06a0*/ 	.word	0x00013df0


	//   ....[86]....
        /*06a4*/ 	.word	0x00013e80


	//   ....[87]....
        /*06a8*/ 	.word	0x00013ea0


	//   ....[88]....
        /*06ac*/ 	.word	0x00013eb0


	//   ....[89]....
        /*06b0*/ 	.word	0x00013f30


	//   ....[90]....
        /*06b4*/ 	.word	0x00014640


	//   ....[91]....
        /*06b8*/ 	.word	0x00014670


	//   ....[92]....
        /*06bc*/ 	.word	0x000146d0


	//   ....[93]....
        /*06c0*/ 	.word	0x00014720


	//   ....[94]....
        /*06c4*/ 	.word	0x00014770


	//   ....[95]....
        /*06c8*/ 	.word	0x000147c0


	//   ....[96]....
        /*06cc*/ 	.word	0x00014810


	//   ....[97]....
        /*06d0*/ 	.word	0x00014860


	//   ....[98]....
        /*06d4*/ 	.word	0x000148b0


	//   ....[99]....
        /*06d8*/ 	.word	0x00014900


	//   ....[100]....
        /*06dc*/ 	.word	0x00014950


	//   ....[101]....
        /*06e0*/ 	.word	0x000149a0


	//   ....[102]....
        /*06e4*/ 	.word	0x000149f0


	//   ....[103]....
        /*06e8*/ 	.word	0x00014a30


	//   ....[104]....
        /*06ec*/ 	.word	0x00014a50


	//   ....[105]....
        /*06f0*/ 	.word	0x00014a90


	//   ....[106]....
        /*06f4*/ 	.word	0x000151c0


	//   ....[107]....
        /*06f8*/ 	.word	0x000151f0


	//   ....[108]....
        /*06fc*/ 	.word	0x00015250


	//   ....[109]....
        /*0700*/ 	.word	0x00015260


	//   ....[110]....
        /*0704*/ 	.word	0x000152b0


	//   ....[111]....
        /*0708*/ 	.word	0x000152c0


	//   ....[112]....
        /*070c*/ 	.word	0x00015310


	//   ....[113]....
        /*0710*/ 	.word	0x00015320


	//   ....[114]....
        /*0714*/ 	.word	0x00015370


	//   ....[115]....
        /*0718*/ 	.word	0x00015380


	//   ....[116]....
        /*071c*/ 	.word	0x000153d0


	//   ....[117]....
        /*0720*/ 	.word	0x000153e0


	//   ....[118]....
        /*0724*/ 	.word	0x00015430


	//   ....[119]....
        /*0728*/ 	.word	0x00015440


	//   ....[120]....
        /*072c*/ 	.word	0x00015450


	//   ....[121]....
        /*0730*/ 	.word	0x000154a0


	//   ....[122]....
        /*0734*/ 	.word	0x000156f0


	//   ....[123]....
        /*0738*/ 	.word	0x00015710


	//   ....[124]....
        /*073c*/ 	.word	0x00015720


	//   ....[125]....
        /*0740*/ 	.word	0x00015790


	//   ....[126]....
        /*0744*/ 	.word	0x000157a0


	//   ....[127]....
        /*0748*/ 	.word	0x00015810


	//   ....[128]....
        /*074c*/ 	.word	0x00015820


	//   ....[129]....
        /*0750*/ 	.word	0x00015890


	//   ....[130]....
        /*0754*/ 	.word	0x000158a0


	//   ....[131]....
        /*0758*/ 	.word	0x00015910


	//   ....[132]....
        /*075c*/ 	.word	0x00015920


	//   ....[133]....
        /*0760*/ 	.word	0x00015990


	//   ....[134]....
        /*0764*/ 	.word	0x000159a0


	//   ....[135]....
        /*0768*/ 	.word	0x00015a10


	//   ....[136]....
        /*076c*/ 	.word	0x00015a20


	//   ....[137]....
        /*0770*/ 	.word	0x00015a30


	//   ....[138]....
        /*0774*/ 	.word	0x00015fa0


	//   ....[139]....
        /*0778*/ 	.word	0x00015fe0


	//   ....[140]....
        /*077c*/ 	.word	0x00016020


	//   ....[141]....
        /*0780*/ 	.word	0x00016040


	//   ....[142]....
        /*0784*/ 	.word	0x00016050


	//   ....[143]....
        /*0788*/ 	.word	0x00016070


	//   ....[144]....
        /*078c*/ 	.word	0x000160e0


	//   ....[145]....
        /*0790*/ 	.word	0x00016100


	//   ....[146]....
        /*0794*/ 	.word	0x00016160


	//   ....[147]....
        /*0798*/ 	.word	0x00016180


	//   ....[148]....
        /*079c*/ 	.word	0x000161e0


	//   ....[149]....
        /*07a0*/ 	.word	0x00016200


	//   ....[150]....
        /*07a4*/ 	.word	0x00016260


	//   ....[151]....
        /*07a8*/ 	.word	0x00016280


	//   ....[152]....
        /*07ac*/ 	.word	0x000162d0


	//   ....[153]....
        /*07b0*/ 	.word	0x000162f0


	//   ....[154]....
        /*07b4*/ 	.word	0x00016740


	//   ....[155]....
        /*07b8*/ 	.word	0x00016750


	//   ....[156]....
        /*07bc*/ 	.word	0x00016790


	//   ....[157]....
        /*07c0*/ 	.word	0x000167d0


	//   ....[158]....
        /*07c4*/ 	.word	0x00016800


	//   ....[159]....
        /*07c8*/ 	.word	0x00016830


	//   ....[160]....
        /*07cc*/ 	.word	0x00016860


	//   ....[161]....
        /*07d0*/ 	.word	0x00016890


	//   ....[162]....
        /*07d4*/ 	.word	0x00016a40


	//   ....[163]....
        /*07d8*/ 	.word	0x00016a70


	//   ....[164]....
        /*07dc*/ 	.word	0x00016aa0


	//   ....[165]....
        /*07e0*/ 	.word	0x00016ad0


	//   ....[166]....
        /*07e4*/ 	.word	0x00016b00


	//   ....[167]....
        /*07e8*/ 	.word	0x00016b30


	//   ....[168]....
        /*07ec*/ 	.word	0x00016bf0


	//   ....[169]....
        /*07f0*/ 	.word	0x00016c10


	//   ....[170]....
        /*07f4*/ 	.word	0x00016c30


	//   ....[171]....
        /*07f8*/ 	.word	0x00016c90


	//   ....[172]....
        /*07fc*/ 	.word	0x000176b0


	//   ....[173]....
        /*0800*/ 	.word	0x00017d30


	//   ....[174]....
        /*0804*/ 	.word	0x00017e20


	//   ....[175]....
        /*0808*/ 	.word	0x00017ec0


	//   ....[176]....
        /*080c*/ 	.word	0x00017f20


	//   ....[177]....
        /*0810*/ 	.word	0x00018020


	//   ....[178]....
        /*0814*/ 	.word	0x00018090


	//   ....[179]....
        /*0818*/ 	.word	0x00018190


	//   ....[180]....
        /*081c*/ 	.word	0x00018200


	//   ....[181]....
        /*0820*/ 	.word	0x00018300


	//   ....[182]....
        /*0824*/ 	.word	0x00018370


	//   ....[183]....
        /*0828*/ 	.word	0x00018470


	//   ....[184]....
        /*082c*/ 	.word	0x000184e0


	//   ....[185]....
        /*0830*/ 	.word	0x000185e0


	//   ....[186]....
        /*0834*/ 	.word	0x00018650


	//   ....[187]....
        /*0838*/ 	.word	0x00018750


	//   ....[188]....
        /*083c*/ 	.word	0x000187c0


	//   ....[189]....
        /*0840*/ 	.word	0x00018860


	//   ....[190]....
        /*0844*/ 	.word	0x00018960


	//   ....[191]....
        /*0848*/ 	.word	0x000189d0


	//   ....[192]....
        /*084c*/ 	.word	0x00018a50


	//   ....[193]....
        /*0850*/ 	.word	0x00018b10


	//   ....[194]....
        /*0854*/ 	.word	0x00018b90


	//   ....[195]....
        /*0858*/ 	.word	0x00018c60


	//   ....[196]....
        /*085c*/ 	.word	0x00018ce0


	//   ....[197]....
        /*0860*/ 	.word	0x00018db0


	//   ....[198]....
        /*0864*/ 	.word	0x00018e30


	//   ....[199]....
        /*0868*/ 	.word	0x00018f00


	//   ....[200]....
        /*086c*/ 	.word	0x00018f80


	//   ....[201]....
        /*0870*/ 	.word	0x00019050


	//   ....[202]....
        /*0874*/ 	.word	0x000190d0


	//   ....[203]....
        /*0878*/ 	.word	0x00019190


	//   ....[204]....
        /*087c*/ 	.word	0x00019210


	//   ....[205]....
        /*0880*/ 	.word	0x000192c0


	//   ....[206]....
        /*0884*/ 	.word	0x000193f0


	//   ....[207]....
        /*0888*/ 	.word	0x00019490


	//   ....[208]....
        /*088c*/ 	.word	0x00019500


	//   ....[209]....
        /*0890*/ 	.word	0x000195c0


	//   ....[210]....
        /*0894*/ 	.word	0x00019620


	//   ....[211]....
        /*0898*/ 	.word	0x000196e0


	//   ....[212]....
        /*089c*/ 	.word	0x00019740


	//   ....[213]....
        /*08a0*/ 	.word	0x00019800


	//   ....[214]....
        /*08a4*/ 	.word	0x00019860


	//   ....[215]....
        /*08a8*/ 	.word	0x00019920


	//   ....[216]....
        /*08ac*/ 	.word	0x00019980


	//   ....[217]....
        /*08b0*/ 	.word	0x00019a40


	//   ....[218]....
        /*08b4*/ 	.word	0x00019aa0


	//   ....[219]....
        /*08b8*/ 	.word	0x00019b60


	//   ....[220]....
        /*08bc*/ 	.word	0x00019bc0


	//   ....[221]....
        /*08c0*/ 	.word	0x00019c80


	//   ....[222]....
        /*08c4*/ 	.word	0x00019d70


	//   ....[223]....
        /*08c8*/ 	.word	0x00019e10


	//   ....[224]....
        /*08cc*/ 	.word	0x00019e70


	//   ....[225]....
        /*08d0*/ 	.word	0x00019f50


	//   ....[226]....
        /*08d4*/ 	.word	0x00019fb0


	//   ....[227]....
        /*08d8*/ 	.word	0x0001a090


	//   ....[228]....
        /*08dc*/ 	.word	0x0001a0f0


	//   ....[229]....
        /*08e0*/ 	.word	0x0001a1d0


	//   ....[230]....
        /*08e4*/ 	.word	0x0001a230


	//   ....[231]....
        /*08e8*/ 	.word	0x0001a310


	//   ....[232]....
        /*08ec*/ 	.word	0x0001a370


	//   ....[233]....
        /*08f0*/ 	.word	0x0001a450


	//   ....[234]....
        /*08f4*/ 	.word	0x0001a4b0


	//   ....[235]....
        /*08f8*/ 	.word	0x0001a590


	//   ....[236]....
        /*08fc*/ 	.word	0x0001a5f0


	//   ....[237]....
        /*0900*/ 	.word	0x0001a6c0


	//   ....[238]....
        /*0904*/ 	.word	0x0001a7e0


	//   ....[239]....
        /*0908*/ 	.word	0x0001a880


	//   ....[240]....
        /*090c*/ 	.word	0x0001a940


	//   ....[241]....
        /*0910*/ 	.word	0x0001aa10


	//   ....[242]....
        /*0914*/ 	.word	0x0001aa70


	//   ....[243]....
        /*0918*/ 	.word	0x0001ab50


	//   ....[244]....
        /*091c*/ 	.word	0x0001abb0


	//   ....[245]....
        /*0920*/ 	.word	0x0001ac80


	//   ....[246]....
        /*0924*/ 	.word	0x0001ace0


	//   ....[247]....
        /*0928*/ 	.word	0x0001adb0


	//   ....[248]....
        /*092c*/ 	.word	0x0001ae10


	//   ....[249]....
        /*0930*/ 	.word	0x0001aef0


	//   ....[250]....
        /*0934*/ 	.word	0x0001af50


	//   ....[251]....
        /*0938*/ 	.word	0x0001b020


	//   ....[252]....
        /*093c*/ 	.word	0x0001b080


	//   ....[253]....
        /*0940*/ 	.word	0x0001b140


	//   ....[254]....
        /*0944*/ 	.word	0x0001b1d0


	//   ....[255]....
        /*0948*/ 	.word	0x0001b270


	//   ....[0]....
        /*094c*/ 	.word	0x0001b3e0


	//   ....[1]....
        /*0950*/ 	.word	0x0001b450


	//   ....[2]....
        /*0954*/ 	.word	0x0001b4d0


	//   ....[3]....
        /*0958*/ 	.word	0x0001b540


	//   ....[4]....
        /*095c*/ 	.word	0x0001b5b0


	//   ....[5]....
        /*0960*/ 	.word	0x0001b630


	//   ....[6]....
        /*0964*/ 	.word	0x0001b6b0


	//   ....[7]....
        /*0968*/ 	.word	0x0001b740


	//   ....[8]....
        /*096c*/ 	.word	0x0001b7b0


	//   ....[9]....
        /*0970*/ 	.word	0x0001b820


	//   ....[10]....
        /*0974*/ 	.word	0x0001b890


	//   ....[11]....
        /*0978*/ 	.word	0x0001b910


	//   ....[12]....
        /*097c*/ 	.word	0x0001b980


	//   ....[13]....
        /*0980*/ 	.word	0x0001ba10


	//   ....[14]....
        /*0984*/ 	.word	0x0001ba70


	//   ....[15]....
        /*0988*/ 	.word	0x0001bb00


	//   ....[16]....
        /*098c*/ 	.word	0x0001bc30


	//----- nvinfo : EIATTR_REG_RECONFIG
	.align		4
.L_198:
        /*0990*/ 	.byte	0x01, 0x54
	.zero		2


	//----- nvinfo : EIATTR_SYSCALL_OFFSETS
	.align		4
        /*0994*/ 	.byte	0x04, 0x46
        /*0996*/ 	.short	(.L_200 - .L_199)


	//   ....[0]....
.L_199:
        /*0998*/ 	.word	0x00002020


	//   ....[1]....
        /*099c*/ 	.word	0x00013140


	//   ....[2]....
        /*09a0*/ 	.word	0x00013290


	//   ....[3]....
        /*09a4*/ 	.word	0x00013380


	//   ....[4]....
        /*09a8*/ 	.word	0x00014280


	//----- nvinfo : EIATTR_MBARRIER_INSTR_OFFSETS
	.align		4
.L_200:
        /*09ac*/ 	.byte	0x04, 0x39
        /*09ae*/ 	.short	(.L_202 - .L_201)


	//   ....[0]....
.L_201:
        /*09b0*/ 	.word	0x00000180
        /*09b4*/ 	.word	0x000000ff
        /*09b8*/ 	.word	0x00028800
        /*09bc*/ 	.short	0x0100
        /*09be*/ 	.byte	0x08
	.zero		1


	//   ....[1]....
        /*09c0*/ 	.word	0x00000190
        /*09c4*/ 	.word	0x000000ff
        /*09c8*/ 	.word	0x00028820
        /*09cc*/ 	.short	0x0100
        /*09ce*/ 	.byte	0x08
	.zero		1


	//   ....[2]....
        /*09d0*/ 	.word	0x00000280
        /*09d4*/ 	.word	0x000000ff
        /*09d8*/ 	.word	0x00028830
        /*09dc*/ 	.short	0x0100
        /*09de*/ 	.byte	0x08
	.zero		1


	//   ....[3]....
        /*09e0*/ 	.word	0x00000290
        /*09e4*/ 	.word	0x000000ff
        /*09e8*/ 	.word	0x00028840
        /*09ec*/ 	.short	0x0100
        /*09ee*/ 	.byte	0x08
	.zero		1


	//   ....[4]....
        /*09f0*/ 	.word	0x000002a0
        /*09f4*/ 	.word	0x000000ff
        /*09f8*/ 	.word	0x00028838
        /*09fc*/ 	.short	0x0100
        /*09fe*/ 	.byte	0x08
	.zero		1


	//   ....[5]....
        /*0a00*/ 	.word	0x000002b0
        /*0a04*/ 	.word	0x000000ff
        /*0a08*/ 	.word	0x00028848
        /*0a0c*/ 	.short	0x0100
        /*0a0e*/ 	.byte	0x08
	.zero		1


	//   ....[6]....
        /*0a10*/ 	.word	0x000003e0
        /*0a14*/ 	.word	0x000000ff
        /*0a18*/ 	.word	0x00028850
        /*0a1c*/ 	.short	0x0100
        /*0a1e*/ 	.byte	0x08
	.zero		1


	//   ....[7]....
        /*0a20*/ 	.word	0x000003f0
        /*0a24*/ 	.word	0x000000ff
        /*0a28*/ 	.word	0x00028860
        /*0a2c*/ 	.short	0x0100
        /*0a2e*/ 	.byte	0x08
	.zero		1


	//   ....[8]....
        /*0a30*/ 	.word	0x00000400
        /*0a34*/ 	.word	0x000000ff
        /*0a38*/ 	.word	0x00028858
        /*0a3c*/ 	.short	0x0100
        /*0a3e*/ 	.byte	0x08
	.zero		1


	//   ....[9]....
        /*0a40*/ 	.word	0x00000410
        /*0a44*/ 	.word	0x000000ff
        /*0a48*/ 	.word	0x00028868
        /*0a4c*/ 	.short	0x0100
        /*0a4e*/ 	.byte	0x08
	.zero		1


	//   ....[10]....
        /*0a50*/ 	.word	0x00000500
        /*0a54*/ 	.word	0x000000ff
        /*0a58*/ 	.word	0x00028870
        /*0a5c*/ 	.short	0x0100
        /*0a5e*/ 	.byte	0x06
	.zero		1


	//   ....[11]....
        /*0a60*/ 	.word	0x00000510
        /*0a64*/ 	.word	0x000000ff
        /*0a68*/ 	.word	0x00028880
        /*0a6c*/ 	.short	0x0100
        /*0a6e*/ 	.byte	0x06
	.zero		1


	//   ....[12]....
        /*0a70*/ 	.word	0x00000520
        /*0a74*/ 	.word	0x000000ff
        /*0a78*/ 	.word	0x00028878
        /*0a7c*/ 	.short	0x0100
        /*0a7e*/ 	.byte	0x06
	.zero		1


	//   ....[13]....
        /*0a80*/ 	.word	0x00000530
        /*0a84*/ 	.word	0x000000ff
        /*0a88*/ 	.word	0x00028888
        /*0a8c*/ 	.short	0x0100
        /*0a8e*/ 	.byte	0x06
	.zero		1


	//   ....[14]....
        /*0a90*/ 	.word	0x00000660
        /*0a94*/ 	.word	0x000000ff
        /*0a98*/ 	.word	0x00028890
        /*0a9c*/ 	.short	0x0100
        /*0a9e*/ 	.byte	0x08
	.zero		1


	//   ....[15]....
        /*0aa0*/ 	.word	0x00000670
        /*0aa4*/ 	.word	0x000000ff
        /*0aa8*/ 	.word	0x000288a0
        /*0aac*/ 	.short	0x0100
        /*0aae*/ 	.byte	0x08
	.zero		1


	//   ....[16]....
        /*0ab0*/ 	.word	0x00000680
        /*0ab4*/ 	.word	0x000000ff
        /*0ab8*/ 	.word	0x00028898
        /*0abc*/ 	.short	0x0100
        /*0abe*/ 	.byte	0x08
	.zero		1


	//   ....[17]....
        /*0ac0*/ 	.word	0x00000690
        /*0ac4*/ 	.word	0x000000ff
        /*0ac8*/ 	.word	0x000288a8
        /*0acc*/ 	.short	0x0100
        /*0ace*/ 	.byte	0x08
	.zero		1


	//   ....[18]....
        /*0ad0*/ 	.word	0x000007d0
        /*0ad4*/ 	.word	0x000000ff
        /*0ad8*/ 	.word	0x000288b0
        /*0adc*/ 	.short	0x0100
        /*0ade*/ 	.byte	0x08
	.zero		1


	//   ....[19]....
        /*0ae0*/ 	.word	0x000007e0
        /*0ae4*/ 	.word	0x000000ff
        /*0ae8*/ 	.word	0x000288c0
        /*0aec*/ 	.short	0x0100
        /*0aee*/ 	.byte	0x08
	.zero		1


	//   ....[20]....
        /*0af0*/ 	.word	0x000007f0
        /*0af4*/ 	.word	0x000000ff
        /*0af8*/ 	.word	0x000288b8
        /*0afc*/ 	.short	0x0100
        /*0afe*/ 	.byte	0x08
	.zero		1


	//   ....[21]....
        /*0b00*/ 	.word	0x00000800
        /*0b04*/ 	.word	0x000000ff
        /*0b08*/ 	.word	0x000288c8
        /*0b0c*/ 	.short	0x0100
        /*0b0e*/ 	.byte	0x08
	.zero		1


	//   ....[22]....
        /*0b10*/ 	.word	0x000020b0
        /*0b14*/ 	.word	0x000000ff
        /*0b18*/ 	.word	0x00028800
        /*0b1c*/ 	.short	0x010a
        /*0b1e*/ 	.byte	0x28
	.zero		1


	//   ....[23]....
        /*0b20*/ 	.word	0x00002130
        /*0b24*/ 	.word	0x00000003
        /*0b28*/ 	.word	0x00028830
        /*0b2c*/ 	.short	0x010a
        /*0b2e*/ 	.byte	0x3f
	.zero		1


	//   ....[24]....
        /*0b30*/ 	.word	0x00002170
        /*0b34*/ 	.word	0x00000003
        /*0b38*/ 	.word	0x00028830
        /*0b3c*/ 	.short	0x010a
        /*0b3e*/ 	.byte	0x3f
	.zero		1


	//   ....[25]....
        /*0b40*/ 	.word	0x000026d0
        /*0b44*/ 	.word	0x000000ff
        /*0b48*/ 	.word	0x00000000
        /*0b4c*/ 	.short	0x0101
        /*0b4e*/ 	.byte	0x06
	.zero		1


	//   ....[26]....
        /*0b50*/ 	.word	0x000054b0
        /*0b54*/ 	.word	0x000000ff
        /*0b58*/ 	.word	0x00028830
        /*0b5c*/ 	.short	0x010a
        /*0b5e*/ 	.byte	0x06
	.zero		1


	//   ....[27]....
        /*0b60*/ 	.word	0x000054f0
        /*0b64*/ 	.word	0x000000ff
        /*0b68*/ 	.word	0x00028830
        /*0b6c*/ 	.short	0x010a
        /*0b6e*/ 	.byte	0x06
	.zero		1


	//   ....[28]....
        /*0b70*/ 	.word	0x00005870
        /*0b74*/ 	.word	0x000000ff
        /*0b78*/ 	.word	0x00028850
        /*0b7c*/ 	.short	0x010a
        /*0b7e*/ 	.byte	0x06
	.zero		1


	//   ....[29]....
        /*0b80*/ 	.word	0x000058b0
        /*0b84*/ 	.word	0x000000ff
        /*0b88*/ 	.word	0x00028850
        /*0b8c*/ 	.short	0x010a
        /*0b8e*/ 	.byte	0x06
	.zero		1


	//   ....[30]....
        /*0b90*/ 	.word	0x00005ce0
        /*0b94*/ 	.word	0x000000ff
        /*0b98*/ 	.word	0x00000000
        /*0b9c*/ 	.short	0x0101
        /*0b9e*/ 	.byte	0x06
	.zero		1


	//   ....[31]....
        /*0ba0*/ 	.word	0x00007f80
        /*0ba4*/ 	.word	0x000000ff
        /*0ba8*/ 	.word	0x00000000
        /*0bac*/ 	.short	0x0101
        /*0bae*/ 	.byte	0x07
	.zero		1


	//   ....[32]....
        /*0bb0*/ 	.word	0x000088b0
        /*0bb4*/ 	.word	0x000000ff
        /*0bb8*/ 	.word	0x00028830
        /*0bbc*/ 	.short	0x010a
        /*0bbe*/ 	.byte	0x06
	.zero		1


	//   ....[33]....
        /*0bc0*/ 	.word	0x000088f0
        /*0bc4*/ 	.word	0x000000ff
        /*0bc8*/ 	.word	0x00028830
        /*0bcc*/ 	.short	0x010a
        /*0bce*/ 	.byte	0x06
	.zero		1


	//   ....[34]....
        /*0bd0*/ 	.word	0x00008c70
        /*0bd4*/ 	.word	0x000000ff
        /*0bd8*/ 	.word	0x00028850
        /*0bdc*/ 	.short	0x010a
        /*0bde*/ 	.byte	0x06
	.zero		1


	//   ....[35]....
        /*0be0*/ 	.word	0x00008cb0
        /*0be4*/ 	.word	0x000000ff
        /*0be8*/ 	.word	0x00028850
        /*0bec*/ 	.short	0x010a
        /*0bee*/ 	.byte	0x06
	.zero		1


	//   ....[36]....
        /*0bf0*/ 	.word	0x000090f0
        /*0bf4*/ 	.word	0x000000ff
        /*0bf8*/ 	.word	0x00000000
        /*0bfc*/ 	.short	0x0101
        /*0bfe*/ 	.byte	0x07
	.zero		1


	//   ....[37]....
        /*0c00*/ 	.word	0x0000a280
        /*0c04*/ 	.word	0x000000ff
        /*0c08*/ 	.word	0x00000000
        /*0c0c*/ 	.short	0x0101
        /*0c0e*/ 	.byte	0x07
	.zero		1


	//   ....[38]....
        /*0c10*/ 	.word	0x0000a980
        /*0c14*/ 	.word	0x000000ff
        /*0c18*/ 	.word	0x00028830
        /*0c1c*/ 	.short	0x010a
        /*0c1e*/ 	.byte	0x06
	.zero		1


	//   ....[39]....
        /*0c20*/ 	.word	0x0000a9c0
        /*0c24*/ 	.word	0x000000ff
        /*0c28*/ 	.word	0x00028830
        /*0c2c*/ 	.short	0x010a
        /*0c2e*/ 	.byte	0x06
	.zero		1


	//   ....[40]....
        /*0c30*/ 	.word	0x0000ad10
        /*0c34*/ 	.word	0x000000ff
        /*0c38*/ 	.word	0x00028850
        /*0c3c*/ 	.short	0x010a
        /*0c3e*/ 	.byte	0x06
	.zero		1


	//   ....[41]....
        /*0c40*/ 	.word	0x0000ad50
        /*0c44*/ 	.word	0x000000ff
        /*0c48*/ 	.word	0x00028850
        /*0c4c*/ 	.short	0x010a
        /*0c4e*/ 	.byte	0x06
	.zero		1


	//   ....[42]....
        /*0c50*/ 	.word	0x0000b180
        /*0c54*/ 	.word	0x000000ff
        /*0c58*/ 	.word	0x00000000
        /*0c5c*/ 	.short	0x0101
        /*0c5e*/ 	.byte	0x06
	.zero		1


	//   ....[43]....
        /*0c60*/ 	.word	0x0000d420
        /*0c64*/ 	.word	0x000000ff
        /*0c68*/ 	.word	0x00000000
        /*0c6c*/ 	.short	0x0101
        /*0c6e*/ 	.byte	0x07
	.zero		1


	//   ....[44]....
        /*0c70*/ 	.word	0x0000da20
        /*0c74*/ 	.word	0x000000ff
        /*0c78*/ 	.word	0x00028850
        /*0c7c*/ 	.short	0x010a
        /*0c7e*/ 	.byte	0x05
	.zero		1


	//   ....[45]....
        /*0c80*/ 	.word	0x0000da60
        /*0c84*/ 	.word	0x000000ff
        /*0c88*/ 	.word	0x00028850
        /*0c8c*/ 	.short	0x010a
        /*0c8e*/ 	.byte	0x05
	.zero		1


	//   ....[46]....
        /*0c90*/ 	.word	0x0000dff0
        /*0c94*/ 	.word	0x000000ff
        /*0c98*/ 	.word	0x00000000
        /*0c9c*/ 	.short	0x0101
        /*0c9e*/ 	.byte	0x04
	.zero		1


	//   ....[47]....
        /*0ca0*/ 	.word	0x0000f6b0
        /*0ca4*/ 	.word	0x00000000
        /*0ca8*/ 	.word	0x00000000
        /*0cac*/ 	.short	0x0101
        /*0cae*/ 	.byte	0x3f
	.zero		1


	//   ....[48]....
        /*0cb0*/ 	.word	0x0000fd50
        /*0cb4*/ 	.word	0x00000006
        /*0cb8*/ 	.word	0x00000000
        /*0cbc*/ 	.short	0x0101
        /*0cbe*/ 	.byte	0x3f
	.zero		1


	//   ....[49]....
        /*0cc0*/ 	.word	0x00013880
        /*0cc4*/ 	.word	0x00000007
        /*0cc8*/ 	.word	0x00028840
        /*0ccc*/ 	.short	0x010a
        /*0cce*/ 	.byte	0x3f
	.zero		1


	//   ....[50]....
        /*0cd0*/ 	.word	0x00013fe0
        /*0cd4*/ 	.word	0x00000007
        /*0cd8*/ 	.word	0x00028830
        /*0cdc*/ 	.short	0x0107
        /*0cde*/ 	.byte	0x3f
	.zero		1


	//   ....[51]....
        /*0ce0*/ 	.word	0x000140a0
        /*0ce4*/ 	.word	0x00000007
        /*0ce8*/ 	.word	0x00028830
        /*0cec*/ 	.short	0x0101
        /*0cee*/ 	.byte	0x3f
	.zero		1


	//   ....[52]....
        /*0cf0*/ 	.word	0x00014b80
        /*0cf4*/ 	.word	0x00000016
        /*0cf8*/ 	.word	0x00028800
        /*0cfc*/ 	.short	0x0107
        /*0cfe*/ 	.byte	0x3f
	.zero		1


	//   ....[53]....
        /*0d00*/ 	.word	0x00014c90
        /*0d04*/ 	.word	0x00000016
        /*0d08*/ 	.word	0x00028800
        /*0d0c*/ 	.short	0x0101
        /*0d0e*/ 	.byte	0x3f
	.zero		1


	//   ....[54]....
        /*0d10*/ 	.word	0x00014cb0
        /*0d14*/ 	.word	0x00000016
        /*0d18*/ 	.word	0x00028820
        /*0d1c*/ 	.short	0x010a
        /*0d1e*/ 	.byte	0x3f
	.zero		1


	//   ....[55]....
        /*0d20*/ 	.word	0x00015030
        /*0d24*/ 	.word	0x00000006
        /*0d28*/ 	.word	0x00028840
        /*0d2c*/ 	.short	0x010a
        /*0d2e*/ 	.byte	0x3f
	.zero		1


	//   ....[56]....
        /*0d30*/ 	.word	0x00015530
        /*0d34*/ 	.word	0x00000006
        /*0d38*/ 	.word	0x00028830
        /*0d3c*/ 	.short	0x0107
        /*0d3e*/ 	.byte	0x3f
	.zero		1


	//   ....[57]....
        /*0d40*/ 	.word	0x000155e0
        /*0d44*/ 	.word	0x00000006
        /*0d48*/ 	.word	0x00028830
        /*0d4c*/ 	.short	0x0101
        /*0d4e*/ 	.byte	0x3f
	.zero		1


	//   ....[58]....
        /*0d50*/ 	.word	0x00015650
        /*0d54*/ 	.word	0x00000006
        /*0d58*/ 	.word	0x00028860
        /*0d5c*/ 	.short	0x010a
        /*0d5e*/ 	.byte	0x3f
	.zero		1


	//   ....[59]....
        /*0d60*/ 	.word	0x00015be0
        /*0d64*/ 	.word	0x00000006
        /*0d68*/ 	.word	0x00028850
        /*0d6c*/ 	.short	0x0107
        /*0d6e*/ 	.byte	0x3f
	.zero		1


	//   ....[60]....
        /*0d70*/ 	.word	0x00015d00
        /*0d74*/ 	.word	0x00000006
        /*0d78*/ 	.word	0x00028850
        /*0d7c*/ 	.short	0x0101
        /*0d7e*/ 	.byte	0x3f
	.zero		1


	//   ....[61]....
        /*0d80*/ 	.word	0x00015f00
        /*0d84*/ 	.word	0x00000000
        /*0d88*/ 	.word	0x00028860
        /*0d8c*/ 	.short	0x010a
        /*0d8e*/ 	.byte	0x3f
	.zero		1


	//   ....[62]....
        /*0d90*/ 	.word	0x00016430
        /*0d94*/ 	.word	0x00000000
        /*0d98*/ 	.word	0x00028850
        /*0d9c*/ 	.short	0x0107
        /*0d9e*/ 	.byte	0x3f
	.zero		1


	//   ....[63]....
        /*0da0*/ 	.word	0x000164e0
        /*0da4*/ 	.word	0x00000000
        /*0da8*/ 	.word	0x00028850
        /*0dac*/ 	.short	0x0101
        /*0dae*/ 	.byte	0x3f
	.zero		1


	//   ....[64]....
        /*0db0*/ 	.word	0x00017630
        /*0db4*/ 	.word	0x00000004
        /*0db8*/ 	.word	0x00028820
        /*0dbc*/ 	.short	0x010a
        /*0dbe*/ 	.byte	0x3f
	.zero		1


	//   ....[65]....
        /*0dc0*/ 	.word	0x000177d0
        /*0dc4*/ 	.word	0x00000005
        /*0dc8*/ 	.word	0x00028840
        /*0dcc*/ 	.short	0x010a
        /*0dce*/ 	.byte	0x3f
	.zero		1


	//   ....[66]....
        /*0dd0*/ 	.word	0x00017870
        /*0dd4*/ 	.word	0x00000019
        /*0dd8*/ 	.word	0x00028840
        /*0ddc*/ 	.short	0x010a
        /*0dde*/ 	.byte	0x3f
	.zero		1


	//   ....[67]....
        /*0de0*/ 	.word	0x000178b0
        /*0de4*/ 	.word	0x00000005
        /*0de8*/ 	.word	0x00028860
        /*0dec*/ 	.short	0x010a
        /*0dee*/ 	.byte	0x3f
	.zero		1


	//   ....[68]....
        /*0df0*/ 	.word	0x000178f0
        /*0df4*/ 	.word	0x00000019
        /*0df8*/ 	.word	0x00028860
        /*0dfc*/ 	.short	0x010a
        /*0dfe*/ 	.byte	0x3f
	.zero		1


	//   ....[69]....
        /*0e00*/ 	.word	0x00017960
        /*0e04*/ 	.word	0x00000003
        /*0e08*/ 	.word	0x00028800
        /*0e0c*/ 	.short	0x010a
        /*0e0e*/ 	.byte	0x3f
	.zero		1


	//   ....[70]....
        /*0e10*/ 	.word	0x000179b0
        /*0e14*/ 	.word	0x00000003
        /*0e18*/ 	.word	0x00028830
        /*0e1c*/ 	.short	0x010a
        /*0e1e*/ 	.byte	0x3f
	.zero		1


	//   ....[71]....
        /*0e20*/ 	.word	0x00017a10
        /*0e24*/ 	.word	0x00000005
        /*0e28*/ 	.word	0x00028830
        /*0e2c*/ 	.short	0x010a
        /*0e2e*/ 	.byte	0x3f
	.zero		1


	//   ....[72]....
        /*0e30*/ 	.word	0x00017a70
        /*0e34*/ 	.word	0x00000005
        /*0e38*/ 	.word	0x00028850
        /*0e3c*/ 	.short	0x010a
        /*0e3e*/ 	.byte	0x3f
	.zero		1


	//   ....[73]....
        /*0e40*/ 	.word	0x00017ad0
        /*0e44*/ 	.word	0x00000009
        /*0e48*/ 	.word	0x00028830
        /*0e4c*/ 	.short	0x010a
        /*0e4e*/ 	.byte	0x3f
	.zero		1


	//   ....[74]....
        /*0e50*/ 	.word	0x00017b30
        /*0e54*/ 	.word	0x00000009
        /*0e58*/ 	.word	0x00028850
        /*0e5c*/ 	.short	0x010a
        /*0e5e*/ 	.byte	0x3f
	.zero		1


	//   ....[75]....
        /*0e60*/ 	.word	0x00017b90
        /*0e64*/ 	.word	0x00000005
        /*0e68*/ 	.word	0x00028830
        /*0e6c*/ 	.short	0x010a
        /*0e6e*/ 	.byte	0x3f
	.zero		1


	//   ....[76]....
        /*0e70*/ 	.word	0x00017bf0
        /*0e74*/ 	.word	0x00000005
        /*0e78*/ 	.word	0x00028850
        /*0e7c*/ 	.short	0x010a
        /*0e7e*/ 	.byte	0x3f
	.zero		1


	//   ....[77]....
        /*0e80*/ 	.word	0x00017c50
        /*0e84*/ 	.word	0x00000006
        /*0e88*/ 	.word	0x00028850
        /*0e8c*/ 	.short	0x010a
        /*0e8e*/ 	.byte	0x3f
	.zero		1


	//   ....[78]....
        /*0e90*/ 	.word	0x00017d70
        /*0e94*/ 	.word	0x00000007
        /*0e98*/ 	.word	0x00028840
        /*0e9c*/ 	.short	0x010a
        /*0e9e*/ 	.byte	0x3f
	.zero		1


	//   ....[79]....
        /*0ea0*/ 	.word	0x000192f0
        /*0ea4*/ 	.word	0x00000016
        /*0ea8*/ 	.word	0x00028820
        /*0eac*/ 	.short	0x010a
        /*0eae*/ 	.byte	0x3f
	.zero		1


	//   ....[80]....
        /*0eb0*/ 	.word	0x00019340
        /*0eb4*/ 	.word	0x00000006
        /*0eb8*/ 	.word	0x00028840
        /*0ebc*/ 	.short	0x010a
        /*0ebe*/ 	.byte	0x3f
	.zero		1


	//   ....[81]....
        /*0ec0*/ 	.word	0x00019cc0
        /*0ec4*/ 	.word	0x00000006
        /*0ec8*/ 	.word	0x00028860
        /*0ecc*/ 	.short	0x010a
        /*0ece*/ 	.byte	0x3f
	.zero		1


	//   ....[82]....
        /*0ed0*/ 	.word	0x0001a730
        /*0ed4*/ 	.word	0x00000000
        /*0ed8*/ 	.word	0x00028860
        /*0edc*/ 	.short	0x010a
        /*0ede*/ 	.byte	0x3f
	.zero		1


	//   ....[83]....
        /*0ee0*/ 	.word	0x0001bb50
        /*0ee4*/ 	.word	0x00000004
        /*0ee8*/ 	.word	0x00028820
        /*0eec*/ 	.short	0x010a
        /*0eee*/ 	.byte	0x3f
	.zero		1


	//   ....[84]....
        /*0ef0*/ 	.word	0x0001bcf0
        /*0ef4*/ 	.word	0x00000005
        /*0ef8*/ 	.word	0x00028840
        /*0efc*/ 	.short	0x010a
        /*0efe*/ 	.byte	0x3f
	.zero		1


	//   ....[85]....
        /*0f00*/ 	.word	0x0001bd40
        /*0f04*/ 	.word	0x00000019
        /*0f08*/ 	.word	0x00028840
        /*0f0c*/ 	.short	0x010a
        /*0f0e*/ 	.byte	0x3f
	.zero		1


	//   ....[86]....
        /*0f10*/ 	.word	0x0001bd90
        /*0f14*/ 	.word	0x00000005
        /*0f18*/ 	.word	0x00028860
        /*0f1c*/ 	.short	0x010a
        /*0f1e*/ 	.byte	0x3f
	.zero		1


	//----- nvinfo : EIATTR_NUM_MBARRIERS
	.align		4
.L_202:
        /*0f20*/ 	.byte	0x03, 0x38
        /*0f22*/ 	.short	0x0016


	//----- nvinfo : EIATTR_EXIT_INSTR_OFFSETS
	.align		4
        /*0f24*/ 	.byte	0x04, 0x1c
        /*0f26*/ 	.short	(.L_204 - .L_203)


	//   ....[0]....
.L_203:
        /*0f28*/ 	.word	0x000009c0


	//   ....[1]....
        /*0f2c*/ 	.word	0x000112b0


	//   ....[2]....
        /*0f30*/ 	.word	0x00017940


	//----- nvinfo : EIATTR_MAX_THREADS
	.align		4
.L_204:
        /*0f34*/ 	.byte	0x04, 0x05
        /*0f36*/ 	.short	(.L_206 - .L_205)
.L_205:
        /*0f38*/ 	.word	0x00000180
        /*0f3c*/ 	.word	0x00000001
        /*0f40*/ 	.word	0x00000001


	//----- nvinfo : EIATTR_CRS_STACK_SIZE
	.align		4
.L_206:
        /*0f44*/ 	.byte	0x04, 0x1e
        /*0f46*/ 	.short	(.L_208 - .L_207)
.L_207:
        /*0f48*/ 	.word	0x00000000


	//----- nvinfo : EIATTR_CBANK_PARAM_SIZE
	.align		4
.L_208:
        /*0f4c*/ 	.byte	0x03, 0x19
        /*0f4e*/ 	.short	0x0af0


	//----- nvinfo : EIATTR_PARAM_CBANK
	.align		4
        /*0f50*/ 	.byte	0x04, 0x0a
        /*0f52*/ 	.short	(.L_210 - .L_209)
	.align		4
.L_209:
        /*0f54*/ 	.word	index@(.nv.constant0._ZN7cutlass13device_kernelIN5flash11enable_sm90INS1_16FlashAttnFwdSm90INS1_25CollectiveMainloopFwdSm90ILi2EN4cute5tupleIJNS5_1CILi1EEES8_S8_EEENS6_IJNS7_ILi128EEESA_SA_EEELi128ENS_6half_tEfNS_4arch4Sm90ELb0ELb1ELb0ELb1ELb1ELb0ELb0ELb1ELb1ELb1ELb1ELb0EEENS1_21CollectiveEpilogueFwdISB_S9_SC_SE_Li256ELb1ELb1ELb1ELb0EEENS1_36VarlenDynamicPersistentTileSchedulerILi128ELi128ELi256ELi128ELb1ELb1ELb1ELb1ELb0ELb1EEEEEEEEEvNT_6ParamsE)
        /*0f58*/ 	.short	0x0210
        /*0f5a*/ 	.short	0x0af0


	//----- nvinfo : EIATTR_SW_WAR
	.align		4
.L_210:
        /*0f5c*/ 	.byte	0x04, 0x36
        /*0f5e*/ 	.short	(.L_212 - .L_211)
.L_211:
        /*0f60*/ 	.word	0x00000008
.L_212:


//--------------------- .nv.info._ZN7cutlass13device_kernelIN5flash11enable_sm90INS1_16FlashAttnFwdSm90INS1_25CollectiveMainloopFwdSm90ILi2EN4cute5tupleIJNS5_1CILi1EEES8_S8_EEENS6_IJNS7_ILi128EEESA_SA_EEELi128ENS_6half_tEfNS_4arch4Sm90ELb0ELb1ELb0ELb1ELb1ELb1ELb0ELb1ELb1ELb1ELb1ELb0EEENS1_21CollectiveEpilogueFwdISB_S9_SC_SE_Li256ELb1ELb1ELb1ELb0EEENS1_36VarlenDynamicPersistentTileSchedulerILi128ELi128ELi256ELi128ELb1ELb1ELb1ELb1ELb0ELb1EEEEEEEEEvNT_6ParamsE --------------------------
	.section	.nv.info._ZN7cutlass13device_kernelIN5flash11enable_sm90INS1_16FlashAttnFwdSm90INS1_25CollectiveMainloopFwdSm90ILi2EN4cute5tupleIJNS5_1CILi1EEES8_S8_EEENS6_IJNS7_ILi128EEESA_SA_EEELi128ENS_6half_tEfNS_4arch4Sm90ELb0ELb1ELb0ELb1ELb1ELb1ELb0ELb1ELb1ELb1ELb1ELb0EEENS1_21CollectiveEpilogueFwdISB_S9_SC_SE_Li256ELb1ELb1ELb1ELb0EEENS1_36VarlenDynamicPersistentTileSchedulerILi128ELi128ELi256ELi128ELb1ELb1ELb1ELb1ELb0ELb1EEEEEEEEEvNT_6ParamsE,"",@"SHT_CUDA_INFO"
	.sectionflags	@""
	.align	4


	//----- nvinfo : EIATTR_CUDA_API_VERSION
	.align		4
        /*0000*/ 	.byte	0x04, 0x37
        /*0002*/ 	.short	(.L_214 - .L_213)
.L_213:
        /*0004*/ 	.word	0x00000082


	//----- nvinfo : EIATTR_KPARAM_INFO
	.align		4
.L_214:
        /*0008*/ 	.byte	0x04, 0x17
        /*000a*/ 	.short	(.L_216 - .L_215)
.L_215:
        /*000c*/ 	.word	0x00000000
        /*0010*/ 	.short	0x0000
        /*0012*/ 	.short	0x0070
        /*0014*/ 	.byte	0x00, 0xf0, 0x01, 0x2a


	//----- nvinfo : EIATTR_SPARSE_MMA_MASK
	.align		4
.L_216:
        /*0018*/ 	.byte	0x03, 0x50
        /*001a*/ 	.short	0x0000


	//----- nvinfo : EIATTR_MAXREG_COUNT
	.align		4
        /*001c*/ 	.byte	0x03, 0x1b
        /*001e*/ 	.short	0x00a8


	//----- nvinfo : EIATTR_NUM_BARRIERS
	.align		4
        /*0020*/ 	.byte	0x02, 0x4c
        /*0022*/ 	.byte	0x10
	.zero		1


	//----- nvinfo : EIATTR_EXTERNS
	.align		4
        /*0024*/ 	.byte	0x04, 0x0f
        /*0026*/ 	.short	(.L_218 - .L_217)


	//   ....[0]....
	.align		4
.L_217:
        /*0028*/ 	.word	index@(__assertfail)


	//----- nvinfo : EIATTR_ANNOTATIONS
	.align		4
.L_218:
        /*002c*/ 	.byte	0x04, 0x55
        /*002e*/ 	.short	(.L_220 - .L_219)


	//   ....[0]....
.L_219:
        /* <DEDUP_REMOVED lines=21> */


	//----- nvinfo : EIATTR_MERCURY_ISA_VERSION
	.align		4
.L_220:
        /*0170*/ 	.byte	0x03, 0x5f
        /*0172*/ 	.short	0x0101


	//----- nvinfo : EIATTR_UNUSED_LOAD_BYTE_OFFSET
	.align		4
        /*0174*/ 	.byte	0x04, 0x44
        /*0176*/ 	.short	(.L_222 - .L_221)


	//   ....[0]....
.L_221:
        /*0178*/ 	.word	0x00000a60
        /*017c*/ 	.word	0x0000fff0


	//   ....[1]....
        /*0180*/ 	.word	0x0001b150
        /*0184*/ 	.word	0x0000fff0


	//----- nvinfo : EIATTR_INT_WARP_WIDE_INSTR_OFFSETS
	.align		4
.L_222:
        /*0188*/ 	.byte	0x04, 0x31
        /*018a*/ 	.short	(.L_224 - .L_223)


	//   ....[0]....
.L_223:
        /*018c*/ 	.word	0x00000130


	//   ....[1]....
        /*0190*/ 	.word	0x00000170


	//   ....[2]....
        /*0194*/ 	.word	0x000001e0


	//   ....[3]....
        /*0198*/ 	.word	0x000216e0


	//   ....[4]....
        /*019c*/ 	.word	0x00021770


	//   ....[5]....
        /*01a0*/ 	.word	0x000245d0


	//   ....[6]....
        /*01a4*/ 	.word	0x00024660


	//----- nvinfo : EIATTR_COOP_GROUP_MASK_REGIDS
	.align		4
.L_224:
        /*01a8*/ 	.byte	0x04, 0x29
        /*01aa*/ 	.short	(.L_226 - .L_225)


	//   ....[0]....
.L_225:
        /*01ac*/ 	.word	0xffffffff


	//   ....[1]....
        /*01b0*/ 	.word	0xffffffff


	//   ....[2]....
        /*01b4*/ 	.word	0xffffffff


	//   ....[3]....
        /*01b8*/ 	.word	0xffffffff


	//   ....[4]....
        /*01bc*/ 	.word	0xffffffff


	//   ....[5]....
        /*01c0*/ 	.word	0xffffffff


	//   ....[6]....
        /*01c4*/ 	.word	0xffffffff


	//   ....[7]....
        /*01c8*/ 	.word	0xffffffff


	//   ....[8]....
        /*01cc*/ 	.word	0xffffffff


	//   ....[9]....
        /*01d0*/ 	.word	0xffffffff


	//   ....[10]....
        /*01d4*/ 	.word	0xffffffff


	//   ....[11]....
        /*01d8*/ 	.word	0xffffffff


	//   ....[12]....
        /*01dc*/ 	.word	0xffffffff


	//   ....[13]....
        /*01e0*/ 	.word	0xffffffff


	//   ....[14]....
        /*01e4*/ 	.word	0xffffffff


	//   ....[15]....
        /*01e8*/ 	.word	0xffffffff


	//   ....[16]....
        /*01ec*/ 	.word	0xffffffff


	//   ....[17]....
        /*01f0*/ 	.word	0xffffffff


	//   ....[18]....
        /*01f4*/ 	.word	0xffffffff


	//   ....[19]....
        /*01f8*/ 	.word	0xffffffff


	//   ....[20]....
        /*01fc*/ 	.word	0xffffffff


	//   ....[21]....
        /*0200*/ 	.word	0xffffffff


	//   ....[22]....
        /*0204*/ 	.word	0xffffffff


	//   ....[23]....
        /*0208*/ 	.word	0xffffffff


	//   ....[24]....
        /*020c*/ 	.word	0xffffffff


	//   ....[25]....
        /*0210*/ 	.word	0xffffffff


	//   ....[26]....
        /*0214*/ 	.word	0xffffffff


	//   ....[27]....
        /*0218*/ 	.word	0xffffffff


	//   ....[28]....
        /*021c*/ 	.word	0xffffffff


	//   ....[29]....
        /*0220*/ 	.word	0xffffffff


	//   ....[30]....
        /*0224*/ 	.word	0xffffffff


	//   ....[31]....
        /*0228*/ 	.word	0xffffffff


	//   ....[32]....
        /*022c*/ 	.word	0xffffffff


	//   ....[33]....
        /*0230*/ 	.word	0xffffffff


	//   ....[34]....
        /*0234*/ 	.word	0xffffffff


	//   ....[35]....
        /*0238*/ 	.word	0xffffffff


	//   ....[36]....
        /*023c*/ 	.word	0xffffffff


	//   ....[37]....
        /*0240*/ 	.word	0xffffffff


	//   ....[38]....
        /*0244*/ 	.word	0xffffffff


	//   ....[39]....
        /*0248*/ 	.word	0xffffffff


	//   ....[40]....
        /*024c*/ 	.word	0xffffffff


	//   ....[41]....
        /*0250*/ 	.word	0xffffffff


	//   ....[42]....
        /*0254*/ 	.word	0xffffffff


	//   ....[43]....
        /*0258*/ 	.word	0xffffffff


	//   ....[44]....
        /*025c*/ 	.word	0xffffffff


	//   ....[45]....
        /*0260*/ 	.word	0xffffffff


	//   ....[46]....
        /*0264*/ 	.word	0xffffffff


	//   ....[47]....
        /*0268*/ 	.word	0xffffffff


	//   ....[48]....
        /*026c*/ 	.word	0xffffffff


	//   ....[49]....
        /*0270*/ 	.word	0xffffffff


	//   ....[50]....
        /*0274*/ 	.word	0xffffffff


	//   ....[51]....
        /*0278*/ 	.word	0xffffffff


	//   ....[52]....
        /*027c*/ 	.word	0xffffffff


	//   ....[53]....
        /*0280*/ 	.word	0xffffffff


	//   ....[54]....
        /*0284*/ 	.word	0xffffffff


	//   ....[55]....
        /*0288*/ 	.word	0xffffffff


	//   ....[56]....
        /*028c*/ 	.word	0xffffffff


	//   ....[57]....
        /*0290*/ 	.word	0xffffffff


	//   ....[58]....
        /*0294*/ 	.word	0xffffffff


	//   ....[59]....
        /*0298*/ 	.word	0xffffffff


	//   ....[60]....
        /*029c*/ 	.word	0xffffffff


	//   ....[61]....
        /*02a0*/ 	.word	0xffffffff


	//   ....[62]....
        /*02a4*/ 	.word	0xffffffff


	//   ....[63]....
        /*02a8*/ 	.word	0xffffffff


	//   ....[64]....
        /*02ac*/ 	.word	0xffffffff


	//   ....[65]....
        /*02b0*/ 	.word	0xffffffff


	//   ....[66]....
        /*02b4*/ 	.word	0xffffffff


	//   ....[67]....
        /*02b8*/ 	.word	0xffffffff


	//   ....[68]....
        /*02bc*/ 	.word	0xffffffff


	//   ....[69]....
        /*02c0*/ 	.word	0xffffffff


	//   ....[70]....
        /*02c4*/ 	.word	0xffffffff


	//   ....[71]....
        /*02c8*/ 	.word	0xffffffff


	//   ....[72]....
        /*02cc*/ 	.word	0xffffffff


	//   ....[73]....
        /*02d0*/ 	.word	0xffffffff


	//   ....[74]....
        /*02d4*/ 	.word	0xffffffff


	//   ....[75]....
        /*02d8*/ 	.word	0xffffffff


	//   ....[76]....
        /*02dc*/ 	.word	0xffffffff


	//   ....[77]....
        /*02e0*/ 	.word	0xffffffff


	//   ....[78]....
        /*02e4*/ 	.word	0xffffffff


	//   ....[79]....
        /*02e8*/ 	.word	0xffffffff


	//   ....[80]....
        /*02ec*/ 	.word	0xffffffff


	//   ....[81]....
        /*02f0*/ 	.word	0xffffffff


	//   ....[82]....
        /*02f4*/ 	.word	0xffffffff


	//   ....[83]....
        /*02f8*/ 	.word	0xffffffff


	//   ....[84]....
        /*02fc*/ 	.word	0xffffffff


	//   ....[85]....
        /*0300*/ 	.word	0xffffffff


	//   ....[86]....
        /*0304*/ 	.word	0xffffffff


	//   ....[87]....
        /*0308*/ 	.word	0xffffffff


	//   ....[88]....
        /*030c*/ 	.word	0xffffffff


	//   ....[89]....
        /*0310*/ 	.word	0xffffffff


	//   ....[90]....
        /*0314*/ 	.word	0xffffffff


	//   ....[91]....
        /*0318*/ 	.word	0xffffffff


	//   ....[92]....
        /*031c*/ 	.word	0xffffffff


	//   ....[93]....
        /*0320*/ 	.word	0xffffffff


	//   ....[94]....
        /*0324*/ 	.word	0xffffffff


	//   ....[95]....
        /*0328*/ 	.word	0xffffffff


	//   ....[96]....
        /*032c*/ 	.word	0xffffffff


	//   ....[97]....
        /*0330*/ 	.word	0xffffffff


	//   ....[98]....
        /*0334*/ 	.word	0xffffffff


	//   ....[99]....
        /*0338*/ 	.word	0xffffffff


	//   ....[100]....
        /*033c*/ 	.word	0xffffffff


	//   ....[101]....
        /*0340*/ 	.word	0xffffffff


	//   ....[102]....
        /*0344*/ 	.word	0xffffffff


	//   ....[103]....
        /*0348*/ 	.word	0xffffffff


	//   ....[104]....
        /*034c*/ 	.word	0xffffffff


	//   ....[105]....
        /*0350*/ 	.word	0xffffffff


	//   ....[106]....
        /*0354*/ 	.word	0xffffffff


	//   ....[107]....
        /*0358*/ 	.word	0xffffffff


	//   ....[108]....
        /*035c*/ 	.word	0xffffffff


	//   ....[109]....
        /*0360*/ 	.word	0xffffffff


	//   ....[110]....
        /*0364*/ 	.word	0xffffffff


	//   ....[111]....
        /*0368*/ 	.word	0xffffffff


	//   ....[112]....
        /*036c*/ 	.word	0xffffffff


	//   ....[113]....
        /*0370*/ 	.word	0xffffffff


	//   ....[114]....
        /*0374*/ 	.word	0xffffffff


	//   ....[115]....
        /*0378*/ 	.word	0xffffffff


	//   ....[116]....
        /*037c*/ 	.word	0xffffffff


	//   ....[117]....
        /*0380*/ 	.word	0xffffffff


	//   ....[118]....
        /*0384*/ 	.word	0xffffffff


	//   ....[119]....
        /*0388*/ 	.word	0xffffffff


	//   ....[120]....
        /*038c*/ 	.word	0xffffffff


	//   ....[121]....
        /*0390*/ 	.word	0xffffffff


	//   ....[122]....
        /*0394*/ 	.word	0xffffffff


	//   ....[123]....
        /*0398*/ 	.word	0xffffffff


	//   ....[124]....
        /*039c*/ 	.word	0xffffffff


	//   ....[125]....
        /*03a0*/ 	.word	0xffffffff


	//   ....[126]....
        /*03a4*/ 	.word	0xffffffff


	//   ....[127]....
        /*03a8*/ 	.word	0xffffffff


	//   ....[128]....
        /*03ac*/ 	.word	0xffffffff


	//   ....[129]....
        /*03b0*/ 	.word	0xffffffff


	//   ....[130]....
        /*03b4*/ 	.word	0xffffffff


	//   ....[131]....
        /*03b8*/ 	.word	0xffffffff


	//   ....[132]....
        /*03bc*/ 	.word	0xffffffff


	//   ....[133]....
        /*03c0*/ 	.word	0xffffffff


	//   ....[134]....
        /*03c4*/ 	.word	0xffffffff


	//   ....[135]....
        /*03c8*/ 	.word	0xffffffff


	//   ....[136]....
        /*03cc*/ 	.word	0xffffffff


	//   ....[137]....
        /*03d0*/ 	.word	0xffffffff


	//   ....[138]....
        /*03d4*/ 	.word	0xffffffff


	//   ....[139]....
        /*03d8*/ 	.word	0xffffffff


	//   ....[140]....
        /*03dc*/ 	.word	0xffffffff


	//   ....[141]....
        /*03e0*/ 	.word	0xffffffff


	//   ....[142]....
        /*03e4*/ 	.word	0xffffffff


	//   ....[143]....
        /*03e8*/ 	.word	0xffffffff


	//   ....[144]....
        /*03ec*/ 	.word	0xffffffff


	//   ....[145]....
        /*03f0*/ 	.word	0xffffffff


	//   ....[146]....
        /*03f4*/ 	.word	0xffffffff


	//   ....[147]....
        /*03f8*/ 	.word	0xffffffff


	//   ....[148]....
        /*03fc*/ 	.word	0xffffffff


	//   ....[149]....
        /*0400*/ 	.word	0xffffffff


	//   ....[150]....
        /*0404*/ 	.word	0xffffffff


	//   ....[151]....
        /*0408*/ 	.word	0xffffffff


	//   ....[152]....
        /*040c*/ 	.word	0xffffffff


	//   ....[153]....
        /*0410*/ 	.word	0xffffffff


	//   ....[154]....
        /*0414*/ 	.word	0xffffffff


	//   ....[155]....
        /*0418*/ 	.word	0xffffffff


	//   ....[156]....
        /*041c*/ 	.word	0xffffffff


	//   ....[157]....
        /*0420*/ 	.word	0xffffffff


	//   ....[158]....
        /*0424*/ 	.word	0xffffffff


	//   ....[159]....
        /*0428*/ 	.word	0xffffffff


	//   ....[160]....
        /*042c*/ 	.word	0xffffffff


	//   ....[161]....
        /*0430*/ 	.word	0xffffffff


	//   ....[162]....
        /*0434*/ 	.word	0xffffffff


	//   ....[163]....
        /*0438*/ 	.word	0xffffffff


	//   ....[164]....
        /*043c*/ 	.word	0xffffffff


	//   ....[165]....
        /*0440*/ 	.word	0xffffffff


	//   ....[166]....
        /*0444*/ 	.word	0xffffffff


	//   ....[167]....
        /*0448*/ 	.word	0xffffffff


	//   ....[168]....
        /*044c*/ 	.word	0xffffffff


	//   ....[169]....
        /*0450*/ 	.word	0xffffffff


	//   ....[170]....
        /*0454*/ 	.word	0xffffffff


	//   ....[171]....
        /*0458*/ 	.word	0xffffffff


	//   ....[172]....
        /*045c*/ 	.word	0xffffffff


	//   ....[173]....
        /*0460*/ 	.word	0xffffffff


	//   ....[174]....
        /*0464*/ 	.word	0xffffffff


	//   ....[175]....
        /*0468*/ 	.word	0xffffffff


	//   ....[176]....
        /*046c*/ 	.word	0xffffffff


	//   ....[177]....
        /*0470*/ 	.word	0xffffffff


	//   ....[178]....
        /*0474*/ 	.word	0xffffffff


	//   ....[179]....
        /*0478*/ 	.word	0xffffffff


	//   ....[180]....
        /*047c*/ 	.word	0xffffffff


	//   ....[181]....
        /*0480*/ 	.word	0xffffffff


	//   ....[182]....
        /*0484*/ 	.word	0xffffffff


	//   ....[183]....
        /*0488*/ 	.word	0xffffffff


	//   ....[184]....
        /*048c*/ 	.word	0xffffffff


	//   ....[185]....
        /*0490*/ 	.word	0xffffffff


	//   ....[186]....
        /*0494*/ 	.word	0xffffffff


	//   ....[187]....
        /*0498*/ 	.word	0xffffffff


	//   ....[188]....
        /*049c*/ 	.word	0xffffffff


	//   ....[189]....
        /*04a0*/ 	.word	0xffffffff


	//   ....[190]....
        /*04a4*/ 	.word	0xffffffff


	//   ....[191]....
        /*04a8*/ 	.word	0xffffffff


	//   ....[192]....
        /*04ac*/ 	.word	0xffffffff


	//   ....[193]....
        /*04b0*/ 	.word	0xffffffff


	//   ....[194]....
        /*04b4*/ 	.word	0xffffffff


	//   ....[195]....
        /*04b8*/ 	.word	0xffffffff


	//   ....[196]....
        /*04bc*/ 	.word	0xffffffff


	//   ....[197]....
        /*04c0*/ 	.word	0xffffffff


	//   ....[198]....
        /*04c4*/ 	.word	0xffffffff


	//   ....[199]....
        /*04c8*/ 	.word	0xffffffff


	//   ....[200]....
        /*04cc*/ 	.word	0xffffffff


	//   ....[201]....
        /*04d0*/ 	.word	0xffffffff


	//   ....[202]....
        /*04d4*/ 	.word	0xffffffff


	//   ....[203]....
        /*04d8*/ 	.word	0xffffffff


	//   ....[204]....
        /*04dc*/ 	.word	0xffffffff


	//   ....[205]....
        /*04e0*/ 	.word	0xffffffff


	//   ....[206]....
        /*04e4*/ 	.word	0xffffffff


	//   ....[207]....
        /*04e8*/ 	.word	0xffffffff


	//   ....[208]....
        /*04ec*/ 	.word	0xffffffff


	//   ....[209]....
        /*04f0*/ 	.word	0xffffffff


	//   ....[210]....
        /*04f4*/ 	.word	0xffffffff


	//   ....[211]....
        /*04f8*/ 	.word	0xffffffff


	//   ....[212]....
        /*04fc*/ 	.word	0xffffffff


	//   ....[213]....
        /*0500*/ 	.word	0xffffffff


	//   ....[214]....
        /*0504*/ 	.word	0xffffffff


	//   ....[215]....
        /*0508*/ 	.word	0xffffffff


	//   ....[216]....
        /*050c*/ 	.word	0xffffffff


	//   ....[217]....
        /*0510*/ 	.word	0xffffffff


	//   ....[218]....
        /*0514*/ 	.word	0xffffffff


	//   ....[219]....
        /*0518*/ 	.word	0xffffffff


	//   ....[220]....
        /*051c*/ 	.word	0xffffffff


	//   ....[221]....
        /*0520*/ 	.word	0xffffffff


	//   ....[222]....
        /*0524*/ 	.word	0xffffffff


	//   ....[223]....
        /*0528*/ 	.word	0xffffffff


	//   ....[224]....
        /*052c*/ 	.word	0xffffffff


	//   ....[225]....
        /*0530*/ 	.word	0xffffffff


	//   ....[226]....
        /*0534*/ 	.word	0xffffffff


	//   ....[227]....
        /*0538*/ 	.word	0xffffffff


	//   ....[228]....
        /*053c*/ 	.word	0xffffffff


	//   ....[229]....
        /*0540*/ 	.word	0xffffffff


	//   ....[230]....
        /*0544*/ 	.word	0xffffffff


	//   ....[231]....
        /*0548*/ 	.word	0xffffffff


	//   ....[232]....
        /*054c*/ 	.word	0xffffffff


	//   ....[233]....
        /*0550*/ 	.word	0xffffffff


	//   ....[234]....
        /*0554*/ 	.word	0xffffffff


	//   ....[235]....
        /*0558*/ 	.word	0xffffffff


	//   ....[236]....
        /*055c*/ 	.word	0xffffffff


	//   ....[237]....
        /*0560*/ 	.word	0xffffffff


	//   ....[238]....
        /*0564*/ 	.word	0xffffffff


	//   ....[239]....
        /*0568*/ 	.word	0x0500000f


	//   ....[240]....
        /*056c*/ 	.word	0x0500000f


	//   ....[241]....
        /*0570*/ 	.word	0x0500000f


	//   ....[242]....
        /*0574*/ 	.word	0x0500000f


	//   ....[243]....
        /*0578*/ 	.word	0x0500000f


	//   ....[244]....
        /*057c*/ 	.word	0x0500000f


	//   ....[245]....
        /*0580*/ 	.word	0x0500000f


	//   ....[246]....
        /*0584*/ 	.word	0x0500000f


	//   ....[247]....
        /*0588*/ 	.word	0x0500000f


	//   ....[248]....
        /*058c*/ 	.word	0x0500000f


	//   ....[249]....
        /*0590*/ 	.word	0x0500000f


	//   ....[250]....
        /*0594*/ 	.word	0x0500000f


	//   ....[251]....
        /*0598*/ 	.word	0x0500000f


	//   ....[252]....
        /*059c*/ 	.word	0x0500000f


	//   ....[253]....
        /*05a0*/ 	.word	0x0500000f


	//   ....[254]....
        /*05a4*/ 	.word	0x0500000f


	//   ....[255]....
        /*05a8*/ 	.word	0x0500000f


	//   ....[0]....
        /*05ac*/ 	.word	0x0500000f


	//   ....[1]....
        /*05b0*/ 	.word	0x0500000f


	//   ....[2]....
        /*05b4*/ 	.word	0x0500000f


	//   ....[3]....
        /*05b8*/ 	.word	0x0500000f


	//   ....[4]....
        /*05bc*/ 	.word	0x0500000f


	//   ....[5]....
        /*05c0*/ 	.word	0x0500000f


	//   ....[6]....
        /*05c4*/ 	.word	0x0500000f


	//   ....[7]....
        /*05c8*/ 	.word	0x0500000f


	//   ....[8]....
        /*05cc*/ 	.word	0x0500000f


	//   ....[9]....
        /*05d0*/ 	.word	0x0500000f


	//   ....[10]....
        /*05d4*/ 	.word	0x0500000f


	//   ....[11]....
        /*05d8*/ 	.word	0x0500000f


	//   ....[12]....
        /*05dc*/ 	.word	0x0500000f


	//   ....[13]....
        /*05e0*/ 	.word	0x0500000f


	//   ....[14]....
        /*05e4*/ 	.word	0x0500000f


	//   ....[15]....
        /*05e8*/ 	.word	0x0500000f


	//   ....[16]....
        /*05ec*/ 	.word	0x0500000f


	//   ....[17]....
        /*05f0*/ 	.word	0x0500000f


	//   ....[18]....
        /*05f4*/ 	.word	0x0500000f


	//   ....[19]....
        /*05f8*/ 	.word	0x0500000f


	//   ....[20]....
        /*05fc*/ 	.word	0x0500000f


	//   ....[21]....
        /*0600*/ 	.word	0x0500000f


	//   ....[22]....
        /*0604*/ 	.word	0x0500000f


	//   ....[23]....
        /*0608*/ 	.word	0x0500000f


	//   ....[24]....
        /*060c*/ 	.word	0x0500000f


	//   ....[25]....
        /*0610*/ 	.word	0x0500000f


	//   ....[26]....
        /*0614*/ 	.word	0x0500000f


	//   ....[27]....
        /*0618*/ 	.word	0x0500000f


	//   ....[28]....
        /*061c*/ 	.word	0x0500000f


	//   ....[29]....
        /*0620*/ 	.word	0x0500000f


	//   ....[30]....
        /*0624*/ 	.word	0x0500000f


	//   ....[31]....
        /*0628*/ 	.word	0x0500000f


	//   ....[32]....
        /*062c*/ 	.word	0x0500000f


	//   ....[33]....
        /*0630*/ 	.word	0x0500000f


	//   ....[34]....
        /*0634*/ 	.word	0x0500000f


	//   ....[35]....
        /*0638*/ 	.word	0x0500000f


	//   ....[36]....
        /*063c*/ 	.word	0x0500000f


	//   ....[37]....
        /*0640*/ 	.word	0x0500000f


	//   ....[38]....
        /*0644*/ 	.word	0x0500000f


	//   ....[39]....
        /*0648*/ 	.word	0x0500000f


	//   ....[40]....
        /*064c*/ 	.word	0x0500000f


	//   ....[41]....
        /*0650*/ 	.word	0x0500000f


	//   ....[42]....
        /*0654*/ 	.word	0x0500000f


	//   ....[43]....
        /*0658*/ 	.word	0x0500000f


	//   ....[44]....
        /*065c*/ 	.word	0x0500000f


	//   ....[45]....
        /*0660*/ 	.word	0x0500000f


	//   ....[46]....
        /*0664*/ 	.word	0x0500000f


	//   ....[47]....
        /*0668*/ 	.word	0x0500000f


	//   ....[48]....
        /*066c*/ 	.word	0x0500000f


	//   ....[49]....
        /*0670*/ 	.word	0x0500000f


	//   ....[50]....
        /*0674*/ 	.word	0x0500000f


	//   ....[51]....
        /*0678*/ 	.word	0x0500000f


	//   ....[52]....
        /*067c*/ 	.word	0x0500000f


	//   ....[53]....
        /*0680*/ 	.word	0x0500000f


	//   ....[54]....
        /*0684*/ 	.word	0x0500000f


	//   ....[55]....
        /*0688*/ 	.word	0x0500000f


	//   ....[56]....
        /*068c*/ 	.word	0x0500000f


	//   ....[57]....
        /*0690*/ 	.word	0x0500000f


	//   ....[58]....
        /*0694*/ 	.word	0x0500000f


	//   ....[59]....
        /*0698*/ 	.word	0x0500000f


	//   ....[60]....
        /*069c*/ 	.word	0x0500000f


	//   ....[61]....
        /*06a0*/ 	.word	0x0500000f


	//   ....[62]....
        /*06a4*/ 	.word	0x0500000f


	//   ....[63]....
        /*06a8*/ 	.word	0x0500000f


	//   ....[64]....
        /*06ac*/ 	.word	0x0500000f


	//   ....[65]....
        /*06b0*/ 	.word	0x0500000f


	//   ....[66]....
        /*06b4*/ 	.word	0x0500000f


	//   ....[67]....
        /*06b8*/ 	.word	0x0500000f


	//   ....[68]....
        /*06bc*/ 	.word	0x0500000f


	//   ....[69]....
        /*06c0*/ 	.word	0x0500000f


	//   ....[70]....
        /*06c4*/ 	.word	0x0500000f


	//   ....[71]....
        /*06c8*/ 	.word	0x0500000f


	//   ....[72]....
        /*06cc*/ 	.word	0x0500000f


	//   ....[73]....
        /*06d0*/ 	.word	0x0500000f


	//   ....[74]....
        /*06d4*/ 	.word	0x0500000f


	//   ....[75]....
        /*06d8*/ 	.word	0x0500000f


	//   ....[76]....
        /*06dc*/ 	.word	0x0500000f


	//   ....[77]....
        /*06e0*/ 	.word	0x0500000f


	//   ....[78]....
        /*06e4*/ 	.word	0x0500000f


	//   ....[79]....
        /*06e8*/ 	.word	0x0500000f


	//   ....[80]....
        /*06ec*/ 	.word	0x0500000f


	//   ....[81]....
        /*06f0*/ 	.word	0x0500000f


	//   ....[82]....
        /*06f4*/ 	.word	0x0500000f


	//   ....[83]....
        /*06f8*/ 	.word	0x0500000f


	//   ....[84]....
        /*06fc*/ 	.word	0x0500000f


	//   ....[85]....
        /*0700*/ 	.word	0x0500000f


	//   ....[86]....
        /*0704*/ 	.word	0x0500000f


	//   ....[87]....
        /*0708*/ 	.word	0x0500000f


	//   ....[88]....
        /*070c*/ 	.word	0x0500000f


	//   ....[89]....
        /*0710*/ 	.word	0x0500000f


	//   ....[90]....
        /*0714*/ 	.word	0x0500000f


	//   ....[91]....
        /*0718*/ 	.word	0x0500000f


	//   ....[92]....
        /*071c*/ 	.word	0x0500000f


	//   ....[93]....
        /*0720*/ 	.word	0x0500000f


	//   ....[94]....
        /*0724*/ 	.word	0x0500000f


	//   ....[95]....
        /*0728*/ 	.word	0x0500000f


	//   ....[96]....
        /*072c*/ 	.word	0x0500000f


	//   ....[97]....
        /*0730*/ 	.word	0x0500000f


	//   ....[98]....
        /*0734*/ 	.word	0x0500000f


	//   ....[99]....
        /*0738*/ 	.word	0x0500000f


	//   ....[100]....
        /*073c*/ 	.word	0x0500000f


	//   ....[101]....
        /*0740*/ 	.word	0x0500000f


	//   ....[102]....
        /*0744*/ 	.word	0x0500000f


	//   ....[103]....
        /*0748*/ 	.word	0x0500000f


	//   ....[104]....
        /*074c*/ 	.word	0x0500000f


	//   ....[105]....
        /*0750*/ 	.word	0x0500000f


	//   ....[106]....
        /*0754*/ 	.word	0x0500000f


	//   ....[107]....
        /*0758*/ 	.word	0x0500000f


	//   ....[108]....
        /*075c*/ 	.word	0x0500000f


	//   ....[109]....
        /*0760*/ 	.word	0x0500000f


	//   ....[110]....
        /*0764*/ 	.word	0x0500000f


	//   ....[111]....
        /*0768*/ 	.word	0x0500000f


	//   ....[112]....
        /*076c*/ 	.word	0x0500000f


	//   ....[113]....
        /*0770*/ 	.word	0x0500000f


	//   ....[114]....
        /*0774*/ 	.word	0x0500000f


	//   ....[115]....
        /*0778*/ 	.word	0x0500000f


	//   ....[116]....
        /*077c*/ 	.word	0x0500000f


	//   ....[117]....
        /*0780*/ 	.word	0x0500000f


	//   ....[118]....
        /*0784*/ 	.word	0x0500000f


	//   ....[119]....
        /*0788*/ 	.word	0x0500000f


	//   ....[120]....
        /*078c*/ 	.word	0x0500000f


	//   ....[121]....
        /*0790*/ 	.word	0x0500000f


	//   ....[122]....
        /*0794*/ 	.word	0x0500000f


	//   ....[123]....
        /*0798*/ 	.word	0x0500000f


	//   ....[124]....
        /*079c*/ 	.word	0x0500000f


	//   ....[125]....
        /*07a0*/ 	.word	0x0500000f


	//   ....[126]....
        /*07a4*/ 	.word	0x0500000f


	//   ....[127]....
        /*07a8*/ 	.word	0x0500000f


	//   ....[128]....
        /*07ac*/ 	.word	0x0500000f


	//   ....[129]....
        /*07b0*/ 	.word	0x0500000f


	//   ....[130]....
        /*07b4*/ 	.word	0x0500000f


	//   ....[131]....
        /*07b8*/ 	.word	0x0500000f


	//   ....[132]....
        /*07bc*/ 	.word	0x0500000f


	//   ....[133]....
        /*07c0*/ 	.word	0x0500000f


	//   ....[134]....
        /*07c4*/ 	.word	0x0500000f


	//   ....[135]....
        /*07c8*/ 	.word	0x0500000f


	//   ....[136]....
        /*07cc*/ 	.word	0x0500000f


	//   ....[137]....
        /*07d0*/ 	.word	0x0500000f


	//   ....[138]....
        /*07d4*/ 	.word	0x0500000f


	//   ....[139]....
        /*07d8*/ 	.word	0x0500000f


	//   ....[140]....
        /*07dc*/ 	.word	0x0500000f


	//   ....[141]....
        /*07e0*/ 	.word	0x0500000f


	//   ....[142]....
        /*07e4*/ 	.word	0x0500000f


	//   ....[143]....
        /*07e8*/ 	.word	0x0500000f


	//   ....[144]....
        /*07ec*/ 	.word	0x0500000f


	//   ....[145]....
        /*07f0*/ 	.word	0x0500000f


	//   ....[146]....
        /*07f4*/ 	.word	0x0500000f


	//   ....[147]....
        /*07f8*/ 	.word	0x0500000f


	//   ....[148]....
        /*07fc*/ 	.word	0x0500000f


	//   ....[149]....
        /*0800*/ 	.word	0x0500000f


	//   ....[150]....
        /*0804*/ 	.word	0x0500000f


	//   ....[151]....
        /*0808*/ 	.word	0x0500000f


	//   ....[152]....
        /*080c*/ 	.word	0x0500000f


	//   ....[153]....
        /*0810*/ 	.word	0x0500000f


	//   ....[154]....
        /*0814*/ 	.word	0x0500000f


	//   ....[155]....
        /*0818*/ 	.word	0x0500000f


	//   ....[156]....
        /*081c*/ 	.word	0x0500000f


	//   ....[157]....
        /*0820*/ 	.word	0x0500000f


	//   ....[158]....
        /*0824*/ 	.word	0x0500000f


	//   ....[159]....
        /*0828*/ 	.word	0x0500000f


	//   ....[160]....
        /*082c*/ 	.word	0x0500000f


	//----- nvinfo : EIATTR_COOP_GROUP_INSTR_OFFSETS
	.align		4
.L_226:
        /*0830*/ 	.byte	0x04, 0x28
        /*0832*/ 	.short	(.L_228 - .L_227)


	//   ....[0]....
.L_227:
        /*0834*/ 	.word	0x00000070


	//   ....[1]....
        /*0838*/ 	.word	0x00000140


	//   ....[2]....
        /*083c*/ 	.word	0x00000190


	//   ....[3]....
        /*0840*/ 	.word	0x000003c0


	//   ....[4]....
        /*0844*/ 	.word	0x00000520


	//   ....[5]....
        /*0848*/ 	.word	0x00000640


	//   ....[6]....
        /*084c*/ 	.word	0x000007a0


	//   ....[7]....
        /*0850*/ 	.word	0x00003770


	//   ....[8]....
        /*0854*/ 	.word	0x00003780


	//   ....[9]....
        /*0858*/ 	.word	0x00003e30


	//   ....[10]....
        /*085c*/ 	.word	0x00003e40


	//   ....[11]....
        /*0860*/ 	.word	0x000044f0


	//   ....[12]....
        /*0864*/ 	.word	0x00004500


	//   ....[13]....
        /*0868*/ 	.word	0x00004ba0


	//   ....[14]....
        /*086c*/ 	.word	0x00004bb0


	//   ....[15]....
        /*0870*/ 	.word	0x00005bd0


	//   ....[16]....
        /*0874*/ 	.word	0x00005be0


	//   ....[17]....
        /*0878*/ 	.word	0x00006370


	//   ....[18]....
        /*087c*/ 	.word	0x00006380


	//   ....[19]....
        /*0880*/ 	.word	0x00006b30


	//   ....[20]....
        /*0884*/ 	.word	0x00006b40


	//   ....[21]....
        /*0888*/ 	.word	0x000072e0


	//   ....[22]....
        /*088c*/ 	.word	0x000072f0


	//   ....[23]....
        /*0890*/ 	.word	0x00007c80


	//   ....[24]....
        /*0894*/ 	.word	0x00007c90


	//   ....[25]....
        /*0898*/ 	.word	0x00007da0


	//   ....[26]....
        /*089c*/ 	.word	0x00007db0


	//   ....[27]....
        /*08a0*/ 	.word	0x00007ed0


	//   ....[28]....
        /*08a4*/ 	.word	0x00007ee0


	//   ....[29]....
        /*08a8*/ 	.word	0x00008000


	//   ....[30]....
        /*08ac*/ 	.word	0x00008010


	//   ....[31]....
        /*08b0*/ 	.word	0x00008390


	//   ....[32]....
        /*08b4*/ 	.word	0x000083b0


	//   ....[33]....
        /*08b8*/ 	.word	0x00008490


	//   ....[34]....
        /*08bc*/ 	.word	0x000084b0


	//   ....[35]....
        /*08c0*/ 	.word	0x00008590


	//   ....[36]....
        /*08c4*/ 	.word	0x000085b0


	//   ....[37]....
        /*08c8*/ 	.word	0x00008690


	//   ....[38]....
        /*08cc*/ 	.word	0x000086b0


	//   ....[39]....
        /*08d0*/ 	.word	0x00009220


	//   ....[40]....
        /*08d4*/ 	.word	0x00009940


	//   ....[41]....
        /*08d8*/ 	.word	0x00009950


	//   ....[42]....
        /*08dc*/ 	.word	0x00009960


	//   ....[43]....
        /*08e0*/ 	.word	0x00009970


	//   ....[44]....
        /*08e4*/ 	.word	0x00009cb0


	//   ....[45]....
        /*08e8*/ 	.word	0x00009cc0


	//   ....[46]....
        /*08ec*/ 	.word	0x00009cd0


	//   ....[47]....
        /*08f0*/ 	.word	0x00009ce0


	//   ....[48]....
        /*08f4*/ 	.word	0x00009fe0


	//   ....[49]....
        /*08f8*/ 	.word	0x00009ff0


	//   ....[50]....
        /*08fc*/ 	.word	0x0000a000


	//   ....[51]....
        /*0900*/ 	.word	0x0000a010


	//   ....[52]....
        /*0904*/ 	.word	0x0000a310


	//   ....[53]....
        /*0908*/ 	.word	0x0000a320


	//   ....[54]....
        /*090c*/ 	.word	0x0000a330


	//   ....[55]....
        /*0910*/ 	.word	0x0000a340


	//   ....[56]....
        /*0914*/ 	.word	0x0000c040


	//   ....[57]....
        /*0918*/ 	.word	0x0000c060


	//   ....[58]....
        /*091c*/ 	.word	0x0000c070


	//   ....[59]....
        /*0920*/ 	.word	0x0000c080


	//   ....[60]....
        /*0924*/ 	.word	0x0000c190


	//   ....[61]....
        /*0928*/ 	.word	0x0000c1e0


	//   ....[62]....
        /*092c*/ 	.word	0x0000c210


	//   ....[63]....
        /*0930*/ 	.word	0x0000c260


	//   ....[64]....
        /*0934*/ 	.word	0x0000c570


	//   ....[65]....
        /*0938*/ 	.word	0x0000c590


	//   ....[66]....
        /*093c*/ 	.word	0x0000c5b0


	//   ....[67]....
        /*0940*/ 	.word	0x0000c5c0


	//   ....[68]....
        /*0944*/ 	.word	0x0000c690


	//   ....[69]....
        /*0948*/ 	.word	0x0000c6b0


	//   ....[70]....
        /*094c*/ 	.word	0x0000c6c0


	//   ....[71]....
        /*0950*/ 	.word	0x0000c750


	//   ....[72]....
        /*0954*/ 	.word	0x0000ec00


	//   ....[73]....
        /*0958*/ 	.word	0x0000ee10


	//   ....[74]....
        /*095c*/ 	.word	0x0000fe50


	//   ....[75]....
        /*0960*/ 	.word	0x0000ff60


	//   ....[76]....
        /*0964*/ 	.word	0x00010880


	//   ....[77]....
        /*0968*/ 	.word	0x000108e0


	//   ....[78]....
        /*096c*/ 	.word	0x000123d0


	//   ....[79]....
        /*0970*/ 	.word	0x000125f0


	//   ....[80]....
        /*0974*/ 	.word	0x00013290


	//   ....[81]....
        /*0978*/ 	.word	0x000133f0


	//   ....[82]....
        /*097c*/ 	.word	0x00013aa0


	//   ....[83]....
        /*0980*/ 	.word	0x00013b20


	//   ....[84]....
        /*0984*/ 	.word	0x00015dc0


	//   ....[85]....
        /*0988*/ 	.word	0x00015dd0


	//   ....[86]....
        /*098c*/ 	.word	0x00015e00


	//   ....[87]....
        /*0990*/ 	.word	0x00015e10


	//   ....[88]....
        /*0994*/ 	.word	0x00017dc0


	//   ....[89]....
        /*0998*/ 	.word	0x00017ff0


	//   ....[90]....
        /*099c*/ 	.word	0x00018c90


	//   ....[91]....
        /*09a0*/ 	.word	0x00018df0


	//   ....[92]....
        /*09a4*/ 	.word	0x000194b0


	//   ....[93]....
        /*09a8*/ 	.word	0x00019510


	//   ....[94]....
        /*09ac*/ 	.word	0x0001a750


	//   ....[95]....
        /*09b0*/ 	.word	0x0001aa90


	//   ....[96]....
        /*09b4*/ 	.word	0x0001aaa0


	//   ....[97]....
        /*09b8*/ 	.word	0x0001aad0


	//   ....[98]....
        /*09bc*/ 	.word	0x0001bc00


	//   ....[99]....
        /*09c0*/ 	.word	0x0001bc20


	//   ....[100]....
        /*09c4*/ 	.word	0x0001bc30


	//   ....[101]....
        /*09c8*/ 	.word	0x0001bc40


	//   ....[102]....
        /*09cc*/ 	.word	0x0001c310


	//   ....[103]....
        /*09d0*/ 	.word	0x0001c320


	//   ....[104]....
        /*09d4*/ 	.word	0x0001c420


	//   ....[105]....
        /*09d8*/ 	.word	0x0001c430


	//   ....[106]....
        /*09dc*/ 	.word	0x0001c540


	//   ....[107]....
        /*09e0*/ 	.word	0x0001c550


	//   ....[108]....
        /*09e4*/ 	.word	0x0001c660


	//   ....[109]....
        /*09e8*/ 	.word	0x0001c670


	//   ....[110]....
        /*09ec*/ 	.word	0x0001cb20


	//   ....[111]....
        /*09f0*/ 	.word	0x0001cb30


	//   ....[112]....
        /*09f4*/ 	.word	0x0001d060


	//   ....[113]....
        /*09f8*/ 	.word	0x0001d070


	//   ....[114]....
        /*09fc*/ 	.word	0x0001dd40


	//   ....[115]....
        /*0a00*/ 	.word	0x0001dd50


	//   ....[116]....
        /*0a04*/ 	.word	0x0001de60


	//   ....[117]....
        /*0a08*/ 	.word	0x0001de70


	//   ....[118]....
        /*0a0c*/ 	.word	0x0001df80


	//   ....[119]....
        /*0a10*/ 	.word	0x0001df90


	//   ....[120]....
        /*0a14*/ 	.word	0x0001e0a0


	//   ....[121]....
        /*0a18*/ 	.word	0x0001e0b0


	//   ....[122]....
        /*0a1c*/ 	.word	0x0001e220


	//   ....[123]....
        /*0a20*/ 	.word	0x0001e410


	//   ....[124]....
        /*0a24*/ 	.word	0x0001e440


	//   ....[125]....
        /*0a28*/ 	.word	0x0001e470


	//   ....[126]....
        /*0a2c*/ 	.word	0x0001e4a0


	//   ....[127]....
        /*0a30*/ 	.word	0x0001e4d0


	//   ....[128]....
        /*0a34*/ 	.word	0x0001e500


	//   ....[129]....
        /*0a38*/ 	.word	0x0001e690


	//   ....[130]....
        /*0a3c*/ 	.word	0x0001e6c0


	//   ....[131]....
        /*0a40*/ 	.word	0x0001e6f0


	//   ....[132]....
        /*0a44*/ 	.word	0x0001e720


	//   ....[133]....
        /*0a48*/ 	.word	0x0001e750


	//   ....[134]....
        /*0a4c*/ 	.word	0x0001e780


	//   ....[135]....
        /*0a50*/ 	.word	0x0001e810


	//   ....[136]....
        /*0a54*/ 	.word	0x0001e840


	//   ....[137]....
        /*0a58*/ 	.word	0x0001e850


	//   ....[138]....
        /*0a5c*/ 	.word	0x0001e890


	//   ....[139]....
        /*0a60*/ 	.word	0x00020000


	//   ....[140]....
        /*0a64*/ 	.word	0x000221d0


	//   ....[141]....
        /*0a68*/ 	.word	0x000221f0


	//   ....[142]....
        /*0a6c*/ 	.word	0x00022290


	//   ....[143]....
        /*0a70*/ 	.word	0x000222b0


	//   ....[144]....
        /*0a74*/ 	.word	0x00022340


	//   ....[145]....
        /*0a78*/ 	.word	0x00022360


	//   ....[146]....
        /*0a7c*/ 	.word	0x000223f0


	//   ....[147]....
        /*0a80*/ 	.word	0x00022410


	//   ....[148]....
        /*0a84*/ 	.word	0x000224a0


	//   ....[149]....
        /*0a88*/ 	.word	0x000224c0


	//   ....[150]....
        /*0a8c*/ 	.word	0x00022550


	//   ....[151]....
        /*0a90*/ 	.word	0x00022570


	//   ....[152]....
        /*0a94*/ 	.word	0x00022600


	//   ....[153]....
        /*0a98*/ 	.word	0x00022620


	//   ....[154]....
        /*0a9c*/ 	.word	0x00022630


	//   ....[155]....
        /*0aa0*/ 	.word	0x000226b0


	//   ....[156]....
        /*0aa4*/ 	.word	0x00022e10


	//   ....[157]....
        /*0aa8*/ 	.word	0x00022e40


	//   ....[158]....
        /*0aac*/ 	.word	0x00022ea0


	//   ....[159]....
        /*0ab0*/ 	.word	0x00022ef0


	//   ....[160]....
        /*0ab4*/ 	.word	0x00022f30


	//   ....[161]....
        /*0ab8*/ 	.word	0x00022f90


	//   ....[162]....
        /*0abc*/ 	.word	0x00022fe0


	//   ....[163]....
        /*0ac0*/ 	.word	0x00023030


	//   ....[164]....
        /*0ac4*/ 	.word	0x00023080


	//   ....[165]....
        /*0ac8*/ 	.word	0x000230d0


	//   ....[166]....
        /*0acc*/ 	.word	0x00023120


	//   ....[167]....
        /*0ad0*/ 	.word	0x00023170


	//   ....[168]....
        /*0ad4*/ 	.word	0x000231c0


	//   ....[169]....
        /*0ad8*/ 	.word	0x00023200


	//   ....[170]....
        /*0adc*/ 	.word	0x00023220


	//   ....[171]....
        /*0ae0*/ 	.word	0x00023250


	//   ....[172]....
        /*0ae4*/ 	.word	0x000239a0


	//   ....[173]....
        /*0ae8*/ 	.word	0x000239d0


	//   ....[174]....
        /*0aec*/ 	.word	0x00023a30


	//   ....[175]....
        /*0af0*/ 	.word	0x00023a40


	//   ....[176]....
        /*0af4*/ 	.word	0x00023a90


	//   ....[177]....
        /*0af8*/ 	.word	0x00023aa0


	//   ....[178]....
        /*0afc*/ 	.word	0x00023af0


	//   ....[179]....
        /*0b00*/ 	.word	0x00023b00


	//   ....[180]....
        /*0b04*/ 	.word	0x00023b50


	//   ....[181]....
        /*0b08*/ 	.word	0x00023b60


	//   ....[182]....
        /*0b0c*/ 	.word	0x00023bb0


	//   ....[183]....
        /*0b10*/ 	.word	0x00023bc0


	//   ....[184]....
        /*0b14*/ 	.word	0x00023c10


	//   ....[185]....
        /*0b18*/ 	.word	0x00023c20


	//   ....[186]....
        /*0b1c*/ 	.word	0x00023c30


	//   ....[187]....
        /*0b20*/ 	.word	0x00023c80


	//   ....[188]....
        /*0b24*/ 	.word	0x00023ee0


	//   ....[189]....
        /*0b28*/ 	.word	0x00023f00


	//   ....[190]....
        /*0b2c*/ 	.word	0x00023f10


	//   ....[191]....
        /*0b30*/ 	.word	0x00023f80


	//   ....[192]....
        /*0b34*/ 	.word	0x00023f90


	//   ....[193]....
        /*0b38*/ 	.word	0x00024000


	//   ....[194]....
        /*0b3c*/ 	.word	0x00024010


	//   ....[195]....
        /*0b40*/ 	.word	0x00024080


	//   ....[196]....
        /*0b44*/ 	.word	0x00024090


	//   ....[197]....
        /*0b48*/ 	.word	0x00024100


	//   ....[198]....
        /*0b4c*/ 	.word	0x00024110


	//   ....[199]....
        /*0b50*/ 	.word	0x00024180


	//   ....[200]....
        /*0b54*/ 	.word	0x00024190


	//   ....[201]....
        /*0b58*/ 	.word	0x00024200


	//   ....[202]....
        /*0b5c*/ 	.word	0x00024210


	//   ....[203]....
        /*0b60*/ 	.word	0x00024220


	//   ....[204]....
        /*0b64*/ 	.word	0x000247b0


	//   ....[205]....
        /*0b68*/ 	.word	0x000247f0


	//   ....[206]....
        /*0b6c*/ 	.word	0x00024830


	//   ....[207]....
        /*0b70*/ 	.word	0x00024850


	//   ....[208]....
        /*0b74*/ 	.word	0x00024860


	//   ....[209]....
        /*0b78*/ 	.word	0x00024880


	//   ....[210]....
        /*0b7c*/ 	.word	0x000248f0


	//   ....[211]....
        /*0b80*/ 	.word	0x00024910


	//   ....[212]....
        /*0b84*/ 	.word	0x00024970


	//   ....[213]....
        /*0b88*/ 	.word	0x00024990


	//   ....[214]....
        /*0b8c*/ 	.word	0x000249f0


	//   ....[215]....
        /*0b90*/ 	.word	0x00024a10


	//   ....[216]....
        /*0b94*/ 	.word	0x00024a70


	//   ....[217]....
        /*0b98*/ 	.word	0x00024a90


	//   ....[218]....
        /*0b9c*/ 	.word	0x00024ae0


	//   ....[219]....
        /*0ba0*/ 	.word	0x00024b00


	//   ....[220]....
        /*0ba4*/ 	.word	0x00024f40


	//   ....[221]....
        /*0ba8*/ 	.word	0x00024f70


	//   ....[222]....
        /*0bac*/ 	.word	0x00024fd0


	//   ....[223]....
        /*0bb0*/ 	.word	0x00025000


	//   ....[224]....
        /*0bb4*/ 	.word	0x00025030


	//   ....[225]....
        /*0bb8*/ 	.word	0x00025060


	//   ....[226]....
        /*0bbc*/ 	.word	0x00025090


	//   ....[227]....
        /*0bc0*/ 	.word	0x000250c0


	//   ....[228]....
        /*0bc4*/ 	.word	0x00025260


	//   ....[229]....
        /*0bc8*/ 	.word	0x00025290


	//   ....[230]....
        /*0bcc*/ 	.word	0x000252c0


	//   ....[231]....
        /*0bd0*/ 	.word	0x000252f0


	//   ....[232]....
        /*0bd4*/ 	.word	0x00025320


	//   ....[233]....
        /*0bd8*/ 	.word	0x00025350


	//   ....[234]....
        /*0bdc*/ 	.word	0x00025410


	//   ....[235]....
        /*0be0*/ 	.word	0x00025430


	//   ....[236]....
        /*0be4*/ 	.word	0x00025450


	//   ....[237]....
        /*0be8*/ 	.word	0x000254b0


	//   ....[238]....
        /*0bec*/ 	.word	0x00025ed0


	//   ....[239]....
        /*0bf0*/ 	.word	0x000261f0


	//   ....[240]....
        /*0bf4*/ 	.word	0x00026280


	//   ....[241]....
        /*0bf8*/ 	.word	0x00026320


	//   ....[242]....
        /*0bfc*/ 	.word	0x000263b0


	//   ....[243]....
        /*0c00*/ 	.word	0x00026450


	//   ....[244]....
        /*0c04*/ 	.word	0x000264e0


	//   ....[245]....
        /*0c08*/ 	.word	0x00026580


	//   ....[246]....
        /*0c0c*/ 	.word	0x00026610


	//   ....[247]....
        /*0c10*/ 	.word	0x00026700


	//   ....[248]....
        /*0c14*/ 	.word	0x00026790


	//   ....[249]....
        /*0c18*/ 	.word	0x00026830


	//   ....[250]....
        /*0c1c*/ 	.word	0x000268c0


	//   ....[251]....
        /*0c20*/ 	.word	0x00026960


	//   ....[252]....
        /*0c24*/ 	.word	0x000269f0


	//   ....[253]....
        /*0c28*/ 	.word	0x00026a90


	//   ....[254]....
        /*0c2c*/ 	.word	0x00026b20


	//   ....[255]....
        /*0c30*/ 	.word	0x00026c10


	//   ....[0]....
        /*0c34*/ 	.word	0x00026ca0


	//   ....[1]....
        /*0c38*/ 	.word	0x00026d30


	//   ....[2]....
        /*0c3c*/ 	.word	0x00026dc0


	//   ....[3]....
        /*0c40*/ 	.word	0x00026e50


	//   ....[4]....
        /*0c44*/ 	.word	0x00026ee0


	//   ....[5]....
        /*0c48*/ 	.word	0x00026f70


	//   ....[6]....
        /*0c4c*/ 	.word	0x00027000


	//   ....[7]....
        /*0c50*/ 	.word	0x000270e0


	//   ....[8]....
        /*0c54*/ 	.word	0x00027190


	//   ....[9]....
        /*0c58*/ 	.word	0x00027220


	//   ....[10]....
        /*0c5c*/ 	.word	0x00027270


	//   ....[11]....
        /*0c60*/ 	.word	0x000272c0


	//   ....[12]....
        /*0c64*/ 	.word	0x00027350


	//   ....[13]....
        /*0c68*/ 	.word	0x000273e0


	//   ....[14]....
        /*0c6c*/ 	.word	0x00027430


	//   ....[15]....
        /*0c70*/ 	.word	0x00027480


	//   ....[16]....
        /*0c74*/ 	.word	0x00027510


	//   ....[17]....
        /*0c78*/ 	.word	0x000275a0


	//   ....[18]....
        /*0c7c*/ 	.word	0x000275f0


	//   ....[19]....
        /*0c80*/ 	.word	0x00027640


	//   ....[20]....
        /*0c84*/ 	.word	0x000276d0


	//   ....[21]....
        /*0c88*/ 	.word	0x00027760


	//   ....[22]....
        /*0c8c*/ 	.word	0x000277b0


	//   ....[23]....
        /*0c90*/ 	.word	0x00027800


	//   ....[24]....
        /*0c94*/ 	.word	0x000278f0


	//   ....[25]....
        /*0c98*/ 	.word	0x000279a0


	//   ....[26]....
        /*0c9c*/ 	.word	0x00027a20


	//   ....[27]....
        /*0ca0*/ 	.word	0x00027ab0


	//   ....[28]....
        /*0ca4*/ 	.word	0x00027c20


	//   ....[29]....
        /*0ca8*/ 	.word	0x00027d50


	//   ....[30]....
        /*0cac*/ 	.word	0x00027db0


	//   ....[31]....
        /*0cb0*/ 	.word	0x00027e00


	//   ....[32]....
        /*0cb4*/ 	.word	0x00027e90


	//   ....[33]....
        /*0cb8*/ 	.word	0x00027f30


	//   ....[34]....
        /*0cbc*/ 	.word	0x00027fb0


	//   ....[35]....
        /*0cc0*/ 	.word	0x00028020


	//   ....[36]....
        /*0cc4*/ 	.word	0x000281b0


	//   ....[37]....
        /*0cc8*/ 	.word	0x000282a0


	//   ....[38]....
        /*0ccc*/ 	.word	0x000282f0


	//   ....[39]....
        /*0cd0*/ 	.word	0x00028340


	//   ....[40]....
        /*0cd4*/ 	.word	0x000286c0


	//   ....[41]....
        /*0cd8*/ 	.word	0x00028710


	//   ....[42]....
        /*0cdc*/ 	.word	0x000287a0


	//   ....[43]....
        /*0ce0*/ 	.word	0x00028830


	//   ....[44]....
        /*0ce4*/ 	.word	0x000288c0


	//   ....[45]....
        /*0ce8*/ 	.word	0x00028950


	//   ....[46]....
        /*0cec*/ 	.word	0x000289e0


	//   ....[47]....
        /*0cf0*/ 	.word	0x00028a70


	//   ....[48]....
        /*0cf4*/ 	.word	0x00028af0


	//   ....[49]....
        /*0cf8*/ 	.word	0x00028b40


	//   ....[50]....
        /*0cfc*/ 	.word	0x00028bd0


	//   ....[51]....
        /*0d00*/ 	.word	0x00028c60


	//   ....[52]....
        /*0d04*/ 	.word	0x00028ce0


	//   ....[53]....
        /*0d08*/ 	.word	0x00028d30


	//   ....[54]....
        /*0d0c*/ 	.word	0x00028dc0


	//   ....[55]....
        /*0d10*/ 	.word	0x00028e50


	//   ....[56]....
        /*0d14*/ 	.word	0x00028ee0


	//   ....[57]....
        /*0d18*/ 	.word	0x00028f70


	//   ....[58]....
        /*0d1c*/ 	.word	0x00029000


	//   ....[59]....
        /*0d20*/ 	.word	0x00029090


	//   ....[60]....
        /*0d24*/ 	.word	0x00029150


	//   ....[61]....
        /*0d28*/ 	.word	0x00029430


	//   ....[62]....
        /*0d2c*/ 	.word	0x00029520


	//   ....[63]....
        /*0d30*/ 	.word	0x000295c0


	//   ....[64]....
        /*0d34*/ 	.word	0x00029620


	//   ....[65]....
        /*0d38*/ 	.word	0x00029720


	//   ....[66]....
        /*0d3c*/ 	.word	0x00029790


	//   ....[67]....
        /*0d40*/ 	.word	0x00029890


	//   ....[68]....
        /*0d44*/ 	.word	0x00029900


	//   ....[69]....
        /*0d48*/ 	.word	0x00029a00


	//   ....[70]....
        /*0d4c*/ 	.word	0x00029a70


	//   ....[71]....
        /*0d50*/ 	.word	0x00029b70


	//   ....[72]....
        /*0d54*/ 	.word	0x00029be0


	//   ....[73]....
        /*0d58*/ 	.word	0x00029ce0


	//   ....[74]....
        /*0d5c*/ 	.word	0x00029d50


	//   ....[75]....
        /*0d60*/ 	.word	0x00029e50


	//   ....[76]....
        /*0d64*/ 	.word	0x00029ec0


	//   ....[77]....
        /*0d68*/ 	.word	0x00029f60


	//   ....[78]....
        /*0d6c*/ 	.word	0x0002a060


	//   ....[79]....
        /*0d70*/ 	.word	0x0002a0d0


	//   ....[80]....
        /*0d74*/ 	.word	0x0002a150


	//   ....[81]....
        /*0d78*/ 	.word	0x0002a210


	//   ....[82]....
        /*0d7c*/ 	.word	0x0002a290


	//   ....[83]....
        /*0d80*/ 	.word	0x0002a360


	//   ....[84]....
        /*0d84*/ 	.word	0x0002a3e0


	//   ....[85]....
        /*0d88*/ 	.word	0x0002a4b0


	//   ....[86]....
        /*0d8c*/ 	.word	0x0002a530


	//   ....[87]....
        /*0d90*/ 	.word	0x0002a600


	//   ....[88]....
        /*0d94*/ 	.word	0x0002a680


	//   ....[89]....
        /*0d98*/ 	.word	0x0002a750


	//   ....[90]....
        /*0d9c*/ 	.word	0x0002a7d0


	//   ....[91]....
        /*0da0*/ 	.word	0x0002a890


	//   ....[92]....
        /*0da4*/ 	.word	0x0002a910


	//   ....[93]....
        /*0da8*/ 	.word	0x0002a9c0


	//   ....[94]....
        /*0dac*/ 	.word	0x0002aaf0


	//   ....[95]....
        /*0db0*/ 	.word	0x0002ab90


	//   ....[96]....
        /*0db4*/ 	.word	0x0002ac00


	//   ....[97]....
        /*0db8*/ 	.word	0x0002acc0


	//   ....[98]....
        /*0dbc*/ 	.word	0x0002ad20


	//   ....[99]....
        /*0dc0*/ 	.word	0x0002ade0


	//   ....[100]....
        /*0dc4*/ 	.word	0x0002ae40


	//   ....[101]....
        /*0dc8*/ 	.word	0x0002af00


	//   ....[102]....
        /*0dcc*/ 	.word	0x0002af60


	//   ....[103]....
        /*0dd0*/ 	.word	0x0002b020


	//   ....[104]....
        /*0dd4*/ 	.word	0x0002b080


	//   ....[105]....
        /*0dd8*/ 	.word	0x0002b140


	//   ....[106]....
        /*0ddc*/ 	.word	0x0002b1a0


	//   ....[107]....
        /*0de0*/ 	.word	0x0002b260


	//   ....[108]....
        /*0de4*/ 	.word	0x0002b2c0


	//   ....[109]....
        /*0de8*/ 	.word	0x0002b380


	//   ....[110]....
        /*0dec*/ 	.word	0x0002b470


	//   ....[111]....
        /*0df0*/ 	.word	0x0002b510


	//   ....[112]....
        /*0df4*/ 	.word	0x0002b570


	//   ....[113]....
        /*0df8*/ 	.word	0x0002b650


	//   ....[114]....
        /*0dfc*/ 	.word	0x0002b6b0


	//   ....[115]....
        /*0e00*/ 	.word	0x0002b790


	//   ....[116]....
        /*0e04*/ 	.word	0x0002b7f0


	//   ....[117]....
        /*0e08*/ 	.word	0x0002b8d0


	//   ....[118]....
        /*0e0c*/ 	.word	0x0002b930


	//   ....[119]....
        /*0e10*/ 	.word	0x0002ba10


	//   ....[120]....
        /*0e14*/ 	.word	0x0002ba70


	//   ....[121]....
        /*0e18*/ 	.word	0x0002bb50


	//   ....[122]....
        /*0e1c*/ 	.word	0x0002bbb0


	//   ....[123]....
        /*0e20*/ 	.word	0x0002bc90


	//   ....[124]....
        /*0e24*/ 	.word	0x0002bcf0


	//   ....[125]....
        /*0e28*/ 	.word	0x0002bdc0


	//   ....[126]....
        /*0e2c*/ 	.word	0x0002bee0


	//   ....[127]....
        /*0e30*/ 	.word	0x0002bf90


	//   ....[128]....
        /*0e34*/ 	.word	0x0002c040


	//   ....[129]....
        /*0e38*/ 	.word	0x0002c110


	//   ....[130]....
        /*0e3c*/ 	.word	0x0002c170


	//   ....[131]....
        /*0e40*/ 	.word	0x0002c250


	//   ....[132]....
        /*0e44*/ 	.word	0x0002c2b0


	//   ....[133]....
        /*0e48*/ 	.word	0x0002c380


	//   ....[134]....
        /*0e4c*/ 	.word	0x0002c3e0


	//   ....[135]....
        /*0e50*/ 	.word	0x0002c4b0


	//   ....[136]....
        /*0e54*/ 	.word	0x0002c510


	//   ....[137]....
        /*0e58*/ 	.word	0x0002c5f0


	//   ....[138]....
        /*0e5c*/ 	.word	0x0002c650


	//   ....[139]....
        /*0e60*/ 	.word	0x0002c720


	//   ....[140]....
        /*0e64*/ 	.word	0x0002c780


	//   ....[141]....
        /*0e68*/ 	.word	0x0002c840


	//   ....[142]....
        /*0e6c*/ 	.word	0x0002c8d0


	//   ....[143]....
        /*0e70*/ 	.word	0x0002c970


	//   ....[144]....
        /*0e74*/ 	.word	0x0002caf0


	//   ....[145]....
        /*0e78*/ 	.word	0x0002cb60


	//   ....[146]....
        /*0e7c*/ 	.word	0x0002cbd0


	//   ....[147]....
        /*0e80*/ 	.word	0x0002cc40


	//   ....[148]....
        /*0e84*/ 	.word	0x0002ccb0


	//   ....[149]....
        /*0e88*/ 	.word	0x0002cd30


	//   ....[150]....
        /*0e8c*/ 	.word	0x0002cdb0


	//   ....[151]....
        /*0e90*/ 	.word	0x0002ce40


	//   ....[152]....
        /*0e94*/ 	.word	0x0002ceb0


	//   ....[153]....
        /*0e98*/ 	.word	0x0002cf20


	//   ....[154]....
        /*0e9c*/ 	.word	0x0002cf90


	//   ....[155]....
        /*0ea0*/ 	.word	0x0002d010


	//   ....[156]....
        /*0ea4*/ 	.word	0x0002d080


	//   ....[157]....
        /*0ea8*/ 	.word	0x0002d110


	//   ....[158]....
        /*0eac*/ 	.word	0x0002d170


	//   ....[159]....
        /*0eb0*/ 	.word	0x0002d200


	//   ....[160]....
        /*0eb4*/ 	.word	0x0002d330


	//----- nvinfo : EIATTR_REG_RECONFIG
	.align		4
.L_228:
        /*0eb8*/ 	.byte	0x01, 0x54
	.zero		2


	//----- nvinfo : EIATTR_SYSCALL_OFFSETS
	.align		4
        /*0ebc*/ 	.byte	0x04, 0x46
        /*0ebe*/ 	.short	(.L_230 - .L_229)


	//   ....[0]....
.L_229:
        /*0ec0*/ 	.word	0x00002060


	//   ....[1]....
        /*0ec4*/ 	.word	0x000021b0


	//   ....[2]....
        /*0ec8*/ 	.word	0x000093c0


	//   ....[3]....
        /*0ecc*/ 	.word	0x000096e0


	//   ....[4]....
        /*0ed0*/ 	.word	0x000218d0


	//   ....[5]....
        /*0ed4*/ 	.word	0x00021a20


	//   ....[6]....
        /*0ed8*/ 	.word	0x00021b10


	//   ....[7]....
        /*0edc*/ 	.word	0x00022a90


	//----- nvinfo : EIATTR_MBARRIER_INSTR_OFFSETS
	.align		4
.L_230:
        /*0ee0*/ 	.byte	0x04, 0x39
        /*0ee2*/ 	.short	(.L_232 - .L_231)


	//   ....[0]....
.L_231:
        /*0ee4*/ 	.word	0x00000270
        /*0ee8*/ 	.word	0x000000ff
        /*0eec*/ 	.word	0x00028800
        /*0ef0*/ 	.short	0x0100
        /*0ef2*/ 	.byte	0x08
	.zero		1


	//   ....[1]....
        /*0ef4*/ 	.word	0x00000280
        /*0ef8*/ 	.word	0x000000ff
        /*0efc*/ 	.word	0x00028820
        /*0f00*/ 	.short	0x0100
        /*0f02*/ 	.byte	0x08
	.zero		1


	//   ....[2]....
        /*0f04*/ 	.word	0x00000370
        /*0f08*/ 	.word	0x000000ff
        /*0f0c*/ 	.word	0x00028830
        /*0f10*/ 	.short	0x0100
        /*0f12*/ 	.byte	0x08
	.zero		1


	//   ....[3]....
        /*0f14*/ 	.word	0x00000380
        /*0f18*/ 	.word	0x000000ff
        /*0f1c*/ 	.word	0x00028840
        /*0f20*/ 	.short	0x0100
        /*0f22*/ 	.byte	0x08
	.zero		1


	//   ....[4]....
        /*0f24*/ 	.word	0x00000390
        /*0f28*/ 	.word	0x000000ff
        /*0f2c*/ 	.word	0x00028838
        /*0f30*/ 	.short	0x0100
        /*0f32*/ 	.byte	0x08
	.zero		1


	//   ....[5]....
        /*0f34*/ 	.word	0x000003a0
        /*0f38*/ 	.word	0x000000ff
        /*0f3c*/ 	.word	0x00028848
        /*0f40*/ 	.short	0x0100
        /*0f42*/ 	.byte	0x08
	.zero		1


	//   ....[6]....
        /*0f44*/ 	.word	0x000004d0
        /*0f48*/ 	.word	0x000000ff
        /*0f4c*/ 	.word	0x00028850
        /*0f50*/ 	.short	0x0100
        /*0f52*/ 	.byte	0x08
	.zero		1


	//   ....[7]....
        /*0f54*/ 	.word	0x000004e0
        /*0f58*/ 	.word	0x000000ff
        /*0f5c*/ 	.word	0x00028860
        /*0f60*/ 	.short	0x0100
        /*0f62*/ 	.byte	0x08
	.zero		1


	//   ....[8]....
        /*0f64*/ 	.word	0x000004f0
        /*0f68*/ 	.word	0x000000ff
        /*0f6c*/ 	.word	0x00028858
        /*0f70*/ 	.short	0x0100
        /*0f72*/ 	.byte	0x08
	.zero		1


	//   ....[9]....
        /*0f74*/ 	.word	0x00000500
        /*0f78*/ 	.word	0x000000ff
        /*0f7c*/ 	.word	0x00028868
        /*0f80*/ 	.short	0x0100
        /*0f82*/ 	.byte	0x08
	.zero		1


	//   ....[10]....
        /*0f84*/ 	.word	0x000005f0
        /*0f88*/ 	.word	0x000000ff
        /*0f8c*/ 	.word	0x00028870
        /*0f90*/ 	.short	0x0100
        /*0f92*/ 	.byte	0x06
	.zero		1


	//   ....[11]....
        /*0f94*/ 	.word	0x00000600
        /*0f98*/ 	.word	0x000000ff
        /*0f9c*/ 	.word	0x00028880
        /*0fa0*/ 	.short	0x0100
        /*0fa2*/ 	.byte	0x06
	.zero		1


	//   ....[12]....
        /*0fa4*/ 	.word	0x00000610
        /*0fa8*/ 	.word	0x000000ff
        /*0fac*/ 	.word	0x00028878
        /*0fb0*/ 	.short	0x0100
        /*0fb2*/ 	.byte	0x06
	.zero		1


	//   ....[13]....
        /*0fb4*/ 	.word	0x00000620
        /*0fb8*/ 	.word	0x000000ff
        /*0fbc*/ 	.word	0x00028888
        /*0fc0*/ 	.short	0x0100
        /*0fc2*/ 	.byte	0x06
	.zero		1


	//   ....[14]....
        /*0fc4*/ 	.word	0x00000750
        /*0fc8*/ 	.word	0x000000ff
        /*0fcc*/ 	.word	0x00028890
        /*0fd0*/ 	.short	0x0100
        /*0fd2*/ 	.byte	0x08
	.zero		1


	//   ....[15]....
        /*0fd4*/ 	.word	0x00000760
        /*0fd8*/ 	.word	0x000000ff
        /*0fdc*/ 	.word	0x000288a0
        /*0fe0*/ 	.short	0x0100
        /*0fe2*/ 	.byte	0x08
	.zero		1


	//   ....[16]....
        /*0fe4*/ 	.word	0x00000770
        /*0fe8*/ 	.word	0x000000ff
        /*0fec*/ 	.word	0x00028898
        /*0ff0*/ 	.short	0x0100
        /*0ff2*/ 	.byte	0x08
	.zero		1


	//   ....[17]....
        /*0ff4*/ 	.word	0x00000780
        /*0ff8*/ 	.word	0x000000ff
        /*0ffc*/ 	.word	0x000288a8
        /*1000*/ 	.short	0x0100
        /*1002*/ 	.byte	0x08
	.zero		1


	//   ....[18]....
        /*1004*/ 	.word	0x000008b0
        /*1008*/ 	.word	0x000000ff
        /*100c*/ 	.word	0x000288b0
        /*1010*/ 	.short	0x0100
        /*1012*/ 	.byte	0x08
	.zero		1


	//   ....[19]....
        /*1014*/ 	.word	0x000008c0
        /*1018*/ 	.word	0x000000ff
        /*101c*/ 	.word	0x000288c0
        /*1020*/ 	.short	0x0100
        /*1022*/ 	.byte	0x08
	.zero		1


	//   ....[20]....
        /*1024*/ 	.word	0x000008d0
        /*1028*/ 	.word	0x000000ff
        /*102c*/ 	.word	0x000288b8
        /*1030*/ 	.short	0x0100
        /*1032*/ 	.byte	0x08
	.zero		1


	//   ....[21]....
        /*1034*/ 	.word	0x000008e0
        /*1038*/ 	.word	0x000000ff
        /*103c*/ 	.word	0x000288c8
        /*1040*/ 	.short	0x0100
        /*1042*/ 	.byte	0x08
	.zero		1


	//   ....[22]....
        /*1044*/ 	.word	0x00003720
        /*1048*/ 	.word	0x00000059
        /*104c*/ 	.word	0x00028890
        /*1050*/ 	.short	0x010a
        /*1052*/ 	.byte	0x3f
	.zero		1


	//   ....[23]....
        /*1054*/ 	.word	0x00005b70
        /*1058*/ 	.word	0x00000059
        /*105c*/ 	.word	0x00028890
        /*1060*/ 	.short	0x010a
        /*1062*/ 	.byte	0x3f
	.zero		1


	//   ....[24]....
        /*1064*/ 	.word	0x00007ae0
        /*1068*/ 	.word	0x00000059
        /*106c*/ 	.word	0x00028890
        /*1070*/ 	.short	0x010a
        /*1072*/ 	.byte	0x3f
	.zero		1


	//   ....[25]....
        /*1074*/ 	.word	0x000081e0
        /*1078*/ 	.word	0x0000000b
        /*107c*/ 	.word	0x00000000
        /*1080*/ 	.short	0x0101
        /*1082*/ 	.byte	0x3f
	.zero		1


	//   ....[26]....
        /*1084*/ 	.word	0x00008220
        /*1088*/ 	.word	0x00000059
        /*108c*/ 	.word	0x000288b0
        /*1090*/ 	.short	0x010a
        /*1092*/ 	.byte	0x3f
	.zero		1


	//   ....[27]....
        /*1094*/ 	.word	0x00008830
        /*1098*/ 	.word	0x00000059
        /*109c*/ 	.word	0x00000000
        /*10a0*/ 	.short	0x0101
        /*10a2*/ 	.byte	0x3f
	.zero		1


	//   ....[28]....
        /*10a4*/ 	.word	0x00009460
        /*10a8*/ 	.word	0x00000012
        /*10ac*/ 	.word	0x00028800
        /*10b0*/ 	.short	0x010a
        /*10b2*/ 	.byte	0x3f
	.zero		1


	//   ....[29]....
        /*10b4*/ 	.word	0x000094b0
        /*10b8*/ 	.word	0x00000012
        /*10bc*/ 	.word	0x00028800
        /*10c0*/ 	.short	0x010a
        /*10c2*/ 	.byte	0x3f
	.zero		1


	//   ....[30]....
        /*10c4*/ 	.word	0x0000a670
        /*10c8*/ 	.word	0x00000012
        /*10cc*/ 	.word	0x00028800
        /*10d0*/ 	.short	0x010a
        /*10d2*/ 	.byte	0x3f
	.zero		1


	//   ....[31]....
        /*10d4*/ 	.word	0x0000cac0
        /*10d8*/ 	.word	0x00000012
        /*10dc*/ 	.word	0x00028800
        /*10e0*/ 	.short	0x010a
        /*10e2*/ 	.byte	0x3f
	.zero		1


	//   ....[32]....
        /*10e4*/ 	.word	0x0000e4c0
        /*10e8*/ 	.word	0x00000008
        /*10ec*/ 	.word	0x00028830
        /*10f0*/ 	.short	0x010a
        /*10f2*/ 	.byte	0x3f
	.zero		1


	//   ....[33]....
        /*10f4*/ 	.word	0x0000e560
        /*10f8*/ 	.word	0x00000008
        /*10fc*/ 	.word	0x00028830
        /*1100*/ 	.short	0x010a
        /*1102*/ 	.byte	0x3f
	.zero		1


	//   ....[34]....
        /*1104*/ 	.word	0x0000ec40
        /*1108*/ 	.word	0x00000000
        /*110c*/ 	.word	0x00000000
        /*1110*/ 	.short	0x0101
        /*1112*/ 	.byte	0x3f
	.zero		1


	//   ....[35]....
        /*1114*/ 	.word	0x00011940
        /*1118*/ 	.word	0x00000019
        /*111c*/ 	.word	0x00028830
        /*1120*/ 	.short	0x010a
        /*1122*/ 	.byte	0x3f
	.zero		1


	//   ....[36]....
        /*1124*/ 	.word	0x00011990
        /*1128*/ 	.word	0x00000019
        /*112c*/ 	.word	0x00028830
        /*1130*/ 	.short	0x010a
        /*1132*/ 	.byte	0x3f
	.zero		1


	//   ....[37]....
        /*1134*/ 	.word	0x00011ea0
        /*1138*/ 	.word	0x000000ce
        /*113c*/ 	.word	0x00028850
        /*1140*/ 	.short	0x010a
        /*1142*/ 	.byte	0x3f
	.zero		1


	//   ....[38]....
        /*1144*/ 	.word	0x00011ee0
        /*1148*/ 	.word	0x000000ce
        /*114c*/ 	.word	0x00028850
        /*1150*/ 	.short	0x010a
        /*1152*/ 	.byte	0x3f
	.zero		1


	//   ....[39]....
        /*1154*/ 	.word	0x00012410
        /*1158*/ 	.word	0x00000098
        /*115c*/ 	.word	0x00000000
        /*1160*/ 	.short	0x0101
        /*1162*/ 	.byte	0x3f
	.zero		1


	//   ....[40]....
        /*1164*/ 	.word	0x000145f0
        /*1168*/ 	.word	0x00000037
        /*116c*/ 	.word	0x00000000
        /*1170*/ 	.short	0x0101
        /*1172*/ 	.byte	0x3f
	.zero		1


	//   ....[41]....
        /*1174*/ 	.word	0x00014f90
        /*1178*/ 	.word	0x00000003
        /*117c*/ 	.word	0x00028830
        /*1180*/ 	.short	0x010a
        /*1182*/ 	.byte	0x3f
	.zero		1


	//   ....[42]....
        /*1184*/ 	.word	0x00014fe0
        /*1188*/ 	.word	0x00000003
        /*118c*/ 	.word	0x00028830
        /*1190*/ 	.short	0x010a
        /*1192*/ 	.byte	0x3f
	.zero		1


	//   ....[43]....
        /*1194*/ 	.word	0x00015520
        /*1198*/ 	.word	0x00000003
        /*119c*/ 	.word	0x00028850
        /*11a0*/ 	.short	0x010a
        /*11a2*/ 	.byte	0x3f
	.zero		1


	//   ....[44]....
        /*11a4*/ 	.word	0x00015560
        /*11a8*/ 	.word	0x00000003
        /*11ac*/ 	.word	0x00028850
        /*11b0*/ 	.short	0x010a
        /*11b2*/ 	.byte	0x3f
	.zero		1


	//   ....[45]....
        /*11b4*/ 	.word	0x00016050
        /*11b8*/ 	.word	0x0000001a
        /*11bc*/ 	.word	0x00000000
        /*11c0*/ 	.short	0x0101
        /*11c2*/ 	.byte	0x3f
	.zero		1


	//   ....[46]....
        /*11c4*/ 	.word	0x00016c00
        /*11c8*/ 	.word	0x00000039
        /*11cc*/ 	.word	0x00000000
        /*11d0*/ 	.short	0x0101
        /*11d2*/ 	.byte	0x3f
	.zero		1


	//   ....[47]....
        /*11d4*/ 	.word	0x00017320
        /*11d8*/ 	.word	0x00000003
        /*11dc*/ 	.word	0x00028830
        /*11e0*/ 	.short	0x010a
        /*11e2*/ 	.byte	0x3f
	.zero		1


	//   ....[48]....
        /*11e4*/ 	.word	0x00017370
        /*11e8*/ 	.word	0x00000003
        /*11ec*/ 	.word	0x00028830
        /*11f0*/ 	.short	0x010a
        /*11f2*/ 	.byte	0x3f
	.zero		1


	//   ....[49]....
        /*11f4*/ 	.word	0x000178b0
        /*11f8*/ 	.word	0x00000003
        /*11fc*/ 	.word	0x00028850
        /*1200*/ 	.short	0x010a
        /*1202*/ 	.byte	0x3f
	.zero		1


	//   ....[50]....
        /*1204*/ 	.word	0x000178f0
        /*1208*/ 	.word	0x00000003
        /*120c*/ 	.word	0x00028850
        /*1210*/ 	.short	0x010a
        /*1212*/ 	.byte	0x3f
	.zero		1


	//   ....[51]....
        /*1214*/ 	.word	0x00017df0
        /*1218*/ 	.word	0x00000000
        /*121c*/ 	.word	0x00000000
        /*1220*/ 	.short	0x0101
        /*1222*/ 	.byte	0x3f
	.zero		1


	//   ....[52]....
        /*1224*/ 	.word	0x00019ff0
        /*1228*/ 	.word	0x00000037
        /*122c*/ 	.word	0x00000000
        /*1230*/ 	.short	0x0101
        /*1232*/ 	.byte	0x3f
	.zero		1


	//   ....[53]....
        /*1234*/ 	.word	0x0001a640
        /*1238*/ 	.word	0x0000000b
        /*123c*/ 	.word	0x00028850
        /*1240*/ 	.short	0x010a
        /*1242*/ 	.byte	0x3f
	.zero		1


	//   ....[54]....
        /*1244*/ 	.word	0x0001a6c0
        /*1248*/ 	.word	0x0000000b
        /*124c*/ 	.word	0x00028850
        /*1250*/ 	.short	0x010a
        /*1252*/ 	.byte	0x3f
	.zero		1


	//   ....[55]....
        /*1254*/ 	.word	0x0001ace0
        /*1258*/ 	.word	0x00000000
        /*125c*/ 	.word	0x00000000
        /*1260*/ 	.short	0x0101
        /*1262*/ 	.byte	0x3f
	.zero		1


	//   ....[56]....
        /*1264*/ 	.word	0x0001c280
        /*1268*/ 	.word	0x00000003
        /*126c*/ 	.word	0x00000000
        /*1270*/ 	.short	0x0101
        /*1272*/ 	.byte	0x3f
	.zero		1


	//   ....[57]....
        /*1274*/ 	.word	0x0001cab0
        /*1278*/ 	.word	0x00000008
        /*127c*/ 	.word	0x00000000
        /*1280*/ 	.short	0x0101
        /*1282*/ 	.byte	0x3f
	.zero		1


	//   ....[58]....
        /*1284*/ 	.word	0x000200e0
        /*1288*/ 	.word	0x00000016
        /*128c*/ 	.word	0x00028820
        /*1290*/ 	.short	0x010a
        /*1292*/ 	.byte	0x3f
	.zero		1


	//   ....[59]....
        /*1294*/ 	.word	0x00020170
        /*1298*/ 	.word	0x00000003
        /*129c*/ 	.word	0x000288a0
        /*12a0*/ 	.short	0x010a
        /*12a2*/ 	.byte	0x3f
	.zero		1


	//   ....[60]....
        /*12a4*/ 	.word	0x000204d0
        /*12a8*/ 	.word	0x00000003
        /*12ac*/ 	.word	0x000288c0
        /*12b0*/ 	.short	0x010a
        /*12b2*/ 	.byte	0x3f
	.zero		1


	//   ....[61]....
        /*12b4*/ 	.word	0x00020900
        /*12b8*/ 	.word	0x0000000b
        /*12bc*/ 	.word	0x000288a0
        /*12c0*/ 	.short	0x010a
        /*12c2*/ 	.byte	0x3f
	.zero		1


	//   ....[62]....
        /*12c4*/ 	.word	0x00020c40
        /*12c8*/ 	.word	0x0000000b
        /*12cc*/ 	.word	0x000288c0
        /*12d0*/ 	.short	0x010a
        /*12d2*/ 	.byte	0x3f
	.zero		1


	//   ....[63]....
        /*12d4*/ 	.word	0x00022000
        /*12d8*/ 	.word	0x00000007
        /*12dc*/ 	.word	0x00028840
        /*12e0*/ 	.short	0x010a
        /*12e2*/ 	.byte	0x3f
	.zero		1


	//   ....[64]....
        /*12e4*/ 	.word	0x00022760
        /*12e8*/ 	.word	0x00000007
        /*12ec*/ 	.word	0x00028830
        /*12f0*/ 	.short	0x0107
        /*12f2*/ 	.byte	0x3f
	.zero		1


	//   ....[65]....
        /*12f4*/ 	.word	0x00022830
        /*12f8*/ 	.word	0x00000007
        /*12fc*/ 	.word	0x00028830
        /*1300*/ 	.short	0x0101
        /*1302*/ 	.byte	0x3f
	.zero		1


	//   ....[66]....
        /*1304*/ 	.word	0x00023350
        /*1308*/ 	.word	0x00000016
        /*130c*/ 	.word	0x00028800
        /*1310*/ 	.short	0x0107
        /*1312*/ 	.byte	0x3f
	.zero		1


	//   ....[67]....
        /*1314*/ 	.word	0x00023460
        /*1318*/ 	.word	0x00000016
        /*131c*/ 	.word	0x00028800
        /*1320*/ 	.short	0x0101
        /*1322*/ 	.byte	0x3f
	.zero		1


	//   ....[68]....
        /*1324*/ 	.word	0x00023480
        /*1328*/ 	.word	0x00000016
        /*132c*/ 	.word	0x00028820
        /*1330*/ 	.short	0x010a
        /*1332*/ 	.byte	0x3f
	.zero		1


	//   ....[69]....
        /*1334*/ 	.word	0x00023810
        /*1338*/ 	.word	0x00000006
        /*133c*/ 	.word	0x00028840
        /*1340*/ 	.short	0x010a
        /*1342*/ 	.byte	0x3f
	.zero		1


	//   ....[70]....
        /*1344*/ 	.word	0x00023d10
        /*1348*/ 	.word	0x00000006
        /*134c*/ 	.word	0x00028830
        /*1350*/ 	.short	0x0107
        /*1352*/ 	.byte	0x3f
	.zero		1


	//   ....[71]....
        /*1354*/ 	.word	0x00023dd0
        /*1358*/ 	.word	0x00000006
        /*135c*/ 	.word	0x00028830
        /*1360*/ 	.short	0x0101
        /*1362*/ 	.byte	0x3f
	.zero		1


	//   ....[72]....
        /*1364*/ 	.word	0x00023e30
        /*1368*/ 	.word	0x00000006
        /*136c*/ 	.word	0x00028860
        /*1370*/ 	.short	0x010a
        /*1372*/ 	.byte	0x3f
	.zero		1


	//   ....[73]....
        /*1374*/ 	.word	0x00024360
        /*1378*/ 	.word	0x00000006
        /*137c*/ 	.word	0x00028850
        /*1380*/ 	.short	0x0107
        /*1382*/ 	.byte	0x3f
	.zero		1


	//   ....[74]....
        /*1384*/ 	.word	0x00024500
        /*1388*/ 	.word	0x00000006
        /*138c*/ 	.word	0x00028850
        /*1390*/ 	.short	0x0101
        /*1392*/ 	.byte	0x3f
	.zero		1


	//   ....[75]....
        /*1394*/ 	.word	0x00024710
        /*1398*/ 	.word	0x00000000
        /*139c*/ 	.word	0x00028860
        /*13a0*/ 	.short	0x010a
        /*13a2*/ 	.byte	0x3f
	.zero		1


	//   ....[76]....
        /*13a4*/ 	.word	0x00024c40
        /*13a8*/ 	.word	0x00000000
        /*13ac*/ 	.word	0x00028850
        /*13b0*/ 	.short	0x0107
        /*13b2*/ 	.byte	0x3f
	.zero		1


	//   ....[77]....
        /*13b4*/ 	.word	0x00024d00
        /*13b8*/ 	.word	0x00000000
        /*13bc*/ 	.word	0x00028850
        /*13c0*/ 	.short	0x0101
        /*13c2*/ 	.byte	0x3f
	.zero		1


	//   ....[78]....
        /*13c4*/ 	.word	0x00025e50
        /*13c8*/ 	.word	0x00000007
        /*13cc*/ 	.word	0x00028820
        /*13d0*/ 	.short	0x010a
        /*13d2*/ 	.byte	0x3f
	.zero		1


	//   ....[79]....
        /*13d4*/ 	.word	0x00025fc0
        /*13d8*/ 	.word	0x00000005
        /*13dc*/ 	.word	0x00028840
        /*13e0*/ 	.short	0x010a
        /*13e2*/ 	.byte	0x3f
	.zero		1


	//   ....[80]....
        /*13e4*/ 	.word	0x00026060
        /*13e8*/ 	.word	0x00000003
        /*13ec*/ 	.word	0x00028840
        /*13f0*/ 	.short	0x010a
        /*13f2*/ 	.byte	0x3f
	.zero		1


	//   ....[81]....
        /*13f4*/ 	.word	0x000260a0
        /*13f8*/ 	.word	0x00000005
        /*13fc*/ 	.word	0x00028860
        /*1400*/ 	.short	0x010a
        /*1402*/ 	.byte	0x3f
	.zero		1


	//   ....[82]....
        /*1404*/ 	.word	0x000260e0
        /*1408*/ 	.word	0x00000003
        /*140c*/ 	.word	0x00028860
        /*1410*/ 	.short	0x010a
        /*1412*/ 	.byte	0x3f
	.zero		1


	//   ....[83]....
        /*1414*/ 	.word	0x00026140
        /*1418*/ 	.word	0x00000059
        /*141c*/ 	.word	0x00028890
        /*1420*/ 	.short	0x010a
        /*1422*/ 	.byte	0x3f
	.zero		1


	//   ....[84]....
        /*1424*/ 	.word	0x00026650
        /*1428*/ 	.word	0x00000059
        /*142c*/ 	.word	0x00028890
        /*1430*/ 	.short	0x010a
        /*1432*/ 	.byte	0x3f
	.zero		1


	//   ....[85]....
        /*1434*/ 	.word	0x00026b60
        /*1438*/ 	.word	0x00000059
        /*143c*/ 	.word	0x00028890
        /*1440*/ 	.short	0x010a
        /*1442*/ 	.byte	0x3f
	.zero		1


	//   ....[86]....
        /*1444*/ 	.word	0x00027030
        /*1448*/ 	.word	0x00000059
        /*144c*/ 	.word	0x000288b0
        /*1450*/ 	.short	0x010a
        /*1452*/ 	.byte	0x3f
	.zero		1


	//   ....[87]....
        /*1454*/ 	.word	0x00027830
        /*1458*/ 	.word	0x00000012
        /*145c*/ 	.word	0x00028800
        /*1460*/ 	.short	0x010a
        /*1462*/ 	.byte	0x3f
	.zero		1


	//   ....[88]....
        /*1464*/ 	.word	0x000283a0
        /*1468*/ 	.word	0x00000012
        /*146c*/ 	.word	0x00028800
        /*1470*/ 	.short	0x010a
        /*1472*/ 	.byte	0x3f
	.zero		1


	//   ....[89]....
        /*1474*/ 	.word	0x000283f0
        /*1478*/ 	.word	0x00000008
        /*147c*/ 	.word	0x00028830
        /*1480*/ 	.short	0x010a
        /*1482*/ 	.byte	0x3f
	.zero		1


	//   ....[90]....
        /*1484*/ 	.word	0x00028440
        /*1488*/ 	.word	0x00000019
        /*148c*/ 	.word	0x00028830
        /*1490*/ 	.short	0x010a
        /*1492*/ 	.byte	0x3f
	.zero		1


	//   ....[91]....
        /*1494*/ 	.word	0x00028490
        /*1498*/ 	.word	0x000000ce
        /*149c*/ 	.word	0x00028850
        /*14a0*/ 	.short	0x010a
        /*14a2*/ 	.byte	0x3f
	.zero		1


	//   ....[92]....
        /*14a4*/ 	.word	0x000284e0
        /*14a8*/ 	.word	0x00000003
        /*14ac*/ 	.word	0x00028830
        /*14b0*/ 	.short	0x010a
        /*14b2*/ 	.byte	0x3f
	.zero		1


	//   ....[93]....
        /*14b4*/ 	.word	0x00028530
        /*14b8*/ 	.word	0x00000003
        /*14bc*/ 	.word	0x00028850
        /*14c0*/ 	.short	0x010a
        /*14c2*/ 	.byte	0x3f
	.zero		1


	//   ....[94]....
        /*14c4*/ 	.word	0x00028580
        /*14c8*/ 	.word	0x00000003
        /*14cc*/ 	.word	0x00028830
        /*14d0*/ 	.short	0x010a
        /*14d2*/ 	.byte	0x3f
	.zero		1


	//   ....[95]....
        /*14d4*/ 	.word	0x000285d0
        /*14d8*/ 	.word	0x00000003
        /*14dc*/ 	.word	0x00028850
        /*14e0*/ 	.short	0x010a
        /*14e2*/ 	.byte	0x3f
	.zero		1


	//   ....[96]....
        /*14e4*/ 	.word	0x00028620
        /*14e8*/ 	.word	0x0000000b
        /*14ec*/ 	.word	0x00028850
        /*14f0*/ 	.short	0x010a
        /*14f2*/ 	.byte	0x3f
	.zero		1


	//   ....[97]....
        /*14f4*/ 	.word	0x00029210
        /*14f8*/ 	.word	0x00000016
        /*14fc*/ 	.word	0x00028820
        /*1500*/ 	.short	0x010a
        /*1502*/ 	.byte	0x3f
	.zero		1


	//   ....[98]....
        /*1504*/ 	.word	0x00029260
        /*1508*/ 	.word	0x00000003
        /*150c*/ 	.word	0x000288a0
        /*1510*/ 	.short	0x010a
        /*1512*/ 	.byte	0x3f
	.zero		1


	//   ....[99]....
        /*1514*/ 	.word	0x000292b0
        /*1518*/ 	.word	0x00000003
        /*151c*/ 	.word	0x000288c0
        /*1520*/ 	.short	0x010a
        /*1522*/ 	.byte	0x3f
	.zero		1


	//   ....[100]....
        /*1524*/ 	.word	0x00029300
        /*1528*/ 	.word	0x0000000b
        /*152c*/ 	.word	0x000288a0
        /*1530*/ 	.short	0x010a
        /*1532*/ 	.byte	0x3f
	.zero		1


	//   ....[101]....
        /*1534*/ 	.word	0x00029350
        /*1538*/ 	.word	0x0000000b
        /*153c*/ 	.word	0x000288c0
        /*1540*/ 	.short	0x010a
        /*1542*/ 	.byte	0x3f
	.zero		1


	//   ....[102]....
        /*1544*/ 	.word	0x00029470
        /*1548*/ 	.word	0x00000007
        /*154c*/ 	.word	0x00028840
        /*1550*/ 	.short	0x010a
        /*1552*/ 	.byte	0x3f
	.zero		1


	//   ....[103]....
        /*1554*/ 	.word	0x0002a9f0
        /*1558*/ 	.word	0x00000016
        /*155c*/ 	.word	0x00028820
        /*1560*/ 	.short	0x010a
        /*1562*/ 	.byte	0x3f
	.zero		1


	//   ....[104]....
        /*1564*/ 	.word	0x0002aa40
        /*1568*/ 	.word	0x00000006
        /*156c*/ 	.word	0x00028840
        /*1570*/ 	.short	0x010a
        /*1572*/ 	.byte	0x3f
	.zero		1


	//   ....[105]....
        /*1574*/ 	.word	0x0002b3c0
        /*1578*/ 	.word	0x00000006
        /*157c*/ 	.word	0x00028860
        /*1580*/ 	.short	0x010a
        /*1582*/ 	.byte	0x3f
	.zero		1


	//   ....[106]....
        /*1584*/ 	.word	0x0002be30
        /*1588*/ 	.word	0x00000000
        /*158c*/ 	.word	0x00028860
        /*1590*/ 	.short	0x010a
        /*1592*/ 	.byte	0x3f
	.zero		1


	//   ....[107]....
        /*1594*/ 	.word	0x0002d250
        /*1598*/ 	.word	0x00000007
        /*159c*/ 	.word	0x00028820
        /*15a0*/ 	.short	0x010a
        /*15a2*/ 	.byte	0x3f
	.zero		1


	//   ....[108]....
        /*15a4*/ 	.word	0x0002d3f0
        /*15a8*/ 	.word	0x00000005
        /*15ac*/ 	.word	0x00028840
        /*15b0*/ 	.short	0x010a
        /*15b2*/ 	.byte	0x3f
	.zero		1


	//   ....[109]....
        /*15b4*/ 	.word	0x0002d440
        /*15b8*/ 	.word	0x00000003
        /*15bc*/ 	.word	0x00028840
        /*15c0*/ 	.short	0x010a
        /*15c2*/ 	.byte	0x3f
	.zero		1


	//   ....[110]....
        /*15c4*/ 	.word	0x0002d490
        /*15c8*/ 	.word	0x00000005
        /*15cc*/ 	.word	0x00028860
        /*15d0*/ 	.short	0x010a
        /*15d2*/ 	.byte	0x3f
	.zero		1


	//----- nvinfo : EIATTR_NUM_MBARRIERS
	.align		4
.L_232:
        /*15d4*/ 	.byte	0x03, 0x38
        /*15d6*/ 	.short	0x0016


	//----- nvinfo : EIATTR_EXIT_INSTR_OFFSETS
	.align		4
        /*15d8*/ 	.byte	0x04, 0x1c
        /*15da*/ 	.short	(.L_234 - .L_233)


	//   ....[0]....
.L_233:
        /*15dc*/ 	.word	0x00026130


	//----- nvinfo : EIATTR_MAX_THREADS
	.align		4
.L_234:
        /*15e0*/ 	.byte	0x04, 0x05
        /*15e2*/ 	.short	(.L_236 - .L_235)
.L_235:
        /*15e4*/ 	.word	0x00000180
        /*15e8*/ 	.word	0x00000001
        /*15ec*/ 	.word	0x00000001


	//----- nvinfo : EIATTR_CRS_STACK_SIZE
	.align		4
.L_236:
        /*15f0*/ 	.byte	0x04, 0x1e
        /*15f2*/ 	.short	(.L_238 - .L_237)
.L_237:
        /*15f4*/ 	.word	0x00000000


	//----- nvinfo : EIATTR_CBANK_PARAM_SIZE
	.align		4
.L_238:
        /*15f8*/ 	.byte	0x03, 0x19
        /*15fa*/ 	.short	0x0af0


	//----- nvinfo : EIATTR_PARAM_CBANK
	.align		4
        /*15fc*/ 	.byte	0x04, 0x0a
        /*15fe*/ 	.short	(.L_240 - .L_239)
	.align		4
.L_239:
        /*1600*/ 	.word	index@(.nv.constant0._ZN7cutlass13device_kernelIN5flash11enable_sm90INS1_16FlashAttnFwdSm90INS1_25CollectiveMainloopFwdSm90ILi2EN4cute5tupleIJNS5_1CILi1EEES8_S8_EEENS6_IJNS7_ILi128EEESA_SA_EEELi128ENS_6half_tEfNS_4arch4Sm90ELb0ELb1ELb0ELb1ELb1ELb1ELb0ELb1ELb1ELb1ELb1ELb0EEENS1_21CollectiveEpilogueFwdISB_S9_SC_SE_Li256ELb1ELb1ELb1ELb0EEENS1_36VarlenDynamicPersistentTileSchedulerILi128ELi128ELi256ELi128ELb1ELb1ELb1ELb1ELb0ELb1EEEEEEEEEvNT_6ParamsE)
        /*1604*/ 	.short	0x0210
        /*1606*/ 	.short	0x0af0


	//----- nvinfo : EIATTR_SW_WAR
	.align		4
.L_240:
        /*1608*/ 	.byte	0x04, 0x36
        /*160a*/ 	.short	(.L_242 - .L_241)
.L_241:
        /*160c*/ 	.word	0x00000008
.L_242:


//--------------------- .nv.info._ZN7cutlass13device_kernelIN5flash11enable_sm90INS1_16FlashAttnFwdSm90INS1_25CollectiveMainloopFwdSm90ILi2EN4cute5tupleIJNS5_1CILi1EEES8_S8_EEENS6_IJNS7_ILi128EEESA_SA_EEELi128ENS_6half_tEfNS_4arch4Sm90ELb1ELb0ELb0ELb0ELb1ELb0ELb0ELb1ELb1ELb1ELb1ELb0EEENS1_21CollectiveEpilogueFwdISB_S9_SC_SE_Li256ELb0ELb1ELb1ELb0EEENS1_19SingleTileSchedulerILb0ELb1ELb1ELi128EEEEEEEEEvNT_6ParamsE --------------------------
	.section	.nv.info._ZN7cutlass13device_kernelIN5flash11enable_sm90INS1_16FlashAttnFwdSm90INS1_25CollectiveMainloopFwdSm90ILi2EN4cute5tupleIJNS5_1CILi1EEES8_S8_EEENS6_IJNS7_ILi128EEESA_SA_EEELi128ENS_6half_tEfNS_4arch4Sm90ELb1ELb0ELb0ELb0ELb1ELb0ELb0ELb1ELb1ELb1ELb1ELb0EEENS1_21CollectiveEpilogueFwdISB_S9_SC_SE_Li256ELb0ELb1ELb1ELb0EEENS1_19SingleTileSchedulerILb0ELb1ELb1ELi128EEEEEEEEEvNT_6ParamsE,"",@"SHT_CUDA_INFO"
	.sectionflags	@""
	.align	4


	//----- nvinfo : EIATTR_CUDA_API_VERSION
	.align		4
        /*0000*/ 	.byte	0x04, 0x37
        /*0002*/ 	.short	(.L_244 - .L_243)
.L_243:
        /*0004*/ 	.word	0x00000082


	//----- nvinfo : EIATTR_KPARAM_INFO
	.align		4
.L_244:
        /*0008*/ 	.byte	0x04, 0x17
        /*000a*/ 	.short	(.L_246 - .L_245)
.L_245:
        /*000c*/ 	.word	0x00000000
        /*0010*/ 	.short	0x0000
        /*0012*/ 	.short	0x0070
        /*0014*/ 	.byte	0x00, 0xf0, 0x01, 0x28


	//----- nvinfo : EIATTR_SPARSE_MMA_MASK
	.align		4
.L_246:
        /*0018*/ 	.byte	0x03, 0x50
        /*001a*/ 	.short	0x0000


	//----- nvinfo : EIATTR_MAXREG_COUNT
	.align		4
        /*001c*/ 	.byte	0x03, 0x1b
        /*001e*/ 	.short	0x00a8


	//----- nvinfo : EIATTR_NUM_BARRIERS
	.align		4
        /*0020*/ 	.byte	0x02, 0x4c
        /*0022*/ 	.byte	0x10
	.zero		1


	//----- nvinfo : EIATTR_EXTERNS
	.align		4
        /*0024*/ 	.byte	0x04, 0x0f
        /*0026*/ 	.short	(.L_248 - .L_247)


	//   ....[0]....
	.align		4
.L_247:
        /*0028*/ 	.word	index@(__assertfail)


	//----- nvinfo : EIATTR_MERCURY_ISA_VERSION
	.align		4
.L_248:
        /*002c*/ 	.byte	0x03, 0x5f
        /*002e*/ 	.short	0x0101


	//----- nvinfo : EIATTR_INT_WARP_WIDE_INSTR_OFFSETS
	.align		4
        /*0030*/ 	.byte	0x04, 0x31
        /*0032*/ 	.short	(.L_250 - .L_249)


	//   ....[0]....
.L_249:
        /*0034*/ 	.word	0x000000b0


	//   ....[1]....
        /*0038*/ 	.word	0x000000c0


	//   ....[2]....
        /*003c*/ 	.word	0x00000160


	//----- nvinfo : EIATTR_COOP_GROUP_MASK_REGIDS
	.align		4
.L_250:
        /*0040*/ 	.byte	0x04, 0x29
        /*0042*/ 	.short	(.L_252 - .L_251)


	//   ....[0]....
.L_251:
        /*0044*/ 	.word	0xffffffff


	//   ....[1]....
        /*0048*/ 	.word	0xffffffff


	//   ....[2]....
        /*004c*/ 	.word	0xffffffff


	//   ....[3]....
        /*0050*/ 	.word	0xffffffff


	//   ....[4]....
        /*0054*/ 	.word	0xffffffff


	//   ....[5]....
        /*0058*/ 	.word	0xffffffff


	//   ....[6]....
        /*005c*/ 	.word	0xffffffff


	//   ....[7]....
        /*0060*/ 	.word	0xffffffff


	//   ....[8]....
        /*0064*/ 	.word	0xffffffff


	//   ....[9]....
        /*0068*/ 	.word	0xffffffff


	//   ....[10]....
        /*006c*/ 	.word	0xffffffff


	//   ....[11]....
        /*0070*/ 	.word	0xffffffff


	//   ....[12]....
        /*0074*/ 	.word	0xffffffff


	//   ....[13]....
        /*0078*/ 	.word	0xffffffff


	//   ....[14]....
        /*007c*/ 	.word	0xffffffff


	//   ....[15]....
        /*0080*/ 	.word	0xffffffff


	//   ....[16]....
        /*0084*/ 	.word	0xffffffff


	//   ....[17]....
        /*0088*/ 	.word	0xffffffff


	//   ....[18]....
        /*008c*/ 	.word	0xffffffff


	//   ....[19]....
        /*0090*/ 	.word	0xffffffff


	//   ....[20]....
        /*0094*/ 	.word	0xffffffff


	//   ....[21]....
        /*0098*/ 	.word	0xffffffff


	//   ....[22]....
        /*009c*/ 	.word	0xffffffff


	//   ....[23]....
        /*00a0*/ 	.word	0xffffffff


	//   ....[24]....
        /*00a4*/ 	.word	0xffffffff


	//   ....[25]....
        /*00a8*/ 	.word	0xffffffff


	//   ....[26]....
        /*00ac*/ 	.word	0xffffffff


	//   ....[27]....
        /*00b0*/ 	.word	0xffffffff


	//   ....[28]....
        /*00b4*/ 	.word	0xffffffff


	//   ....[29]....
        /*00b8*/ 	.word	0xffffffff


	//   ....[30]....
        /*00bc*/ 	.word	0xffffffff


	//   ....[31]....
        /*00c0*/ 	.word	0xffffffff


	//   ....[32]....
        /*00c4*/ 	.word	0xffffffff


	//   ....[33]....
        /*00c8*/ 	.word	0xffffffff


	//   ....[34]....
        /*00cc*/ 	.word	0xffffffff


	//   ....[35]....
        /*00d0*/ 	.word	0xffffffff


	//   ....[36]....
        /*00d4*/ 	.word	0xffffffff


	//   ....[37]....
        /*00d8*/ 	.word	0xffffffff


	//   ....[38]....
        /*00dc*/ 	.word	0xffffffff


	//   ....[39]....
        /*00e0*/ 	.word	0xffffffff


	//   ....[40]....
        /*00e4*/ 	.word	0xffffffff


	//   ....[41]....
        /*00e8*/ 	.word	0xffffffff


	//   ....[42]....
        /*00ec*/ 	.word	0xffffffff


	//   ....[43]....
        /*00f0*/ 	.word	0xffffffff


	//   ....[44]....
        /*00f4*/ 	.word	0xffffffff


	//   ....[45]....
        /*00f8*/ 	.word	0xffffffff


	//   ....[46]....
        /*00fc*/ 	.word	0xffffffff


	//   ....[47]....
        /*0100*/ 	.word	0xffffffff


	//   ....[48]....
        /*0104*/ 	.word	0xffffffff


	//   ....[49]....
        /*0108*/ 	.word	0xffffffff


	//   ....[50]....
        /*010c*/ 	.word	0xffffffff


	//   ....[51]....
        /*0110*/ 	.word	0xffffffff


	//   ....[52]....
        /*0114*/ 	.word	0xffffffff


	//   ....[53]....
        /*0118*/ 	.word	0xffffffff


	//   ....[54]....
        /*011c*/ 	.word	0xffffffff


	//   ....[55]....
        /*0120*/ 	.word	0xffffffff


	//   ....[56]....
        /*0124*/ 	.word	0xffffffff


	//   ....[57]....
        /*0128*/ 	.word	0xffffffff


	//   ....[58]....
        /*012c*/ 	.word	0xffffffff


	//   ....[59]....
        /*0130*/ 	.word	0xffffffff


	//   ....[60]....
        /*0134*/ 	.word	0xffffffff


	//   ....[61]....
        /*0138*/ 	.word	0xffffffff


	//   ....[62]....
        /*013c*/ 	.word	0xffffffff


	//   ....[63]....
        /*0140*/ 	.word	0xffffffff


	//   ....[64]....
        /*0144*/ 	.word	0xffffffff


	//   ....[65]....
        /*0148*/ 	.word	0xffffffff


	//   ....[66]....
        /*014c*/ 	.word	0xffffffff


	//   ....[67]....
        /*0150*/ 	.word	0xffffffff


	//   ....[68]....
        /*0154*/ 	.word	0xffffffff


	//   ....[69]....
        /*0158*/ 	.word	0xffffffff


	//   ....[70]....
        /*015c*/ 	.word	0xffffffff


	//   ....[71]....
        /*0160*/ 	.word	0xffffffff


	//   ....[72]....
        /*0164*/ 	.word	0xffffffff


	//   ....[73]....
        /*0168*/ 	.word	0xffffffff


	//   ....[74]....
        /*016c*/ 	.word	0xffffffff


	//   ....[75]....
        /*0170*/ 	.word	0xffffffff


	//   ....[76]....
        /*0174*/ 	.word	0xffffffff


	//   ....[77]....
        /*0178*/ 	.word	0xffffffff


	//   ....[78]....
        /*017c*/ 	.word	0xffffffff


	//   ....[79]....
        /*0180*/ 	.word	0xffffffff


	//   ....[80]....
        /*0184*/ 	.word	0xffffffff


	//   ....[81]....
        /*0188*/ 	.word	0xffffffff


	//   ....[82]....
        /*018c*/ 	.word	0xffffffff


	//   ....[83]....
        /*0190*/ 	.word	0xffffffff


	//   ....[84]....
        /*0194*/ 	.word	0xffffffff


	//   ....[85]....
        /*0198*/ 	.word	0xffffffff


	//   ....[86]....
        /*019c*/ 	.word	0xffffffff


	//   ....[87]....
        /*01a0*/ 	.word	0xffffffff


	//   ....[88]....
        /*01a4*/ 	.word	0xffffffff


	//   ....[89]....
        /*01a8*/ 	.word	0xffffffff


	//   ....[90]....
        /*01ac*/ 	.word	0xffffffff


	//   ....[91]....
        /*01b0*/ 	.word	0xffffffff


	//   ....[92]....
        /*01b4*/ 	.word	0xffffffff


	//   ....[93]....
        /*01b8*/ 	.word	0xffffffff


	//   ....[94]....
        /*01bc*/ 	.word	0xffffffff


	//   ....[95]....
        /*01c0*/ 	.word	0xffffffff


	//   ....[96]....
        /*01c4*/ 	.word	0xffffffff


	//   ....[97]....
        /*01c8*/ 	.word	0xffffffff


	//   ....[98]....
        /*01cc*/ 	.word	0xffffffff


	//   ....[99]....
        /*01d0*/ 	.word	0xffffffff


	//   ....[100]....
        /*01d4*/ 	.word	0xffffffff


	//   ....[101]....
        /*01d8*/ 	.word	0xffffffff


	//   ....[102]....
        /*01dc*/ 	.word	0xffffffff


	//   ....[103]....
        /*01e0*/ 	.word	0xffffffff


	//   ....[104]....
        /*01e4*/ 	.word	0xffffffff


	//   ....[105]....
        /*01e8*/ 	.word	0xffffffff


	//   ....[106]....
        /*01ec*/ 	.word	0xffffffff


	//   ....[107]....
        /*01f0*/ 	.word	0xffffffff


	//   ....[108]....
        /*01f4*/ 	.word	0xffffffff


	//   ....[109]....
        /*01f8*/ 	.word	0xffffffff


	//   ....[110]....
        /*01fc*/ 	.word	0xffffffff


	//   ....[111]....
        /*0200*/ 	.word	0xffffffff


	//   ....[112]....
        /*0204*/ 	.word	0xffffffff


	//   ....[113]....
        /*0208*/ 	.word	0xffffffff


	//   ....[114]....
        /*020c*/ 	.word	0xffffffff


	//   ....[115]....
        /*0210*/ 	.word	0xffffffff


	//   ....[116]....
        /*0214*/ 	.word	0xffffffff


	//   ....[117]....
        /*0218*/ 	.word	0x0500000f


	//   ....[118]....
        /*021c*/ 	.word	0x0500000f


	//   ....[119]....
        /*0220*/ 	.word	0x0500000f


	//   ....[120]....
        /*0224*/ 	.word	0x0500000f


	//   ....[121]....
        /*0228*/ 	.word	0x0500000f


	//   ....[122]....
        /*022c*/ 	.word	0x0500000f


	//   ....[123]....
        /*0230*/ 	.word	0x0500000f


	//   ....[124]....
        /*0234*/ 	.word	0x0500000f


	//   ....[125]....
        /*0238*/ 	.word	0x0500000f


	//   ....[126]....
        /*023c*/ 	.word	0x0500000f


	//   ....[127]....
        /*0240*/ 	.word	0x0500000f


	//   ....[128]....
        /*0244*/ 	.word	0x0500000f


	//   ....[129]....
        /*0248*/ 	.word	0x0500000f


	//   ....[130]....
        /*024c*/ 	.word	0x0500000f


	//   ....[131]....
        /*0250*/ 	.word	0x0500000f


	//   ....[132]....
        /*0254*/ 	.word	0x0500000f


	//   ....[133]....
        /*0258*/ 	.word	0x0500000f


	//   ....[134]....
        /*025c*/ 	.word	0x0500000f


	//   ....[135]....
        /*0260*/ 	.word	0x0500000f


	//   ....[136]....
        /*0264*/ 	.word	0x0500000f


	//   ....[137]....
        /*0268*/ 	.word	0x0500000f


	//   ....[138]....
        /*026c*/ 	.word	0x0500000f


	//   ....[139]....
        /*0270*/ 	.word	0x0500000f


	//   ....[140]....
        /*0274*/ 	.word	0x0500000f


	//   ....[141]....
        /*0278*/ 	.word	0x0500000f


	//   ....[142]....
        /*027c*/ 	.word	0x0500000f


	//   ....[143]....
        /*0280*/ 	.word	0x0500000f


	//   ....[144]....
        /*0284*/ 	.word	0x0500000f


	//   ....[145]....
        /*0288*/ 	.word	0x0500000f


	//   ....[146]....
        /*028c*/ 	.word	0x0500000f


	//   ....[147]....
        /*0290*/ 	.word	0x0500000f


	//   ....[148]....
        /*0294*/ 	.word	0x0500000f


	//   ....[149]....
        /*0298*/ 	.word	0x0500000f


	//   ....[150]....
        /*029c*/ 	.word	0x0500000f


	//   ....[151]....
        /*02a0*/ 	.word	0x0500000f


	//   ....[152]....
        /*02a4*/ 	.word	0x0500000f


	//   ....[153]....
        /*02a8*/ 	.word	0x0500000f


	//   ....[154]....
        /*02ac*/ 	.word	0x0500000f


	//   ....[155]....
        /*02b0*/ 	.word	0x0500000f


	//   ....[156]....
        /*02b4*/ 	.word	0x0500000f


	//   ....[157]....
        /*02b8*/ 	.word	0x0500000f


	//   ....[158]....
        /*02bc*/ 	.word	0x0500000f


	//   ....[159]....
        /*02c0*/ 	.word	0x0500000f


	//   ....[160]....
        /*02c4*/ 	.word	0x0500000f


	//   ....[161]....
        /*02c8*/ 	.word	0x0500000f


	//   ....[162]....
        /*02cc*/ 	.word	0x0500000f


	//   ....[163]....
        /*02d0*/ 	.word	0x0500000f


	//   ....[164]....
        /*02d4*/ 	.word	0x0500000f


	//   ....[165]....
        /*02d8*/ 	.word	0x0500000f


	//   ....[166]....
        /*02dc*/ 	.word	0x0500000f


	//   ....[167]....
        /*02e0*/ 	.word	0x0500000f


	//   ....[168]....
        /*02e4*/ 	.word	0x0500000f


	//   ....[169]....
        /*02e8*/ 	.word	0x0500000f


	//   ....[170]....
        /*02ec*/ 	.word	0x0500000f


	//   ....[171]....
        /*02f0*/ 	.word	0x0500000f


	//   ....[172]....
        /*02f4*/ 	.word	0x0500000f


	//   ....[173]....
        /*02f8*/ 	.word	0x0500000f


	//   ....[174]....
        /*02fc*/ 	.word	0x0500000f


	//   ....[175]....
        /*0300*/ 	.word	0x0500000f


	//   ....[176]....
        /*0304*/ 	.word	0x0500000f


	//   ....[177]....
        /*0308*/ 	.word	0x0500000f


	//   ....[178]....
        /*030c*/ 	.word	0x0500000f


	//   ....[179]....
        /*0310*/ 	.word	0x0500000f


	//   ....[180]....
        /*0314*/ 	.word	0x0500000f


	//   ....[181]....
        /*0318*/ 	.word	0x0500000f


	//   ....[182]....
        /*031c*/ 	.word	0x0500000f


	//   ....[183]....
        /*0320*/ 	.word	0x0500000f


	//   ....[184]....
        /*0324*/ 	.word	0x0500000f


	//   ....[185]....
        /*0328*/ 	.word	0x0500000f


	//   ....[186]....
        /*032c*/ 	.word	0x0500000f


	//   ....[187]....
        /*0330*/ 	.word	0x0500000f


	//   ....[188]....
        /*0334*/ 	.word	0x0500000f


	//   ....[189]....
        /*0338*/ 	.word	0x0500000f


	//   ....[190]....
        /*033c*/ 	.word	0x0500000f


	//   ....[191]....
        /*0340*/ 	.word	0x0500000f


	//   ....[192]....
        /*0344*/ 	.word	0x0500000f


	//   ....[193]....
        /*0348*/ 	.word	0x0500000f


	//   ....[194]....
        /*034c*/ 	.word	0x0500000f


	//   ....[195]....
        /*0350*/ 	.word	0x0500000f


	//   ....[196]....
        /*0354*/ 	.word	0x0500000f


	//   ....[197]....
        /*0358*/ 	.word	0x0500000f


	//   ....[198]....
        /*035c*/ 	.word	0x0500000f


	//----- nvinfo : EIATTR_COOP_GROUP_INSTR_OFFSETS
	.align		4
.L_252:
        /*0360*/ 	.byte	0x04, 0x28
        /*0362*/ 	.short	(.L_254 - .L_253)


	//   ....[0]....
.L_253:
        /*0364*/ 	.word	0x00000070


	//   ....[1]....
        /*0368*/ 	.word	0x00000080


	//   ....[2]....
        /*036c*/ 	.word	0x000002c0


	//   ....[3]....
        /*0370*/ 	.word	0x00000420


	//   ....[4]....
        /*0374*/ 	.word	0x00000540


	//   ....[5]....
        /*0378*/ 	.word	0x000006a0


	//   ....[6]....
        /*037c*/ 	.word	0x00001170


	//   ....[7]....
        /*0380*/ 	.word	0x00001c10


	//   ....[8]....
        /*0384*/ 	.word	0x00001c50


	//   ....[9]....
        /*0388*/ 	.word	0x00002320


	//   ....[10]....
        /*038c*/ 	.word	0x00002410


	//   ....[11]....
        /*0390*/ 	.word	0x00002d70


	//   ....[12]....
        /*0394*/ 	.word	0x00002dc0


	//   ....[13]....
        /*0398*/ 	.word	0x000042a0


	//   ....[14]....
        /*039c*/ 	.word	0x000042c0


	//   ....[15]....
        /*03a0*/ 	.word	0x00004970


	//   ....[16]....
        /*03a4*/ 	.word	0x00004a60


	//   ....[17]....
        /*03a8*/ 	.word	0x000052b0


	//   ....[18]....
        /*03ac*/ 	.word	0x00005310


	//   ....[19]....
        /*03b0*/ 	.word	0x00007030


	//   ....[20]....
        /*03b4*/ 	.word	0x00007040


	//   ....[21]....
        /*03b8*/ 	.word	0x00007080


	//   ....[22]....
        /*03bc*/ 	.word	0x00007090


	//   ....[23]....
        /*03c0*/ 	.word	0x00008520


	//   ....[24]....
        /*03c4*/ 	.word	0x00008550


	//   ....[25]....
        /*03c8*/ 	.word	0x00008620


	//   ....[26]....
        /*03cc*/ 	.word	0x00008630


	//   ....[27]....
        /*03d0*/ 	.word	0x000095c0


	//   ....[28]....
        /*03d4*/ 	.word	0x00009600


	//   ....[29]....
        /*03d8*/ 	.word	0x00009640


	//   ....[30]....
        /*03dc*/ 	.word	0x00009680


	//   ....[31]....
        /*03e0*/ 	.word	0x000096c0


	//   ....[32]....
        /*03e4*/ 	.word	0x000096d0


	//   ....[33]....
        /*03e8*/ 	.word	0x00009d20


	//   ....[34]....
        /*03ec*/ 	.word	0x00009d30


	//   ....[35]....
        /*03f0*/ 	.word	0x0000a760


	//   ....[36]....
        /*03f4*/ 	.word	0x0000b940


	//   ....[37]....
        /*03f8*/ 	.word	0x0000b970


	//   ....[38]....
        /*03fc*/ 	.word	0x0000b980


	//   ....[39]....
        /*0400*/ 	.word	0x0000b990


	//   ....[40]....
        /*0404*/ 	.word	0x0000b9a0


	//   ....[41]....
        /*0408*/ 	.word	0x0000b9b0


	//   ....[42]....
        /*040c*/ 	.word	0x0000b9c0


	//   ....[43]....
        /*0410*/ 	.word	0x0000b9e0


	//   ....[44]....
        /*0414*/ 	.word	0x0000ba50


	//   ....[45]....
        /*0418*/ 	.word	0x0000ba80


	//   ....[46]....
        /*041c*/ 	.word	0x0000bb40


	//   ....[47]....
        /*0420*/ 	.word	0x0000bb70


	//   ....[48]....
        /*0424*/ 	.word	0x0000bbb0


	//   ....[49]....
        /*0428*/ 	.word	0x0000bbc0


	//   ....[50]....
        /*042c*/ 	.word	0x0000bc00


	//   ....[51]....
        /*0430*/ 	.word	0x0000bc30


	//   ....[52]....
        /*0434*/ 	.word	0x0000c2c0


	//   ....[53]....
        /*0438*/ 	.word	0x0000c2f0


	//   ....[54]....
        /*043c*/ 	.word	0x0000c320


	//   ....[55]....
        /*0440*/ 	.word	0x0000c350


	//   ....[56]....
        /*0444*/ 	.word	0x0000c370


	//   ....[57]....
        /*0448*/ 	.word	0x0000c3f0


	//   ....[58]....
        /*044c*/ 	.word	0x0000c420


	//   ....[59]....
        /*0450*/ 	.word	0x0000c430


	//   ....[60]....
        /*0454*/ 	.word	0x0000c510


	//   ....[61]....
        /*0458*/ 	.word	0x0000c530


	//   ....[62]....
        /*045c*/ 	.word	0x0000c540


	//   ....[63]....
        /*0460*/ 	.word	0x0000c590


	//   ....[64]....
        /*0464*/ 	.word	0x0000c630


	//   ....[65]....
        /*0468*/ 	.word	0x0000c650


	//   ....[66]....
        /*046c*/ 	.word	0x0000c660


	//   ....[67]....
        /*0470*/ 	.word	0x0000c6a0


	//   ....[68]....
        /*0474*/ 	.word	0x0000cdb0


	//   ....[69]....
        /*0478*/ 	.word	0x0000cde0


	//   ....[70]....
        /*047c*/ 	.word	0x0000cdf0


	//   ....[71]....
        /*0480*/ 	.word	0x0000ce00


	//   ....[72]....
        /*0484*/ 	.word	0x0000ce30


	//   ....[73]....
        /*0488*/ 	.word	0x0000ce70


	//   ....[74]....
        /*048c*/ 	.word	0x0000ce80


	//   ....[75]....
        /*0490*/ 	.word	0x0000cea0


	//   ....[76]....
        /*0494*/ 	.word	0x0000cf00


	//   ....[77]....
        /*0498*/ 	.word	0x0000cf10


	//   ....[78]....
        /*049c*/ 	.word	0x0000cf30


	//   ....[79]....
        /*04a0*/ 	.word	0x0000cf90


	//   ....[80]....
        /*04a4*/ 	.word	0x0000cfb0


	//   ....[81]....
        /*04a8*/ 	.word	0x0000cfc0


	//   ....[82]....
        /*04ac*/ 	.word	0x0000cff0


	//   ....[83]....
        /*04b0*/ 	.word	0x0000d000


	//   ....[84]....
        /*04b4*/ 	.word	0x0000d280


	//   ....[85]....
        /*04b8*/ 	.word	0x0000d2a0


	//   ....[86]....
        /*04bc*/ 	.word	0x0000d2b0


	//   ....[87]....
        /*04c0*/ 	.word	0x0000d2d0


	//   ....[88]....
        /*04c4*/ 	.word	0x0000d340


	//   ....[89]....
        /*04c8*/ 	.word	0x0000d370


	//   ....[90]....
        /*04cc*/ 	.word	0x0000d3c0


	//   ....[91]....
        /*04d0*/ 	.word	0x0000d3f0


	//   ....[92]....
        /*04d4*/ 	.word	0x0000d440


	//   ....[93]....
        /*04d8*/ 	.word	0x0000d470


	//   ....[94]....
        /*04dc*/ 	.word	0x0000d4c0


	//   ....[95]....
        /*04e0*/ 	.word	0x0000d4f0


	//   ....[96]....
        /*04e4*/ 	.word	0x0000d540


	//   ....[97]....
        /*04e8*/ 	.word	0x0000d570


	//   ....[98]....
        /*04ec*/ 	.word	0x0000d5c0


	//   ....[99]....
        /*04f0*/ 	.word	0x0000d5f0


	//   ....[100]....
        /*04f4*/ 	.word	0x0000da50


	//   ....[101]....
        /*04f8*/ 	.word	0x0000da80


	//   ....[102]....
        /*04fc*/ 	.word	0x0000dab0


	//   ....[103]....
        /*0500*/ 	.word	0x0000dae0


	//   ....[104]....
        /*0504*/ 	.word	0x0000db10


	//   ....[105]....
        /*0508*/ 	.word	0x0000db20


	//   ....[106]....
        /*050c*/ 	.word	0x0000db40


	//   ....[107]....
        /*0510*/ 	.word	0x0000db60


	//   ....[108]....
        /*0514*/ 	.word	0x0000db80


	//   ....[109]....
        /*0518*/ 	.word	0x0000dba0


	//   ....[110]....
        /*051c*/ 	.word	0x0000dc20


	//   ....[111]....
        /*0520*/ 	.word	0x0000dc40


	//   ....[112]....
        /*0524*/ 	.word	0x0000dc70


	//   ....[113]....
        /*0528*/ 	.word	0x0000dc90


	//   ....[114]....
        /*052c*/ 	.word	0x0000de40


	//   ....[115]....
        /*0530*/ 	.word	0x0000de50


	//   ....[116]....
        /*0534*/ 	.word	0x0000e0b0


	//   ....[117]....
        /*0538*/ 	.word	0x0000e610


	//   ....[118]....
        /*053c*/ 	.word	0x0000e700


	//   ....[119]....
        /*0540*/ 	.word	0x0000e7a0


	//   ....[120]....
        /*0544*/ 	.word	0x0000e800


	//   ....[121]....
        /*0548*/ 	.word	0x0000e8d0


	//   ....[122]....
        /*054c*/ 	.word	0x0000e940


	//   ....[123]....
        /*0550*/ 	.word	0x0000ea00


	//   ....[124]....
        /*0554*/ 	.word	0x0000ea70


	//   ....[125]....
        /*0558*/ 	.word	0x0000eb50


	//   ....[126]....
        /*055c*/ 	.word	0x0000ebd0


	//   ....[127]....
        /*0560*/ 	.word	0x0000eca0


	//   ....[128]....
        /*0564*/ 	.word	0x0000ed20


	//   ....[129]....
        /*0568*/ 	.word	0x0000ede0


	//   ....[130]....
        /*056c*/ 	.word	0x0000ee50


	//   ....[131]....
        /*0570*/ 	.word	0x0000ef30


	//   ....[132]....
        /*0574*/ 	.word	0x0000efb0


	//   ....[133]....
        /*0578*/ 	.word	0x0000f070


	//   ....[134]....
        /*057c*/ 	.word	0x0000f100


	//   ....[135]....
        /*0580*/ 	.word	0x0000f170


	//   ....[136]....
        /*0584*/ 	.word	0x0000f210


	//   ....[137]....
        /*0588*/ 	.word	0x0000f2e0


	//   ....[138]....
        /*058c*/ 	.word	0x0000f350


	//   ....[139]....
        /*0590*/ 	.word	0x0000f440


	//   ....[140]....
        /*0594*/ 	.word	0x0000f4a0


	//   ....[141]....
        /*0598*/ 	.word	0x0000f570


	//   ....[142]....
        /*059c*/ 	.word	0x0000f5e0


	//   ....[143]....
        /*05a0*/ 	.word	0x0000f6d0


	//   ....[144]....
        /*05a4*/ 	.word	0x0000f730


	//   ....[145]....
        /*05a8*/ 	.word	0x0000f7f0


	//   ....[146]....
        /*05ac*/ 	.word	0x0000f870


	//   ....[147]....
        /*05b0*/ 	.word	0x0000f940


	//   ....[148]....
        /*05b4*/ 	.word	0x0000f9b0


	//   ....[149]....
        /*05b8*/ 	.word	0x0000fa60


	//   ....[150]....
        /*05bc*/ 	.word	0x0000fba0


	//   ....[151]....
        /*05c0*/ 	.word	0x0000fc50


	//   ....[152]....
        /*05c4*/ 	.word	0x0000fd20


	//   ....[153]....
        /*05c8*/ 	.word	0x0000fd70


	//   ....[154]....
        /*05cc*/ 	.word	0x0000fe50


	//   ....[155]....
        /*05d0*/ 	.word	0x0000fea0


	//   ....[156]....
        /*05d4*/ 	.word	0x0000ff70


	//   ....[157]....
        /*05d8*/ 	.word	0x0000ffc0


	//   ....[158]....
        /*05dc*/ 	.word	0x000100a0


	//   ....[159]....
        /*05e0*/ 	.word	0x000100f0


	//   ....[160]....
        /*05e4*/ 	.word	0x000101d0


	//   ....[161]....
        /*05e8*/ 	.word	0x00010220


	//   ....[162]....
        /*05ec*/ 	.word	0x000102f0


	//   ....[163]....
        /*05f0*/ 	.word	0x00010340


	//   ....[164]....
        /*05f4*/ 	.word	0x00010420


	//   ....[165]....
        /*05f8*/ 	.word	0x00010470


	//   ....[166]....
        /*05fc*/ 	.word	0x00010560


	//   ....[167]....
        /*0600*/ 	.word	0x00010600


	//   ....[168]....
        /*0604*/ 	.word	0x00010660


	//   ....[169]....
        /*0608*/ 	.word	0x00010720


	//   ....[170]....
        /*060c*/ 	.word	0x000107c0


	//   ....[171]....
        /*0610*/ 	.word	0x00010880


	//   ....[172]....
        /*0614*/ 	.word	0x00010920


	//   ....[173]....
        /*0618*/ 	.word	0x000109e0


	//   ....[174]....
        /*061c*/ 	.word	0x00010a80


	//   ....[175]....
        /*0620*/ 	.word	0x00010b40


	//   ....[176]....
        /*0624*/ 	.word	0x00010be0


	//   ....[177]....
        /*0628*/ 	.word	0x00010ca0


	//   ....[178]....
        /*062c*/ 	.word	0x00010d40


	//   ....[179]....
        /*0630*/ 	.word	0x00010e00


	//   ....[180]....
        /*0634*/ 	.word	0x00010ea0


	//   ....[181]....
        /*0638*/ 	.word	0x00010f60


	//   ....[182]....
        /*063c*/ 	.word	0x00011080


	//   ....[183]....
        /*0640*/ 	.word	0x00011120


	//   ....[184]....
        /*0644*/ 	.word	0x000111d0


	//   ....[185]....
        /*0648*/ 	.word	0x000112a0


	//   ....[186]....
        /*064c*/ 	.word	0x00011310


	//   ....[187]....
        /*0650*/ 	.word	0x000113e0


	//   ....[188]....
        /*0654*/ 	.word	0x00011450


	//   ....[189]....
        /*0658*/ 	.word	0x00011530


	//   ....[190]....
        /*065c*/ 	.word	0x000115a0


	//   ....[191]....
        /*0660*/ 	.word	0x00011680


	//   ....[192]....
        /*0664*/ 	.word	0x00011700


	//   ....[193]....
        /*0668*/ 	.word	0x000117e0


	//   ....[194]....
        /*066c*/ 	.word	0x00011850


	//   ....[195]....
        /*0670*/ 	.word	0x00011920


	//   ....[196]....
        /*0674*/ 	.word	0x00011990


	//   ....[197]....
        /*0678*/ 	.word	0x00011a50


	//   ....[198]....
        /*067c*/ 	.word	0x00011b30


	//----- nvinfo : EIATTR_REG_RECONFIG
	.align		4
.L_254:
        /*0680*/ 	.byte	0x01, 0x54
	.zero		2


	//----- nvinfo : EIATTR_SYSCALL_OFFSETS
	.align		4
        /*0684*/ 	.byte	0x04, 0x46
        /*0686*/ 	.short	(.L_256 - .L_255)


	//   ....[0]....
.L_255:
        /*0688*/ 	.word	0x00001330


	//   ....[1]....
        /*068c*/ 	.word	0x0000af80


	//   ....[2]....
        /*0690*/ 	.word	0x0000b0c0


	//   ....[3]....
        /*0694*/ 	.word	0x0000b1b0


	//   ....[4]....
        /*0698*/ 	.word	0x0000c000


	//----- nvinfo : EIATTR_MBARRIER_INSTR_OFFSETS
	.align		4
.L_256:
        /*069c*/ 	.byte	0x04, 0x39
        /*069e*/ 	.short	(.L_258 - .L_257)


	//   ....[0]....
.L_257:
        /*06a0*/ 	.word	0x00000170
        /*06a4*/ 	.word	0x000000ff
        /*06a8*/ 	.word	0x00028800
        /*06ac*/ 	.short	0x0100
        /*06ae*/ 	.byte	0x08
	.zero		1


	//   ....[1]....
        /*06b0*/ 	.word	0x00000180
        /*06b4*/ 	.word	0x000000ff
        /*06b8*/ 	.word	0x00028820
        /*06bc*/ 	.short	0x0100
        /*06be*/ 	.byte	0x08
	.zero		1


	//   ....[2]....
        /*06c0*/ 	.word	0x00000270
        /*06c4*/ 	.word	0x000000ff
        /*06c8*/ 	.word	0x00028830
        /*06cc*/ 	.short	0x0100
        /*06ce*/ 	.byte	0x08
	.zero		1


	//   ....[3]....
        /*06d0*/ 	.word	0x00000280
        /*06d4*/ 	.word	0x000000ff
        /*06d8*/ 	.word	0x00028840
        /*06dc*/ 	.short	0x0100
        /*06de*/ 	.byte	0x08
	.zero		1


	//   ....[4]....
        /*06e0*/ 	.word	0x00000290
        /*06e4*/ 	.word	0x000000ff
        /*06e8*/ 	.word	0x00028838
        /*06ec*/ 	.short	0x0100
        /*06ee*/ 	.byte	0x08
	.zero		1


	//   ....[5]....
        /*06f0*/ 	.word	0x000002a0
        /*06f4*/ 	.word	0x000000ff
        /*06f8*/ 	.word	0x00028848
        /*06fc*/ 	.short	0x0100
        /*06fe*/ 	.byte	0x08
	.zero		1


	//   ....[6]....
        /*0700*/ 	.word	0x000003d0
        /*0704*/ 	.word	0x000000ff
        /*0708*/ 	.word	0x00028850
        /*070c*/ 	.short	0x0100
        /*070e*/ 	.byte	0x08
	.zero		1


	//   ....[7]....
        /*0710*/ 	.word	0x000003e0
        /*0714*/ 	.word	0x000000ff
        /*0718*/ 	.word	0x00028860
        /*071c*/ 	.short	0x0100
        /*071e*/ 	.byte	0x08
	.zero		1


	//   ....[8]....
        /*0720*/ 	.word	0x000003f0
        /*0724*/ 	.word	0x000000ff
        /*0728*/ 	.word	0x00028858
        /*072c*/ 	.short	0x0100
        /*072e*/ 	.byte	0x08
	.zero		1


	//   ....[9]....
        /*0730*/ 	.word	0x00000400
        /*0734*/ 	.word	0x000000ff
        /*0738*/ 	.word	0x00028868
        /*073c*/ 	.short	0x0100
        /*073e*/ 	.byte	0x08
	.zero		1


	//   ....[10]....
        /*0740*/ 	.word	0x000004f0
        /*0744*/ 	.word	0x000000ff
        /*0748*/ 	.word	0x00028870
        /*074c*/ 	.short	0x0100
        /*074e*/ 	.byte	0x06
	.zero		1


	//   ....[11]....
        /*0750*/ 	.word	0x00000500
        /*0754*/ 	.word	0x000000ff
        /*0758*/ 	.word	0x00028880
        /*075c*/ 	.short	0x0100
        /*075e*/ 	.byte	0x06
	.zero		1


	//   ....[12]....
        /*0760*/ 	.word	0x00000510
        /*0764*/ 	.word	0x000000ff
        /*0768*/ 	.word	0x00028878
        /*076c*/ 	.short	0x0100
        /*076e*/ 	.byte	0x06
	.zero		1


	//   ....[13]....
        /*0770*/ 	.word	0x00000520
        /*0774*/ 	.word	0x000000ff
        /*0778*/ 	.word	0x00028888
        /*077c*/ 	.short	0x0100
        /*077e*/ 	.byte	0x06
	.zero		1


	//   ....[14]....
        /*0780*/ 	.word	0x00000650
        /*0784*/ 	.word	0x000000ff
        /*0788*/ 	.word	0x00028890
        /*078c*/ 	.short	0x0100
        /*078e*/ 	.byte	0x08
	.zero		1


	//   ....[15]....
        /*0790*/ 	.word	0x00000660
        /*0794*/ 	.word	0x000000ff
        /*0798*/ 	.word	0x000288a0
        /*079c*/ 	.short	0x0100
        /*079e*/ 	.byte	0x08
	.zero		1


	//   ....[16]....
        /*07a0*/ 	.word	0x00000670
        /*07a4*/ 	.word	0x000000ff
        /*07a8*/ 	.word	0x00028898
        /*07ac*/ 	.short	0x0100
        /*07ae*/ 	.byte	0x08
	.zero		1


	//   ....[17]....
        /*07b0*/ 	.word	0x00000680
        /*07b4*/ 	.word	0x000000ff
        /*07b8*/ 	.word	0x000288a8
        /*07bc*/ 	.short	0x0100
        /*07be*/ 	.byte	0x08
	.zero		1


	//   ....[18]....
        /*07c0*/ 	.word	0x000007c0
        /*07c4*/ 	.word	0x000000ff
        /*07c8*/ 	.word	0x000288b0
        /*07cc*/ 	.short	0x0100
        /*07ce*/ 	.byte	0x08
	.zero		1


	//   ....[19]....
        /*07d0*/ 	.word	0x000007d0
        /*07d4*/ 	.word	0x000000ff
        /*07d8*/ 	.word	0x000288c0
        /*07dc*/ 	.short	0x0100
        /*07de*/ 	.byte	0x08
	.zero		1


	//   ....[20]....
        /*07e0*/ 	.word	0x000007e0
        /*07e4*/ 	.word	0x000000ff
        /*07e8*/ 	.word	0x000288b8
        /*07ec*/ 	.short	0x0100
        /*07ee*/ 	.byte	0x08
	.zero		1


	//   ....[21]....
        /*07f0*/ 	.word	0x000007f0
        /*07f4*/ 	.word	0x000000ff
        /*07f8*/ 	.word	0x000288c8
        /*07fc*/ 	.short	0x0100
        /*07fe*/ 	.byte	0x08
	.zero		1


	//   ....[22]....
        /*0800*/ 	.word	0x00001350
        /*0804*/ 	.word	0x000000ff
        /*0808*/ 	.word	0x00028800
        /*080c*/ 	.short	0x010a
        /*080e*/ 	.byte	0x29
	.zero		1


	//   ....[23]....
        /*0810*/ 	.word	0x000013c0
        /*0814*/ 	.word	0x000000ff
        /*0818*/ 	.word	0x00028830
        /*081c*/ 	.short	0x010a
        /*081e*/ 	.byte	0x29
	.zero		1


	//   ....[24]....
        /*0820*/ 	.word	0x00001420
        /*0824*/ 	.word	0x000000ff
        /*0828*/ 	.word	0x00028830
        /*082c*/ 	.short	0x010a
        /*082e*/ 	.byte	0x29
	.zero		1


	//   ....[25]....
        /*0830*/ 	.word	0x00001a90
        /*0834*/ 	.word	0x000000ff
        /*0838*/ 	.word	0x00000000
        /*083c*/ 	.short	0x0101
        /*083e*/ 	.byte	0x06
	.zero		1


	//   ....[26]....
        /*0840*/ 	.word	0x00003ad0
        /*0844*/ 	.word	0x000000ff
        /*0848*/ 	.word	0x00028830
        /*084c*/ 	.short	0x010a
        /*084e*/ 	.byte	0x04
	.zero		1


	//   ....[27]....
        /*0850*/ 	.word	0x00003b10
        /*0854*/ 	.word	0x000000ff
        /*0858*/ 	.word	0x00028830
        /*085c*/ 	.short	0x010a
        /*085e*/ 	.byte	0x04
	.zero		1


	//   ....[28]....
        /*0860*/ 	.word	0x00003e80
        /*0864*/ 	.word	0x000000ff
        /*0868*/ 	.word	0x00028850
        /*086c*/ 	.short	0x010a
        /*086e*/ 	.byte	0x04
	.zero		1


	//   ....[29]....
        /*0870*/ 	.word	0x00003ec0
        /*0874*/ 	.word	0x000000ff
        /*0878*/ 	.word	0x00028850
        /*087c*/ 	.short	0x010a
        /*087e*/ 	.byte	0x04
	.zero		1


	//   ....[30]....
        /*0880*/ 	.word	0x00004320
        /*0884*/ 	.word	0x000000ff
        /*0888*/ 	.word	0x00000000
        /*088c*/ 	.short	0x0101
        /*088e*/ 	.byte	0x04
	.zero		1


	//   ....[31]....
        /*0890*/ 	.word	0x00005e10
        /*0894*/ 	.word	0x000000ff
        /*0898*/ 	.word	0x00000000
        /*089c*/ 	.short	0x0101
        /*089e*/ 	.byte	0x04
	.zero		1


	//   ....[32]....
        /*08a0*/ 	.word	0x00006510
        /*08a4*/ 	.word	0x000000ff
        /*08a8*/ 	.word	0x00028830
        /*08ac*/ 	.short	0x010a
        /*08ae*/ 	.byte	0x04
	.zero		1


	//   ....[33]....
        /*08b0*/ 	.word	0x00006550
        /*08b4*/ 	.word	0x000000ff
        /*08b8*/ 	.word	0x00028830
        /*08bc*/ 	.short	0x010a
        /*08be*/ 	.byte	0x04
	.zero		1


	//   ....[34]....
        /*08c0*/ 	.word	0x00006880
        /*08c4*/ 	.word	0x000000ff
        /*08c8*/ 	.word	0x00028850
        /*08cc*/ 	.short	0x010a
        /*08ce*/ 	.byte	0x04
	.zero		1


	//   ....[35]....
        /*08d0*/ 	.word	0x000068c0
        /*08d4*/ 	.word	0x000000ff
        /*08d8*/ 	.word	0x00028850
        /*08dc*/ 	.short	0x010a
        /*08de*/ 	.byte	0x04
	.zero		1


	//   ....[36]....
        /*08e0*/ 	.word	0x00006cc0
        /*08e4*/ 	.word	0x000000ff
        /*08e8*/ 	.word	0x00000000
        /*08ec*/ 	.short	0x0101
        /*08ee*/ 	.byte	0x04
	.zero		1


	//   ....[37]....
        /*08f0*/ 	.word	0x00007e90
        /*08f4*/ 	.word	0x000000ff
        /*08f8*/ 	.word	0x00000000
        /*08fc*/ 	.short	0x0101
        /*08fe*/ 	.byte	0x04
	.zero		1


	//   ....[38]....
        /*0900*/ 	.word	0x00008490
        /*0904*/ 	.word	0x000000ff
        /*0908*/ 	.word	0x00028850
        /*090c*/ 	.short	0x010a
        /*090e*/ 	.byte	0x05
	.zero		1


	//   ....[39]....
        /*0910*/ 	.word	0x000084d0
        /*0914*/ 	.word	0x000000ff
        /*0918*/ 	.word	0x00028850
        /*091c*/ 	.short	0x010a
        /*091e*/ 	.byte	0x05
	.zero		1


	//   ....[40]....
        /*0920*/ 	.word	0x00008aa0
        /*0924*/ 	.word	0x000000ff
        /*0928*/ 	.word	0x00000000
        /*092c*/ 	.short	0x0101
        /*092e*/ 	.byte	0x04
	.zero		1


	//   ....[41]....
        /*0930*/ 	.word	0x000096e0
        /*0934*/ 	.word	0x000000ff
        /*0938*/ 	.word	0x00000000
        /*093c*/ 	.short	0x0101
        /*093e*/ 	.byte	0x04
	.zero		1


	//   ....[42]....
        /*0940*/ 	.word	0x0000b670
        /*0944*/ 	.word	0x000000ff
        /*0948*/ 	.word	0x00028840
        /*094c*/ 	.short	0x010a
        /*094e*/ 	.byte	0x2f
	.zero		1


	//   ....[43]....
        /*0950*/ 	.word	0x0000bdc0
        /*0954*/ 	.word	0x000000ff
        /*0958*/ 	.word	0x00028830
        /*095c*/ 	.short	0x0107
        /*095e*/ 	.byte	0x2f
	.zero		1


	//   ....[44]....
        /*0960*/ 	.word	0x0000be30
        /*0964*/ 	.word	0x000000ff
        /*0968*/ 	.word	0x00028830
        /*096c*/ 	.short	0x0101
        /*096e*/ 	.byte	0x2f
	.zero		1


	//   ....[45]....
        /*0970*/ 	.word	0x0000c7f0
        /*0974*/ 	.word	0x000000ff
        /*0978*/ 	.word	0x00028800
        /*097c*/ 	.short	0x0107
        /*097e*/ 	.byte	0x2f
	.zero		1


	//   ....[46]....
        /*0980*/ 	.word	0x0000c830
        /*0984*/ 	.word	0x000000ff
        /*0988*/ 	.word	0x00028800
        /*098c*/ 	.short	0x0101
        /*098e*/ 	.byte	0x2f
	.zero		1


	//   ....[47]....
        /*0990*/ 	.word	0x0000c860
        /*0994*/ 	.word	0x000000ff
        /*0998*/ 	.word	0x00028820
        /*099c*/ 	.short	0x010a
        /*099e*/ 	.byte	0x2f
	.zero		1


	//   ....[48]....
        /*09a0*/ 	.word	0x0000cbb0
        /*09a4*/ 	.word	0x00000022
        /*09a8*/ 	.word	0x00028840
        /*09ac*/ 	.short	0x010a
        /*09ae*/ 	.byte	0x3f
	.zero		1


	//   ....[49]....
        /*09b0*/ 	.word	0x0000d110
        /*09b4*/ 	.word	0x00000022
        /*09b8*/ 	.word	0x00028830
        /*09bc*/ 	.short	0x0107
        /*09be*/ 	.byte	0x3f
	.zero		1


	//   ....[50]....
        /*09c0*/ 	.word	0x0000d1c0
        /*09c4*/ 	.word	0x00000022
        /*09c8*/ 	.word	0x00028830
        /*09cc*/ 	.short	0x0101
        /*09ce*/ 	.byte	0x3f
	.zero		1


	//   ....[51]....
        /*09d0*/ 	.word	0x0000d220
        /*09d4*/ 	.word	0x00000000
        /*09d8*/ 	.word	0x00028860
        /*09dc*/ 	.short	0x010a
        /*09de*/ 	.byte	0x3f
	.zero		1


	//   ....[52]....
        /*09e0*/ 	.word	0x0000d770
        /*09e4*/ 	.word	0x00000000
        /*09e8*/ 	.word	0x00028850
        /*09ec*/ 	.short	0x0107
        /*09ee*/ 	.byte	0x3f
	.zero		1


	//   ....[53]....
        /*09f0*/ 	.word	0x0000d870
        /*09f4*/ 	.word	0x00000000
        /*09f8*/ 	.word	0x00028850
        /*09fc*/ 	.short	0x0101
        /*09fe*/ 	.byte	0x3f
	.zero		1


	//   ....[54]....
        /*0a00*/ 	.word	0x0000d9f0
        /*0a04*/ 	.word	0x00000000
        /*0a08*/ 	.word	0x00028860
        /*0a0c*/ 	.short	0x010a
        /*0a0e*/ 	.byte	0x3f
	.zero		1


	//   ....[55]....
        /*0a10*/ 	.word	0x0000df20
        /*0a14*/ 	.word	0x00000000
        /*0a18*/ 	.word	0x00028850
        /*0a1c*/ 	.short	0x0107
        /*0a1e*/ 	.byte	0x3f
	.zero		1


	//   ....[56]....
        /*0a20*/ 	.word	0x0000dfd0
        /*0a24*/ 	.word	0x00000000
        /*0a28*/ 	.word	0x00028850
        /*0a2c*/ 	.short	0x0101
        /*0a2e*/ 	.byte	0x3f
	.zero		1


	//   ....[57]....
        /*0a30*/ 	.word	0x0000e070
        /*0a34*/ 	.word	0x00000007
        /*0a38*/ 	.word	0x00028820
        /*0a3c*/ 	.short	0x010a
        /*0a3e*/ 	.byte	0x3f
	.zero		1


	//   ....[58]....
        /*0a40*/ 	.word	0x0000e1a0
        /*0a44*/ 	.word	0x00000005
        /*0a48*/ 	.word	0x00028840
        /*0a4c*/ 	.short	0x010a
        /*0a4e*/ 	.byte	0x3f
	.zero		1


	//   ....[59]....
        /*0a50*/ 	.word	0x0000e240
        /*0a54*/ 	.word	0x00000007
        /*0a58*/ 	.word	0x00028840
        /*0a5c*/ 	.short	0x010a
        /*0a5e*/ 	.byte	0x3f
	.zero		1


	//   ....[60]....
        /*0a60*/ 	.word	0x0000e280
        /*0a64*/ 	.word	0x00000005
        /*0a68*/ 	.word	0x00028860
        /*0a6c*/ 	.short	0x010a
        /*0a6e*/ 	.byte	0x3f
	.zero		1


	//   ....[61]....
        /*0a70*/ 	.word	0x0000e2c0
        /*0a74*/ 	.word	0x00000007
        /*0a78*/ 	.word	0x00028860
        /*0a7c*/ 	.short	0x010a
        /*0a7e*/ 	.byte	0x3f
	.zero		1


	//   ....[62]....
        /*0a80*/ 	.word	0x0000e330
        /*0a84*/ 	.word	0x00000003
        /*0a88*/ 	.word	0x00028800
        /*0a8c*/ 	.short	0x010a
        /*0a8e*/ 	.byte	0x3f
	.zero		1


	//   ....[63]....
        /*0a90*/ 	.word	0x0000e390
        /*0a94*/ 	.word	0x00000003
        /*0a98*/ 	.word	0x00028830
        /*0a9c*/ 	.short	0x010a
        /*0a9e*/ 	.byte	0x3f
	.zero		1


	//   ....[64]....
        /*0aa0*/ 	.word	0x0000e3f0
        /*0aa4*/ 	.word	0x00000007
        /*0aa8*/ 	.word	0x00028830
        /*0aac*/ 	.short	0x010a
        /*0aae*/ 	.byte	0x3f
	.zero		1


	//   ....[65]....
        /*0ab0*/ 	.word	0x0000e450
        /*0ab4*/ 	.word	0x00000007
        /*0ab8*/ 	.word	0x00028850
        /*0abc*/ 	.short	0x010a
        /*0abe*/ 	.byte	0x3f
	.zero		1


	//   ....[66]....
        /*0ac0*/ 	.word	0x0000e4b0
        /*0ac4*/ 	.word	0x00000007
        /*0ac8*/ 	.word	0x00028830
        /*0acc*/ 	.short	0x010a
        /*0ace*/ 	.byte	0x3f
	.zero		1


	//   ....[67]....
        /*0ad0*/ 	.word	0x0000e510
        /*0ad4*/ 	.word	0x00000007
        /*0ad8*/ 	.word	0x00028850
        /*0adc*/ 	.short	0x010a
        /*0ade*/ 	.byte	0x3f
	.zero		1


	//   ....[68]....
        /*0ae0*/ 	.word	0x0000e570
        /*0ae4*/ 	.word	0x00000003
        /*0ae8*/ 	.word	0x00028850
        /*0aec*/ 	.short	0x010a
        /*0aee*/ 	.byte	0x3f
	.zero		1


	//   ....[69]....
        /*0af0*/ 	.word	0x0000e650
        /*0af4*/ 	.word	0x0000000a
        /*0af8*/ 	.word	0x00028840
        /*0afc*/ 	.short	0x010a
        /*0afe*/ 	.byte	0x3f
	.zero		1


	//   ....[70]....
        /*0b00*/ 	.word	0x0000faa0
        /*0b04*/ 	.word	0x00000003
        /*0b08*/ 	.word	0x00028820
        /*0b0c*/ 	.short	0x010a
        /*0b0e*/ 	.byte	0x3f
	.zero		1


	//   ....[71]....
        /*0b10*/ 	.word	0x0000faf0
        /*0b14*/ 	.word	0x00000022
        /*0b18*/ 	.word	0x00028840
        /*0b1c*/ 	.short	0x010a
        /*0b1e*/ 	.byte	0x3f
	.zero		1


	//   ....[72]....
        /*0b20*/ 	.word	0x000104b0
        /*0b24*/ 	.word	0x00000000
        /*0b28*/ 	.word	0x00028860
        /*0b2c*/ 	.short	0x010a
        /*0b2e*/ 	.byte	0x3f
	.zero		1


	//   ....[73]....
        /*0b30*/ 	.word	0x00010fd0
        /*0b34*/ 	.word	0x00000000
        /*0b38*/ 	.word	0x00028860
        /*0b3c*/ 	.short	0x010a
        /*0b3e*/ 	.byte	0x3f
	.zero		1


	//   ....[74]....
        /*0b40*/ 	.word	0x00011a80
        /*0b44*/ 	.word	0x00000007
        /*0b48*/ 	.word	0x00028820
        /*0b4c*/ 	.short	0x010a
        /*0b4e*/ 	.byte	0x3f
	.zero		1


	//   ....[75]....
        /*0b50*/ 	.word	0x00011bf0
        /*0b54*/ 	.word	0x00000005
        /*0b58*/ 	.word	0x00028840
        /*0b5c*/ 	.short	0x010a
        /*0b5e*/ 	.byte	0x3f
	.zero		1


	//   ....[76]....
        /*0b60*/ 	.word	0x00011c40
        /*0b64*/ 	.word	0x00000007
        /*0b68*/ 	.word	0x00028840
        /*0b6c*/ 	.short	0x010a
        /*0b6e*/ 	.byte	0x3f
	.zero		1


	//   ....[77]....
        /*0b70*/ 	.word	0x00011c90
        /*0b74*/ 	.word	0x00000005
        /*0b78*/ 	.word	0x00028860
        /*0b7c*/ 	.short	0x010a
        /*0b7e*/ 	.byte	0x3f
	.zero		1


	//----- nvinfo : EIATTR_NUM_MBARRIERS
	.align		4
.L_258:
        /*0b80*/ 	.byte	0x03, 0x38
        /*0b82*/ 	.short	0x0016


	//----- nvinfo : EIATTR_EXIT_INSTR_OFFSETS
	.align		4
        /*0b84*/ 	.byte	0x04, 0x1c
        /*0b86*/ 	.short	(.L_260 - .L_259)


	//   ....[0]....
.L_259:
        /*0b88*/ 	.word	0x0000e310


	//----- nvinfo : EIATTR_MAX_THREADS
	.align		4
.L_260:
        /*0b8c*/ 	.byte	0x04, 0x05
        /*0b8e*/ 	.short	(.L_262 - .L_261)
.L_261:
        /*0b90*/ 	.word	0x00000180
        /*0b94*/ 	.word	0x00000001
        /*0b98*/ 	.word	0x00000001


	//----- nvinfo : EIATTR_CRS_STACK_SIZE
	.align		4
.L_262:
        /*0b9c*/ 	.byte	0x04, 0x1e
        /*0b9e*/ 	.short	(.L_264 - .L_263)
.L_263:
        /*0ba0*/ 	.word	0x00000000


	//----- nvinfo : EIATTR_CBANK_PARAM_SIZE
	.align		4
.L_264:
        /*0ba4*/ 	.byte	0x03, 0x19
        /*0ba6*/ 	.short	0x0a70


	//----- nvinfo : EIATTR_PARAM_CBANK
	.align		4
        /*0ba8*/ 	.byte	0x04, 0x0a
        /*0baa*/ 	.short	(.L_266 - .L_265)
	.align		4
.L_265:
        /*0bac*/ 	.word	index@(.nv.constant0._ZN7cutlass13device_kernelIN5flash11enable_sm90INS1_16FlashAttnFwdSm90INS1_25CollectiveMainloopFwdSm90ILi2EN4cute5tupleIJNS5_1CILi1EEES8_S8_EEENS6_IJNS7_ILi128EEESA_SA_EEELi128ENS_6half_tEfNS_4arch4Sm90ELb1ELb0ELb0ELb0ELb1ELb0ELb0ELb1ELb1ELb1ELb1ELb0EEENS1_21CollectiveEpilogueFwdISB_S9_SC_SE_Li256ELb0ELb1ELb1ELb0EEENS1_19SingleTileSchedulerILb0ELb1ELb1ELi128EEEEEEEEEvNT_6ParamsE)
        /*0bb0*/ 	.short	0x0210
        /*0bb2*/ 	.short	0x0a70


	//----- nvinfo : EIATTR_SW_WAR
	.align		4
.L_266:
        /*0bb4*/ 	.byte	0x04, 0x36
        /*0bb6*/ 	.short	(.L_268 - .L_267)
.L_267:
        /*0bb8*/ 	.word	0x00000008
.L_268:


//--------------------- .nv.info._ZN7cutlass13device_kernelIN5flash11enable_sm90INS1_16FlashAttnFwdSm90INS1_25CollectiveMainloopFwdSm90ILi2EN4cute5tupleIJNS5_1CILi1EEES8_S8_EEENS6_IJNS7_ILi128EEESA_SA_EEELi128ENS_6half_tEfNS_4arch4Sm90ELb1ELb0ELb0ELb1ELb1ELb0ELb0ELb1ELb1ELb1ELb1ELb0EEENS1_21CollectiveEpilogueFwdISB_S9_SC_SE_Li256ELb1ELb1ELb1ELb0EEENS1_36VarlenDynamicPersistentTileSchedulerILi128ELi128ELi256ELi128ELb1ELb1ELb1ELb1ELb1ELb1EEEEEEEEEvNT_6ParamsE --------------------------
	.section	.nv.info._ZN7cutlass13device_kernelIN5flash11enable_sm90INS1_16FlashAttnFwdSm90INS1_25CollectiveMainloopFwdSm90ILi2EN4cute5tupleIJNS5_1CILi1EEES8_S8_EEENS6_IJNS7_ILi128EEESA_SA_EEELi128ENS_6half_tEfNS_4arch4Sm90ELb1ELb0ELb0ELb1ELb1ELb0ELb0ELb1ELb1ELb1ELb1ELb0EEENS1_21CollectiveEpilogueFwdISB_S9_SC_SE_Li256ELb1ELb1ELb1ELb0EEENS1_36VarlenDynamicPersistentTileSchedulerILi128ELi128ELi256ELi128ELb1ELb1ELb1ELb1ELb1ELb1EEEEEEEEEvNT_6ParamsE,"",@"SHT_CUDA_INFO"
	.sectionflags	@""
	.align	4


	//----- nvinfo : EIATTR_CUDA_API_VERSION
	.align		4
        /*0000*/ 	.byte	0x04, 0x37
        /*0002*/ 	.short	(.L_270 - .L_269)
.L_269:
        /*0004*/ 	.word	0x00000082


	//----- nvinfo : EIATTR_KPARAM_INFO
	.align		4
.L_270:
        /*0008*/ 	.byte	0x04, 0x17
        /*000a*/ 	.short	(.L_272 - .L_271)
.L_271:
        /*000c*/ 	.word	0x00000000
        /*0010*/ 	.short	0x0000
        /*0012*/ 	.short	0x0070
        /*0014*/ 	.byte	0x00, 0xf0, 0x01, 0x2a


	//----- nvinfo : EIATTR_SPARSE_MMA_MASK
	.align		4
.L_272:
        /*0018*/ 	.byte	0x03, 0x50
        /*001a*/ 	.short	0x0000


	//----- nvinfo : EIATTR_MAXREG_COUNT
	.align		4
        /*001c*/ 	.byte	0x03, 0x1b
        /*001e*/ 	.short	0x00a8


	//----- nvinfo : EIATTR_NUM_BARRIERS
	.align		4
        /*0020*/ 	.byte	0x02, 0x4c
        /*0022*/ 	.byte	0x10
	.zero		1


	//----- nvinfo : EIATTR_EXTERNS
	.align		4
        /*0024*/ 	.byte	0x04, 0x0f
        /*0026*/ 	.short	(.L_274 - .L_273)


	//   ....[0]....
	.align		4
.L_273:
        /*0028*/ 	.word	index@(__assertfail)


	//----- nvinfo : EIATTR_ANNOTATIONS
	.align		4
.L_274:
        /*002c*/ 	.byte	0x04, 0x55
        /*002e*/ 	.short	(.L_276 - .L_275)


	//   ....[0]....
.L_275:
        /* <DEDUP_REMOVED lines=14> */


	//----- nvinfo : EIATTR_MERCURY_ISA_VERSION
	.align		4
.L_276:
        /*00f8*/ 	.byte	0x03, 0x5f
        /*00fa*/ 	.short	0x0101


	//----- nvinfo : EIATTR_UNUSED_LOAD_BYTE_OFFSET
	.align		4
        /*00fc*/ 	.byte	0x04, 0x44
        /*00fe*/ 	.short	(.L_278 - .L_277)


	//   ....[0]....
.L_277:
        /*0100*/ 	.word	0x00000970
        /*0104*/ 	.word	0x0000fff0


	//   ....[1]....
        /*0108*/ 	.word	0x000095c0
        /*010c*/ 	.word	0x0000fff0


	//----- nvinfo : EIATTR_INT_WARP_WIDE_INSTR_OFFSETS
	.align		4
.L_278:
        /*0110*/ 	.byte	0x04, 0x31
        /*0112*/ 	.short	(.L_280 - .L_279)


	//   ....[0]....
.L_279:
        /*0114*/ 	.word	0x000000c0


	//   ....[1]....
        /*0118*/ 	.word	0x000000d0


	//   ....[2]....
        /*011c*/ 	.word	0x00000170


	//   ....[3]....
        /*0120*/ 	.word	0x0000de00


	//   ....[4]....
        /*0124*/ 	.word	0x0000de90


	//   ....[5]....
        /*0128*/ 	.word	0x00010cd0


	//   ....[6]....
        /*012c*/ 	.word	0x00010d60


	//----- nvinfo : EIATTR_COOP_GROUP_MASK_REGIDS
	.align		4
.L_280:
        /*0130*/ 	.byte	0x04, 0x29
        /*0132*/ 	.short	(.L_282 - .L_281)


	//   ....[0]....
.L_281:
        /*0134*/ 	.word	0xffffffff


	//   ....[1]....
        /*0138*/ 	.word	0xffffffff


	//   ....[2]....
        /*013c*/ 	.word	0xffffffff


	//   ....[3]....
        /*0140*/ 	.word	0xffffffff


	//   ....[4]....
        /*0144*/ 	.word	0xffffffff


	//   ....[5]....
        /*0148*/ 	.word	0xffffffff


	//   ....[6]....
        /*014c*/ 	.word	0xffffffff


	//   ....[7]....
        /*0150*/ 	.word	0xffffffff


	//   ....[8]....
        /*0154*/ 	.word	0xffffffff


	//   ....[9]....
        /*0158*/ 	.word	0xffffffff


	//   ....[10]....
        /*015c*/ 	.word	0xffffffff


	//   ....[11]....
        /*0160*/ 	.word	0xffffffff


	//   ....[12]....
        /*0164*/ 	.word	0xffffffff


	//   ....[13]....
        /*0168*/ 	.word	0xffffffff


	//   ....[14]....
        /*016c*/ 	.word	0xffffffff


	//   ....[15]....
        /*0170*/ 	.word	0xffffffff


	//   ....[16]....
        /*0174*/ 	.word	0xffffffff


	//   ....[17]....
        /*0178*/ 	.word	0xffffffff


	//   ....[18]....
        /*017c*/ 	.word	0xffffffff


	//   ....[19]....
        /*0180*/ 	.word	0xffffffff


	//   ....[20]....
        /*0184*/ 	.word	0xffffffff


	//   ....[21]....
        /*0188*/ 	.word	0xffffffff


	//   ....[22]....
        /*018c*/ 	.word	0xffffffff


	//   ....[23]....
        /*0190*/ 	.word	0xffffffff


	//   ....[24]....
        /*0194*/ 	.word	0xffffffff


	//   ....[25]....
        /*0198*/ 	.word	0xffffffff


	//   ....[26]....
        /*019c*/ 	.word	0xffffffff


	//   ....[27]....
        /*01a0*/ 	.word	0xffffffff


	//   ....[28]....
        /*01a4*/ 	.word	0xffffffff


	//   ....[29]....
        /*01a8*/ 	.word	0xffffffff


	//   ....[30]....
        /*01ac*/ 	.word	0xffffffff


	//   ....[31]....
        /*01b0*/ 	.word	0xffffffff


	//   ....[32]....
        /*01b4*/ 	.word	0xffffffff


	//   ....[33]....
        /*01b8*/ 	.word	0xffffffff


	//   ....[34]....
        /*01bc*/ 	.word	0xffffffff


	//   ....[35]....
        /*01c0*/ 	.word	0xffffffff


	//   ....[36]....
        /*01c4*/ 	.word	0xffffffff


	//   ....[37]....
        /*01c8*/ 	.word	0xffffffff


	//   ....[38]....
        /*01cc*/ 	.word	0xffffffff


	//   ....[39]....
        /*01d0*/ 	.word	0xffffffff


	//   ....[40]....
        /*01d4*/ 	.word	0xffffffff


	//   ....[41]....
        /*01d8*/ 	.word	0xffffffff


	//   ....[42]....
        /*01dc*/ 	.word	0xffffffff


	//   ....[43]....
        /*01e0*/ 	.word	0xffffffff


	//   ....[44]....
        /*01e4*/ 	.word	0xffffffff


	//   ....[45]....
        /*01e8*/ 	.word	0xffffffff


	//   ....[46]....
        /*01ec*/ 	.word	0xffffffff


	//   ....[47]....
        /*01f0*/ 	.word	0xffffffff


	//   ....[48]....
        /*01f4*/ 	.word	0xffffffff


	//   ....[49]....
        /*01f8*/ 	.word	0xffffffff


	//   ....[50]....
        /*01fc*/ 	.word	0xffffffff


	//   ....[51]....
        /*0200*/ 	.word	0xffffffff


	//   ....[52]....
        /*0204*/ 	.word	0xffffffff


	//   ....[53]....
        /*0208*/ 	.word	0xffffffff


	//   ....[54]....
        /*020c*/ 	.word	0xffffffff


	//   ....[55]....
        /*0210*/ 	.word	0xffffffff


	//   ....[56]....
        /*0214*/ 	.word	0xffffffff


	//   ....[57]....
        /*0218*/ 	.word	0xffffffff


	//   ....[58]....
        /*021c*/ 	.word	0xffffffff


	//   ....[59]....
        /*0220*/ 	.word	0xffffffff


	//   ....[60]....
        /*0224*/ 	.word	0xffffffff


	//   ....[61]....
        /*0228*/ 	.word	0xffffffff


	//   ....[62]....
        /*022c*/ 	.word	0xffffffff


	//   ....[63]....
        /*0230*/ 	.word	0xffffffff


	//   ....[64]....
        /*0234*/ 	.word	0xffffffff


	//   ....[65]....
        /*0238*/ 	.word	0xffffffff


	//   ....[66]....
        /*023c*/ 	.word	0xffffffff


	//   ....[67]....
        /*0240*/ 	.word	0xffffffff


	//   ....[68]....
        /*0244*/ 	.word	0xffffffff


	//   ....[69]....
        /*0248*/ 	.word	0xffffffff


	//   ....[70]....
        /*024c*/ 	.word	0xffffffff


	//   ....[71]....
        /*0250*/ 	.word	0xffffffff


	//   ....[72]....
        /*0254*/ 	.word	0xffffffff


	//   ....[73]....
        /*0258*/ 	.word	0xffffffff


	//   ....[74]....
        /*025c*/ 	.word	0xffffffff


	//   ....[75]....
        /*0260*/ 	.word	0xffffffff


	//   ....[76]....
        /*0264*/ 	.word	0xffffffff


	//   ....[77]....
        /*0268*/ 	.word	0xffffffff


	//   ....[78]....
        /*026c*/ 	.word	0xffffffff


	//   ....[79]....
        /*0270*/ 	.word	0xffffffff


	//   ....[80]....
        /*0274*/ 	.word	0xffffffff


	//   ....[81]....
        /*0278*/ 	.word	0xffffffff


	//   ....[82]....
        /*027c*/ 	.word	0xffffffff


	//   ....[83]....
        /*0280*/ 	.word	0xffffffff


	//   ....[84]....
        /*0284*/ 	.word	0xffffffff


	//   ....[85]....
        /*0288*/ 	.word	0xffffffff


	//   ....[86]....
        /*028c*/ 	.word	0xffffffff


	//   ....[87]....
        /*0290*/ 	.word	0xffffffff


	//   ....[88]....
        /*0294*/ 	.word	0xffffffff


	//   ....[89]....
        /*0298*/ 	.word	0xffffffff


	//   ....[90]....
        /*029c*/ 	.word	0xffffffff


	//   ....[91]....
        /*02a0*/ 	.word	0xffffffff


	//   ....[92]....
        /*02a4*/ 	.word	0xffffffff


	//   ....[93]....
        /*02a8*/ 	.word	0xffffffff


	//   ....[94]....
        /*02ac*/ 	.word	0xffffffff


	//   ....[95]....
        /*02b0*/ 	.word	0xffffffff


	//   ....[96]....
        /*02b4*/ 	.word	0xffffffff


	//   ....[97]....
        /*02b8*/ 	.word	0xffffffff


	//   ....[98]....
        /*02bc*/ 	.word	0xffffffff


	//   ....[99]....
        /*02c0*/ 	.word	0xffffffff


	//   ....[100]....
        /*02c4*/ 	.word	0xffffffff


	//   ....[101]....
        /*02c8*/ 	.word	0xffffffff


	//   ....[102]....
        /*02cc*/ 	.word	0xffffffff


	//   ....[103]....
        /*02d0*/ 	.word	0xffffffff


	//   ....[104]....
        /*02d4*/ 	.word	0xffffffff


	//   ....[105]....
        /*02d8*/ 	.word	0xffffffff


	//   ....[106]....
        /*02dc*/ 	.word	0xffffffff


	//   ....[107]....
        /*02e0*/ 	.word	0xffffffff


	//   ....[108]....
        /*02e4*/ 	.word	0xffffffff


	//   ....[109]....
        /*02e8*/ 	.word	0xffffffff


	//   ....[110]....
        /*02ec*/ 	.word	0xffffffff


	//   ....[111]....
        /*02f0*/ 	.word	0xffffffff


	//   ....[112]....
        /*02f4*/ 	.word	0xffffffff


	//   ....[113]....
        /*02f8*/ 	.word	0xffffffff


	//   ....[114]....
        /*02fc*/ 	.word	0xffffffff


	//   ....[115]....
        /*0300*/ 	.word	0xffffffff


	//   ....[116]....
        /*0304*/ 	.word	0xffffffff


	//   ....[117]....
        /*0308*/ 	.word	0xffffffff


	//   ....[118]....
        /*030c*/ 	.word	0xffffffff


	//   ....[119]....
        /*0310*/ 	.word	0xffffffff


	//   ....[120]....
        /*0314*/ 	.word	0xffffffff


	//   ....[121]....
        /*0318*/ 	.word	0xffffffff


	//   ....[122]....
        /*031c*/ 	.word	0xffffffff


	//   ....[123]....
        /*0320*/ 	.word	0xffffffff


	//   ....[124]....
        /*0324*/ 	.word	0xffffffff


	//   ....[125]....
        /*0328*/ 	.word	0xffffffff


	//   ....[126]....
        /*032c*/ 	.word	0xffffffff


	//   ....[127]....
        /*0330*/ 	.word	0xffffffff


	//   ....[128]....
        /*0334*/ 	.word	0xffffffff


	//   ....[129]....
        /*0338*/ 	.word	0xffffffff


	//   ....[130]....
        /*033c*/ 	.word	0xffffffff


	//   ....[131]....
        /*0340*/ 	.word	0xffffffff


	//   ....[132]....
        /*0344*/ 	.word	0xffffffff


	//   ....[133]....
        /*0348*/ 	.word	0xffffffff


	//   ....[134]....
        /*034c*/ 	.word	0xffffffff


	//   ....[135]....
        /*0350*/ 	.word	0xffffffff


	//   ....[136]....
        /*0354*/ 	.word	0xffffffff


	//   ....[137]....
        /*0358*/ 	.word	0xffffffff


	//   ....[138]....
        /*035c*/ 	.word	0xffffffff


	//   ....[139]....
        /*0360*/ 	.word	0xffffffff


	//   ....[140]....
        /*0364*/ 	.word	0xffffffff


	//   ....[141]....
        /*0368*/ 	.word	0xffffffff


	//   ....[142]....
        /*036c*/ 	.word	0xffffffff


	//   ....[143]....
        /*0370*/ 	.word	0xffffffff


	//   ....[144]....
        /*0374*/ 	.word	0xffffffff


	//   ....[145]....
        /*0378*/ 	.word	0xffffffff


	//   ....[146]....
        /*037c*/ 	.word	0xffffffff


	//   ....[147]....
        /*0380*/ 	.word	0xffffffff


	//   ....[148]....
        /*0384*/ 	.word	0xffffffff


	//   ....[149]....
        /*0388*/ 	.word	0xffffffff


	//   ....[150]....
        /*038c*/ 	.word	0xffffffff


	//   ....[151]....
        /*0390*/ 	.word	0xffffffff


	//   ....[152]....
        /*0394*/ 	.word	0xffffffff


	//   ....[153]....
        /*0398*/ 	.word	0xffffffff


	//   ....[154]....
        /*039c*/ 	.word	0xffffffff


	//   ....[155]....
        /*03a0*/ 	.word	0xffffffff


	//   ....[156]....
        /*03a4*/ 	.word	0xffffffff


	//   ....[157]....
        /*03a8*/ 	.word	0xffffffff


	//   ....[158]....
        /*03ac*/ 	.word	0xffffffff


	//   ....[159]....
        /*03b0*/ 	.word	0xffffffff


	//   ....[160]....
        /*03b4*/ 	.word	0xffffffff


	//   ....[161]....
        /*03b8*/ 	.word	0xffffffff


	//   ....[162]....
        /*03bc*/ 	.word	0xffffffff


	//   ....[163]....
        /*03c0*/ 	.word	0xffffffff


	//   ....[164]....
        /*03c4*/ 	.word	0xffffffff


	//   ....[165]....
        /*03c8*/ 	.word	0xffffffff


	//   ....[166]....
        /*03cc*/ 	.word	0xffffffff


	//   ....[167]....
        /*03d0*/ 	.word	0x0500000f


	//   ....[168]....
        /*03d4*/ 	.word	0x0500000f


	//   ....[169]....
        /*03d8*/ 	.word	0x0500000f


	//   ....[170]....
        /*03dc*/ 	.word	0x0500000f


	//   ....[171]....
        /*03e0*/ 	.word	0x0500000f


	//   ....[172]....
        /*03e4*/ 	.word	0x0500000f


	//   ....[173]....
        /*03e8*/ 	.word	0x0500000f


	//   ....[174]....
        /*03ec*/ 	.word	0x0500000f


	//   ....[175]....
        /*03f0*/ 	.word	0x0500000f


	//   ....[176]....
        /*03f4*/ 	.word	0x0500000f


	//   ....[177]....
        /*03f8*/ 	.word	0x0500000f


	//   ....[178]....
        /*03fc*/ 	.word	0x0500000f


	//   ....[179]....
        /*0400*/ 	.word	0x0500000f


	//   ....[180]....
        /*0404*/ 	.word	0x0500000f


	//   ....[181]....
        /*0408*/ 	.word	0x0500000f


	//   ....[182]....
        /*040c*/ 	.word	0x0500000f


	//   ....[183]....
        /*0410*/ 	.word	0x0500000f


	//   ....[184]....
        /*0414*/ 	.word	0x0500000f


	//   ....[185]....
        /*0418*/ 	.word	0x0500000f


	//   ....[186]....
        /*041c*/ 	.word	0x0500000f


	//   ....[187]....
        /*0420*/ 	.word	0x0500000f


	//   ....[188]....
        /*0424*/ 	.word	0x0500000f


	//   ....[189]....
        /*0428*/ 	.word	0x0500000f


	//   ....[190]....
        /*042c*/ 	.word	0x0500000f


	//   ....[191]....
        /*0430*/ 	.word	0x0500000f


	//   ....[192]....
        /*0434*/ 	.word	0x0500000f


	//   ....[193]....
        /*0438*/ 	.word	0x0500000f


	//   ....[194]....
        /*043c*/ 	.word	0x0500000f


	//   ....[195]....
        /*0440*/ 	.word	0x0500000f


	//   ....[196]....
        /*0444*/ 	.word	0x0500000f


	//   ....[197]....
        /*0448*/ 	.word	0x0500000f


	//   ....[198]....
        /*044c*/ 	.word	0x0500000f


	//   ....[199]....
        /*0450*/ 	.word	0x0500000f


	//   ....[200]....
        /*0454*/ 	.word	0x0500000f


	//   ....[201]....
        /*0458*/ 	.word	0x0500000f


	//   ....[202]....
        /*045c*/ 	.word	0x0500000f


	//   ....[203]....
        /*0460*/ 	.word	0x0500000f


	//   ....[204]....
        /*0464*/ 	.word	0x0500000f


	//   ....[205]....
        /*0468*/ 	.word	0x0500000f


	//   ....[206]....
        /*046c*/ 	.word	0x0500000f


	//   ....[207]....
        /*0470*/ 	.word	0x0500000f


	//   ....[208]....
        /*0474*/ 	.word	0x0500000f


	//   ....[209]....
        /*0478*/ 	.word	0x0500000f


	//   ....[210]....
        /*047c*/ 	.word	0x0500000f


	//   ....[211]....
        /*0480*/ 	.word	0x0500000f


	//   ....[212]....
        /*0484*/ 	.word	0x0500000f


	//   ....[213]....
        /*0488*/ 	.word	0x0500000f


	//   ....[214]....
        /*048c*/ 	.word	0x0500000f


	//   ....[215]....
        /*0490*/ 	.word	0x0500000f


	//   ....[216]....
        /*0494*/ 	.word	0x0500000f


	//   ....[217]....
        /*0498*/ 	.word	0x0500000f


	//   ....[218]....
        /*049c*/ 	.word	0x0500000f


	//   ....[219]....
        /*04a0*/ 	.word	0x0500000f


	//   ....[220]....
        /*04a4*/ 	.word	0x0500000f


	//   ....[221]....
        /*04a8*/ 	.word	0x0500000f


	//   ....[222]....
        /*04ac*/ 	.word	0x0500000f


	//   ....[223]....
        /*04b0*/ 	.word	0x0500000f


	//   ....[224]....
        /*04b4*/ 	.word	0x0500000f


	//   ....[225]....
        /*04b8*/ 	.word	0x0500000f


	//   ....[226]....
        /*04bc*/ 	.word	0x0500000f


	//   ....[227]....
        /*04c0*/ 	.word	0x0500000f


	//   ....[228]....
        /*04c4*/ 	.word	0x0500000f


	//   ....[229]....
        /*04c8*/ 	.word	0x0500000f


	//   ....[230]....
        /*04cc*/ 	.word	0x0500000f


	//   ....[231]....
        /*04d0*/ 	.word	0x0500000f


	//   ....[232]....
        /*04d4*/ 	.word	0x0500000f


	//   ....[233]....
        /*04d8*/ 	.word	0x0500000f


	//   ....[234]....
        /*04dc*/ 	.word	0x0500000f


	//   ....[235]....
        /*04e0*/ 	.word	0x0500000f


	//   ....[236]....
        /*04e4*/ 	.word	0x0500000f


	//   ....[237]....
        /*04e8*/ 	.word	0x0500000f


	//   ....[238]....
        /*04ec*/ 	.word	0x0500000f


	//   ....[239]....
        /*04f0*/ 	.word	0x0500000f


	//   ....[240]....
        /*04f4*/ 	.word	0x0500000f


	//   ....[241]....
        /*04f8*/ 	.word	0x0500000f


	//   ....[242]....
        /*04fc*/ 	.word	0x0500000f


	//   ....[243]....
        /*0500*/ 	.word	0x0500000f


	//   ....[244]....
        /*0504*/ 	.word	0x0500000f


	//   ....[245]....
        /*0508*/ 	.word	0x0500000f


	//   ....[246]....
        /*050c*/ 	.word	0x0500000f


	//   ....[247]....
        /*0510*/ 	.word	0x0500000f


	//   ....[248]....
        /*0514*/ 	.word	0x0500000f


	//   ....[249]....
        /*0518*/ 	.word	0x0500000f


	//   ....[250]....
        /*051c*/ 	.word	0x0500000f


	//   ....[251]....
        /*0520*/ 	.word	0x0500000f


	//   ....[252]....
        /*0524*/ 	.word	0x0500000f


	//   ....[253]....
        /*0528*/ 	.word	0x0500000f


	//   ....[254]....
        /*052c*/ 	.word	0x0500000f


	//   ....[255]....
        /*0530*/ 	.word	0x0500000f


	//   ....[0]....
        /*0534*/ 	.word	0x0500000f


	//   ....[1]....
        /*0538*/ 	.word	0x0500000f


	//   ....[2]....
        /*053c*/ 	.word	0x0500000f


	//   ....[3]....
        /*0540*/ 	.word	0x0500000f


	//   ....[4]....
        /*0544*/ 	.word	0x0500000f


	//   ....[5]....
        /*0548*/ 	.word	0x0500000f


	//   ....[6]....
        /*054c*/ 	.word	0x0500000f


	//   ....[7]....
        /*0550*/ 	.word	0x0500000f


	//   ....[8]....
        /*0554*/ 	.word	0x0500000f


	//   ....[9]....
        /*0558*/ 	.word	0x0500000f


	//   ....[10]....
        /*055c*/ 	.word	0x0500000f


	//----- nvinfo : EIATTR_COOP_GROUP_INSTR_OFFSETS
	.align		4
.L_282:
        /*0560*/ 	.byte	0x04, 0x28
        /*0562*/ 	.short	(.L_284 - .L_283)


	//   ....[0]....
.L_283:
        /*0564*/ 	.word	0x00000080


	//   ....[1]....
        /*0568*/ 	.word	0x00000090


	//   ....[2]....
        /*056c*/ 	.word	0x000002d0


	//   ....[3]....
        /*0570*/ 	.word	0x00000430


	//   ....[4]....
        /*0574*/ 	.word	0x00000550


	//   ....[5]....
        /*0578*/ 	.word	0x000006b0


	//   ....[6]....
        /*057c*/ 	.word	0x00001a90


	//   ....[7]....
        /*0580*/ 	.word	0x00002390


	//   ....[8]....
        /*0584*/ 	.word	0x000023e0


	//   ....[9]....
        /*0588*/ 	.word	0x00002b90


	//   ....[10]....
        /*058c*/ 	.word	0x00002c20


	//   ....[11]....
        /*0590*/ 	.word	0x000035a0


	//   ....[12]....
        /*0594*/ 	.word	0x000035f0


	//   ....[13]....
        /*0598*/ 	.word	0x000049f0


	//   ....[14]....
        /*059c*/ 	.word	0x00004a10


	//   ....[15]....
        /*05a0*/ 	.word	0x000050c0


	//   ....[16]....
        /*05a4*/ 	.word	0x000051a0


	//   ....[17]....
        /*05a8*/ 	.word	0x000059b0


	//   ....[18]....
        /*05ac*/ 	.word	0x00005a20


	//   ....[19]....
        /*05b0*/ 	.word	0x00007790


	//   ....[20]....
        /*05b4*/ 	.word	0x000077a0


	//   ....[21]....
        /*05b8*/ 	.word	0x000077d0


	//   ....[22]....
        /*05bc*/ 	.word	0x000077e0


	//   ....[23]....
        /*05c0*/ 	.word	0x00008c70


	//   ....[24]....
        /*05c4*/ 	.word	0x00008ca0


	//   ....[25]....
        /*05c8*/ 	.word	0x00008d70


	//   ....[26]....
        /*05cc*/ 	.word	0x00008d80


	//   ....[27]....
        /*05d0*/ 	.word	0x0000a0f0


	//   ....[28]....
        /*05d4*/ 	.word	0x0000a130


	//   ....[29]....
        /*05d8*/ 	.word	0x0000a160


	//   ....[30]....
        /*05dc*/ 	.word	0x0000a190


	//   ....[31]....
        /*05e0*/ 	.word	0x0000a860


	//   ....[32]....
        /*05e4*/ 	.word	0x0000a880


	//   ....[33]....
        /*05e8*/ 	.word	0x0000a950


	//   ....[34]....
        /*05ec*/ 	.word	0x0000a970


	//   ....[35]....
        /*05f0*/ 	.word	0x0000aa30


	//   ....[36]....
        /*05f4*/ 	.word	0x0000aa50


	//   ....[37]....
        /*05f8*/ 	.word	0x0000ab20


	//   ....[38]....
        /*05fc*/ 	.word	0x0000ab40


	//   ....[39]....
        /*0600*/ 	.word	0x0000af00


	//   ....[40]....
        /*0604*/ 	.word	0x0000af10


	//   ....[41]....
        /*0608*/ 	.word	0x0000b340


	//   ....[42]....
        /*060c*/ 	.word	0x0000b350


	//   ....[43]....
        /*0610*/ 	.word	0x0000c040


	//   ....[44]....
        /*0614*/ 	.word	0x0000c070


	//   ....[45]....
        /*0618*/ 	.word	0x0000c140


	//   ....[46]....
        /*061c*/ 	.word	0x0000c160


	//   ....[47]....
        /*0620*/ 	.word	0x0000c220


	//   ....[48]....
        /*0624*/ 	.word	0x0000c240


	//   ....[49]....
        /*0628*/ 	.word	0x0000c310


	//   ....[50]....
        /*062c*/ 	.word	0x0000c330


	//   ....[51]....
        /*0630*/ 	.word	0x0000c470


	//   ....[52]....
        /*0634*/ 	.word	0x0000c680


	//   ....[53]....
        /*0638*/ 	.word	0x0000c6b0


	//   ....[54]....
        /*063c*/ 	.word	0x0000c6e0


	//   ....[55]....
        /*0640*/ 	.word	0x0000c710


	//   ....[56]....
        /*0644*/ 	.word	0x0000c740


	//   ....[57]....
        /*0648*/ 	.word	0x0000c770


	//   ....[58]....
        /*064c*/ 	.word	0x0000c8e0


	//   ....[59]....
        /*0650*/ 	.word	0x0000c910


	//   ....[60]....
        /*0654*/ 	.word	0x0000c940


	//   ....[61]....
        /*0658*/ 	.word	0x0000c970


	//   ....[62]....
        /*065c*/ 	.word	0x0000c9a0


	//   ....[63]....
        /*0660*/ 	.word	0x0000c9d0


	//   ....[64]....
        /*0664*/ 	.word	0x0000ca60


	//   ....[65]....
        /*0668*/ 	.word	0x0000ca90


	//   ....[66]....
        /*066c*/ 	.word	0x0000caa0


	//   ....[67]....
        /*0670*/ 	.word	0x0000cae0


	//   ....[68]....
        /*0674*/ 	.word	0x0000e900


	//   ....[69]....
        /*0678*/ 	.word	0x0000e920


	//   ....[70]....
        /*067c*/ 	.word	0x0000e9c0


	//   ....[71]....
        /*0680*/ 	.word	0x0000e9e0


	//   ....[72]....
        /*0684*/ 	.word	0x0000ea70


	//   ....[73]....
        /*0688*/ 	.word	0x0000ea90


	//   ....[74]....
        /*068c*/ 	.word	0x0000eb20


	//   ....[75]....
        /*0690*/ 	.word	0x0000eb40


	//   ....[76]....
        /*0694*/ 	.word	0x0000ebd0


	//   ....[77]....
        /*0698*/ 	.word	0x0000ebf0


	//   ....[78]....
        /*069c*/ 	.word	0x0000ec80


	//   ....[79]....
        /*06a0*/ 	.word	0x0000eca0


	//   ....[80]....
        /*06a4*/ 	.word	0x0000ed30


	//   ....[81]....
        /*06a8*/ 	.word	0x0000ed50


	//   ....[82]....
        /*06ac*/ 	.word	0x0000ed60


	//   ....[83]....
        /*06b0*/ 	.word	0x0000ede0


	//   ....[84]....
        /*06b4*/ 	.word	0x0000f520


	//   ....[85]....
        /*06b8*/ 	.word	0x0000f550


	//   ....[86]....
        /*06bc*/ 	.word	0x0000f5b0


	//   ....[87]....
        /*06c0*/ 	.word	0x0000f600


	//   ....[88]....
        /*06c4*/ 	.word	0x0000f650


	//   ....[89]....
        /*06c8*/ 	.word	0x0000f6a0


	//   ....[90]....
        /*06cc*/ 	.word	0x0000f6f0


	//   ....[91]....
        /*06d0*/ 	.word	0x0000f740


	//   ....[92]....
        /*06d4*/ 	.word	0x0000f790


	//   ....[93]....
        /*06d8*/ 	.word	0x0000f7e0


	//   ....[94]....
        /*06dc*/ 	.word	0x0000f830


	//   ....[95]....
        /*06e0*/ 	.word	0x0000f880


	//   ....[96]....
        /*06e4*/ 	.word	0x0000f8d0


	//   ....[97]....
        /*06e8*/ 	.word	0x0000f910


	//   ....[98]....
        /*06ec*/ 	.word	0x0000f930


	//   ....[99]....
        /*06f0*/ 	.word	0x0000f970


	//   ....[100]....
        /*06f4*/ 	.word	0x000100a0


	//   ....[101]....
        /*06f8*/ 	.word	0x000100d0


	//   ....[102]....
        /*06fc*/ 	.word	0x00010130


	//   ....[103]....
        /*0700*/ 	.word	0x00010140


	//   ....[104]....
        /*0704*/ 	.word	0x00010190


	//   ....[105]....
        /*0708*/ 	.word	0x000101a0


	//   ....[106]....
        /*070c*/ 	.word	0x000101f0


	//   ....[107]....
        /*0710*/ 	.word	0x00010200


	//   ....[108]....
        /*0714*/ 	.word	0x00010250


	//   ....[109]....
        /*0718*/ 	.word	0x00010260


	//   ....[110]....
        /*071c*/ 	.word	0x000102b0


	//   ....[111]....
        /*0720*/ 	.word	0x000102c0


	//   ....[112]....
        /*0724*/ 	.word	0x00010310


	//   ....[113]....
        /*0728*/ 	.word	0x00010320


	//   ....[114]....
        /*072c*/ 	.word	0x00010330


	//   ....[115]....
        /*0730*/ 	.word	0x00010380


	//   ....[116]....
        /*0734*/ 	.word	0x000105e0


	//   ....[117]....
        /*0738*/ 	.word	0x00010600


	//   ....[118]....
        /*073c*/ 	.word	0x00010610


	//   ....[119]....
        /*0740*/ 	.word	0x00010680


	//   ....[120]....
        /*0744*/ 	.word	0x00010690


	//   ....[121]....
        /*0748*/ 	.word	0x00010700


	//   ....[122]....
        /*074c*/ 	.word	0x00010710


	//   ....[123]....
        /*0750*/ 	.word	0x00010780


	//   ....[124]....
        /*0754*/ 	.word	0x00010790


	//   ....[125]....
        /*0758*/ 	.word	0x00010800


	//   ....[126]....
        /*075c*/ 	.word	0x00010810


	//   ....[127]....
        /*0760*/ 	.word	0x00010880


	//   ....[128]....
        /*0764*/ 	.word	0x00010890


	//   ....[129]....
        /*0768*/ 	.word	0x00010900


	//   ....[130]....
        /*076c*/ 	.word	0x00010910


	//   ....[131]....
        /*0770*/ 	.word	0x00010920


	//   ....[132]....
        /*0774*/ 	.word	0x00010eb0


	//   ....[133]....
        /*0778*/ 	.word	0x00010ef0


	//   ....[134]....
        /*077c*/ 	.word	0x00010f30


	//   ....[135]....
        /*0780*/ 	.word	0x00010f50


	//   ....[136]....
        /*0784*/ 	.word	0x00010f60


	//   ....[137]....
        /*0788*/ 	.word	0x00010f80


	//   ....[138]....
        /*078c*/ 	.word	0x00010ff0


	//   ....[139]....
        /*0790*/ 	.word	0x00011010


	//   ....[140]....
        /*0794*/ 	.word	0x00011070


	//   ....[141]....
        /*0798*/ 	.word	0x00011090


	//   ....[142]....
        /*079c*/ 	.word	0x000110f0


	//   ....[143]....
        /*07a0*/ 	.word	0x00011110


	//   ....[144]....
        /*07a4*/ 	.word	0x00011170


	//   ....[145]....
        /*07a8*/ 	.word	0x00011190


	//   ....[146]....
        /*07ac*/ 	.word	0x000111e0


	//   ....[147]....
        /*07b0*/ 	.word	0x00011200


	//   ....[148]....
        /*07b4*/ 	.word	0x00011660


	//   ....[149]....
        /*07b8*/ 	.word	0x00011670


	//   ....[150]....
        /*07bc*/ 	.word	0x000116b0


	//   ....[151]....
        /*07c0*/ 	.word	0x000116f0


	//   ....[152]....
        /*07c4*/ 	.word	0x00011720


	//   ....[153]....
        /*07c8*/ 	.word	0x00011750


	//   ....[154]....
        /*07cc*/ 	.word	0x00011780


	//   ....[155]....
        /*07d0*/ 	.word	0x000117b0


	//   ....[156]....
        /*07d4*/ 	.word	0x00011960


	//   ....[157]....
        /*07d8*/ 	.word	0x00011990


	//   ....[158]....
        /*07dc*/ 	.word	0x000119c0


	//   ....[159]....
        /*07e0*/ 	.word	0x000119f0


	//   ....[160]....
        /*07e4*/ 	.word	0x00011a20


	//   ....[161]....
        /*07e8*/ 	.word	0x00011a50


	//   ....[162]....
        /*07ec*/ 	.word	0x00011b10


	//   ....[163]....
        /*07f0*/ 	.word	0x00011b30


	//   ....[164]....
        /*07f4*/ 	.word	0x00011b50


	//   ....[165]....
        /*07f8*/ 	.word	0x00011bb0


	//   ....[166]....
        /*07fc*/ 	.word	0x000125d0


	//   ....[167]....
        /*0800*/ 	.word	0x00012b70


	//   ....[168]....
        /*0804*/ 	.word	0x00012c60


	//   ....[169]....
        /*0808*/ 	.word	0x00012d00


	//   ....[170]....
        /*080c*/ 	.word	0x00012d60


	//   ....[171]....
        /*0810*/ 	.word	0x00012e60


	//   ....[172]....
        /*0814*/ 	.word	0x00012ed0


	//   ....[173]....
        /*0818*/ 	.word	0x00012fd0


	//   ....[174]....
        /*081c*/ 	.word	0x00013040


	//   ....[175]....
        /*0820*/ 	.word	0x00013140


	//   ....[176]....
        /*0824*/ 	.word	0x000131b0


	//   ....[177]....
        /*0828*/ 	.word	0x000132b0


	//   ....[178]....
        /*082c*/ 	.word	0x00013320


	//   ....[179]....
        /*0830*/ 	.word	0x00013420


	//   ....[180]....
        /*0834*/ 	.word	0x00013490


	//   ....[181]....
        /*0838*/ 	.word	0x00013590


	//   ....[182]....
        /*083c*/ 	.word	0x00013600


	//   ....[183]....
        /*0840*/ 	.word	0x000136a0


	//   ....[184]....
        /*0844*/ 	.word	0x000137a0


	//   ....[185]....
        /*0848*/ 	.word	0x00013810


	//   ....[186]....
        /*084c*/ 	.word	0x00013890


	//   ....[187]....
        /*0850*/ 	.word	0x00013950


	//   ....[188]....
        /*0854*/ 	.word	0x000139d0


	//   ....[189]....
        /*0858*/ 	.word	0x00013aa0


	//   ....[190]....
        /*085c*/ 	.word	0x00013b20


	//   ....[191]....
        /*0860*/ 	.word	0x00013bf0


	//   ....[192]....
        /*0864*/ 	.word	0x00013c70


	//   ....[193]....
        /*0868*/ 	.word	0x00013d40


	//   ....[194]....
        /*086c*/ 	.word	0x00013dc0


	//   ....[195]....
        /*0870*/ 	.word	0x00013e90


	//   ....[196]....
        /*0874*/ 	.word	0x00013f10


	//   ....[197]....
        /*0878*/ 	.word	0x00013fd0


	//   ....[198]....
        /*087c*/ 	.word	0x00014050


	//   ....[199]....
        /*0880*/ 	.word	0x00014100


	//   ....[200]....
        /*0884*/ 	.word	0x00014230


	//   ....[201]....
        /*0888*/ 	.word	0x000142d0


	//   ....[202]....
        /*088c*/ 	.word	0x00014340


	//   ....[203]....
        /*0890*/ 	.word	0x00014400


	//   ....[204]....
        /*0894*/ 	.word	0x00014460


	//   ....[205]....
        /*0898*/ 	.word	0x00014520


	//   ....[206]....
        /*089c*/ 	.word	0x00014580


	//   ....[207]....
        /*08a0*/ 	.word	0x00014640


	//   ....[208]....
        /*08a4*/ 	.word	0x000146a0


	//   ....[209]....
        /*08a8*/ 	.word	0x00014760


	//   ....[210]....
        /*08ac*/ 	.word	0x000147c0


	//   ....[211]....
        /*08b0*/ 	.word	0x00014880


	//   ....[212]....
        /*08b4*/ 	.word	0x000148e0


	//   ....[213]....
        /*08b8*/ 	.word	0x000149a0


	//   ....[214]....
        /*08bc*/ 	.word	0x00014a00


	//   ....[215]....
        /*08c0*/ 	.word	0x00014ac0


	//   ....[216]....
        /*08c4*/ 	.word	0x00014bb0


	//   ....[217]....
        /*08c8*/ 	.word	0x00014c50


	//   ....[218]....
        /*08cc*/ 	.word	0x00014cb0


	//   ....[219]....
        /*08d0*/ 	.word	0x00014d90


	//   ....[220]....
        /*08d4*/ 	.word	0x00014df0


	//   ....[221]....
        /*08d8*/ 	.word	0x00014ed0


	//   ....[222]....
        /*08dc*/ 	.word	0x00014f30


	//   ....[223]....
        /*08e0*/ 	.word	0x00015010


	//   ....[224]....
        /*08e4*/ 	.word	0x00015070


	//   ....[225]....
        /*08e8*/ 	.word	0x00015150


	//   ....[226]....
        /*08ec*/ 	.word	0x000151b0


	//   ....[227]....
        /*08f0*/ 	.word	0x00015290


	//   ....[228]....
        /*08f4*/ 	.word	0x000152f0


	//   ....[229]....
        /*08f8*/ 	.word	0x000153d0


	//   ....[230]....
        /*08fc*/ 	.word	0x00015430


	//   ....[231]....
        /*0900*/ 	.word	0x00015500


	//   ....[232]....
        /*0904*/ 	.word	0x00015620


	//   ....[233]....
        /*0908*/ 	.word	0x000156c0


	//   ....[234]....
        /*090c*/ 	.word	0x00015780


	//   ....[235]....
        /*0910*/ 	.word	0x00015850


	//   ....[236]....
        /*0914*/ 	.word	0x000158b0


	//   ....[237]....
        /*0918*/ 	.word	0x00015990


	//   ....[238]....
        /*091c*/ 	.word	0x000159f0


	//   ....[239]....
        /*0920*/ 	.word	0x00015ac0


	//   ....[240]....
        /*0924*/ 	.word	0x00015b20


	//   ....[241]....
        /*0928*/ 	.word	0x00015bf0


	//   ....[242]....
        /*092c*/ 	.word	0x00015c50


	//   ....[243]....
        /*0930*/ 	.word	0x00015d30


	//   ....[244]....
        /*0934*/ 	.word	0x00015d90


	//   ....[245]....
        /*0938*/ 	.word	0x00015e60


	//   ....[246]....
        /*093c*/ 	.word	0x00015ec0


	//   ....[247]....
        /*0940*/ 	.word	0x00015f80


	//   ....[248]....
        /*0944*/ 	.word	0x00016010


	//   ....[249]....
        /*0948*/ 	.word	0x000160b0


	//   ....[250]....
        /*094c*/ 	.word	0x00016220


	//   ....[251]....
        /*0950*/ 	.word	0x00016290


	//   ....[252]....
        /*0954*/ 	.word	0x00016310


	//   ....[253]....
        /*0958*/ 	.word	0x00016380


	//   ....[254]....
        /*095c*/ 	.word	0x000163f0


	//   ....[255]....
        /*0960*/ 	.word	0x00016470


	//   ....[0]....
        /*0964*/ 	.word	0x000164f0


	//   ....[1]....
        /*0968*/ 	.word	0x00016580


	//   ....[2]....
        /*096c*/ 	.word	0x000165f0


	//   ....[3]....
        /*0970*/ 	.word	0x00016660


	//   ....[4]....
        /*0974*/ 	.word	0x000166d0


	//   ....[5]....
        /*0978*/ 	.word	0x00016750


	//   ....[6]....
        /*097c*/ 	.word	0x000167c0


	//   ....[7]....
        /*0980*/ 	.word	0x00016850


	//   ....[8]....
        /*0984*/ 	.word	0x000168b0


	//   ....[9]....
        /*0988*/ 	.word	0x00016940


	//   ....[10]....
        /*098c*/ 	.word	0x00016a70


	//----- nvinfo : EIATTR_REG_RECONFIG
	.align		4
.L_284:
        /*0990*/ 	.byte	0x01, 0x54
	.zero		2


	//----- nvinfo : EIATTR_SYSCALL_OFFSETS
	.align		4
        /*0994*/ 	.byte	0x04, 0x46
        /*0996*/ 	.short	(.L_286 - .L_285)


	//   ....[0]....
.L_285:
        /*0998*/ 	.word	0x00001c70


	//   ....[1]....
        /*099c*/ 	.word	0x0000dff0


	//   ....[2]....
        /*09a0*/ 	.word	0x0000e140


	//   ....[3]....
        /*09a4*/ 	.word	0x0000e230


	//   ....[4]....
        /*09a8*/ 	.word	0x0000f190


	//----- nvinfo : EIATTR_MBARRIER_INSTR_OFFSETS
	.align		4
.L_286:
        /*09ac*/ 	.byte	0x04, 0x39
        /*09ae*/ 	.short	(.L_288 - .L_287)


	//   ....[0]....
.L_287:
        /*09b0*/ 	.word	0x00000180
        /*09b4*/ 	.word	0x000000ff
        /*09b8*/ 	.word	0x00028800
        /*09bc*/ 	.short	0x0100
        /*09be*/ 	.byte	0x08
	.zero		1


	//   ....[1]....
        /*09c0*/ 	.word	0x00000190
        /*09c4*/ 	.word	0x000000ff
        /*09c8*/ 	.word	0x00028820
        /*09cc*/ 	.short	0x0100
        /*09ce*/ 	.byte	0x08
	.zero		1


	//   ....[2]....
        /*09d0*/ 	.word	0x00000280
        /*09d4*/ 	.word	0x000000ff
        /*09d8*/ 	.word	0x00028830
        /*09dc*/ 	.short	0x0100
        /*09de*/ 	.byte	0x08
	.zero		1


	//   ....[3]....
        /*09e0*/ 	.word	0x00000290
        /*09e4*/ 	.word	0x000000ff
        /*09e8*/ 	.word	0x00028840
        /*09ec*/ 	.short	0x0100
        /*09ee*/ 	.byte	0x08
	.zero		1


	//   ....[4]....
        /*09f0*/ 	.word	0x000002a0
        /*09f4*/ 	.word	0x000000ff
        /*09f8*/ 	.word	0x00028838
        /*09fc*/ 	.short	0x0100
        /*09fe*/ 	.byte	0x08
	.zero		1


	//   ....[5]....
        /*0a00*/ 	.word	0x000002b0
        /*0a04*/ 	.word	0x000000ff
        /*0a08*/ 	.word	0x00028848
        /*0a0c*/ 	.short	0x0100
        /*0a0e*/ 	.byte	0x08
	.zero		1


	//   ....[6]....
        /*0a10*/ 	.word	0x000003e0
        /*0a14*/ 	.word	0x000000ff
        /*0a18*/ 	.word	0x00028850
        /*0a1c*/ 	.short	0x0100
        /*0a1e*/ 	.byte	0x08
	.zero		1


	//   ....[7]....
        /*0a20*/ 	.word	0x000003f0
        /*0a24*/ 	.word	0x000000ff
        /*0a28*/ 	.word	0x00028860
        /*0a2c*/ 	.short	0x0100
        /*0a2e*/ 	.byte	0x08
	.zero		1


	//   ....[8]....
        /*0a30*/ 	.word	0x00000400
        /*0a34*/ 	.word	0x000000ff
        /*0a38*/ 	.word	0x00028858
        /*0a3c*/ 	.short	0x0100
        /*0a3e*/ 	.byte	0x08
	.zero		1


	//   ....[9]....
        /*0a40*/ 	.word	0x00000410
        /*0a44*/ 	.word	0x000000ff
        /*0a48*/ 	.word	0x00028868
        /*0a4c*/ 	.short	0x0100
        /*0a4e*/ 	.byte	0x08
	.zero		1


	//   ....[10]....
        /*0a50*/ 	.word	0x00000500
        /*0a54*/ 	.word	0x000000ff
        /*0a58*/ 	.word	0x00028870
        /*0a5c*/ 	.short	0x0100
        /*0a5e*/ 	.byte	0x06
	.zero		1


	//   ....[11]....
        /*0a60*/ 	.word	0x00000510
        /*0a64*/ 	.word	0x000000ff
        /*0a68*/ 	.word	0x00028880
        /*0a6c*/ 	.short	0x0100
        /*0a6e*/ 	.byte	0x06
	.zero		1


	//   ....[12]....
        /*0a70*/ 	.word	0x00000520
        /*0a74*/ 	.word	0x000000ff
        /*0a78*/ 	.word	0x00028878
        /*0a7c*/ 	.short	0x0100
        /*0a7e*/ 	.byte	0x06
	.zero		1


	//   ....[13]....
        /*0a80*/ 	.word	0x00000530
        /*0a84*/ 	.word	0x000000ff
        /*0a88*/ 	.word	0x00028888
        /*0a8c*/ 	.short	0x0100
        /*0a8e*/ 	.byte	0x06
	.zero		1


	//   ....[14]....
        /*0a90*/ 	.word	0x00000660
        /*0a94*/ 	.word	0x000000ff
        /*0a98*/ 	.word	0x00028890
        /*0a9c*/ 	.short	0x0100
        /*0a9e*/ 	.byte	0x08
	.zero		1


	//   ....[15]....
        /*0aa0*/ 	.word	0x00000670
        /*0aa4*/ 	.word	0x000000ff
        /*0aa8*/ 	.word	0x000288a0
        /*0aac*/ 	.short	0x0100
        /*0aae*/ 	.byte	0x08
	.zero		1


	//   ....[16]....
        /*0ab0*/ 	.word	0x00000680
        /*0ab4*/ 	.word	0x000000ff
        /*0ab8*/ 	.word	0x00028898
        /*0abc*/ 	.short	0x0100
        /*0abe*/ 	.byte	0x08
	.zero		1


	//   ....[17]....
        /*0ac0*/ 	.word	0x00000690
        /*0ac4*/ 	.word	0x000000ff
        /*0ac8*/ 	.word	0x000288a8
        /*0acc*/ 	.short	0x0100
        /*0ace*/ 	.byte	0x08
	.zero		1


	//   ....[18]....
        /*0ad0*/ 	.word	0x000007d0
        /*0ad4*/ 	.word	0x000000ff
        /*0ad8*/ 	.word	0x000288b0
        /*0adc*/ 	.short	0x0100
        /*0ade*/ 	.byte	0x08
	.zero		1


	//   ....[19]....
        /*0ae0*/ 	.word	0x000007e0
        /*0ae4*/ 	.word	0x000000ff
        /*0ae8*/ 	.word	0x000288c0
        /*0aec*/ 	.short	0x0100
        /*0aee*/ 	.byte	0x08
	.zero		1


	//   ....[20]....
        /*0af0*/ 	.word	0x000007f0
        /*0af4*/ 	.word	0x000000ff
        /*0af8*/ 	.word	0x000288b8
        /*0afc*/ 	.short	0x0100
        /*0afe*/ 	.byte	0x08
	.zero		1


	//   ....[21]....
        /*0b00*/ 	.word	0x00000800
        /*0b04*/ 	.word	0x000000ff
        /*0b08*/ 	.word	0x000288c8
        /*0b0c*/ 	.short	0x0100
        /*0b0e*/ 	.byte	0x08
	.zero		1


	//   ....[22]....
        /*0b10*/ 	.word	0x00001cf0
        /*0b14*/ 	.word	0x000000ff
        /*0b18*/ 	.word	0x00028800
        /*0b1c*/ 	.short	0x010a
        /*0b1e*/ 	.byte	0x29
	.zero		1


	//   ....[23]....
        /*0b20*/ 	.word	0x00001d70
        /*0b24*/ 	.word	0x00000000
        /*0b28*/ 	.word	0x00028830
        /*0b2c*/ 	.short	0x010a
        /*0b2e*/ 	.byte	0x3f
	.zero		1


	//   ....[24]....
        /*0b30*/ 	.word	0x00001db0
        /*0b34*/ 	.word	0x00000000
        /*0b38*/ 	.word	0x00028830
        /*0b3c*/ 	.short	0x010a
        /*0b3e*/ 	.byte	0x3f
	.zero		1


	//   ....[25]....
        /*0b40*/ 	.word	0x00002500
        /*0b44*/ 	.word	0x000000ff
        /*0b48*/ 	.word	0x00000000
        /*0b4c*/ 	.short	0x0101
        /*0b4e*/ 	.byte	0x06
	.zero		1


	//   ....[26]....
        /*0b50*/ 	.word	0x00004200
        /*0b54*/ 	.word	0x000000ff
        /*0b58*/ 	.word	0x00028830
        /*0b5c*/ 	.short	0x010a
        /*0b5e*/ 	.byte	0x06
	.zero		1


	//   ....[27]....
        /*0b60*/ 	.word	0x00004240
        /*0b64*/ 	.word	0x000000ff
        /*0b68*/ 	.word	0x00028830
        /*0b6c*/ 	.short	0x010a
        /*0b6e*/ 	.byte	0x06
	.zero		1


	//   ....[28]....
        /*0b70*/ 	.word	0x000045b0
        /*0b74*/ 	.word	0x000000ff
        /*0b78*/ 	.word	0x00028850
        /*0b7c*/ 	.short	0x010a
        /*0b7e*/ 	.byte	0x06
	.zero		1


	//   ....[29]....
        /*0b80*/ 	.word	0x000045f0
        /*0b84*/ 	.word	0x000000ff
        /*0b88*/ 	.word	0x00028850
        /*0b8c*/ 	.short	0x010a
        /*0b8e*/ 	.byte	0x06
	.zero		1


	//   ....[30]....
        /*0b90*/ 	.word	0x00004a60
        /*0b94*/ 	.word	0x000000ff
        /*0b98*/ 	.word	0x00000000
        /*0b9c*/ 	.short	0x0101
        /*0b9e*/ 	.byte	0x06
	.zero		1


	//   ....[31]....
        /*0ba0*/ 	.word	0x00006540
        /*0ba4*/ 	.word	0x000000ff
        /*0ba8*/ 	.word	0x00000000
        /*0bac*/ 	.short	0x0101
        /*0bae*/ 	.byte	0x06
	.zero		1


	//   ....[32]....
        /*0bb0*/ 	.word	0x00006c30
        /*0bb4*/ 	.word	0x000000ff
        /*0bb8*/ 	.word	0x00028830
        /*0bbc*/ 	.short	0x010a
        /*0bbe*/ 	.byte	0x06
	.zero		1


	//   ....[33]....
        /*0bc0*/ 	.word	0x00006c70
        /*0bc4*/ 	.word	0x000000ff
        /*0bc8*/ 	.word	0x00028830
        /*0bcc*/ 	.short	0x010a
        /*0bce*/ 	.byte	0x06
	.zero		1


	//   ....[34]....
        /*0bd0*/ 	.word	0x00006fb0
        /*0bd4*/ 	.word	0x000000ff
        /*0bd8*/ 	.word	0x00028850
        /*0bdc*/ 	.short	0x010a
        /*0bde*/ 	.byte	0x06
	.zero		1


	//   ....[35]....
        /*0be0*/ 	.word	0x00006ff0
        /*0be4*/ 	.word	0x000000ff
        /*0be8*/ 	.word	0x00028850
        /*0bec*/ 	.short	0x010a
        /*0bee*/ 	.byte	0x06
	.zero		1


	//   ....[36]....
        /*0bf0*/ 	.word	0x00007430
        /*0bf4*/ 	.word	0x000000ff
        /*0bf8*/ 	.word	0x00000000
        /*0bfc*/ 	.short	0x0101
        /*0bfe*/ 	.byte	0x06
	.zero		1


	//   ....[37]....
        /*0c00*/ 	.word	0x000085e0
        /*0c04*/ 	.word	0x000000ff
        /*0c08*/ 	.word	0x00000000
        /*0c0c*/ 	.short	0x0101
        /*0c0e*/ 	.byte	0x06
	.zero		1


	//   ....[38]....
        /*0c10*/ 	.word	0x00008be0
        /*0c14*/ 	.word	0x000000ff
        /*0c18*/ 	.word	0x00028850
        /*0c1c*/ 	.short	0x010a
        /*0c1e*/ 	.byte	0x05
	.zero		1


	//   ....[39]....
        /*0c20*/ 	.word	0x00008c20
        /*0c24*/ 	.word	0x000000ff
        /*0c28*/ 	.word	0x00028850
        /*0c2c*/ 	.short	0x010a
        /*0c2e*/ 	.byte	0x05
	.zero		1


	//   ....[40]....
        /*0c30*/ 	.word	0x000091a0
        /*0c34*/ 	.word	0x000000ff
        /*0c38*/ 	.word	0x00000000
        /*0c3c*/ 	.short	0x0101
        /*0c3e*/ 	.byte	0x04
	.zero		1


	//   ....[41]....
        /*0c40*/ 	.word	0x0000a850
        /*0c44*/ 	.word	0x00000014
        /*0c48*/ 	.word	0x00000000
        /*0c4c*/ 	.short	0x0101
        /*0c4e*/ 	.byte	0x3f
	.zero		1


	//   ....[42]....
        /*0c50*/ 	.word	0x0000acf0
        /*0c54*/ 	.word	0x00000014
        /*0c58*/ 	.word	0x00000000
        /*0c5c*/ 	.short	0x0101
        /*0c5e*/ 	.byte	0x3f
	.zero		1


	//   ....[43]....
        /*0c60*/ 	.word	0x0000e730
        /*0c64*/ 	.word	0x00000007
        /*0c68*/ 	.word	0x00028840
        /*0c6c*/ 	.short	0x010a
        /*0c6e*/ 	.byte	0x3f
	.zero		1


	//   ....[44]....
        /*0c70*/ 	.word	0x0000ee90
        /*0c74*/ 	.word	0x00000007
        /*0c78*/ 	.word	0x00028830
        /*0c7c*/ 	.short	0x0107
        /*0c7e*/ 	.byte	0x3f
	.zero		1


	//   ....[45]....
        /*0c80*/ 	.word	0x0000ef60
        /*0c84*/ 	.word	0x00000007
        /*0c88*/ 	.word	0x00028830
        /*0c8c*/ 	.short	0x0101
        /*0c8e*/ 	.byte	0x3f
	.zero		1


	//   ....[46]....
        /*0c90*/ 	.word	0x0000fa60
        /*0c94*/ 	.word	0x00000016
        /*0c98*/ 	.word	0x00028800
        /*0c9c*/ 	.short	0x0107
        /*0c9e*/ 	.byte	0x3f
	.zero		1


	//   ....[47]....
        /*0ca0*/ 	.word	0x0000fb70
        /*0ca4*/ 	.word	0x00000016
        /*0ca8*/ 	.word	0x00028800
        /*0cac*/ 	.short	0x0101
        /*0cae*/ 	.byte	0x3f
	.zero		1


	//   ....[48]....
        /*0cb0*/ 	.word	0x0000fb90
        /*0cb4*/ 	.word	0x00000016
        /*0cb8*/ 	.word	0x00028820
        /*0cbc*/ 	.short	0x010a
        /*0cbe*/ 	.byte	0x3f
	.zero		1


	//   ....[49]....
        /*0cc0*/ 	.word	0x0000ff10
        /*0cc4*/ 	.word	0x00000006
        /*0cc8*/ 	.word	0x00028840
        /*0ccc*/ 	.short	0x010a
        /*0cce*/ 	.byte	0x3f
	.zero		1


	//   ....[50]....
        /*0cd0*/ 	.word	0x00010410
        /*0cd4*/ 	.word	0x00000006
        /*0cd8*/ 	.word	0x00028830
        /*0cdc*/ 	.short	0x0107
        /*0cde*/ 	.byte	0x3f
	.zero		1


	//   ....[51]....
        /*0ce0*/ 	.word	0x000104d0
        /*0ce4*/ 	.word	0x00000006
        /*0ce8*/ 	.word	0x00028830
        /*0cec*/ 	.short	0x0101
        /*0cee*/ 	.byte	0x3f
	.zero		1


	//   ....[52]....
        /*0cf0*/ 	.word	0x00010540
        /*0cf4*/ 	.word	0x00000006
        /*0cf8*/ 	.word	0x00028860
        /*0cfc*/ 	.short	0x010a
        /*0cfe*/ 	.byte	0x3f
	.zero		1


	//   ....[53]....
        /*0d00*/ 	.word	0x00010ad0
        /*0d04*/ 	.word	0x00000006
        /*0d08*/ 	.word	0x00028850
        /*0d0c*/ 	.short	0x0107
        /*0d0e*/ 	.byte	0x3f
	.zero		1


	//   ....[54]....
        /*0d10*/ 	.word	0x00010c00
        /*0d14*/ 	.word	0x00000006
        /*0d18*/ 	.word	0x00028850
        /*0d1c*/ 	.short	0x0101
        /*0d1e*/ 	.byte	0x3f
	.zero		1


	//   ....[55]....
        /*0d20*/ 	.word	0x00010e10
        /*0d24*/ 	.word	0x00000000
        /*0d28*/ 	.word	0x00028860
        /*0d2c*/ 	.short	0x010a
        /*0d2e*/ 	.byte	0x3f
	.zero		1


	//   ....[56]....
        /*0d30*/ 	.word	0x00011340
        /*0d34*/ 	.word	0x00000000
        /*0d38*/ 	.word	0x00028850
        /*0d3c*/ 	.short	0x0107
        /*0d3e*/ 	.byte	0x3f
	.zero		1


	//   ....[57]....
        /*0d40*/ 	.word	0x00011400
        /*0d44*/ 	.word	0x00000000
        /*0d48*/ 	.word	0x00028850
        /*0d4c*/ 	.short	0x0101
        /*0d4e*/ 	.byte	0x3f
	.zero		1


	//   ....[58]....
        /*0d50*/ 	.word	0x00012550
        /*0d54*/ 	.word	0x00000004
        /*0d58*/ 	.word	0x00028820
        /*0d5c*/ 	.short	0x010a
        /*0d5e*/ 	.byte	0x3f
	.zero		1


	//   ....[59]....
        /*0d60*/ 	.word	0x000126d0
        /*0d64*/ 	.word	0x00000005
        /*0d68*/ 	.word	0x00028840
        /*0d6c*/ 	.short	0x010a
        /*0d6e*/ 	.byte	0x3f
	.zero		1


	//   ....[60]....
        /*0d70*/ 	.word	0x00012770
        /*0d74*/ 	.word	0x00000019
        /*0d78*/ 	.word	0x00028840
        /*0d7c*/ 	.short	0x010a
        /*0d7e*/ 	.byte	0x3f
	.zero		1


	//   ....[61]....
        /*0d80*/ 	.word	0x000127b0
        /*0d84*/ 	.word	0x00000005
        /*0d88*/ 	.word	0x00028860
        /*0d8c*/ 	.short	0x010a
        /*0d8e*/ 	.byte	0x3f
	.zero		1


	//   ....[62]....
        /*0d90*/ 	.word	0x000127f0
        /*0d94*/ 	.word	0x00000019
        /*0d98*/ 	.word	0x00028860
        /*0d9c*/ 	.short	0x010a
        /*0d9e*/ 	.byte	0x3f
	.zero		1


	//   ....[63]....
        /*0da0*/ 	.word	0x00012860
        /*0da4*/ 	.word	0x00000003
        /*0da8*/ 	.word	0x00028800
        /*0dac*/ 	.short	0x010a
        /*0dae*/ 	.byte	0x3f
	.zero		1


	//   ....[64]....
        /*0db0*/ 	.word	0x000128b0
        /*0db4*/ 	.word	0x00000000
        /*0db8*/ 	.word	0x00028830
        /*0dbc*/ 	.short	0x010a
        /*0dbe*/ 	.byte	0x3f
	.zero		1


	//   ....[65]....
        /*0dc0*/ 	.word	0x00012910
        /*0dc4*/ 	.word	0x00000005
        /*0dc8*/ 	.word	0x00028830
        /*0dcc*/ 	.short	0x010a
        /*0dce*/ 	.byte	0x3f
	.zero		1


	//   ....[66]....
        /*0dd0*/ 	.word	0x00012970
        /*0dd4*/ 	.word	0x00000005
        /*0dd8*/ 	.word	0x00028850
        /*0ddc*/ 	.short	0x010a
        /*0dde*/ 	.byte	0x3f
	.zero		1


	//   ....[67]....
        /*0de0*/ 	.word	0x000129d0
        /*0de4*/ 	.word	0x00000005
        /*0de8*/ 	.word	0x00028830
        /*0dec*/ 	.short	0x010a
        /*0dee*/ 	.byte	0x3f
	.zero		1


	//   ....[68]....
        /*0df0*/ 	.word	0x00012a30
        /*0df4*/ 	.word	0x00000005
        /*0df8*/ 	.word	0x00028850
        /*0dfc*/ 	.short	0x010a
        /*0dfe*/ 	.byte	0x3f
	.zero		1


	//   ....[69]....
        /*0e00*/ 	.word	0x00012a90
        /*0e04*/ 	.word	0x00000007
        /*0e08*/ 	.word	0x00028850
        /*0e0c*/ 	.short	0x010a
        /*0e0e*/ 	.byte	0x3f
	.zero		1


	//   ....[70]....
        /*0e10*/ 	.word	0x00012bb0
        /*0e14*/ 	.word	0x00000007
        /*0e18*/ 	.word	0x00028840
        /*0e1c*/ 	.short	0x010a
        /*0e1e*/ 	.byte	0x3f
	.zero		1


	//   ....[71]....
        /*0e20*/ 	.word	0x00014130
        /*0e24*/ 	.word	0x00000016
        /*0e28*/ 	.word	0x00028820
        /*0e2c*/ 	.short	0x010a
        /*0e2e*/ 	.byte	0x3f
	.zero		1


	//   ....[72]....
        /*0e30*/ 	.word	0x00014180
        /*0e34*/ 	.word	0x00000006
        /*0e38*/ 	.word	0x00028840
        /*0e3c*/ 	.short	0x010a
        /*0e3e*/ 	.byte	0x3f
	.zero		1


	//   ....[73]....
        /*0e40*/ 	.word	0x00014b00
        /*0e44*/ 	.word	0x00000006
        /*0e48*/ 	.word	0x00028860
        /*0e4c*/ 	.short	0x010a
        /*0e4e*/ 	.byte	0x3f
	.zero		1


	//   ....[74]....
        /*0e50*/ 	.word	0x00015570
        /*0e54*/ 	.word	0x00000000
        /*0e58*/ 	.word	0x00028860
        /*0e5c*/ 	.short	0x010a
        /*0e5e*/ 	.byte	0x3f
	.zero		1


	//   ....[75]....
        /*0e60*/ 	.word	0x00016990
        /*0e64*/ 	.word	0x00000004
        /*0e68*/ 	.word	0x00028820
        /*0e6c*/ 	.short	0x010a
        /*0e6e*/ 	.byte	0x3f
	.zero		1


	//   ....[76]....
        /*0e70*/ 	.word	0x00016b30
        /*0e74*/ 	.word	0x00000005
        /*0e78*/ 	.word	0x00028840
        /*0e7c*/ 	.short	0x010a
        /*0e7e*/ 	.byte	0x3f
	.zero		1


	//   ....[77]....
        /*0e80*/ 	.word	0x00016b80
        /*0e84*/ 	.word	0x00000019
        /*0e88*/ 	.word	0x00028840
        /*0e8c*/ 	.short	0x010a
        /*0e8e*/ 	.byte	0x3f
	.zero		1


	//   ....[78]....
        /*0e90*/ 	.word	0x00016bd0
        /*0e94*/ 	.word	0x00000005
        /*0e98*/ 	.word	0x00028860
        /*0e9c*/ 	.short	0x010a
        /*0e9e*/ 	.byte	0x3f
	.zero		1


	//----- nvinfo : EIATTR_NUM_MBARRIERS
	.align		4
.L_288:
        /*0ea0*/ 	.byte	0x03, 0x38
        /*0ea2*/ 	.short	0x0016


	//----- nvinfo : EIATTR_EXIT_INSTR_OFFSETS
	.align		4
        /*0ea4*/ 	.byte	0x04, 0x1c
        /*0ea6*/ 	.short	(.L_290 - .L_289)


	//   ....[0]....
.L_289:
        /*0ea8*/ 	.word	0x000009b0


	//   ....[1]....
        /*0eac*/ 	.word	0x0000c420


	//   ....[2]....
        /*0eb0*/ 	.word	0x00012840


	//----- nvinfo : EIATTR_MAX_THREADS
	.align		4
.L_290:
        /*0eb4*/ 	.byte	0x04, 0x05
        /*0eb6*/ 	.short	(.L_292 - .L_291)
.L_291:
        /*0eb8*/ 	.word	0x00000180
        /*0ebc*/ 	.word	0x00000001
        /*0ec0*/ 	.word	0x00000001


	//----- nvinfo : EIATTR_CRS_STACK_SIZE
	.align		4
.L_292:
        /*0ec4*/ 	.byte	0x04, 0x1e
        /*0ec6*/ 	.short	(.L_294 - .L_293)
.L_293:
        /*0ec8*/ 	.word	0x00000000


	//----- nvinfo : EIATTR_CBANK_PARAM_SIZE
	.align		4
.L_294:
        /*0ecc*/ 	.byte	0x03, 0x19
        /*0ece*/ 	.short	0x0af0


	//----- nvinfo : EIATTR_PARAM_CBANK
	.align		4
        /*0ed0*/ 	.byte	0x04, 0x0a
        /*0ed2*/ 	.short	(.L_296 - .L_295)
	.align		4
.L_295:
        /*0ed4*/ 	.word	index@(.nv.constant0._ZN7cutlass13device_kernelIN5flash11enable_sm90INS1_16FlashAttnFwdSm90INS1_25CollectiveMainloopFwdSm90ILi2EN4cute5tupleIJNS5_1CILi1EEES8_S8_EEENS6_IJNS7_ILi128EEESA_SA_EEELi128ENS_6half_tEfNS_4arch4Sm90ELb1ELb0ELb0ELb1ELb1ELb0ELb0ELb1ELb1ELb1ELb1ELb0EEENS1_21CollectiveEpilogueFwdISB_S9_SC_SE_Li256ELb1ELb1ELb1ELb0EEENS1_36VarlenDynamicPersistentTileSchedulerILi128ELi128ELi256ELi128ELb1ELb1ELb1ELb1ELb1ELb1EEEEEEEEEvNT_6ParamsE)
        /*0ed8*/ 	.short	0x0210
        /*0eda*/ 	.short	0x0af0


	//----- nvinfo : EIATTR_SW_WAR
	.align		4
.L_296:
        /*0edc*/ 	.byte	0x04, 0x36
        /*0ede*/ 	.short	(.L_298 - .L_297)
.L_297:
        /*0ee0*/ 	.word	0x00000008
.L_298:


//--------------------- .nv.info._ZN7cutlass13device_kernelIN5flash11enable_sm90INS1_16FlashAttnFwdSm90INS1_25CollectiveMainloopFwdSm90ILi2EN4cute5tupleIJNS5_1CILi1EEES8_S8_EEENS6_IJNS7_ILi128EEESA_SA_EEELi128ENS_6half_tEfNS_4arch4Sm90ELb1ELb0ELb0ELb1ELb1ELb1ELb0ELb1ELb1ELb1ELb1ELb0EEENS1_21CollectiveEpilogueFwdISB_S9_SC_SE_Li256ELb1ELb1ELb1ELb0EEENS1_36VarlenDynamicPersistentTileSchedulerILi128ELi128ELi256ELi128ELb1ELb1ELb1ELb1ELb1ELb1EEEEEEEEEvNT_6ParamsE --------------------------
	.section	.nv.info._ZN7cutlass13device_kernelIN5flash11enable_sm90INS1_16FlashAttnFwdSm90INS1_25CollectiveMainloopFwdSm90ILi2EN4cute5tupleIJNS5_1CILi1EEES8_S8_EEENS6_IJNS7_ILi128EEESA_SA_EEELi128ENS_6half_tEfNS_4arch4Sm90ELb1ELb0ELb0ELb1ELb1ELb1ELb0ELb1ELb1ELb1ELb1ELb0EEENS1_21CollectiveEpilogueFwdISB_S9_SC_SE_Li256ELb1ELb1ELb1ELb0EEENS1_36VarlenDynamicPersistentTileSchedulerILi128ELi128ELi256ELi128ELb1ELb1ELb1ELb1ELb1ELb1EEEEEEEEEvNT_6ParamsE,"",@"SHT_CUDA_INFO"
	.sectionflags	@""
	.align	4


	//----- nvinfo : EIATTR_CUDA_API_VERSION
	.align		4
        /*0000*/ 	.byte	0x04, 0x37
        /*0002*/ 	.short	(.L_300 - .L_299)
.L_299:
        /*0004*/ 	.word	0x00000082


	//----- nvinfo : EIATTR_KPARAM_INFO
	.align		4
.L_300:
        /*0008*/ 	.byte	0x04, 0x17
        /*000a*/ 	.short	(.L_302 - .L_301)
.L_301:
        /*000c*/ 	.word	0x00000000
        /*0010*/ 	.short	0x0000
        /*0012*/ 	.short	0x0070
        /*0014*/ 	.byte	0x00, 0xf0, 0x01, 0x2a


	//----- nvinfo : EIATTR_SPARSE_MMA_MASK
	.align		4
.L_302:
        /*0018*/ 	.byte	0x03, 0x50
        /*001a*/ 	.short	0x0000


	//----- nvinfo : EIATTR_MAXREG_COUNT
	.align		4
        /*001c*/ 	.byte	0x03, 0x1b
        /*001e*/ 	.short	0x00a8


	//----- nvinfo : EIATTR_NUM_BARRIERS
	.align		4
        /*0020*/ 	.byte	0x02, 0x4c
        /*0022*/ 	.byte	0x10
	.zero		1


	//----- nvinfo : EIATTR_EXTERNS
	.align		4
        /*0024*/ 	.byte	0x04, 0x0f
        /*0026*/ 	.short	(.L_304 - .L_303)


	//   ....[0]....
	.align		4
.L_303:
        /*0028*/ 	.word	index@(__assertfail)


	//----- nvinfo : EIATTR_ANNOTATIONS
	.align		4
.L_304:
        /*002c*/ 	.byte	0x04, 0x55
        /*002e*/ 	.short	(.L_306 - .L_305)


	//   ....[0]....
.L_305:
        /* <DEDUP_REMOVED lines=18> */


	//----- nvinfo : EIATTR_MERCURY_ISA_VERSION
	.align		4
.L_306:
        /*0138*/ 	.byte	0x03, 0x5f
        /*013a*/ 	.short	0x0101


	//----- nvinfo : EIATTR_UNUSED_LOAD_BYTE_OFFSET
	.align		4
        /*013c*/ 	.byte	0x04, 0x44
        /*013e*/ 	.short	(.L_308 - .L_307)


	//   ....[0]....
.L_307:
        /*0140*/ 	.word	0x00000a60
        /*0144*/ 	.word	0x0000fff0


	//   ....[1]....
        /*0148*/ 	.word	0x00015bb0
        /*014c*/ 	.word	0x0000fff0


	//----- nvinfo : EIATTR_INT_WARP_WIDE_INSTR_OFFSETS
	.align		4
.L_308:
        /*0150*/ 	.byte	0x04, 0x31
        /*0152*/ 	.short	(.L_310 - .L_309)


	//   ....[0]....
.L_309:
        /*0154*/ 	.word	0x00000130


	//   ....[1]....
        /*0158*/ 	.word	0x00000170


	//   ....[2]....
        /*015c*/ 	.word	0x000001e0


	//   ....[3]....
        /*0160*/ 	.word	0x0001b9c0


	//   ....[4]....
        /*0164*/ 	.word	0x0001ba50


	//   ....[5]....
        /*0168*/ 	.word	0x0001e8a0


	//   ....[6]....
        /*016c*/ 	.word	0x0001e930


	//----- nvinfo : EIATTR_COOP_GROUP_MASK_REGIDS
	.align		4
.L_310:
        /*0170*/ 	.byte	0x04, 0x29
        /*0172*/ 	.short	(.L_312 - .L_311)


	//   ....[0]....
.L_311:
        /*0174*/ 	.word	0xffffffff


	//   ....[1]....
        /*0178*/ 	.word	0xffffffff


	//   ....[2]....
        /*017c*/ 	.word	0xffffffff


	//   ....[3]....
        /*0180*/ 	.word	0xffffffff


	//   ....[4]....
        /*0184*/ 	.word	0xffffffff


	//   ....[5]....
        /*0188*/ 	.word	0xffffffff


	//   ....[6]....
        /*018c*/ 	.word	0xffffffff


	//   ....[7]....
        /*0190*/ 	.word	0xffffffff


	//   ....[8]....
        /*0194*/ 	.word	0xffffffff


	//   ....[9]....
        /*0198*/ 	.word	0xffffffff


	//   ....[10]....
        /*019c*/ 	.word	0xffffffff


	//   ....[11]....
        /*01a0*/ 	.word	0xffffffff


	//   ....[12]....
        /*01a4*/ 	.word	0xffffffff


	//   ....[13]....
        /*01a8*/ 	.word	0xffffffff


	//   ....[14]....
        /*01ac*/ 	.word	0xffffffff


	//   ....[15]....
        /*01b0*/ 	.word	0xffffffff


	//   ....[16]....
        /*01b4*/ 	.word	0xffffffff


	//   ....[17]....
        /*01b8*/ 	.word	0xffffffff


	//   ....[18]....
        /*01bc*/ 	.word	0xffffffff


	//   ....[19]....
        /*01c0*/ 	.word	0xffffffff


	//   ....[20]....
        /*01c4*/ 	.word	0xffffffff


	//   ....[21]....
        /*01c8*/ 	.word	0xffffffff


	//   ....[22]....
        /*01cc*/ 	.word	0xffffffff


	//   ....[23]....
        /*01d0*/ 	.word	0xffffffff


	//   ....[24]....
        /*01d4*/ 	.word	0xffffffff


	//   ....[25]....
        /*01d8*/ 	.word	0xffffffff


	//   ....[26]....
        /*01dc*/ 	.word	0xffffffff


	//   ....[27]....
        /*01e0*/ 	.word	0xffffffff


	//   ....[28]....
        /*01e4*/ 	.word	0xffffffff


	//   ....[29]....
        /*01e8*/ 	.word	0xffffffff


	//   ....[30]....
        /*01ec*/ 	.word	0xffffffff


	//   ....[31]....
        /*01f0*/ 	.word	0xffffffff


	//   ....[32]....
        /*01f4*/ 	.word	0xffffffff


	//   ....[33]....
        /*01f8*/ 	.word	0xffffffff


	//   ....[34]....
        /*01fc*/ 	.word	0xffffffff


	//   ....[35]....
        /*0200*/ 	.word	0xffffffff


	//   ....[36]....
        /*0204*/ 	.word	0xffffffff


	//   ....[37]....
        /*0208*/ 	.word	0xffffffff


	//   ....[38]....
        /*020c*/ 	.word	0xffffffff


	//   ....[39]....
        /*0210*/ 	.word	0xffffffff


	//   ....[40]....
        /*0214*/ 	.word	0xffffffff


	//   ....[41]....
        /*0218*/ 	.word	0xffffffff


	//   ....[42]....
        /*021c*/ 	.word	0xffffffff


	//   ....[43]....
        /*0220*/ 	.word	0xffffffff


	//   ....[44]....
        /*0224*/ 	.word	0xffffffff


	//   ....[45]....
        /*0228*/ 	.word	0xffffffff


	//   ....[46]....
        /*022c*/ 	.word	0xffffffff


	//   ....[47]....
        /*0230*/ 	.word	0xffffffff


	//   ....[48]....
        /*0234*/ 	.word	0xffffffff


	//   ....[49]....
        /*0238*/ 	.word	0xffffffff


	//   ....[50]....
        /*023c*/ 	.word	0xffffffff


	//   ....[51]....
        /*0240*/ 	.word	0xffffffff


	//   ....[52]....
        /*0244*/ 	.word	0xffffffff


	//   ....[53]....
        /*0248*/ 	.word	0xffffffff


	//   ....[54]....
        /*024c*/ 	.word	0xffffffff


	//   ....[55]....
        /*0250*/ 	.word	0xffffffff


	//   ....[56]....
        /*0254*/ 	.word	0xffffffff


	//   ....[57]....
        /*0258*/ 	.word	0xffffffff


	//   ....[58]....
        /*025c*/ 	.word	0xffffffff


	//   ....[59]....
        /*0260*/ 	.word	0xffffffff


	//   ....[60]....
        /*0264*/ 	.word	0xffffffff


	//   ....[61]....
        /*0268*/ 	.word	0xffffffff


	//   ....[62]....
        /*026c*/ 	.word	0xffffffff


	//   ....[63]....
        /*0270*/ 	.word	0xffffffff


	//   ....[64]....
        /*0274*/ 	.word	0xffffffff


	//   ....[65]....
        /*0278*/ 	.word	0xffffffff


	//   ....[66]....
        /*027c*/ 	.word	0xffffffff


	//   ....[67]....
        /*0280*/ 	.word	0xffffffff


	//   ....[68]....
        /*0284*/ 	.word	0xffffffff


	//   ....[69]....
        /*0288*/ 	.word	0xffffffff


	//   ....[70]....
        /*028c*/ 	.word	0xffffffff


	//   ....[71]....
        /*0290*/ 	.word	0xffffffff


	//   ....[72]....
        /*0294*/ 	.word	0xffffffff


	//   ....[73]....
        /*0298*/ 	.word	0xffffffff


	//   ....[74]....
        /*029c*/ 	.word	0xffffffff


	//   ....[75]....
        /*02a0*/ 	.word	0xffffffff


	//   ....[76]....
        /*02a4*/ 	.word	0xffffffff


	//   ....[77]....
        /*02a8*/ 	.word	0xffffffff


	//   ....[78]....
        /*02ac*/ 	.word	0xffffffff


	//   ....[79]....
        /*02b0*/ 	.word	0xffffffff


	//   ....[80]....
        /*02b4*/ 	.word	0xffffffff


	//   ....[81]....
        /*02b8*/ 	.word	0xffffffff


	//   ....[82]....
        /*02bc*/ 	.word	0xffffffff


	//   ....[83]....
        /*02c0*/ 	.word	0xffffffff


	//   ....[84]....
        /*02c4*/ 	.word	0xffffffff


	//   ....[85]....
        /*02c8*/ 	.word	0xffffffff


	//   ....[86]....
        /*02cc*/ 	.word	0xffffffff


	//   ....[87]....
        /*02d0*/ 	.word	0xffffffff


	//   ....[88]....
        /*02d4*/ 	.word	0xffffffff


	//   ....[89]....
        /*02d8*/ 	.word	0xffffffff


	//   ....[90]....
        /*02dc*/ 	.word	0xffffffff


	//   ....[91]....
        /*02e0*/ 	.word	0xffffffff


	//   ....[92]....
        /*02e4*/ 	.word	0xffffffff


	//   ....[93]....
        /*02e8*/ 	.word	0xffffffff


	//   ....[94]....
        /*02ec*/ 	.word	0xffffffff


	//   ....[95]....
        /*02f0*/ 	.word	0xffffffff


	//   ....[96]....
        /*02f4*/ 	.word	0xffffffff


	//   ....[97]....
        /*02f8*/ 	.word	0xffffffff


	//   ....[98]....
        /*02fc*/ 	.word	0xffffffff


	//   ....[99]....
        /*0300*/ 	.word	0xffffffff


	//   ....[100]....
        /*0304*/ 	.word	0xffffffff


	//   ....[101]....
        /*0308*/ 	.word	0xffffffff


	//   ....[102]....
        /*030c*/ 	.word	0xffffffff


	//   ....[103]....
        /*0310*/ 	.word	0xffffffff


	//   ....[104]....
        /*0314*/ 	.word	0xffffffff


	//   ....[105]....
        /*0318*/ 	.word	0xffffffff


	//   ....[106]....
        /*031c*/ 	.word	0xffffffff


	//   ....[107]....
        /*0320*/ 	.word	0xffffffff


	//   ....[108]....
        /*0324*/ 	.word	0xffffffff


	//   ....[109]....
        /*0328*/ 	.word	0xffffffff


	//   ....[110]....
        /*032c*/ 	.word	0xffffffff


	//   ....[111]....
        /*0330*/ 	.word	0xffffffff


	//   ....[112]....
        /*0334*/ 	.word	0xffffffff


	//   ....[113]....
        /*0338*/ 	.word	0xffffffff


	//   ....[114]....
        /*033c*/ 	.word	0xffffffff


	//   ....[115]....
        /*0340*/ 	.word	0xffffffff


	//   ....[116]....
        /*0344*/ 	.word	0xffffffff


	//   ....[117]....
        /*0348*/ 	.word	0xffffffff


	//   ....[118]....
        /*034c*/ 	.word	0xffffffff


	//   ....[119]....
        /*0350*/ 	.word	0xffffffff


	//   ....[120]....
        /*0354*/ 	.word	0xffffffff


	//   ....[121]....
        /*0358*/ 	.word	0xffffffff


	//   ....[122]....
        /*035c*/ 	.word	0xffffffff


	//   ....[123]....
        /*0360*/ 	.word	0xffffffff


	//   ....[124]....
        /*0364*/ 	.word	0xffffffff


	//   ....[125]....
        /*0368*/ 	.word	0xffffffff


	//   ....[126]....
        /*036c*/ 	.word	0xffffffff


	//   ....[127]....
        /*0370*/ 	.word	0xffffffff


	//   ....[128]....
        /*0374*/ 	.word	0xffffffff


	//   ....[129]....
        /*0378*/ 	.word	0xffffffff


	//   ....[130]....
        /*037c*/ 	.word	0xffffffff


	//   ....[131]....
        /*0380*/ 	.word	0xffffffff


	//   ....[132]....
        /*0384*/ 	.word	0xffffffff


	//   ....[133]....
        /*0388*/ 	.word	0xffffffff


	//   ....[134]....
        /*038c*/ 	.word	0xffffffff


	//   ....[135]....
        /*0390*/ 	.word	0xffffffff


	//   ....[136]....
        /*0394*/ 	.word	0xffffffff


	//   ....[137]....
        /*0398*/ 	.word	0xffffffff


	//   ....[138]....
        /*039c*/ 	.word	0xffffffff


	//   ....[139]....
        /*03a0*/ 	.word	0xffffffff


	//   ....[140]....
        /*03a4*/ 	.word	0xffffffff


	//   ....[141]....
        /*03a8*/ 	.word	0xffffffff


	//   ....[142]....
        /*03ac*/ 	.word	0xffffffff


	//   ....[143]....
        /*03b0*/ 	.word	0xffffffff


	//   ....[144]....
        /*03b4*/ 	.word	0xffffffff


	//   ....[145]....
        /*03b8*/ 	.word	0xffffffff


	//   ....[146]....
        /*03bc*/ 	.word	0xffffffff


	//   ....[147]....
        /*03c0*/ 	.word	0xffffffff


	//   ....[148]....
        /*03c4*/ 	.word	0xffffffff


	//   ....[149]....
        /*03c8*/ 	.word	0xffffffff


	//   ....[150]....
        /*03cc*/ 	.word	0xffffffff


	//   ....[151]....
        /*03d0*/ 	.word	0xffffffff


	//   ....[152]....
        /*03d4*/ 	.word	0xffffffff


	//   ....[153]....
        /*03d8*/ 	.word	0xffffffff


	//   ....[154]....
        /*03dc*/ 	.word	0xffffffff


	//   ....[155]....
        /*03e0*/ 	.word	0xffffffff


	//   ....[156]....
        /*03e4*/ 	.word	0xffffffff


	//   ....[157]....
        /*03e8*/ 	.word	0xffffffff


	//   ....[158]....
        /*03ec*/ 	.word	0xffffffff


	//   ....[159]....
        /*03f0*/ 	.word	0xffffffff


	//   ....[160]....
        /*03f4*/ 	.word	0xffffffff


	//   ....[161]....
        /*03f8*/ 	.word	0xffffffff


	//   ....[162]....
        /*03fc*/ 	.word	0xffffffff


	//   ....[163]....
        /*0400*/ 	.word	0xffffffff


	//   ....[164]....
        /*0404*/ 	.word	0xffffffff


	//   ....[165]....
        /*0408*/ 	.word	0xffffffff


	//   ....[166]....
        /*040c*/ 	.word	0xffffffff


	//   ....[167]....
        /*0410*/ 	.word	0xffffffff


	//   ....[168]....
        /*0414*/ 	.word	0xffffffff


	//   ....[169]....
        /*0418*/ 	.word	0xffffffff


	//   ....[170]....
        /*041c*/ 	.word	0xffffffff


	//   ....[171]....
        /*0420*/ 	.word	0xffffffff


	//   ....[172]....
        /*0424*/ 	.word	0xffffffff


	//   ....[173]....
        /*0428*/ 	.word	0xffffffff


	//   ....[174]....
        /*042c*/ 	.word	0xffffffff


	//   ....[175]....
        /*0430*/ 	.word	0xffffffff


	//   ....[176]....
        /*0434*/ 	.word	0xffffffff


	//   ....[177]....
        /*0438*/ 	.word	0xffffffff


	//   ....[178]....
        /*043c*/ 	.word	0xffffffff


	//   ....[179]....
        /*0440*/ 	.word	0xffffffff


	//   ....[180]....
        /*0444*/ 	.word	0xffffffff


	//   ....[181]....
        /*0448*/ 	.word	0xffffffff


	//   ....[182]....
        /*044c*/ 	.word	0xffffffff


	//   ....[183]....
        /*0450*/ 	.word	0xffffffff


	//   ....[184]....
        /*0454*/ 	.word	0xffffffff


	//   ....[185]....
        /*0458*/ 	.word	0xffffffff


	//   ....[186]....
        /*045c*/ 	.word	0xffffffff


	//   ....[187]....
        /*0460*/ 	.word	0xffffffff


	//   ....[188]....
        /*0464*/ 	.word	0xffffffff


	//   ....[189]....
        /*0468*/ 	.word	0xffffffff


	//   ....[190]....
        /*046c*/ 	.word	0xffffffff


	//   ....[191]....
        /*0470*/ 	.word	0xffffffff


	//   ....[192]....
        /*0474*/ 	.word	0xffffffff


	//   ....[193]....
        /*0478*/ 	.word	0xffffffff


	//   ....[194]....
        /*047c*/ 	.word	0xffffffff


	//   ....[195]....
        /*0480*/ 	.word	0xffffffff


	//   ....[196]....
        /*0484*/ 	.word	0xffffffff


	//   ....[197]....
        /*0488*/ 	.word	0xffffffff


	//   ....[198]....
        /*048c*/ 	.word	0xffffffff


	//   ....[199]....
        /*0490*/ 	.word	0xffffffff


	//   ....[200]....
        /*0494*/ 	.word	0xffffffff


	//   ....[201]....
        /*0498*/ 	.word	0xffffffff


	//   ....[202]....
        /*049c*/ 	.word	0xffffffff


	//   ....[203]....
        /*04a0*/ 	.word	0xffffffff


	//   ....[204]....
        /*04a4*/ 	.word	0xffffffff


	//   ....[205]....
        /*04a8*/ 	.word	0xffffffff


	//   ....[206]....
        /*04ac*/ 	.word	0xffffffff


	//   ....[207]....
        /*04b0*/ 	.word	0xffffffff


	//   ....[208]....
        /*04b4*/ 	.word	0xffffffff


	//   ....[209]....
        /*04b8*/ 	.word	0xffffffff


	//   ....[210]....
        /*04bc*/ 	.word	0xffffffff


	//   ....[211]....
        /*04c0*/ 	.word	0xffffffff


	//   ....[212]....
        /*04c4*/ 	.word	0xffffffff


	//   ....[213]....
        /*04c8*/ 	.word	0xffffffff


	//   ....[214]....
        /*04cc*/ 	.word	0xffffffff


	//   ....[215]....
        /*04d0*/ 	.word	0xffffffff


	//   ....[216]....
        /*04d4*/ 	.word	0xffffffff


	//   ....[217]....
        /*04d8*/ 	.word	0xffffffff


	//   ....[218]....
        /*04dc*/ 	.word	0xffffffff


	//   ....[219]....
        /*04e0*/ 	.word	0xffffffff


	//   ....[220]....
        /*04e4*/ 	.word	0xffffffff


	//   ....[221]....
        /*04e8*/ 	.word	0xffffffff


	//   ....[222]....
        /*04ec*/ 	.word	0xffffffff


	//   ....[223]....
        /*04f0*/ 	.word	0xffffffff


	//   ....[224]....
        /*04f4*/ 	.word	0xffffffff


	//   ....[225]....
        /*04f8*/ 	.word	0xffffffff


	//   ....[226]....
        /*04fc*/ 	.word	0xffffffff


	//   ....[227]....
        /*0500*/ 	.word	0xffffffff


	//   ....[228]....
        /*0504*/ 	.word	0xffffffff


	//   ....[229]....
        /*0508*/ 	.word	0xffffffff


	//   ....[230]....
        /*050c*/ 	.word	0xffffffff


	//   ....[231]....
        /*0510*/ 	.word	0xffffffff


	//   ....[232]....
        /*0514*/ 	.word	0xffffffff


	//   ....[233]....
        /*0518*/ 	.word	0x0500000f


	//   ....[234]....
        /*051c*/ 	.word	0x0500000f


	//   ....[235]....
        /*0520*/ 	.word	0x0500000f


	//   ....[236]....
        /*0524*/ 	.word	0x0500000f


	//   ....[237]....
        /*0528*/ 	.word	0x0500000f


	//   ....[238]....
        /*052c*/ 	.word	0x0500000f


	//   ....[239]....
        /*0530*/ 	.word	0x0500000f


	//   ....[240]....
        /*0534*/ 	.word	0x0500000f


	//   ....[241]....
        /*0538*/ 	.word	0x0500000f


	//   ....[242]....
        /*053c*/ 	.word	0x0500000f


	//   ....[243]....
        /*0540*/ 	.word	0x0500000f


	//   ....[244]....
        /*0544*/ 	.word	0x0500000f


	//   ....[245]....
        /*0548*/ 	.word	0x0500000f


	//   ....[246]....
        /*054c*/ 	.word	0x0500000f


	//   ....[247]....
        /*0550*/ 	.word	0x0500000f


	//   ....[248]....
        /*0554*/ 	.word	0x0500000f


	//   ....[249]....
        /*0558*/ 	.word	0x0500000f


	//   ....[250]....
        /*055c*/ 	.word	0x0500000f


	//   ....[251]....
        /*0560*/ 	.word	0x0500000f


	//   ....[252]....
        /*0564*/ 	.word	0x0500000f


	//   ....[253]....
        /*0568*/ 	.word	0x0500000f


	//   ....[254]....
        /*056c*/ 	.word	0x0500000f


	//   ....[255]....
        /*0570*/ 	.word	0x0500000f


	//   ....[0]....
        /*0574*/ 	.word	0x0500000f


	//   ....[1]....
        /*0578*/ 	.word	0x0500000f


	//   ....[2]....
        /*057c*/ 	.word	0x0500000f


	//   ....[3]....
        /*0580*/ 	.word	0x0500000f


	//   ....[4]....
        /*0584*/ 	.word	0x0500000f


	//   ....[5]....
        /*0588*/ 	.word	0x0500000f


	//   ....[6]....
        /*058c*/ 	.word	0x0500000f


	//   ....[7]....
        /*0590*/ 	.word	0x0500000f


	//   ....[8]....
        /*0594*/ 	.word	0x0500000f


	//   ....[9]....
        /*0598*/ 	.word	0x0500000f


	//   ....[10]....
        /*059c*/ 	.word	0x0500000f


	//   ....[11]....
        /*05a0*/ 	.word	0x0500000f


	//   ....[12]....
        /*05a4*/ 	.word	0x0500000f


	//   ....[13]....
        /*05a8*/ 	.word	0x0500000f


	//   ....[14]....
        /*05ac*/ 	.word	0x0500000f


	//   ....[15]....
        /*05b0*/ 	.word	0x0500000f


	//   ....[16]....
        /*05b4*/ 	.word	0x0500000f


	//   ....[17]....
        /*05b8*/ 	.word	0x0500000f


	//   ....[18]....
        /*05bc*/ 	.word	0x0500000f


	//   ....[19]....
        /*05c0*/ 	.word	0x0500000f


	//   ....[20]....
        /*05c4*/ 	.word	0x0500000f


	//   ....[21]....
        /*05c8*/ 	.word	0x0500000f


	//   ....[22]....
        /*05cc*/ 	.word	0x0500000f


	//   ....[23]....
        /*05d0*/ 	.word	0x0500000f


	//   ....[24]....
        /*05d4*/ 	.word	0x0500000f


	//   ....[25]....
        /*05d8*/ 	.word	0x0500000f


	//   ....[26]....
        /*05dc*/ 	.word	0x0500000f


	//   ....[27]....
        /*05e0*/ 	.word	0x0500000f


	//   ....[28]....
        /*05e4*/ 	.word	0x0500000f


	//   ....[29]....
        /*05e8*/ 	.word	0x0500000f


	//   ....[30]....
        /*05ec*/ 	.word	0x0500000f


	//   ....[31]....
        /*05f0*/ 	.word	0x0500000f


	//   ....[32]....
        /*05f4*/ 	.word	0x0500000f


	//   ....[33]....
        /*05f8*/ 	.word	0x0500000f


	//   ....[34]....
        /*05fc*/ 	.word	0x0500000f


	//   ....[35]....
        /*0600*/ 	.word	0x0500000f


	//   ....[36]....
        /*0604*/ 	.word	0x0500000f


	//   ....[37]....
        /*0608*/ 	.word	0x0500000f


	//   ....[38]....
        /*060c*/ 	.word	0x0500000f


	//   ....[39]....
        /*0610*/ 	.word	0x0500000f


	//   ....[40]....
        /*0614*/ 	.word	0x0500000f


	//   ....[41]....
        /*0618*/ 	.word	0x0500000f


	//   ....[42]....
        /*061c*/ 	.word	0x0500000f


	//   ....[43]....
        /*0620*/ 	.word	0x0500000f


	//   ....[44]....
        /*0624*/ 	.word	0x0500000f


	//   ....[45]....
        /*0628*/ 	.word	0x0500000f


	//   ....[46]....
        /*062c*/ 	.word	0x0500000f


	//   ....[47]....
        /*0630*/ 	.word	0x0500000f


	//   ....[48]....
        /*0634*/ 	.word	0x0500000f


	//   ....[49]....
        /*0638*/ 	.word	0x0500000f


	//   ....[50]....
        /*063c*/ 	.word	0x0500000f


	//   ....[51]....
        /*0640*/ 	.word	0x0500000f


	//   ....[52]....
        /*0644*/ 	.word	0x0500000f


	//   ....[53]....
        /*0648*/ 	.word	0x0500000f


	//   ....[54]....
        /*064c*/ 	.word	0x0500000f


	//   ....[55]....
        /*0650*/ 	.word	0x0500000f


	//   ....[56]....
        /*0654*/ 	.word	0x0500000f


	//   ....[57]....
        /*0658*/ 	.word	0x0500000f


	//   ....[58]....
        /*065c*/ 	.word	0x0500000f


	//   ....[59]....
        /*0660*/ 	.word	0x0500000f


	//   ....[60]....
        /*0664*/ 	.word	0x0500000f


	//   ....[61]....
        /*0668*/ 	.word	0x0500000f


	//   ....[62]....
        /*066c*/ 	.word	0x0500000f


	//   ....[63]....
        /*0670*/ 	.word	0x0500000f


	//   ....[64]....
        /*0674*/ 	.word	0x0500000f


	//   ....[65]....
        /*0678*/ 	.word	0x0500000f


	//   ....[66]....
        /*067c*/ 	.word	0x0500000f


	//   ....[67]....
        /*0680*/ 	.word	0x0500000f


	//   ....[68]....
        /*0684*/ 	.word	0x0500000f


	//   ....[69]....
        /*0688*/ 	.word	0x0500000f


	//   ....[70]....
        /*068c*/ 	.word	0x0500000f


	//   ....[71]....
        /*0690*/ 	.word	0x0500000f


	//   ....[72]....
        /*0694*/ 	.word	0x0500000f


	//   ....[73]....
        /*0698*/ 	.word	0x0500000f


	//   ....[74]....
        /*069c*/ 	.word	0x0500000f


	//   ....[75]....
        /*06a0*/ 	.word	0x0500000f


	//   ....[76]....
        /*06a4*/ 	.word	0x0500000f


	//   ....[77]....
        /*06a8*/ 	.word	0x0500000f


	//   ....[78]....
        /*06ac*/ 	.word	0x0500000f


	//   ....[79]....
        /*06b0*/ 	.word	0x0500000f


	//   ....[80]....
        /*06b4*/ 	.word	0x0500000f


	//   ....[81]....
        /*06b8*/ 	.word	0x0500000f


	//   ....[82]....
        /*06bc*/ 	.word	0x0500000f


	//   ....[83]....
        /*06c0*/ 	.word	0x0500000f


	//   ....[84]....
        /*06c4*/ 	.word	0x0500000f


	//   ....[85]....
        /*06c8*/ 	.word	0x0500000f


	//   ....[86]....
        /*06cc*/ 	.word	0x0500000f


	//   ....[87]....
        /*06d0*/ 	.word	0x0500000f


	//   ....[88]....
        /*06d4*/ 	.word	0x0500000f


	//   ....[89]....
        /*06d8*/ 	.word	0x0500000f


	//   ....[90]....
        /*06dc*/ 	.word	0x0500000f


	//   ....[91]....
        /*06e0*/ 	.word	0x0500000f


	//   ....[92]....
        /*06e4*/ 	.word	0x0500000f


	//   ....[93]....
        /*06e8*/ 	.word	0x0500000f


	//   ....[94]....
        /*06ec*/ 	.word	0x0500000f


	//   ....[95]....
        /*06f0*/ 	.word	0x0500000f


	//   ....[96]....
        /*06f4*/ 	.word	0x0500000f


	//   ....[97]....
        /*06f8*/ 	.word	0x0500000f


	//   ....[98]....
        /*06fc*/ 	.word	0x0500000f


	//   ....[99]....
        /*0700*/ 	.word	0x0500000f


	//   ....[100]....
        /*0704*/ 	.word	0x0500000f


	//   ....[101]....
        /*0708*/ 	.word	0x0500000f


	//   ....[102]....
        /*070c*/ 	.word	0x0500000f


	//   ....[103]....
        /*0710*/ 	.word	0x0500000f


	//   ....[104]....
        /*0714*/ 	.word	0x0500000f


	//   ....[105]....
        /*0718*/ 	.word	0x0500000f


	//   ....[106]....
        /*071c*/ 	.word	0x0500000f


	//   ....[107]....
        /*0720*/ 	.word	0x0500000f


	//   ....[108]....
        /*0724*/ 	.word	0x0500000f


	//   ....[109]....
        /*0728*/ 	.word	0x0500000f


	//   ....[110]....
        /*072c*/ 	.word	0x0500000f


	//   ....[111]....
        /*0730*/ 	.word	0x0500000f


	//   ....[112]....
        /*0734*/ 	.word	0x0500000f


	//   ....[113]....
        /*0738*/ 	.word	0x0500000f


	//   ....[114]....
        /*073c*/ 	.word	0x0500000f


	//   ....[115]....
        /*0740*/ 	.word	0x0500000f


	//   ....[116]....
        /*0744*/ 	.word	0x0500000f


	//   ....[117]....
        /*0748*/ 	.word	0x0500000f


	//   ....[118]....
        /*074c*/ 	.word	0x0500000f


	//   ....[119]....
        /*0750*/ 	.word	0x0500000f


	//   ....[120]....
        /*0754*/ 	.word	0x0500000f


	//   ....[121]....
        /*0758*/ 	.word	0x0500000f


	//   ....[122]....
        /*075c*/ 	.word	0x0500000f


	//   ....[123]....
        /*0760*/ 	.word	0x0500000f


	//   ....[124]....
        /*0764*/ 	.word	0x0500000f


	//   ....[125]....
        /*0768*/ 	.word	0x0500000f


	//   ....[126]....
        /*076c*/ 	.word	0x0500000f


	//   ....[127]....
        /*0770*/ 	.word	0x0500000f


	//   ....[128]....
        /*0774*/ 	.word	0x0500000f


	//   ....[129]....
        /*0778*/ 	.word	0x0500000f


	//   ....[130]....
        /*077c*/ 	.word	0x0500000f


	//   ....[131]....
        /*0780*/ 	.word	0x0500000f


	//   ....[132]....
        /*0784*/ 	.word	0x0500000f


	//   ....[133]....
        /*0788*/ 	.word	0x0500000f


	//   ....[134]....
        /*078c*/ 	.word	0x0500000f


	//   ....[135]....
        /*0790*/ 	.word	0x0500000f


	//   ....[136]....
        /*0794*/ 	.word	0x0500000f


	//   ....[137]....
        /*0798*/ 	.word	0x0500000f


	//   ....[138]....
        /*079c*/ 	.word	0x0500000f


	//   ....[139]....
        /*07a0*/ 	.word	0x0500000f


	//   ....[140]....
        /*07a4*/ 	.word	0x0500000f


	//   ....[141]....
        /*07a8*/ 	.word	0x0500000f


	//   ....[142]....
        /*07ac*/ 	.word	0x0500000f


	//   ....[143]....
        /*07b0*/ 	.word	0x0500000f


	//   ....[144]....
        /*07b4*/ 	.word	0x0500000f


	//   ....[145]....
        /*07b8*/ 	.word	0x0500000f


	//   ....[146]....
        /*07bc*/ 	.word	0x0500000f


	//   ....[147]....
        /*07c0*/ 	.word	0x0500000f


	//   ....[148]....
        /*07c4*/ 	.word	0x0500000f


	//   ....[149]....
        /*07c8*/ 	.word	0x0500000f


	//   ....[150]....
        /*07cc*/ 	.word	0x0500000f


	//   ....[151]....
        /*07d0*/ 	.word	0x0500000f


	//   ....[152]....
        /*07d4*/ 	.word	0x0500000f


	//   ....[153]....
        /*07d8*/ 	.word	0x0500000f


	//   ....[154]....
        /*07dc*/ 	.word	0x0500000f


	//----- nvinfo : EIATTR_COOP_GROUP_INSTR_OFFSETS
	.align		4
.L_312:
        /*07e0*/ 	.byte	0x04, 0x28
        /*07e2*/ 	.short	(.L_314 - .L_313)


	//   ....[0]....
.L_313:
        /*07e4*/ 	.word	0x00000070


	//   ....[1]....
        /*07e8*/ 	.word	0x00000140


	//   ....[2]....
        /*07ec*/ 	.word	0x00000190


	//   ....[3]....
        /*07f0*/ 	.word	0x000003c0


	//   ....[4]....
        /*07f4*/ 	.word	0x00000520


	//   ....[5]....
        /*07f8*/ 	.word	0x00000640


	//   ....[6]....
        /*07fc*/ 	.word	0x000007a0


	//   ....[7]....
        /*0800*/ 	.word	0x00003400


	//   ....[8]....
        /*0804*/ 	.word	0x00003410


	//   ....[9]....
        /*0808*/ 	.word	0x00003ac0


	//   ....[10]....
        /*080c*/ 	.word	0x00003ad0


	//   ....[11]....
        /*0810*/ 	.word	0x00004180


	//   ....[12]....
        /*0814*/ 	.word	0x00004190


	//   ....[13]....
        /*0818*/ 	.word	0x00004840


	//   ....[14]....
        /*081c*/ 	.word	0x00004850


	//   ....[15]....
        /*0820*/ 	.word	0x00005870


	//   ....[16]....
        /*0824*/ 	.word	0x00005880


	//   ....[17]....
        /*0828*/ 	.word	0x00006010


	//   ....[18]....
        /*082c*/ 	.word	0x00006020


	//   ....[19]....
        /*0830*/ 	.word	0x000067c0


	//   ....[20]....
        /*0834*/ 	.word	0x000067d0


	//   ....[21]....
        /*0838*/ 	.word	0x00006f90


	//   ....[22]....
        /*083c*/ 	.word	0x00006fa0


	//   ....[23]....
        /*0840*/ 	.word	0x00007950


	//   ....[24]....
        /*0844*/ 	.word	0x00007960


	//   ....[25]....
        /*0848*/ 	.word	0x00007a70


	//   ....[26]....
        /*084c*/ 	.word	0x00007a80


	//   ....[27]....
        /*0850*/ 	.word	0x00007ba0


	//   ....[28]....
        /*0854*/ 	.word	0x00007bb0


	//   ....[29]....
        /*0858*/ 	.word	0x00007cd0


	//   ....[30]....
        /*085c*/ 	.word	0x00007ce0


	//   ....[31]....
        /*0860*/ 	.word	0x00008060


	//   ....[32]....
        /*0864*/ 	.word	0x00008080


	//   ....[33]....
        /*0868*/ 	.word	0x00008160


	//   ....[34]....
        /*086c*/ 	.word	0x00008180


	//   ....[35]....
        /*0870*/ 	.word	0x00008260


	//   ....[36]....
        /*0874*/ 	.word	0x00008280


	//   ....[37]....
        /*0878*/ 	.word	0x00008360


	//   ....[38]....
        /*087c*/ 	.word	0x00008380


	//   ....[39]....
        /*0880*/ 	.word	0x00008bb0


	//   ....[40]....
        /*0884*/ 	.word	0x000092b0


	//   ....[41]....
        /*0888*/ 	.word	0x000092c0


	//   ....[42]....
        /*088c*/ 	.word	0x000092d0


	//   ....[43]....
        /*0890*/ 	.word	0x000092e0


	//   ....[44]....
        /*0894*/ 	.word	0x00009620


	//   ....[45]....
        /*0898*/ 	.word	0x00009630


	//   ....[46]....
        /*089c*/ 	.word	0x00009640


	//   ....[47]....
        /*08a0*/ 	.word	0x00009650


	//   ....[48]....
        /*08a4*/ 	.word	0x00009930


	//   ....[49]....
        /*08a8*/ 	.word	0x00009940


	//   ....[50]....
        /*08ac*/ 	.word	0x00009950


	//   ....[51]....
        /*08b0*/ 	.word	0x00009960


	//   ....[52]....
        /*08b4*/ 	.word	0x00009c60


	//   ....[53]....
        /*08b8*/ 	.word	0x00009c70


	//   ....[54]....
        /*08bc*/ 	.word	0x00009c80


	//   ....[55]....
        /*08c0*/ 	.word	0x00009c90


	//   ....[56]....
        /*08c4*/ 	.word	0x0000b990


	//   ....[57]....
        /*08c8*/ 	.word	0x0000b9b0


	//   ....[58]....
        /*08cc*/ 	.word	0x0000b9c0


	//   ....[59]....
        /*08d0*/ 	.word	0x0000b9d0


	//   ....[60]....
        /*08d4*/ 	.word	0x0000bae0


	//   ....[61]....
        /*08d8*/ 	.word	0x0000bb30


	//   ....[62]....
        /*08dc*/ 	.word	0x0000bb60


	//   ....[63]....
        /*08e0*/ 	.word	0x0000bba0


	//   ....[64]....
        /*08e4*/ 	.word	0x0000bec0


	//   ....[65]....
        /*08e8*/ 	.word	0x0000bee0


	//   ....[66]....
        /*08ec*/ 	.word	0x0000bf00


	//   ....[67]....
        /*08f0*/ 	.word	0x0000bf10


	//   ....[68]....
        /*08f4*/ 	.word	0x0000bfe0


	//   ....[69]....
        /*08f8*/ 	.word	0x0000c000


	//   ....[70]....
        /*08fc*/ 	.word	0x0000c010


	//   ....[71]....
        /*0900*/ 	.word	0x0000c0b0


	//   ....[72]....
        /*0904*/ 	.word	0x0000e590


	//   ....[73]....
        /*0908*/ 	.word	0x0000e5c0


	//   ....[74]....
        /*090c*/ 	.word	0x0000ec10


	//   ....[75]....
        /*0910*/ 	.word	0x0000ece0


	//   ....[76]....
        /*0914*/ 	.word	0x0000f600


	//   ....[77]....
        /*0918*/ 	.word	0x0000f660


	//   ....[78]....
        /*091c*/ 	.word	0x00010cf0


	//   ....[79]....
        /*0920*/ 	.word	0x00011340


	//   ....[80]....
        /*0924*/ 	.word	0x00011360


	//   ....[81]....
        /*0928*/ 	.word	0x00011370


	//   ....[82]....
        /*092c*/ 	.word	0x00011cb0


	//   ....[83]....
        /*0930*/ 	.word	0x00011d40


	//   ....[84]....
        /*0934*/ 	.word	0x00013c10


	//   ....[85]....
        /*0938*/ 	.word	0x00013c20


	//   ....[86]....
        /*093c*/ 	.word	0x00013c50


	//   ....[87]....
        /*0940*/ 	.word	0x00013c60


	//   ....[88]....
        /*0944*/ 	.word	0x000151a0


	//   ....[89]....
        /*0948*/ 	.word	0x000151f0


	//   ....[90]....
        /*094c*/ 	.word	0x00015500


	//   ....[91]....
        /*0950*/ 	.word	0x00015520


	//   ....[92]....
        /*0954*/ 	.word	0x00016630


	//   ....[93]....
        /*0958*/ 	.word	0x00016660


	//   ....[94]....
        /*095c*/ 	.word	0x00016680


	//   ....[95]....
        /*0960*/ 	.word	0x00016690


	//   ....[96]....
        /*0964*/ 	.word	0x00016d50


	//   ....[97]....
        /*0968*/ 	.word	0x00016d60


	//   ....[98]....
        /*096c*/ 	.word	0x00016e60


	//   ....[99]....
        /*0970*/ 	.word	0x00016e70


	//   ....[100]....
        /*0974*/ 	.word	0x00016f80


	//   ....[101]....
        /*0978*/ 	.word	0x00016f90


	//   ....[102]....
        /*097c*/ 	.word	0x000170a0


	//   ....[103]....
        /*0980*/ 	.word	0x000170b0


	//   ....[104]....
        /*0984*/ 	.word	0x00017580


	//   ....[105]....
        /*0988*/ 	.word	0x00017590


	//   ....[106]....
        /*098c*/ 	.word	0x00017a10


	//   ....[107]....
        /*0990*/ 	.word	0x00017a20


	//   ....[108]....
        /*0994*/ 	.word	0x00018640


	//   ....[109]....
        /*0998*/ 	.word	0x00018650


	//   ....[110]....
        /*099c*/ 	.word	0x00018760


	//   ....[111]....
        /*09a0*/ 	.word	0x00018770


	//   ....[112]....
        /*09a4*/ 	.word	0x00018880


	//   ....[113]....
        /*09a8*/ 	.word	0x00018890


	//   ....[114]....
        /*09ac*/ 	.word	0x000189a0


	//   ....[115]....
        /*09b0*/ 	.word	0x000189b0


	//   ....[116]....
        /*09b4*/ 	.word	0x00018b20


	//   ....[117]....
        /*09b8*/ 	.word	0x00018d10


	//   ....[118]....
        /*09bc*/ 	.word	0x00018d40


	//   ....[119]....
        /*09c0*/ 	.word	0x00018d70


	//   ....[120]....
        /*09c4*/ 	.word	0x00018da0


	//   ....[121]....
        /*09c8*/ 	.word	0x00018dd0


	//   ....[122]....
        /*09cc*/ 	.word	0x00018e00


	//   ....[123]....
        /*09d0*/ 	.word	0x00018f90


	//   ....[124]....
        /*09d4*/ 	.word	0x00018fc0


	//   ....[125]....
        /*09d8*/ 	.word	0x00018ff0


	//   ....[126]....
        /*09dc*/ 	.word	0x00019020


	//   ....[127]....
        /*09e0*/ 	.word	0x00019050


	//   ....[128]....
        /*09e4*/ 	.word	0x00019080


	//   ....[129]....
        /*09e8*/ 	.word	0x00019110


	//   ....[130]....
        /*09ec*/ 	.word	0x00019140


	//   ....[131]....
        /*09f0*/ 	.word	0x00019150


	//   ....[132]....
        /*09f4*/ 	.word	0x00019190


	//   ....[133]....
        /*09f8*/ 	.word	0x0001a630


	//   ....[134]....
        /*09fc*/ 	.word	0x0001c4b0


	//   ....[135]....
        /*0a00*/ 	.word	0x0001c4d0


	//   ....[136]....
        /*0a04*/ 	.word	0x0001c570


	//   ....[137]....
        /*0a08*/ 	.word	0x0001c590


	//   ....[138]....
        /*0a0c*/ 	.word	0x0001c620


	//   ....[139]....
        /*0a10*/ 	.word	0x0001c640


	//   ....[140]....
        /*0a14*/ 	.word	0x0001c6d0


	//   ....[141]....
        /*0a18*/ 	.word	0x0001c6f0


	//   ....[142]....
        /*0a1c*/ 	.word	0x0001c780


	//   ....[143]....
        /*0a20*/ 	.word	0x0001c7a0


	//   ....[144]....
        /*0a24*/ 	.word	0x0001c830


	//   ....[145]....
        /*0a28*/ 	.word	0x0001c850


	//   ....[146]....
        /*0a2c*/ 	.word	0x0001c8e0


	//   ....[147]....
        /*0a30*/ 	.word	0x0001c900


	//   ....[148]....
        /*0a34*/ 	.word	0x0001c910


	//   ....[149]....
        /*0a38*/ 	.word	0x0001c990


	//   ....[150]....
        /*0a3c*/ 	.word	0x0001d0e0


	//   ....[151]....
        /*0a40*/ 	.word	0x0001d110


	//   ....[152]....
        /*0a44*/ 	.word	0x0001d170


	//   ....[153]....
        /*0a48*/ 	.word	0x0001d1c0


	//   ....[154]....
        /*0a4c*/ 	.word	0x0001d200


	//   ....[155]....
        /*0a50*/ 	.word	0x0001d260


	//   ....[156]....
        /*0a54*/ 	.word	0x0001d2b0


	//   ....[157]....
        /*0a58*/ 	.word	0x0001d300


	//   ....[158]....
        /*0a5c*/ 	.word	0x0001d350


	//   ....[159]....
        /*0a60*/ 	.word	0x0001d3a0


	//   ....[160]....
        /*0a64*/ 	.word	0x0001d3e0


	//   ....[161]....
        /*0a68*/ 	.word	0x0001d440


	//   ....[162]....
        /*0a6c*/ 	.word	0x0001d480


	//   ....[163]....
        /*0a70*/ 	.word	0x0001d4d0


	//   ....[164]....
        /*0a74*/ 	.word	0x0001d4f0


	//   ....[165]....
        /*0a78*/ 	.word	0x0001d520


	//   ....[166]....
        /*0a7c*/ 	.word	0x0001dc70


	//   ....[167]....
        /*0a80*/ 	.word	0x0001dca0


	//   ....[168]....
        /*0a84*/ 	.word	0x0001dd00


	//   ....[169]....
        /*0a88*/ 	.word	0x0001dd10


	//   ....[170]....
        /*0a8c*/ 	.word	0x0001dd60


	//   ....[171]....
        /*0a90*/ 	.word	0x0001dd70


	//   ....[172]....
        /*0a94*/ 	.word	0x0001ddc0


	//   ....[173]....
        /*0a98*/ 	.word	0x0001ddd0


	//   ....[174]....
        /*0a9c*/ 	.word	0x0001de20


	//   ....[175]....
        /*0aa0*/ 	.word	0x0001de30


	//   ....[176]....
        /*0aa4*/ 	.word	0x0001de80


	//   ....[177]....
        /*0aa8*/ 	.word	0x0001de90


	//   ....[178]....
        /*0aac*/ 	.word	0x0001dee0


	//   ....[179]....
        /*0ab0*/ 	.word	0x0001def0


	//   ....[180]....
        /*0ab4*/ 	.word	0x0001df00


	//   ....[181]....
        /*0ab8*/ 	.word	0x0001df50


	//   ....[182]....
        /*0abc*/ 	.word	0x0001e1b0


	//   ....[183]....
        /*0ac0*/ 	.word	0x0001e1d0


	//   ....[184]....
        /*0ac4*/ 	.word	0x0001e1e0


	//   ....[185]....
        /*0ac8*/ 	.word	0x0001e250


	//   ....[186]....
        /*0acc*/ 	.word	0x0001e260


	//   ....[187]....
        /*0ad0*/ 	.word	0x0001e2d0


	//   ....[188]....
        /*0ad4*/ 	.word	0x0001e2e0


	//   ....[189]....
        /*0ad8*/ 	.word	0x0001e350


	//   ....[190]....
        /*0adc*/ 	.word	0x0001e360


	//   ....[191]....
        /*0ae0*/ 	.word	0x0001e3d0


	//   ....[192]....
        /*0ae4*/ 	.word	0x0001e3e0


	//   ....[193]....
        /*0ae8*/ 	.word	0x0001e450


	//   ....[194]....
        /*0aec*/ 	.word	0x0001e460


	//   ....[195]....
        /*0af0*/ 	.word	0x0001e4d0


	//   ....[196]....
        /*0af4*/ 	.word	0x0001e4e0


	//   ....[197]....
        /*0af8*/ 	.word	0x0001e4f0


	//   ....[198]....
        /*0afc*/ 	.word	0x0001ea80


	//   ....[199]....
        /*0b00*/ 	.word	0x0001eac0


	//   ....[200]....
        /*0b04*/ 	.word	0x0001eaf0


	//   ....[201]....
        /*0b08*/ 	.word	0x0001eb20


	//   ....[202]....
        /*0b0c*/ 	.word	0x0001eb30


	//   ....[203]....
        /*0b10*/ 	.word	0x0001eb50


	//   ....[204]....
        /*0b14*/ 	.word	0x0001ebc0


	//   ....[205]....
        /*0b18*/ 	.word	0x0001ebe0


	//   ....[206]....
        /*0b1c*/ 	.word	0x0001ec40


	//   ....[207]....
        /*0b20*/ 	.word	0x0001ec60


	//   ....[208]....
        /*0b24*/ 	.word	0x0001ecc0


	//   ....[209]....
        /*0b28*/ 	.word	0x0001ece0


	//   ....[210]....
        /*0b2c*/ 	.word	0x0001ed40


	//   ....[211]....
        /*0b30*/ 	.word	0x0001ed60


	//   ....[212]....
        /*0b34*/ 	.word	0x0001edb0


	//   ....[213]....
        /*0b38*/ 	.word	0x0001edd0


	//   ....[214]....
        /*0b3c*/ 	.word	0x0001f210


	//   ....[215]....
        /*0b40*/ 	.word	0x0001f240


	//   ....[216]....
        /*0b44*/ 	.word	0x0001f2a0


	//   ....[217]....
        /*0b48*/ 	.word	0x0001f2d0


	//   ....[218]....
        /*0b4c*/ 	.word	0x0001f300


	//   ....[219]....
        /*0b50*/ 	.word	0x0001f330


	//   ....[220]....
        /*0b54*/ 	.word	0x0001f360


	//   ....[221]....
        /*0b58*/ 	.word	0x0001f390


	//   ....[222]....
        /*0b5c*/ 	.word	0x0001f530


	//   ....[223]....
        /*0b60*/ 	.word	0x0001f560


	//   ....[224]....
        /*0b64*/ 	.word	0x0001f590


	//   ....[225]....
        /*0b68*/ 	.word	0x0001f5c0


	//   ....[226]....
        /*0b6c*/ 	.word	0x0001f5f0


	//   ....[227]....
        /*0b70*/ 	.word	0x0001f620


	//   ....[228]....
        /*0b74*/ 	.word	0x0001f6e0


	//   ....[229]....
        /*0b78*/ 	.word	0x0001f700


	//   ....[230]....
        /*0b7c*/ 	.word	0x0001f720


	//   ....[231]....
        /*0b80*/ 	.word	0x0001f780


	//   ....[232]....
        /*0b84*/ 	.word	0x000201a0


	//   ....[233]....
        /*0b88*/ 	.word	0x000204c0


	//   ....[234]....
        /*0b8c*/ 	.word	0x00020550


	//   ....[235]....
        /*0b90*/ 	.word	0x000205f0


	//   ....[236]....
        /*0b94*/ 	.word	0x00020680


	//   ....[237]....
        /*0b98*/ 	.word	0x00020720


	//   ....[238]....
        /*0b9c*/ 	.word	0x000207b0


	//   ....[239]....
        /*0ba0*/ 	.word	0x00020850


	//   ....[240]....
        /*0ba4*/ 	.word	0x000208e0


	//   ....[241]....
        /*0ba8*/ 	.word	0x000209d0


	//   ....[242]....
        /*0bac*/ 	.word	0x00020a60


	//   ....[243]....
        /*0bb0*/ 	.word	0x00020b00


	//   ....[244]....
        /*0bb4*/ 	.word	0x00020b90


	//   ....[245]....
        /*0bb8*/ 	.word	0x00020c30


	//   ....[246]....
        /*0bbc*/ 	.word	0x00020cc0


	//   ....[247]....
        /*0bc0*/ 	.word	0x00020d60


	//   ....[248]....
        /*0bc4*/ 	.word	0x00020df0


	//   ....[249]....
        /*0bc8*/ 	.word	0x00020ee0


	//   ....[250]....
        /*0bcc*/ 	.word	0x00020f70


	//   ....[251]....
        /*0bd0*/ 	.word	0x00021000


	//   ....[252]....
        /*0bd4*/ 	.word	0x00021090


	//   ....[253]....
        /*0bd8*/ 	.word	0x00021120


	//   ....[254]....
        /*0bdc*/ 	.word	0x000211b0


	//   ....[255]....
        /*0be0*/ 	.word	0x00021240


	//   ....[0]....
        /*0be4*/ 	.word	0x000212d0


	//   ....[1]....
        /*0be8*/ 	.word	0x00021400


	//   ....[2]....
        /*0bec*/ 	.word	0x000214b0


	//   ....[3]....
        /*0bf0*/ 	.word	0x00021540


	//   ....[4]....
        /*0bf4*/ 	.word	0x00021590


	//   ....[5]....
        /*0bf8*/ 	.word	0x000215e0


	//   ....[6]....
        /*0bfc*/ 	.word	0x00021670


	//   ....[7]....
        /*0c00*/ 	.word	0x00021700


	//   ....[8]....
        /*0c04*/ 	.word	0x00021750


	//   ....[9]....
        /*0c08*/ 	.word	0x000217a0


	//   ....[10]....
        /*0c0c*/ 	.word	0x00021830


	//   ....[11]....
        /*0c10*/ 	.word	0x000218c0


	//   ....[12]....
        /*0c14*/ 	.word	0x00021910


	//   ....[13]....
        /*0c18*/ 	.word	0x00021960


	//   ....[14]....
        /*0c1c*/ 	.word	0x000219f0


	//   ....[15]....
        /*0c20*/ 	.word	0x00021a80


	//   ....[16]....
        /*0c24*/ 	.word	0x00021ad0


	//   ....[17]....
        /*0c28*/ 	.word	0x00021b20


	//   ....[18]....
        /*0c2c*/ 	.word	0x00021c10


	//   ....[19]....
        /*0c30*/ 	.word	0x00021cc0


	//   ....[20]....
        /*0c34*/ 	.word	0x00021d40


	//   ....[21]....
        /*0c38*/ 	.word	0x00021dd0


	//   ....[22]....
        /*0c3c*/ 	.word	0x00021f60


	//   ....[23]....
        /*0c40*/ 	.word	0x00022080


	//   ....[24]....
        /*0c44*/ 	.word	0x000220d0


	//   ....[25]....
        /*0c48*/ 	.word	0x00022120


	//   ....[26]....
        /*0c4c*/ 	.word	0x000221b0


	//   ....[27]....
        /*0c50*/ 	.word	0x00022260


	//   ....[28]....
        /*0c54*/ 	.word	0x000222d0


	//   ....[29]....
        /*0c58*/ 	.word	0x00022340


	//   ....[30]....
        /*0c5c*/ 	.word	0x000224e0


	//   ....[31]....
        /*0c60*/ 	.word	0x000225c0


	//   ....[32]....
        /*0c64*/ 	.word	0x00022610


	//   ....[33]....
        /*0c68*/ 	.word	0x00022660


	//   ....[34]....
        /*0c6c*/ 	.word	0x00022940


	//   ....[35]....
        /*0c70*/ 	.word	0x00022990


	//   ....[36]....
        /*0c74*/ 	.word	0x00022a20


	//   ....[37]....
        /*0c78*/ 	.word	0x00022ab0


	//   ....[38]....
        /*0c7c*/ 	.word	0x00022b40


	//   ....[39]....
        /*0c80*/ 	.word	0x00022bd0


	//   ....[40]....
        /*0c84*/ 	.word	0x00022c60


	//   ....[41]....
        /*0c88*/ 	.word	0x00022cf0


	//   ....[42]....
        /*0c8c*/ 	.word	0x00022d70


	//   ....[43]....
        /*0c90*/ 	.word	0x00022dc0


	//   ....[44]....
        /*0c94*/ 	.word	0x00022e50


	//   ....[45]....
        /*0c98*/ 	.word	0x00022ee0


	//   ....[46]....
        /*0c9c*/ 	.word	0x00022f60


	//   ....[47]....
        /*0ca0*/ 	.word	0x00022fb0


	//   ....[48]....
        /*0ca4*/ 	.word	0x00023040


	//   ....[49]....
        /*0ca8*/ 	.word	0x000230d0


	//   ....[50]....
        /*0cac*/ 	.word	0x00023160


	//   ....[51]....
        /*0cb0*/ 	.word	0x000231f0


	//   ....[52]....
        /*0cb4*/ 	.word	0x00023280


	//   ....[53]....
        /*0cb8*/ 	.word	0x00023310


	//   ....[54]....
        /*0cbc*/ 	.word	0x000233d0


	//   ....[55]....
        /*0cc0*/ 	.word	0x000236b0


	//   ....[56]....
        /*0cc4*/ 	.word	0x000237a0


	//   ....[57]....
        /*0cc8*/ 	.word	0x00023840


	//   ....[58]....
        /*0ccc*/ 	.word	0x000238a0


	//   ....[59]....
        /*0cd0*/ 	.word	0x000239a0


	//   ....[60]....
        /*0cd4*/ 	.word	0x00023a10


	//   ....[61]....
        /*0cd8*/ 	.word	0x00023b10


	//   ....[62]....
        /*0cdc*/ 	.word	0x00023b80


	//   ....[63]....
        /*0ce0*/ 	.word	0x00023c80


	//   ....[64]....
        /*0ce4*/ 	.word	0x00023cf0


	//   ....[65]....
        /*0ce8*/ 	.word	0x00023df0


	//   ....[66]....
        /*0cec*/ 	.word	0x00023e60


	//   ....[67]....
        /*0cf0*/ 	.word	0x00023f60


	//   ....[68]....
        /*0cf4*/ 	.word	0x00023fd0


	//   ....[69]....
        /*0cf8*/ 	.word	0x000240d0


	//   ....[70]....
        /*0cfc*/ 	.word	0x00024140


	//   ....[71]....
        /*0d00*/ 	.word	0x00024220


	//   ....[72]....
        /*0d04*/ 	.word	0x00024310


	//   ....[73]....
        /*0d08*/ 	.word	0x00024380


	//   ....[74]....
        /*0d0c*/ 	.word	0x00024400


	//   ....[75]....
        /*0d10*/ 	.word	0x000244c0


	//   ....[76]....
        /*0d14*/ 	.word	0x00024540


	//   ....[77]....
        /*0d18*/ 	.word	0x00024610


	//   ....[78]....
        /*0d1c*/ 	.word	0x00024690


	//   ....[79]....
        /*0d20*/ 	.word	0x00024760


	//   ....[80]....
        /*0d24*/ 	.word	0x000247e0


	//   ....[81]....
        /*0d28*/ 	.word	0x000248b0


	//   ....[82]....
        /*0d2c*/ 	.word	0x00024930


	//   ....[83]....
        /*0d30*/ 	.word	0x00024a00


	//   ....[84]....
        /*0d34*/ 	.word	0x00024a80


	//   ....[85]....
        /*0d38*/ 	.word	0x00024b40


	//   ....[86]....
        /*0d3c*/ 	.word	0x00024bc0


	//   ....[87]....
        /*0d40*/ 	.word	0x00024c70


	//   ....[88]....
        /*0d44*/ 	.word	0x00024da0


	//   ....[89]....
        /*0d48*/ 	.word	0x00024e40


	//   ....[90]....
        /*0d4c*/ 	.word	0x00024eb0


	//   ....[91]....
        /*0d50*/ 	.word	0x00024f70


	//   ....[92]....
        /*0d54*/ 	.word	0x00024fd0


	//   ....[93]....
        /*0d58*/ 	.word	0x00025090


	//   ....[94]....
        /*0d5c*/ 	.word	0x000250f0


	//   ....[95]....
        /*0d60*/ 	.word	0x000251b0


	//   ....[96]....
        /*0d64*/ 	.word	0x00025210


	//   ....[97]....
        /*0d68*/ 	.word	0x000252d0


	//   ....[98]....
        /*0d6c*/ 	.word	0x00025330


	//   ....[99]....
        /*0d70*/ 	.word	0x000253f0


	//   ....[100]....
        /*0d74*/ 	.word	0x00025450


	//   ....[101]....
        /*0d78*/ 	.word	0x00025510


	//   ....[102]....
        /*0d7c*/ 	.word	0x00025570


	//   ....[103]....
        /*0d80*/ 	.word	0x00025630


	//   ....[104]....
        /*0d84*/ 	.word	0x00025720


	//   ....[105]....
        /*0d88*/ 	.word	0x000257c0


	//   ....[106]....
        /*0d8c*/ 	.word	0x00025820


	//   ....[107]....
        /*0d90*/ 	.word	0x00025900


	//   ....[108]....
        /*0d94*/ 	.word	0x00025960


	//   ....[109]....
        /*0d98*/ 	.word	0x00025a40


	//   ....[110]....
        /*0d9c*/ 	.word	0x00025aa0


	//   ....[111]....
        /*0da0*/ 	.word	0x00025b80


	//   ....[112]....
        /*0da4*/ 	.word	0x00025be0


	//   ....[113]....
        /*0da8*/ 	.word	0x00025cc0


	//   ....[114]....
        /*0dac*/ 	.word	0x00025d20


	//   ....[115]....
        /*0db0*/ 	.word	0x00025e00


	//   ....[116]....
        /*0db4*/ 	.word	0x00025e60


	//   ....[117]....
        /*0db8*/ 	.word	0x00025f40


	//   ....[118]....
        /*0dbc*/ 	.word	0x00025fa0


	//   ....[119]....
        /*0dc0*/ 	.word	0x00026070


	//   ....[120]....
        /*0dc4*/ 	.word	0x00026190


	//   ....[121]....
        /*0dc8*/ 	.word	0x00026240


	//   ....[122]....
        /*0dcc*/ 	.word	0x000262f0


	//   ....[123]....
        /*0dd0*/ 	.word	0x000263c0


	//   ....[124]....
        /*0dd4*/ 	.word	0x00026420


	//   ....[125]....
        /*0dd8*/ 	.word	0x00026500


	//   ....[126]....
        /*0ddc*/ 	.word	0x00026560


	//   ....[127]....
        /*0de0*/ 	.word	0x00026630


	//   ....[128]....
        /*0de4*/ 	.word	0x00026690


	//   ....[129]....
        /*0de8*/ 	.word	0x00026760


	//   ....[130]....
        /*0dec*/ 	.word	0x000267c0


	//   ....[131]....
        /*0df0*/ 	.word	0x000268a0


	//   ....[132]....
        /*0df4*/ 	.word	0x00026900


	//   ....[133]....
        /*0df8*/ 	.word	0x000269d0


	//   ....[134]....
        /*0dfc*/ 	.word	0x00026a30


	//   ....[135]....
        /*0e00*/ 	.word	0x00026af0


	//   ....[136]....
        /*0e04*/ 	.word	0x00026b80


	//   ....[137]....
        /*0e08*/ 	.word	0x00026c20


	//   ....[138]....
        /*0e0c*/ 	.word	0x00026da0


	//   ....[139]....
        /*0e10*/ 	.word	0x00026e10


	//   ....[140]....
        /*0e14*/ 	.word	0x00026e80


	//   ....[141]....
        /*0e18*/ 	.word	0x00026ef0


	//   ....[142]....
        /*0e1c*/ 	.word	0x00026f60


	//   ....[143]....
        /*0e20*/ 	.word	0x00026fe0


	//   ....[144]....
        /*0e24*/ 	.word	0x00027060


	//   ....[145]....
        /*0e28*/ 	.word	0x000270f0


	//   ....[146]....
        /*0e2c*/ 	.word	0x00027160


	//   ....[147]....
        /*0e30*/ 	.word	0x000271d0


	//   ....[148]....
        /*0e34*/ 	.word	0x00027240


	//   ....[149]....
        /*0e38*/ 	.word	0x000272c0


	//   ....[150]....
        /*0e3c*/ 	.word	0x00027330


	//   ....[151]....
        /*0e40*/ 	.word	0x000273c0


	//   ....[152]....
        /*0e44*/ 	.word	0x00027420


	//   ....[153]....
        /*0e48*/ 	.word	0x000274b0


	//   ....[154]....
        /*0e4c*/ 	.word	0x000275e0


	//----- nvinfo : EIATTR_REG_RECONFIG
	.align		4
.L_314:
        /*0e50*/ 	.byte	0x01, 0x54
	.zero		2


	//----- nvinfo : EIATTR_SYSCALL_OFFSETS
	.align		4
        /*0e54*/ 	.byte	0x04, 0x46
        /*0e56*/ 	.short	(.L_316 - .L_315)


	//   ....[0]....
.L_315:
        /*0e58*/ 	.word	0x00001cd0


	//   ....[1]....
        /*0e5c*/ 	.word	0x00001e20


	//   ....[2]....
        /*0e60*/ 	.word	0x00008d50


	//   ....[3]....
        /*0e64*/ 	.word	0x00009050


	//   ....[4]....
        /*0e68*/ 	.word	0x0001bbb0


	//   ....[5]....
        /*0e6c*/ 	.word	0x0001bd00


	//   ....[6]....
        /*0e70*/ 	.word	0x0001bdf0


	//   ....[7]....
        /*0e74*/ 	.word	0x0001cd60


	//----- nvinfo : EIATTR_MBARRIER_INSTR_OFFSETS
	.align		4
.L_316:
        /*0e78*/ 	.byte	0x04, 0x39
        /*0e7a*/ 	.short	(.L_318 - .L_317)


	//   ....[0]....
.L_317:
        /*0e7c*/ 	.word	0x00000270
        /*0e80*/ 	.word	0x000000ff
        /*0e84*/ 	.word	0x00028800
        /*0e88*/ 	.short	0x0100
        /*0e8a*/ 	.byte	0x08
	.zero		1


	//   ....[1]....
        /*0e8c*/ 	.word	0x00000280
        /*0e90*/ 	.word	0x000000ff
        /*0e94*/ 	.word	0x00028820
        /*0e98*/ 	.short	0x0100
        /*0e9a*/ 	.byte	0x08
	.zero		1


	//   ....[2]....
        /*0e9c*/ 	.word	0x00000370
        /*0ea0*/ 	.word	0x000000ff
        /*0ea4*/ 	.word	0x00028830
        /*0ea8*/ 	.short	0x0100
        /*0eaa*/ 	.byte	0x08
	.zero		1


	//   ....[3]....
        /*0eac*/ 	.word	0x00000380
        /*0eb0*/ 	.word	0x000000ff
        /*0eb4*/ 	.word	0x00028840
        /*0eb8*/ 	.short	0x0100
        /*0eba*/ 	.byte	0x08
	.zero		1


	//   ....[4]....
        /*0ebc*/ 	.word	0x00000390
        /*0ec0*/ 	.word	0x000000ff
        /*0ec4*/ 	.word	0x00028838
        /*0ec8*/ 	.short	0x0100
        /*0eca*/ 	.byte	0x08
	.zero		1


	//   ....[5]....
        /*0ecc*/ 	.word	0x000003a0
        /*0ed0*/ 	.word	0x000000ff
        /*0ed4*/ 	.word	0x00028848
        /*0ed8*/ 	.short	0x0100
        /*0eda*/ 	.byte	0x08
	.zero		1


	//   ....[6]....
        /*0edc*/ 	.word	0x000004d0
        /*0ee0*/ 	.word	0x000000ff
        /*0ee4*/ 	.word	0x00028850
        /*0ee8*/ 	.short	0x0100
        /*0eea*/ 	.byte	0x08
	.zero		1


	//   ....[7]....
        /*0eec*/ 	.word	0x000004e0
        /*0ef0*/ 	.word	0x000000ff
        /*0ef4*/ 	.word	0x00028860
        /*0ef8*/ 	.short	0x0100
        /*0efa*/ 	.byte	0x08
	.zero		1


	//   ....[8]....
        /*0efc*/ 	.word	0x000004f0
        /*0f00*/ 	.word	0x000000ff
        /*0f04*/ 	.word	0x00028858
        /*0f08*/ 	.short	0x0100
        /*0f0a*/ 	.byte	0x08
	.zero		1


	//   ....[9]....
        /*0f0c*/ 	.word	0x00000500
        /*0f10*/ 	.word	0x000000ff
        /*0f14*/ 	.word	0x00028868
        /*0f18*/ 	.short	0x0100
        /*0f1a*/ 	.byte	0x08
	.zero		1


	//   ....[10]....
        /*0f1c*/ 	.word	0x000005f0
        /*0f20*/ 	.word	0x000000ff
        /*0f24*/ 	.word	0x00028870
        /*0f28*/ 	.short	0x0100
        /*0f2a*/ 	.byte	0x06
	.zero		1


	//   ....[11]....
        /*0f2c*/ 	.word	0x00000600
        /*0f30*/ 	.word	0x000000ff
        /*0f34*/ 	.word	0x00028880
        /*0f38*/ 	.short	0x0100
        /*0f3a*/ 	.byte	0x06
	.zero		1


	//   ....[12]....
        /*0f3c*/ 	.word	0x00000610
        /*0f40*/ 	.word	0x000000ff
        /*0f44*/ 	.word	0x00028878
        /*0f48*/ 	.short	0x0100
        /*0f4a*/ 	.byte	0x06
	.zero		1


	//   ....[13]....
        /*0f4c*/ 	.word	0x00000620
        /*0f50*/ 	.word	0x000000ff
        /*0f54*/ 	.word	0x00028888
        /*0f58*/ 	.short	0x0100
        /*0f5a*/ 	.byte	0x06
	.zero		1


	//   ....[14]....
        /*0f5c*/ 	.word	0x00000750
        /*0f60*/ 	.word	0x000000ff
        /*0f64*/ 	.word	0x00028890
        /*0f68*/ 	.short	0x0100
        /*0f6a*/ 	.byte	0x08
	.zero		1


	//   ....[15]....
        /*0f6c*/ 	.word	0x00000760
        /*0f70*/ 	.word	0x000000ff
        /*0f74*/ 	.word	0x000288a0
        /*0f78*/ 	.short	0x0100
        /*0f7a*/ 	.byte	0x08
	.zero		1


	//   ....[16]....
        /*0f7c*/ 	.word	0x00000770
        /*0f80*/ 	.word	0x000000ff
        /*0f84*/ 	.word	0x00028898
        /*0f88*/ 	.short	0x0100
        /*0f8a*/ 	.byte	0x08
	.zero		1


	//   ....[17]....
        /*0f8c*/ 	.word	0x00000780
        /*0f90*/ 	.word	0x000000ff
        /*0f94*/ 	.word	0x000288a8
        /*0f98*/ 	.short	0x0100
        /*0f9a*/ 	.byte	0x08
	.zero		1


	//   ....[18]....
        /*0f9c*/ 	.word	0x000008b0
        /*0fa0*/ 	.word	0x000000ff
        /*0fa4*/ 	.word	0x000288b0
        /*0fa8*/ 	.short	0x0100
        /*0faa*/ 	.byte	0x08
	.zero		1


	//   ....[19]....
        /*0fac*/ 	.word	0x000008c0
        /*0fb0*/ 	.word	0x000000ff
        /*0fb4*/ 	.word	0x000288c0
        /*0fb8*/ 	.short	0x0100
        /*0fba*/ 	.byte	0x08
	.zero		1


	//   ....[20]....
        /*0fbc*/ 	.word	0x000008d0
        /*0fc0*/ 	.word	0x000000ff
        /*0fc4*/ 	.word	0x000288b8
        /*0fc8*/ 	.short	0x0100
        /*0fca*/ 	.byte	0x08
	.zero		1


	//   ....[21]....
        /*0fcc*/ 	.word	0x000008e0
        /*0fd0*/ 	.word	0x000000ff
        /*0fd4*/ 	.word	0x000288c8
        /*0fd8*/ 	.short	0x0100
        /*0fda*/ 	.byte	0x08
	.zero		1


	//   ....[22]....
        /*0fdc*/ 	.word	0x000033b0
        /*0fe0*/ 	.word	0x00000059
        /*0fe4*/ 	.word	0x00028890
        /*0fe8*/ 	.short	0x010a
        /*0fea*/ 	.byte	0x3f
	.zero		1


	//   ....[23]....
        /*0fec*/ 	.word	0x00005810
        /*0ff0*/ 	.word	0x00000059
        /*0ff4*/ 	.word	0x00028890
        /*0ff8*/ 	.short	0x010a
        /*0ffa*/ 	.byte	0x3f
	.zero		1


	//   ....[24]....
        /*0ffc*/ 	.word	0x000077b0
        /*1000*/ 	.word	0x00000059
        /*1004*/ 	.word	0x00028890
        /*1008*/ 	.short	0x010a
        /*100a*/ 	.byte	0x3f
	.zero		1


	//   ....[25]....
        /*100c*/ 	.word	0x00007eb0
        /*1010*/ 	.word	0x0000000b
        /*1014*/ 	.word	0x00000000
        /*1018*/ 	.short	0x0101
        /*101a*/ 	.byte	0x3f
	.zero		1


	//   ....[26]....
        /*101c*/ 	.word	0x00007ef0
        /*1020*/ 	.word	0x00000059
        /*1024*/ 	.word	0x000288b0
        /*1028*/ 	.short	0x010a
        /*102a*/ 	.byte	0x3f
	.zero		1


	//   ....[27]....
        /*102c*/ 	.word	0x00008500
        /*1030*/ 	.word	0x00000059
        /*1034*/ 	.word	0x00000000
        /*1038*/ 	.short	0x0101
        /*103a*/ 	.byte	0x3f
	.zero		1


	//   ....[28]....
        /*103c*/ 	.word	0x00008de0
        /*1040*/ 	.word	0x00000012
        /*1044*/ 	.word	0x00028800
        /*1048*/ 	.short	0x010a
        /*104a*/ 	.byte	0x3f
	.zero		1


	//   ....[29]....
        /*104c*/ 	.word	0x00008e30
        /*1050*/ 	.word	0x00000012
        /*1054*/ 	.word	0x00028800
        /*1058*/ 	.short	0x010a
        /*105a*/ 	.byte	0x3f
	.zero		1


	//   ....[30]....
        /*105c*/ 	.word	0x00009fc0
        /*1060*/ 	.word	0x00000012
        /*1064*/ 	.word	0x00028800
        /*1068*/ 	.short	0x010a
        /*106a*/ 	.byte	0x3f
	.zero		1


	//   ....[31]....
        /*106c*/ 	.word	0x0000c400
        /*1070*/ 	.word	0x00000012
        /*1074*/ 	.word	0x00028800
        /*1078*/ 	.short	0x010a
        /*107a*/ 	.byte	0x3f
	.zero		1


	//   ....[32]....
        /*107c*/ 	.word	0x0000ddf0
        /*1080*/ 	.word	0x00000000
        /*1084*/ 	.word	0x00028830
        /*1088*/ 	.short	0x010a
        /*108a*/ 	.byte	0x3f
	.zero		1


	//   ....[33]....
        /*108c*/ 	.word	0x0000de30
        /*1090*/ 	.word	0x00000000
        /*1094*/ 	.word	0x00028830
        /*1098*/ 	.short	0x010a
        /*109a*/ 	.byte	0x3f
	.zero		1


	//   ....[34]....
        /*109c*/ 	.word	0x0000f800
        /*10a0*/ 	.word	0x00000000
        /*10a4*/ 	.word	0x00000000
        /*10a8*/ 	.short	0x0101
        /*10aa*/ 	.byte	0x3f
	.zero		1


	//   ....[35]....
        /*10ac*/ 	.word	0x00010360
        /*10b0*/ 	.word	0x00000005
        /*10b4*/ 	.word	0x00028830
        /*10b8*/ 	.short	0x010a
        /*10ba*/ 	.byte	0x3f
	.zero		1


	//   ....[36]....
        /*10bc*/ 	.word	0x000103b0
        /*10c0*/ 	.word	0x00000005
        /*10c4*/ 	.word	0x00028830
        /*10c8*/ 	.short	0x010a
        /*10ca*/ 	.byte	0x3f
	.zero		1


	//   ....[37]....
        /*10cc*/ 	.word	0x000107f0
        /*10d0*/ 	.word	0x00000006
        /*10d4*/ 	.word	0x00028850
        /*10d8*/ 	.short	0x010a
        /*10da*/ 	.byte	0x3f
	.zero		1


	//   ....[38]....
        /*10dc*/ 	.word	0x00010830
        /*10e0*/ 	.word	0x00000006
        /*10e4*/ 	.word	0x00028850
        /*10e8*/ 	.short	0x010a
        /*10ea*/ 	.byte	0x3f
	.zero		1


	//   ....[39]....
        /*10ec*/ 	.word	0x00012580
        /*10f0*/ 	.word	0x00000000
        /*10f4*/ 	.word	0x00000000
        /*10f8*/ 	.short	0x0101
        /*10fa*/ 	.byte	0x3f
	.zero		1


	//   ....[40]....
        /*10fc*/ 	.word	0x00012800
        /*1100*/ 	.word	0x0000000e
        /*1104*/ 	.word	0x00000000
        /*1108*/ 	.short	0x0101
        /*110a*/ 	.byte	0x3f
	.zero		1


	//   ....[41]....
        /*110c*/ 	.word	0x00012f10
        /*1110*/ 	.word	0x00000005
        /*1114*/ 	.word	0x00028830
        /*1118*/ 	.short	0x010a
        /*111a*/ 	.byte	0x3f
	.zero		1


	//   ....[42]....
        /*111c*/ 	.word	0x00012f60
        /*1120*/ 	.word	0x00000005
        /*1124*/ 	.word	0x00028830
        /*1128*/ 	.short	0x010a
        /*112a*/ 	.byte	0x3f
	.zero		1


	//   ....[43]....
        /*112c*/ 	.word	0x00013370
        /*1130*/ 	.word	0x00000006
        /*1134*/ 	.word	0x00028850
        /*1138*/ 	.short	0x010a
        /*113a*/ 	.byte	0x3f
	.zero		1


	//   ....[44]....
        /*113c*/ 	.word	0x000133b0
        /*1140*/ 	.word	0x00000006
        /*1144*/ 	.word	0x00028850
        /*1148*/ 	.short	0x010a
        /*114a*/ 	.byte	0x3f
	.zero		1


	//   ....[45]....
        /*114c*/ 	.word	0x000147b0
        /*1150*/ 	.word	0x0000002f
        /*1154*/ 	.word	0x00000000
        /*1158*/ 	.short	0x0101
        /*115a*/ 	.byte	0x3f
	.zero		1


	//   ....[46]....
        /*115c*/ 	.word	0x00014a50
        /*1160*/ 	.word	0x0000000c
        /*1164*/ 	.word	0x00000000
        /*1168*/ 	.short	0x0101
        /*116a*/ 	.byte	0x3f
	.zero		1


	//   ....[47]....
        /*116c*/ 	.word	0x000150a0
        /*1170*/ 	.word	0x0000000d
        /*1174*/ 	.word	0x00028850
        /*1178*/ 	.short	0x010a
        /*117a*/ 	.byte	0x3f
	.zero		1


	//   ....[48]....
        /*117c*/ 	.word	0x00015120
        /*1180*/ 	.word	0x0000000d
        /*1184*/ 	.word	0x00028850
        /*1188*/ 	.short	0x010a
        /*118a*/ 	.byte	0x3f
	.zero		1


	//   ....[49]....
        /*118c*/ 	.word	0x00015740
        /*1190*/ 	.word	0x00000004
        /*1194*/ 	.word	0x00000000
        /*1198*/ 	.short	0x0101
        /*119a*/ 	.byte	0x3f
	.zero		1


	//   ....[50]....
        /*119c*/ 	.word	0x00016c50
        /*11a0*/ 	.word	0x00000000
        /*11a4*/ 	.word	0x00000000
        /*11a8*/ 	.short	0x0101
        /*11aa*/ 	.byte	0x3f
	.zero		1


	//   ....[51]....
        /*11ac*/ 	.word	0x00017480
        /*11b0*/ 	.word	0x00000004
        /*11b4*/ 	.word	0x00000000
        /*11b8*/ 	.short	0x0101
        /*11ba*/ 	.byte	0x3f
	.zero		1


	//   ....[52]....
        /*11bc*/ 	.word	0x0001a710
        /*11c0*/ 	.word	0x00000016
        /*11c4*/ 	.word	0x00028820
        /*11c8*/ 	.short	0x010a
        /*11ca*/ 	.byte	0x3f
	.zero		1


	//   ....[53]....
        /*11cc*/ 	.word	0x0001a7a0
        /*11d0*/ 	.word	0x00000008
        /*11d4*/ 	.word	0x000288a0
        /*11d8*/ 	.short	0x010a
        /*11da*/ 	.byte	0x3f
	.zero		1


	//   ....[54]....
        /*11dc*/ 	.word	0x0001ab00
        /*11e0*/ 	.word	0x00000008
        /*11e4*/ 	.word	0x000288c0
        /*11e8*/ 	.short	0x010a
        /*11ea*/ 	.byte	0x3f
	.zero		1


	//   ....[55]....
        /*11ec*/ 	.word	0x0001af30
        /*11f0*/ 	.word	0x0000000b
        /*11f4*/ 	.word	0x000288a0
        /*11f8*/ 	.short	0x010a
        /*11fa*/ 	.byte	0x3f
	.zero		1


	//   ....[56]....
        /*11fc*/ 	.word	0x0001b270
        /*1200*/ 	.word	0x0000000b
        /*1204*/ 	.word	0x000288c0
        /*1208*/ 	.short	0x010a
        /*120a*/ 	.byte	0x3f
	.zero		1


	//   ....[57]....
        /*120c*/ 	.word	0x0001c2e0
        /*1210*/ 	.word	0x00000007
        /*1214*/ 	.word	0x00028840
        /*1218*/ 	.short	0x010a
        /*121a*/ 	.byte	0x3f
	.zero		1


	//   ....[58]....
        /*121c*/ 	.word	0x0001ca40
        /*1220*/ 	.word	0x00000007
        /*1224*/ 	.word	0x00028830
        /*1228*/ 	.short	0x0107
        /*122a*/ 	.byte	0x3f
	.zero		1


	//   ....[59]....
        /*122c*/ 	.word	0x0001cb10
        /*1230*/ 	.word	0x00000007
        /*1234*/ 	.word	0x00028830
        /*1238*/ 	.short	0x0101
        /*123a*/ 	.byte	0x3f
	.zero		1


	//   ....[60]....
        /*123c*/ 	.word	0x0001d620
        /*1240*/ 	.word	0x00000016
        /*1244*/ 	.word	0x00028800
        /*1248*/ 	.short	0x0107
        /*124a*/ 	.byte	0x3f
	.zero		1


	//   ....[61]....
        /*124c*/ 	.word	0x0001d730
        /*1250*/ 	.word	0x00000016
        /*1254*/ 	.word	0x00028800
        /*1258*/ 	.short	0x0101
        /*125a*/ 	.byte	0x3f
	.zero		1


	//   ....[62]....
        /*125c*/ 	.word	0x0001d750
        /*1260*/ 	.word	0x00000016
        /*1264*/ 	.word	0x00028820
        /*1268*/ 	.short	0x010a
        /*126a*/ 	.byte	0x3f
	.zero		1


	//   ....[63]....
        /*126c*/ 	.word	0x0001dae0
        /*1270*/ 	.word	0x00000006
        /*1274*/ 	.word	0x00028840
        /*1278*/ 	.short	0x010a
        /*127a*/ 	.byte	0x3f
	.zero		1


	//   ....[64]....
        /*127c*/ 	.word	0x0001dfe0
        /*1280*/ 	.word	0x00000006
        /*1284*/ 	.word	0x00028830
        /*1288*/ 	.short	0x0107
        /*128a*/ 	.byte	0x3f
	.zero		1


	//   ....[65]....
        /*128c*/ 	.word	0x0001e0a0
        /*1290*/ 	.word	0x00000006
        /*1294*/ 	.word	0x00028830
        /*1298*/ 	.short	0x0101
        /*129a*/ 	.byte	0x3f
	.zero		1


	//   ....[66]....
        /*129c*/ 	.word	0x0001e100
        /*12a0*/ 	.word	0x00000006
        /*12a4*/ 	.word	0x00028860
        /*12a8*/ 	.short	0x010a
        /*12aa*/ 	.byte	0x3f
	.zero		1


	//   ....[67]....
        /*12ac*/ 	.word	0x0001e630
        /*12b0*/ 	.word	0x00000006
        /*12b4*/ 	.word	0x00028850
        /*12b8*/ 	.short	0x0107
        /*12ba*/ 	.byte	0x3f
	.zero		1


	//   ....[68]....
        /*12bc*/ 	.word	0x0001e7d0
        /*12c0*/ 	.word	0x00000006
        /*12c4*/ 	.word	0x00028850
        /*12c8*/ 	.short	0x0101
        /*12ca*/ 	.byte	0x3f
	.zero		1


	//   ....[69]....
        /*12cc*/ 	.word	0x0001e9e0
        /*12d0*/ 	.word	0x00000000
        /*12d4*/ 	.word	0x00028860
        /*12d8*/ 	.short	0x010a
        /*12da*/ 	.byte	0x3f
	.zero		1


	//   ....[70]....
        /*12dc*/ 	.word	0x0001ef10
        /*12e0*/ 	.word	0x00000000
        /*12e4*/ 	.word	0x00028850
        /*12e8*/ 	.short	0x0107
        /*12ea*/ 	.byte	0x3f
	.zero		1


	//   ....[71]....
        /*12ec*/ 	.word	0x0001efd0
        /*12f0*/ 	.word	0x00000000
        /*12f4*/ 	.word	0x00028850
        /*12f8*/ 	.short	0x0101
        /*12fa*/ 	.byte	0x3f
	.zero		1


	//   ....[72]....
        /*12fc*/ 	.word	0x00020120
        /*1300*/ 	.word	0x00000004
        /*1304*/ 	.word	0x00028820
        /*1308*/ 	.short	0x010a
        /*130a*/ 	.byte	0x3f
	.zero		1


	//   ....[73]....
        /*130c*/ 	.word	0x00020290
        /*1310*/ 	.word	0x00000005
        /*1314*/ 	.word	0x00028840
        /*1318*/ 	.short	0x010a
        /*131a*/ 	.byte	0x3f
	.zero		1


	//   ....[74]....
        /*131c*/ 	.word	0x00020330
        /*1320*/ 	.word	0x00000019
        /*1324*/ 	.word	0x00028840
        /*1328*/ 	.short	0x010a
        /*132a*/ 	.byte	0x3f
	.zero		1


	//   ....[75]....
        /*132c*/ 	.word	0x00020370
        /*1330*/ 	.word	0x00000005
        /*1334*/ 	.word	0x00028860
        /*1338*/ 	.short	0x010a
        /*133a*/ 	.byte	0x3f
	.zero		1


	//   ....[76]....
        /*133c*/ 	.word	0x000203b0
        /*1340*/ 	.word	0x00000019
        /*1344*/ 	.word	0x00028860
        /*1348*/ 	.short	0x010a
        /*134a*/ 	.byte	0x3f
	.zero		1


	//   ....[77]....
        /*134c*/ 	.word	0x00020410
        /*1350*/ 	.word	0x00000059
        /*1354*/ 	.word	0x00028890
        /*1358*/ 	.short	0x010a
        /*135a*/ 	.byte	0x3f
	.zero		1


	//   ....[78]....
        /*135c*/ 	.word	0x00020920
        /*1360*/ 	.word	0x00000059
        /*1364*/ 	.word	0x00028890
        /*1368*/ 	.short	0x010a
        /*136a*/ 	.byte	0x3f
	.zero		1


	//   ....[79]....
        /*136c*/ 	.word	0x00020e30
        /*1370*/ 	.word	0x00000059
        /*1374*/ 	.word	0x00028890
        /*1378*/ 	.short	0x010a
        /*137a*/ 	.byte	0x3f
	.zero		1


	//   ....[80]....
        /*137c*/ 	.word	0x00021300
        /*1380*/ 	.word	0x00000059
        /*1384*/ 	.word	0x000288b0
        /*1388*/ 	.short	0x010a
        /*138a*/ 	.byte	0x3f
	.zero		1


	//   ....[81]....
        /*138c*/ 	.word	0x00021b50
        /*1390*/ 	.word	0x00000012
        /*1394*/ 	.word	0x00028800
        /*1398*/ 	.short	0x010a
        /*139a*/ 	.byte	0x3f
	.zero		1


	//   ....[82]....
        /*139c*/ 	.word	0x000226c0
        /*13a0*/ 	.word	0x00000012
        /*13a4*/ 	.word	0x00028800
        /*13a8*/ 	.short	0x010a
        /*13aa*/ 	.byte	0x3f
	.zero		1


	//   ....[83]....
        /*13ac*/ 	.word	0x00022710
        /*13b0*/ 	.word	0x00000000
        /*13b4*/ 	.word	0x00028830
        /*13b8*/ 	.short	0x010a
        /*13ba*/ 	.byte	0x3f
	.zero		1


	//   ....[84]....
        /*13bc*/ 	.word	0x00022760
        /*13c0*/ 	.word	0x00000005
        /*13c4*/ 	.word	0x00028830
        /*13c8*/ 	.short	0x010a
        /*13ca*/ 	.byte	0x3f
	.zero		1


	//   ....[85]....
        /*13cc*/ 	.word	0x000227b0
        /*13d0*/ 	.word	0x00000006
        /*13d4*/ 	.word	0x00028850
        /*13d8*/ 	.short	0x010a
        /*13da*/ 	.byte	0x3f
	.zero		1


	//   ....[86]....
        /*13dc*/ 	.word	0x00022800
        /*13e0*/ 	.word	0x00000005
        /*13e4*/ 	.word	0x00028830
        /*13e8*/ 	.short	0x010a
        /*13ea*/ 	.byte	0x3f
	.zero		1


	//   ....[87]....
        /*13ec*/ 	.word	0x00022850
        /*13f0*/ 	.word	0x00000006
        /*13f4*/ 	.word	0x00028850
        /*13f8*/ 	.short	0x010a
        /*13fa*/ 	.byte	0x3f
	.zero		1


	//   ....[88]....
        /*13fc*/ 	.word	0x000228a0
        /*1400*/ 	.word	0x0000000d
        /*1404*/ 	.word	0x00028850
        /*1408*/ 	.short	0x010a
        /*140a*/ 	.byte	0x3f
	.zero		1


	//   ....[89]....
        /*140c*/ 	.word	0x00023490
        /*1410*/ 	.word	0x00000016
        /*1414*/ 	.word	0x00028820
        /*1418*/ 	.short	0x010a
        /*141a*/ 	.byte	0x3f
	.zero		1


	//   ....[90]....
        /*141c*/ 	.word	0x000234e0
        /*1420*/ 	.word	0x00000008
        /*1424*/ 	.word	0x000288a0
        /*1428*/ 	.short	0x010a
        /*142a*/ 	.byte	0x3f
	.zero		1


	//   ....[91]....
        /*142c*/ 	.word	0x00023530
        /*1430*/ 	.word	0x00000008
        /*1434*/ 	.word	0x000288c0
        /*1438*/ 	.short	0x010a
        /*143a*/ 	.byte	0x3f
	.zero		1


	//   ....[92]....
        /*143c*/ 	.word	0x00023580
        /*1440*/ 	.word	0x0000000b
        /*1444*/ 	.word	0x000288a0
        /*1448*/ 	.short	0x010a
        /*144a*/ 	.byte	0x3f
	.zero		1


	//   ....[93]....
        /*144c*/ 	.word	0x000235d0
        /*1450*/ 	.word	0x0000000b
        /*1454*/ 	.word	0x000288c0
        /*1458*/ 	.short	0x010a
        /*145a*/ 	.byte	0x3f
	.zero		1


	//   ....[94]....
        /*145c*/ 	.word	0x000236f0
        /*1460*/ 	.word	0x00000007
        /*1464*/ 	.word	0x00028840
        /*1468*/ 	.short	0x010a
        /*146a*/ 	.byte	0x3f
	.zero		1


	//   ....[95]....
        /*146c*/ 	.word	0x00024ca0
        /*1470*/ 	.word	0x00000016
        /*1474*/ 	.word	0x00028820
        /*1478*/ 	.short	0x010a
        /*147a*/ 	.byte	0x3f
	.zero		1


	//   ....[96]....
        /*147c*/ 	.word	0x00024cf0
        /*1480*/ 	.word	0x00000006
        /*1484*/ 	.word	0x00028840
        /*1488*/ 	.short	0x010a
        /*148a*/ 	.byte	0x3f
	.zero		1


	//   ....[97]....
        /*148c*/ 	.word	0x00025670
        /*1490*/ 	.word	0x00000006
        /*1494*/ 	.word	0x00028860
        /*1498*/ 	.short	0x010a
        /*149a*/ 	.byte	0x3f
	.zero		1


	//   ....[98]....
        /*149c*/ 	.word	0x000260e0
        /*14a0*/ 	.word	0x00000000
        /*14a4*/ 	.word	0x00028860
        /*14a8*/ 	.short	0x010a
        /*14aa*/ 	.byte	0x3f
	.zero		1


	//   ....[99]....
        /*14ac*/ 	.word	0x00027500
        /*14b0*/ 	.word	0x00000004
        /*14b4*/ 	.word	0x00028820
        /*14b8*/ 	.short	0x010a
        /*14ba*/ 	.byte	0x3f
	.zero		1


	//   ....[100]....
        /*14bc*/ 	.word	0x000276a0
        /*14c0*/ 	.word	0x00000005
        /*14c4*/ 	.word	0x00028840
        /*14c8*/ 	.short	0x010a
        /*14ca*/ 	.byte	0x3f
	.zero		1


	//   ....[101]....
        /*14cc*/ 	.word	0x000276f0
        /*14d0*/ 	.word	0x00000019
        /*14d4*/ 	.word	0x00028840
        /*14d8*/ 	.short	0x010a
        /*14da*/ 	.byte	0x3f
	.zero		1


	//   ....[102]....
        /*14dc*/ 	.word	0x00027740
        /*14e0*/ 	.word	0x00000005
        /*14e4*/ 	.word	0x00028860
        /*14e8*/ 	.short	0x010a
        /*14ea*/ 	.byte	0x3f
	.zero		1


	//----- nvinfo : EIATTR_NUM_MBARRIERS
	.align		4
.L_318:
        /*14ec*/ 	.byte	0x03, 0x38
        /*14ee*/ 	.short	0x0016


	//----- nvinfo : EIATTR_EXIT_INSTR_OFFSETS
	.align		4
        /*14f0*/ 	.byte	0x04, 0x1c
        /*14f2*/ 	.short	(.L_320 - .L_319)


	//   ....[0]....
.L_319:
        /*14f4*/ 	.word	0x00020400


	//----- nvinfo : EIATTR_MAX_THREADS
	.align		4
.L_320:
        /*14f8*/ 	.byte	0x04, 0x05
        /*14fa*/ 	.short	(.L_322 - .L_321)
.L_321:
        /*14fc*/ 	.word	0x00000180
        /*1500*/ 	.word	0x00000001
        /*1504*/ 	.word	0x00000001


	//----- nvinfo : EIATTR_CRS_STACK_SIZE
	.align		4
.L_322:
        /*1508*/ 	.byte	0x04, 0x1e
        /*150a*/ 	.short	(.L_324 - .L_323)
.L_323:
        /*150c*/ 	.word	0x00000000


	//----- nvinfo : EIATTR_CBANK_PARAM_SIZE
	.align		4
.L_324:
        /*1510*/ 	.byte	0x03, 0x19
        /*1512*/ 	.short	0x0af0


	//----- nvinfo : EIATTR_PARAM_CBANK
	.align		4
        /*1514*/ 	.byte	0x04, 0x0a
        /*1516*/ 	.short	(.L_326 - .L_325)
	.align		4
.L_325:
        /*1518*/ 	.word	index@(.nv.constant0._ZN7cutlass13device_kernelIN5flash11enable_sm90INS1_16FlashAttnFwdSm90INS1_25CollectiveMainloopFwdSm90ILi2EN4cute5tupleIJNS5_1CILi1EEES8_S8_EEENS6_IJNS7_ILi128EEESA_SA_EEELi128ENS_6half_tEfNS_4arch4Sm90ELb1ELb0ELb0ELb1ELb1ELb1ELb0ELb1ELb1ELb1ELb1ELb0EEENS1_21CollectiveEpilogueFwdISB_S9_SC_SE_Li256ELb1ELb1ELb1ELb0EEENS1_36VarlenDynamicPersistentTileSchedulerILi128ELi128ELi256ELi128ELb1ELb1ELb1ELb1ELb1ELb1EEEEEEEEEvNT_6ParamsE)
        /*151c*/ 	.short	0x0210
        /*151e*/ 	.short	0x0af0


	//----- nvinfo : EIATTR_SW_WAR
	.align		4
.L_326:
        /*1520*/ 	.byte	0x04, 0x36
        /*1522*/ 	.short	(.L_328 - .L_327)
.L_327:
        /*1524*/ 	.word	0x00000008
.L_328:


//--------------------- .nv.callgraph             --------------------------
	.section	.nv.callgraph,"",@"SHT_CUDA_CALLGRAPH"
	.align	4
	.sectionentsize	8
	.align		4
        /*0000*/ 	.word	0x00000000
	.align		4
        /*0004*/ 	.word	0xffffffff
	.align		4
        /*0008*/ 	.word	index@(_ZN7cutlass13device_kernelIN5flash11enable_sm90INS1_16FlashAttnFwdSm90INS1_25CollectiveMainloopFwdSm90ILi2EN4cute5tupleIJNS5_1CILi1EEES8_S8_EEENS6_IJNS7_ILi128EEESA_SA_EEELi128ENS_6half_tEfNS_4arch4Sm90ELb0ELb0ELb0ELb0ELb1ELb0ELb0ELb1ELb1ELb1ELb1ELb0EEENS1_21CollectiveEpilogueFwdISB_S9_SC_SE_Li256ELb0ELb1ELb1ELb0EEENS1_19SingleTileSchedulerILb0ELb1ELb1ELi128EEEEEEEEEvNT_6ParamsE)
	.align		4
        /*000c*/ 	.word	index@(__assertfail)
	.align		4
        /*0010*/ 	.word	index@(_ZN7cutlass13device_kernelIN5flash11enable_sm90INS1_16FlashAttnFwdSm90INS1_25CollectiveMainloopFwdSm90ILi2EN4cute5tupleIJNS5_1CILi1EEES8_S8_EEENS6_IJNS7_ILi128EEESA_SA_EEELi128ENS_6half_tEfNS_4arch4Sm90ELb0ELb0ELb0ELb1ELb1ELb0ELb0ELb1ELb1ELb1ELb1ELb0EEENS1_21CollectiveEpilogueFwdISB_S9_SC_SE_Li256ELb1ELb1ELb1ELb0EEENS1_36VarlenDynamicPersistentTileSchedulerILi128ELi128ELi256ELi128ELb1ELb1ELb1ELb0ELb1ELb1EEEEEEEEEvNT_6ParamsE)
	.align		4
        /*0014*/ 	.word	index@(__assertfail)
	.align		4
        /*0018*/ 	.word	index@(_ZN7cutlass13device_kernelIN5flash11enable_sm90INS1_16FlashAttnFwdSm90INS1_25CollectiveMainloopFwdSm90ILi2EN4cute5tupleIJNS5_1CILi1EEES8_S8_EEENS6_IJNS7_ILi128EEESA_SA_EEELi128ENS_6half_tEfNS_4arch4Sm90ELb0ELb0ELb0ELb1ELb1ELb1ELb0ELb1ELb1ELb1ELb1ELb0EEENS1_21CollectiveEpilogueFwdISB_S9_SC_SE_Li256ELb1ELb1ELb1ELb0EEENS1_36VarlenDynamicPersistentTileSchedulerILi128ELi128ELi256ELi128ELb1ELb1ELb1ELb0ELb1ELb1EEEEEEEEEvNT_6ParamsE)
	.align		4
        /*001c*/ 	.word	index@(__assertfail)
	.align		4
        /*0020*/ 	.word	index@(_ZN7cutlass13device_kernelIN5flash11enable_sm90INS1_16FlashAttnFwdSm90INS1_25CollectiveMainloopFwdSm90ILi2EN4cute5tupleIJNS5_1CILi1EEES8_S8_EEENS6_IJNS7_ILi128EEESA_SA_EEELi128ENS_6half_tEfNS_4arch4Sm90ELb0ELb1ELb0ELb0ELb1ELb0ELb0ELb1ELb1ELb1ELb1ELb0EEENS1_21CollectiveEpilogueFwdISB_S9_SC_SE_Li256ELb0ELb1ELb1ELb0EEENS1_19SingleTileSchedulerILb0ELb1ELb1ELi128EEEEEEEEEvNT_6ParamsE)
	.align		4
        /*0024*/ 	.word	index@(__assertfail)
	.align		4
        /*0028*/ 	.word	index@(_ZN7cutlass13device_kernelIN5flash11enable_sm90INS1_16FlashAttnFwdSm90INS1_25CollectiveMainloopFwdSm90ILi2EN4cute5tupleIJNS5_1CILi1EEES8_S8_EEENS6_IJNS7_ILi128EEESA_SA_EEELi128ENS_6half_tEfNS_4arch4Sm90ELb0ELb1ELb0ELb1ELb1ELb0ELb0ELb1ELb1ELb1ELb1ELb0EEENS1_21CollectiveEpilogueFwdISB_S9_SC_SE_Li256ELb1ELb1ELb1ELb0EEENS1_36VarlenDynamicPersistentTileSchedulerILi128ELi128ELi256ELi128ELb1ELb1ELb1ELb1ELb0ELb1EEEEEEEEEvNT_6ParamsE)
	.align		4
        /*002c*/ 	.word	index@(__assertfail)
	.align		4
        /*0030*/ 	.word	index@(_ZN7cutlass13device_kernelIN5flash11enable_sm90INS1_16FlashAttnFwdSm90INS1_25CollectiveMainloopFwdSm90ILi2EN4cute5tupleIJNS5_1CILi1EEES8_S8_EEENS6_IJNS7_ILi128EEESA_SA_EEELi128ENS_6half_tEfNS_4arch4Sm90ELb0ELb1ELb0ELb1ELb1ELb1ELb0ELb1ELb1ELb1ELb1ELb0EEENS1_21CollectiveEpilogueFwdISB_S9_SC_SE_Li256ELb1ELb1ELb1ELb0EEENS1_36VarlenDynamicPersistentTileSchedulerILi128ELi128ELi256ELi128ELb1ELb1ELb1ELb1ELb0ELb1EEEEEEEEEvNT_6ParamsE)
	.align		4
        /*0034*/ 	.word	index@(__assertfail)
	.align		4
        /*0038*/ 	.word	index@(_ZN7cutlass13device_kernelIN5flash11enable_sm90INS1_16FlashAttnFwdSm90INS1_25CollectiveMainloopFwdSm90ILi2EN4cute5tupleIJNS5_1CILi1EEES8_S8_EEENS6_IJNS7_ILi128EEESA_SA_EEELi128ENS_6half_tEfNS_4arch4Sm90ELb1ELb0ELb0ELb0ELb1ELb0ELb0ELb1ELb1ELb1ELb1ELb0EEENS1_21CollectiveEpilogueFwdISB_S9_SC_SE_Li256ELb0ELb1ELb1ELb0EEENS1_19SingleTileSchedulerILb0ELb1ELb1ELi128EEEEEEEEEvNT_6ParamsE)
	.align		4
        /*003c*/ 	.word	index@(__assertfail)
	.align		4
        /*0040*/ 	.word	index@(_ZN7cutlass13device_kernelIN5flash11enable_sm90INS1_16FlashAttnFwdSm90INS1_25CollectiveMainloopFwdSm90ILi2EN4cute5tupleIJNS5_1CILi1EEES8_S8_EEENS6_IJNS7_ILi128EEESA_SA_EEELi128ENS_6half_tEfNS_4arch4Sm90ELb1ELb0ELb0ELb1ELb1ELb0ELb0ELb1ELb1ELb1ELb1ELb0EEENS1_21CollectiveEpilogueFwdISB_S9_SC_SE_Li256ELb1ELb1ELb1ELb0EEENS1_36VarlenDynamicPersistentTileSchedulerILi128ELi128ELi256ELi128ELb1ELb1ELb1ELb1ELb1ELb1EEEEEEEEEvNT_6ParamsE)
	.align		4
        /*0044*/ 	.word	index@(__assertfail)
	.align		4
        /*0048*/ 	.word	index@(_ZN7cutlass13device_kernelIN5flash11enable_sm90INS1_16FlashAttnFwdSm90INS1_25CollectiveMainloopFwdSm90ILi2EN4cute5tupleIJNS5_1CILi1EEES8_S8_EEENS6_IJNS7_ILi128EEESA_SA_EEELi128ENS_6half_tEfNS_4arch4Sm90ELb1ELb0ELb0ELb1ELb1ELb1ELb0ELb1ELb1ELb1ELb1ELb0EEENS1_21CollectiveEpilogueFwdISB_S9_SC_SE_Li256ELb1ELb1ELb1ELb0EEENS1_36VarlenDynamicPersistentTileSchedulerILi128ELi128ELi256ELi128ELb1ELb1ELb1ELb1ELb1ELb1EEEEEEEEEvNT_6ParamsE)
	.align		4
        /*004c*/ 	.word	index@(__assertfail)
	.align		4
        /*0050*/ 	.word	0x00000000
	.align		4
        /*0054*/ 	.word	0xfffffffe
	.align		4
        /*0058*/ 	.word	0x00000000
	.align		4
        /*005c*/ 	.word	0xfffffffd
	.align		4
        /*0060*/ 	.word	0x00000000
	.align		4
        /*0064*/ 	.word	0xfffffffc


//--------------------- .nv.constant4             --------------------------
	.section	.nv.constant4,"a",@progbits
	.align	8
	.align		8
.nv.constant4:
        /*0000*/ 	.dword	__assertfail
	.align		8
        /*0008*/ 	.dword	__unnamed_1
	.align		8
        /*0010*/ 	.dword	__unnamed_2
	.align		8
        /*0018*/ 	.dword	__unnamed_3
	.align		8
        /*0020*/ 	.dword	__unnamed_4
	.align		8
        /*0028*/ 	.dword	_ZN78_INTERNAL_f9a20aaf_42_flash_fwd_hdim128_fp16_paged_split_sm90_cu_61719c98_30644cuda3std3__45__cpo5beginE
	.align		8
        /*0030*/ 	.dword	_ZN78_INTERNAL_f9a20aaf_42_flash_fwd_hdim128_fp16_paged_split_sm90_cu_61719c98_30644cuda3std3__45__cpo3endE
	.align		8
        /*0038*/ 	.dword	_ZN78_INTERNAL_f9a20aaf_42_flash_fwd_hdim128_fp16_paged_split_sm90_cu_61719c98_30644cuda3std3__45__cpo6cbeginE
	.align		8
        /*0040*/ 	.dword	_ZN78_INTERNAL_f9a20aaf_42_flash_fwd_hdim128_fp16_paged_split_sm90_cu_61719c98_30644cuda3std3__45__cpo4cendE
	.align		8
        /*0048*/ 	.dword	_ZN78_INTERNAL_f9a20aaf_42_flash_fwd_hdim128_fp16_paged_split_sm90_cu_61719c98_30644cuda3std3__480_GLOBAL__N__f9a20aaf_42_flash_fwd_hdim128_fp16_paged_split_sm90_cu_61719c98_30646ignoreE
	.align		8
        /*0050*/ 	.dword	_ZN78_INTERNAL_f9a20aaf_42_flash_fwd_hdim128_fp16_paged_split_sm90_cu_61719c98_30644cuda3std3__419piecewise_constructE
	.align		8
        /*0058*/ 	.dword	_ZN78_INTERNAL_f9a20aaf_42_flash_fwd_hdim128_fp16_paged_split_sm90_cu_61719c98_30644cuda3std3__48in_placeE
	.align		8
        /*0060*/ 	.dword	_ZN78_INTERNAL_f9a20aaf_42_flash_fwd_hdim128_fp16_paged_split_sm90_cu_61719c98_30644cuda3std6ranges3__45__cpo4swapE
	.align		8
        /*0068*/ 	.dword	_ZN78_INTERNAL_f9a20aaf_42_flash_fwd_hdim128_fp16_paged_split_sm90_cu_61719c98_30644cuda3std6ranges3__45__cpo9iter_moveE
	.align		8
        /*0070*/ 	.dword	_ZN78_INTERNAL_f9a20aaf_42_flash_fwd_hdim128_fp16_paged_split_sm90_cu_61719c98_30644cute7productE
	.align		8
        /*0078*/ 	.dword	_ZN78_INTERNAL_f9a20aaf_42_flash_fwd_hdim128_fp16_paged_split_sm90_cu_61719c98_30644cute1_E
	.align		8
        /*0080*/ 	.dword	$str$23
	.align		8
        /*0088*/ 	.dword	$str$24


//--------------------- .text._ZN7cutlass13device_kernelIN5flash11enable_sm90INS1_16FlashAttnFwdSm90INS1_25CollectiveMainloopFwdSm90ILi2EN4cute5tupleIJNS5_1CILi1EEES8_S8_EEENS6_IJNS7_ILi128EEESA_SA_EEELi128ENS_6half_tEfNS_4arch4Sm90ELb0ELb0ELb0ELb0ELb1ELb0ELb0ELb1ELb1ELb1ELb1ELb0EEENS1_21CollectiveEpilogueFwdISB_S9_SC_SE_Li256ELb0ELb1ELb1ELb0EEENS1_19SingleTileSchedulerILb0ELb1ELb1ELi128EEEEEEEEEvNT_6ParamsE --------------------------
	.section	.text._ZN7cutlass13device_kernelIN5flash11enable_sm90INS1_16FlashAttnFwdSm90INS1_25CollectiveMainloopFwdSm90ILi2EN4cute5tupleIJNS5_1CILi1EEES8_S8_EEENS6_IJNS7_ILi128EEESA_SA_EEELi128ENS_6half_tEfNS_4arch4Sm90ELb0ELb0ELb0ELb0ELb1ELb0ELb0ELb1ELb1ELb1ELb1ELb0EEENS1_21CollectiveEpilogueFwdISB_S9_SC_SE_Li256ELb0ELb1ELb1ELb0EEENS1_19SingleTileSchedulerILb0ELb1ELb1ELi128EEEEEEEEEvNT_6ParamsE,"ax",@progbits
	.align	128
.text._ZN7cutlass13device_kernelIN5flash11enable_sm90INS1_16FlashAttnFwdSm90INS1_25CollectiveMainloopFwdSm90ILi2EN4cute5tupleIJNS5_1CILi1EEES8_S8_EEENS6_IJNS7_ILi128EEESA_SA_EEELi128ENS_6half_tEfNS_4arch4Sm90ELb0ELb0ELb0ELb0ELb1ELb0ELb0ELb1ELb1ELb1ELb1ELb0EEENS1_21CollectiveEpilogueFwdISB_S9_SC_SE_Li256ELb0ELb1ELb1ELb0EEENS1_19SingleTileSchedulerILb0ELb1ELb1ELi128EEEEEEEEEvNT_6ParamsE:
        .type           _ZN7cutlass13device_kernelIN5flash11enable_sm90INS1_16FlashAttnFwdSm90INS1_25CollectiveMainloopFwdSm90ILi2EN4cute5tupleIJNS5_1CILi1EEES8_S8_EEENS6_IJNS7_ILi128EEESA_SA_EEELi128ENS_6half_tEfNS_4arch4Sm90ELb0ELb0ELb0ELb0ELb1ELb0ELb0ELb1ELb1ELb1ELb1ELb0EEENS1_21CollectiveEpilogueFwdISB_S9_SC_SE_Li256ELb0ELb1ELb1ELb0EEENS1_19SingleTileSchedulerILb0ELb1ELb1ELi128EEEEEEEEEvNT_6ParamsE,@function
        .size           _ZN7cutlass13device_kernelIN5flash11enable_sm90INS1_16FlashAttnFwdSm90INS1_25CollectiveMainloopFwdSm90ILi2EN4cute5tupleIJNS5_1CILi1EEES8_S8_EEENS6_IJNS7_ILi128EEESA_SA_EEELi128ENS_6half_tEfNS_4arch4Sm90ELb0ELb0ELb0ELb0ELb1ELb0ELb0ELb1ELb1ELb1ELb1ELb0EEENS1_21CollectiveEpilogueFwdISB_S9_SC_SE_Li256ELb0ELb1ELb1ELb0EEENS1_19SingleTileSchedulerILb0ELb1ELb1ELi128EEEEEEEEEvNT_6ParamsE,(.L_x_3542 - _ZN7cutlass13device_kernelIN5flash11enable_sm90INS1_16FlashAttnFwdSm90INS1_25CollectiveMainloopFwdSm90ILi2EN4cute5tupleIJNS5_1CILi1EEES8_S8_EEENS6_IJNS7_ILi128EEESA_SA_EEELi128ENS_6half_tEfNS_4arch4Sm90ELb0ELb0ELb0ELb0ELb1ELb0ELb0ELb1ELb1ELb1ELb1ELb0EEENS1_21CollectiveEpilogueFwdISB_S9_SC_SE_Li256ELb0ELb1ELb1ELb0EEENS1_19SingleTileSchedulerILb0ELb1ELb1ELi128EEEEEEEEEvNT_6ParamsE)
        .other          _ZN7cutlass13device_kernelIN5flash11enable_sm90INS1_16FlashAttnFwdSm90INS1_25CollectiveMainloopFwdSm90ILi2EN4cute5tupleIJNS5_1CILi1EEES8_S8_EEENS6_IJNS7_ILi128EEESA_SA_EEELi128ENS_6half_tEfNS_4arch4Sm90ELb0ELb0ELb0ELb0ELb1ELb0ELb0ELb1ELb1ELb1ELb1ELb0EEENS1_21CollectiveEpilogueFwdISB_S9_SC_SE_Li256ELb0ELb1ELb1ELb0EEENS1_19SingleTileSchedulerILb0ELb1ELb1ELi128EEEEEEEEEvNT_6ParamsE,@"STO_CUDA_ENTRY STV_DEFAULT"
_ZN7cutlass13device_kernelIN5flash11enable_sm90INS1_16FlashAttnFwdSm90INS1_25CollectiveMainloopFwdSm90ILi2EN4cute5tupleIJNS5_1CILi1EEES8_S8_EEENS6_IJNS7_ILi128EEESA_SA_EEELi128ENS_6half_tEfNS_4arch4Sm90ELb0ELb0ELb0ELb0ELb1ELb0ELb0ELb1ELb1ELb1ELb1ELb0EEENS1_21CollectiveEpilogueFwdISB_S9_SC_SE_Li256ELb0ELb1ELb1ELb0EEENS1_19SingleTileSchedulerILb0ELb1ELb1ELi128EEEEEEEEEvNT_6ParamsE:
[----:B------:R-:W0:Y:S01]  /*0000*/  LDC R1, c[0x0][0x28] ;  /* 0x00000a00ff017b82 */ /* 0x000e220000000800 */
[----:B------:R-:W1:Y:S01]  /*0010*/  S2R R19, SR_TID.X ;  /* 0x0000000000137919 */ /* 0x000e620000002100 */
[----:B------:R-:W-:Y:S01]  /*0020*/  ELECT P0, URZ, PT ;  /* 0x00000000003f782f */ /* 0x000fe20003800000 */
[----:B------:R-:W-:Y:S01]  /*0030*/  UMOV UR4, 0x80 ;  /* 0x0000008000047882 */ /* 0x000fe20000000000 */
[----:B------:R-:W-:Y:S01]  /*0040*/  UMOV UR7, 0x100 ;  /* 0x0000010000077882 */ /* 0x000fe20000000000 */
[--C-:B-1----:R-:W-:Y:S02]  /*0050*/  SHF.R.U32.HI R17, RZ, 0x5, R19.reuse ;  /* 0x00000005ff117819 */ /* 0x102fe40000011613 */
[----:B------:R-:W-:-:S03]  /*0060*/  SHF.R.U32.HI R2, RZ, 0x7, R19 ;  /* 0x00000007ff027819 */ /* 0x000fc60000011613 */
[----:B------:R-:W1:Y:S04]  /*0070*/  SHFL.IDX PT, R0, R17, RZ, 0x1f ;  /* 0x00001fff11007589 */ /* 0x000e6800000e0000 */
[----:B------:R2:W3:Y:S01]  /*0080*/  SHFL.IDX PT, R3, R2, RZ, 0x1f ;  /* 0x00001fff02037589 */ /* 0x0004e200000e0000 */
[C---:B-1----:R-:W-:Y:S02]  /*0090*/  ISETP.NE.OR P0, PT, R0.reuse, RZ, !P0 ;  /* 0x000000ff0000720c */ /* 0x042fe40004705670 */
[----:B------:R-:W-:-:S11]  /*00a0*/  ISETP.NE.AND P1, PT, R0, RZ, PT ;  /* 0x000000ff0000720c */ /* 0x000fd60003f25270 */
[----:B------:R-:W-:Y:S01]  /*00b0*/  VOTEU.ALL UP0, P0 ;  /* 0x00000000003f7886 */ /* 0x000fe20000000000 */
[----:B------:R-:W-:-:S04]  /*00c0*/  VOTEU.ALL UP1, P0 ;  /* 0x00000000003f7886 */ /* 0x000fc80000020000 */
[----:B------:R-:W1:Y:S01]  /*00d0*/  @!UP0 S2UR UR8, SR_CgaCtaId ;  /* 0x00000000000889c3 */ /* 0x000e620000008800 */
[----:B------:R-:W-:Y:S01]  /*00e0*/  @!UP0 UMOV UR6, 0x400 ;  /* 0x0000040000068882 */ /* 0x000fe20000000000 */
[----:B------:R-:W-:-:S04]  /*00f0*/  @!UP0 UIADD3 UR4, -UR4, 0x100000, URZ ;  /* 0x0010000004048890 */ /* 0x000fc8000fffe13f */
[----:B------:R-:W-:Y:S02]  /*0100*/  @!UP0 USHF.L.U32 UR5, UR4, 0xb, URZ ;  /* 0x0000000b04058899 */ /* 0x000fe4000800063f */
[----:B------:R-:W-:Y:S02]  /*0110*/  @!UP0 USHF.L.U32 UR4, UR4, 0x1, URZ ;  /* 0x0000000104048899 */ /* 0x000fe4000800063f */
[----:B-1----:R-:W-:Y:S02]  /*0120*/  @!UP0 ULEA UR8, UR8, UR6, 0x18 ;  /* 0x0000000608088291 */ /* 0x002fe4000f8ec03f */
[----:B------:R-:W-:-:S04]  /*0130*/  @!UP0 UIADD3 UR6, -UR7, 0x100000, URZ ;  /* 0x0010000007068890 */ /* 0x000fc8000fffe13f */
[----:B------:R-:W-:Y:S02]  /*0140*/  @!UP0 USHF.L.U32 UR7, UR6, 0xb, URZ ;  /* 0x0000000b06078899 */ /* 0x000fe4000800063f */
[----:B------:R-:W-:Y:S01]  /*0150*/  @!UP0 USHF.L.U32 UR6, UR6, 0x1, URZ ;  /* 0x0000000106068899 */ /* 0x000fe2000800063f */
[----:B------:R-:W-:-:S05]  /*0160*/  VOTEU.ALL UP0, P0 ;  /* 0x00000000003f7886 */ /* 0x000fca0000000000 */
[----:B------:R2:W1:Y:S06]  /*0170*/  @!UP0 SYNCS.EXCH.64 URZ, [UR8+0x28800], UR4 ;  /* 0x02880004083f85b2 */ /* 0x00046c0008000100 */
[----:B------:R2:W4:Y:S02]  /*0180*/  @!UP1 SYNCS.EXCH.64 URZ, [UR8+0x28820], UR6 ;  /* 0x02882006083f95b2 */ /* 0x0005240008000100 */
[----:B0-23--:R-:W-:Y:S05]  /*0190*/  @P1 BRA `(.L_x_0) ;  /* 0x0000000000481947 */ /* 0x00dfea0003800000 */
[----:B------:R-:W0:Y:S01]  /*01a0*/  S2UR UR5, SR_CgaCtaId ;  /* 0x00000000000579c3 */ /* 0x000e220000008800 */
[----:B------:R-:W-:Y:S01]  /*01b0*/  UMOV UR4, 0x400 ;  /* 0x0000040000047882 */ /* 0x000fe20000000000 */
[----:B------:R-:W-:Y:S01]  /*01c0*/  UMOV UR6, 0x80 ;  /* 0x0000008000067882 */ /* 0x000fe20000000000 */
[----:B------:R-:W-:Y:S01]  /*01d0*/  UMOV UR7, 0x100 ;  /* 0x0000010000077882 */ /* 0x000fe20000000000 */
[----:B------:R-:W-:Y:S01]  /*01e0*/  ELECT P0, URZ, PT ;  /* 0x00000000003f782f */ /* 0x000fe20003800000 */
[----:B0-----:R-:W-:Y:S02]  /*01f0*/  ULEA UR8, UR5, UR4, 0x18 ;  /* 0x0000000405087291 */ /* 0x001fe4000f8ec03f */
[----:B------:R-:W-:-:S04]  /*0200*/  UIADD3 UR4, -UR6, 0x100000, URZ ;  /* 0x0010000006047890 */ /* 0x000fc8000fffe13f */
[----:B------:R-:W-:Y:S02]  /*0210*/  USHF.L.U32 UR5, UR4, 0xb, URZ ;  /* 0x0000000b04057899 */ /* 0x000fe4000800063f */
[----:B------:R-:W-:Y:S02]  /*0220*/  USHF.L.U32 UR4, UR4, 0x1, URZ ;  /* 0x0000000104047899 */ /* 0x000fe4000800063f */
[----:B------:R-:W-:-:S04]  /*0230*/  UIADD3 UR6, -UR7, 0x100000, URZ ;  /* 0x0010000007067890 */ /* 0x000fc8000fffe13f */
[----:B------:R-:W-:Y:S02]  /*0240*/  USHF.L.U32 UR7, UR6, 0xb, URZ ;  /* 0x0000000b06077899 */ /* 0x000fe4000800063f */
[----:B------:R-:W-:Y:S01]  /*0250*/  USHF.L.U32 UR6, UR6, 0x1, URZ ;  /* 0x0000000106067899 */ /* 0x000fe2000800063f */
[----:B------:R-:W0:Y:S03]  /*0260*/  FENCE.VIEW.ASYNC.S ;  /* 0x00000000000073c6 */ /* 0x000e260000000000 */
[----:B0-----:R0:W2:Y:S08]  /*0270*/  SYNCS.EXCH.64 URZ, [UR8+0x28830], UR4 ;  /* 0x02883004083f75b2 */ /* 0x0010b00008000100 */
[----:B------:R0:W3:Y:S01]  /*0280*/  SYNCS.EXCH.64 URZ, [UR8+0x28840], UR6 ;  /* 0x02884006083f75b2 */ /* 0x0000e20008000100 */
[----:B------:R0:W0:Y:S01]  /*0290*/  SYNCS.EXCH.64 URZ, [UR8+0x28838], UR4 ;  /* 0x02883804083f75b2 */ /* 0x0000220008000100 */
[----:B------:R0:W0:Y:S01]  /*02a0*/  SYNCS.EXCH.64 URZ, [UR8+0x28848], UR6 ;  /* 0x02884806083f75b2 */ /* 0x0000220008000100 */
[----:B------:R-:W-:Y:S01]  /*02b0*/  NOP ;  /* 0x0000000000007918 */ /* 0x000fe20000000000 */
.L_x_0:
[----:B------:R-:W5:Y:S01]  /*02c0*/  SHFL.IDX PT, R0, R17, RZ, 0x1f ;  /* 0x00001fff11007589 */ /* 0x000f6200000e0000 */
[----:B------:R-:W-:Y:S01]  /*02d0*/  NOP ;  /* 0x0000000000007918 */ /* 0x000fe20000000000 */
[----:B-----5:R-:W-:-:S13]  /*02e0*/  ISETP.NE.AND P0, PT, R0, RZ, PT ;  /* 0x000000ff0000720c */ /* 0x020fda0003f05270 */
[----:B------:R-:W-:Y:S05]  /*02f0*/  @P0 BRA `(.L_x_1) ;  /* 0x0000000000480947 */ /* 0x000fea0003800000 */
[----:B0-----:R-:W0:Y:S01]  /*0300*/  S2UR UR5, SR_CgaCtaId ;  /* 0x00000000000579c3 */ /* 0x001e220000008800 */
        /* <DEDUP_REMOVED lines=12> */
[----:B0-----:R0:W0:Y:S08]  /*03d0*/  SYNCS.EXCH.64 URZ, [UR8+0x28850], UR4 ;  /* 0x02885004083f75b2 */ /* 0x0010300008000100 */
[----:B------:R0:W0:Y:S01]  /*03e0*/  SYNCS.EXCH.64 URZ, [UR8+0x28860], UR6 ;  /* 0x02886006083f75b2 */ /* 0x0000220008000100 */
[----:B------:R0:W0:Y:S01]  /*03f0*/  SYNCS.EXCH.64 URZ, [UR8+0x28858], UR4 ;  /* 0x02885804083f75b2 */ /* 0x0000220008000100 */
[----:B------:R0:W0:Y:S01]  /*0400*/  SYNCS.EXCH.64 URZ, [UR8+0x28868], UR6 ;  /* 0x02886806083f75b2 */ /* 0x0000220008000100 */
[----:B------:R-:W-:Y:S01]  /*0410*/  NOP ;  /* 0x0000000000007918 */ /* 0x000fe20000000000 */
.L_x_1:
[----:B------:R-:W5:Y:S01]  /*0420*/  SHFL.IDX PT, R0, R17, RZ, 0x1f ;  /* 0x00001fff11007589 */ /* 0x000f6200000e0000 */
[----:B------:R-:W-:Y:S01]  /*0430*/  NOP ;  /* 0x0000000000007918 */ /* 0x000fe20000000000 */
[----:B-----5:R-:W-:-:S13]  /*0440*/  ISETP.NE.AND P0, PT, R0, RZ, PT ;  /* 0x000000ff0000720c */ /* 0x020fda0003f05270 */
[----:B------:R-:W-:Y:S05]  /*0450*/  @P0 BRA `(.L_x_2) ;  /* 0x0000000000380947 */ /* 0x000fea0003800000 */
[----:B0-----:R-:W0:Y:S01]  /*0460*/  S2UR UR5, SR_CgaCtaId ;  /* 0x00000000000579c3 */ /* 0x001e220000008800 */
[----:B------:R-:W-:Y:S01]  /*0470*/  UMOV UR4, 0x400 ;  /* 0x0000040000047882 */ /* 0x000fe20000000000 */
[----:B------:R-:W-:Y:S01]  /*0480*/  UMOV UR7, 0x80 ;  /* 0x0000008000077882 */ /* 0x000fe20000000000 */
[----:B------:R-:W-:Y:S01]  /*0490*/  ELECT P0, URZ, PT ;  /* 0x00000000003f782f */ /* 0x000fe20003800000 */
[----:B0-----:R-:W-:Y:S02]  /*04a0*/  ULEA UR6, UR5, UR4, 0x18 ;  /* 0x0000000405067291 */ /* 0x001fe4000f8ec03f */
[----:B------:R-:W-:-:S04]  /*04b0*/  UIADD3 UR4, -UR7, 0x100000, URZ ;  /* 0x0010000007047890 */ /* 0x000fc8000fffe13f */
[----:B------:R-:W-:Y:S02]  /*04c0*/  USHF.L.U32 UR5, UR4, 0xb, URZ ;  /* 0x0000000b04057899 */ /* 0x000fe4000800063f */
[----:B------:R-:W-:Y:S01]  /*04d0*/  USHF.L.U32 UR4, UR4, 0x1, URZ ;  /* 0x0000000104047899 */ /* 0x000fe2000800063f */
[----:B------:R-:W0:Y:S11]  /*04e0*/  FENCE.VIEW.ASYNC.S ;  /* 0x00000000000073c6 */ /* 0x000e360000000000 */
[----:B0-----:R0:W0:Y:S01]  /*04f0*/  SYNCS.EXCH.64 URZ, [UR6+0x28870], UR4 ;  /* 0x02887004063f75b2 */ /* 0x0010220008000100 */
[----:B------:R0:W0:Y:S01]  /*0500*/  SYNCS.EXCH.64 URZ, [UR6+0x28880], UR4 ;  /* 0x02888004063f75b2 */ /* 0x0000220008000100 */
[----:B------:R0:W0:Y:S01]  /*0510*/  SYNCS.EXCH.64 URZ, [UR6+0x28878], UR4 ;  /* 0x02887804063f75b2 */ /* 0x0000220008000100 */
[----:B------:R0:W0:Y:S01]  /*0520*/  SYNCS.EXCH.64 URZ, [UR6+0x28888], UR4 ;  /* 0x02888804063f75b2 */ /* 0x0000220008000100 */
[----:B------:R-:W-:Y:S01]  /*0530*/  NOP ;  /* 0x0000000000007918 */ /* 0x000fe20000000000 */
.L_x_2:
        /* <DEDUP_REMOVED lines=22> */
.L_x_3:
[----:B------:R-:W5:Y:S01]  /*06a0*/  SHFL.IDX PT, R0, R17, RZ, 0x1f ;  /* 0x00001fff11007589 */ /* 0x000f6200000e0000 */
[----:B------:R-:W-:Y:S01]  /*06b0*/  R2UR UR9, R3 ;  /* 0x00000000030972ca */ /* 0x000fe200000e0000 */
        /* <DEDUP_REMOVED lines=21> */
.L_x_4:
[----:B------:R-:W-:Y:S01]  /*0810*/  UISETP.NE.AND UP0, UPT, UR9, URZ, UPT ;  /* 0x0000003f0900728c */ /* 0x000fe2000bf05270 */
[----:B------:R-:W-:Y:S01]  /*0820*/  NOP ;  /* 0x0000000000007918 */ /* 0x000fe20000000000 */
[----:B------:R-:W-:Y:S01]  /*0830*/  UMOV UR40, 0x1 ;  /* 0x0000000100287882 */ /* 0x000fe20000000000 */
[----:B------:R-:W-:Y:S01]  /*0840*/  ULDC.64 UR38, c[0x0][0x208] ;  /* 0x0000820000267ab9 */ /* 0x000fe20000000a00 */
[----:B------:R-:W-:Y:S01]  /*0850*/  USEL UR40, UR40, 0x2, !UP0 ;  /* 0x0000000228287887 */ /* 0x000fe2000c000000 */
[----:B------:R-:W-:Y:S01]  /*0860*/  BSSY B6, `(.L_x_5) ;  /* 0x0000adf000067945 */ /* 0x000fe20003800000 */
[----:B01234-:R-:W-:Y:S01]  /*0870*/  BAR.SYNC.DEFER_BLOCKING 0x0 ;  /* 0x0000000000007b1d */ /* 0x01ffe20000010000 */
[----:B------:R-:W-:-:S13]  /*0880*/  PLOP3.LUT P0, PT, PT, PT, UP0, 0x80, 0x0 ;  /* 0x000000000000781c */ /* 0x000fda0003f0f008 */
[----:B------:R-:W-:Y:S05]  /*0890*/  @!P0 BRA `(.L_x_6) ;  /* 0x00000070009c8947 */ /* 0x000fea0003800000 */
.L_x_7:
[----:B------:R-:W-:-:S08]  /*08a0*/  NOP ;  /* 0x0000000000007918 */ /* 0x000fd00000000000 */
[----:B------:R-:W0:Y:S02]  /*08b0*/  USETMAXREG.TRY_ALLOC.CTAPOOL UP0, 0xe8 ;  /* 0x000000e8000079c8 */ /* 0x000e240008000600 */
[----:B0-----:R-:W-:-:S13]  /*08c0*/  PLOP3.LUT P0, PT, PT, PT, UP0, 0x80, 0x0 ;  /* 0x000000000000781c */ /* 0x001fda0003f0f008 */
[----:B------:R-:W-:Y:S05]  /*08d0*/  @!P0 BRA `(.L_x_7) ;  /* 0xfffffffc00f08947 */ /* 0x000fea000383ffff */
[----:B------:R-:W0:Y:S01]  /*08e0*/  S2UR UR6, SR_CTAID.Y ;  /* 0x00000000000679c3 */ /* 0x000e220000002600 */
[----:B------:R-:W-:Y:S01]  /*08f0*/  LOP3.LUT R0, R19, 0xffffff80, RZ, 0xc0, !PT ;  /* 0xffffff8013007812 */ /* 0x000fe200078ec0ff */
[----:B------:R-:W-:Y:S02]  /*0900*/  ULDC UR7, c[0x0][0xc50] ;  /* 0x0003140000077ab9 */ /* 0x000fe40000000800 */
[----:B------:R-:W-:-:S04]  /*0910*/  UISETP.NE.AND UP0, UPT, UR7, 0x1, UPT ;  /* 0x000000010700788c */ /* 0x000fc8000bf05270 */
[----:B------:R-:W-:Y:S08]  /*0920*/  BAR.ARV 0x8, 0x180 ;  /* 0x0206000000007b1d */ /* 0x000ff00000002000 */
[----:B------:R-:W1:Y:S01]  /*0930*/  S2UR UR8, SR_CTAID.Z ;  /* 0x00000000000879c3 */ /* 0x000e620000002700 */
[----:B------:R-:W-:Y:S01]  /*0940*/  ISETP.NE.AND P0, PT, R0, 0x80, PT ;  /* 0x000000800000780c */ /* 0x000fe20003f05270 */
[----:B------:R-:W-:Y:S01]  /*0950*/  @UP0 ULDC UR4, c[0x0][0xc54] ;  /* 0x0003150000040ab9 */ /* 0x000fe20000000800 */
[----:B------:R-:W-:Y:S01]  /*0960*/  @UP0 ULDC UR9, c[0x0][0xc58] ;  /* 0x0003160000090ab9 */ /* 0x000fe20000000800 */
[----:B0-----:R-:W-:-:S10]  /*0970*/  UIMAD.WIDE.U32 UR4, UR6, UR4, URZ ;  /* 0x00000004060472a5 */ /* 0x001fd4000f8e003f */
[----:B------:R-:W-:Y:S06]  /*0980*/  @!P0 BAR.ARV 0x9, 0x100 ;  /* 0x0244000000008b1d */ /* 0x000fec0000002000 */
[----:B------:R-:W-:Y:S01]  /*0990*/  UMOV UR37, UR6 ;  /* 0x0000000600257c82 */ /* 0x000fe20008000000 */
[----:B------:R-:W-:Y:S01]  /*09a0*/  @UP0 USHF.R.U32.HI UR37, URZ, UR9, UR5 ;  /* 0x000000093f250299 */ /* 0x000fe20008011605 */
[----:B-1----:R-:W-:-:S03]  /*09b0*/  ISETP.LE.AND P0, PT, RZ, UR8, PT ;  /* 0x00000008ff007c0c */ /* 0x002fc6000bf03270 */
[----:B------:R-:W-:-:S04]  /*09c0*/  UIADD3 UR4, -UR37, URZ, URZ ;  /* 0x0000003f25047290 */ /* 0x000fc8000fffe13f */
[----:B------:R-:W-:-:S06]  /*09d0*/  UIMAD UR7, UR7, UR4, UR6 ;  /* 0x00000004070772a4 */ /* 0x000fcc000f8e0206 */
[----:B------:R-:W-:Y:S06]  /*09e0*/  @!P0 BRA `(.L_x_8) ;  /* 0x000000ac00188947 */ /* 0x000fec0003800000 */
[----:B------:R-:W-:Y:S01]  /*09f0*/  ULDC.64 UR4, c[0x0][0x418] ;  /* 0x0001060000047ab9 */ /* 0x000fe20000000a00 */
[----:B------:R-:W-:Y:S01]  /*0a00*/  ULDC UR43, c[0x0][0x424] ;  /* 0x00010900002b7ab9 */ /* 0x000fe20000000800 */
[----:B------:R-:W-:Y:S01]  /*0a10*/  UISETP.NE.U32.AND UP0, UPT, UR4, URZ, UPT ;  /* 0x0000003f0400728c */ /* 0x000fe2000bf05070 */
[----:B------:R-:W-:Y:S01]  /*0a20*/  IMAD.MOV.U32 R3, RZ, RZ, RZ ;  /* 0x000000ffff037224 */ /* 0x000fe200078e00ff */
[----:B------:R-:W-:Y:S02]  /*0a30*/  ULOP3.LUT UR8, UR7, 0xffff, URZ, 0xc0, !UPT ;  /* 0x0000ffff07087892 */ /* 0x000fe4000f8ec03f */
[----:B------:R-:W-:Y:S01]  /*0a40*/  UISETP.NE.AND.EX UP0, UPT, UR5, URZ, UPT, UP0 ;  /* 0x0000003f0500728c */ /* 0x000fe2000bf05300 */
[----:B------:R-:W-:-:S03]  /*0a50*/  ULDC UR4, c[0x0][0x2f0] ;  /* 0x0000bc0000047ab9 */ /* 0x000fc60000000800 */
[----:B------:R-:W-:-:S04]  /*0a60*/  USEL UR43, UR43, 0x1, UP0 ;  /* 0x000000012b2b7887 */ /* 0x000fc80008000000 */
[----:B------:R-:W-:-:S04]  /*0a70*/  UIMAD UR43, UR43, UR4, URZ ;  /* 0x000000042b2b72a4 */ /* 0x000fc8000f8e023f */
[----:B------:R-:W-:Y:S02]  /*0a80*/  UISETP.GE.AND UP0, UPT, UR43, 0x1, UPT ;  /* 0x000000012b00788c */ /* 0x000fe4000bf06270 */
[----:B------:R-:W-:-:S04]  /*0a90*/  UIADD3 UR4, UR43, 0x7f, URZ ;  /* 0x0000007f2b047890 */ /* 0x000fc8000fffe03f */
[----:B------:R-:W-:Y:S01]  /*0aa0*/  PLOP3.LUT P0, PT, PT, PT, UP0, 0x80, 0x0 ;  /* 0x000000000000781c */ /* 0x000fe20003f0f008 */
[----:B------:R-:W-:-:S04]  /*0ab0*/  USHF.R.S32.HI UR5, URZ, 0x1f, UR4 ;  /* 0x0000001f3f057899 */ /* 0x000fc80008011404 */
[----:B------:R-:W-:-:S04]  /*0ac0*/  ULEA.HI UR5, UR5, UR4, URZ, 0x7 ;  /* 0x0000000405057291 */ /* 0x000fc8000f8f383f */
[----:B------:R-:W-:-:S04]  /*0ad0*/  USHF.R.S32.HI UR5, URZ, 0x7, UR5 ;  /* 0x000000073f057899 */ /* 0x000fc80008011405 */
[----:B------:R-:W-:Y:S08]  /*0ae0*/  @!P0 BRA `(.L_x_9) ;  /* 0x0000000000808947 */ /* 0x000ff00003800000 */
[----:B------:R-:W-:-:S04]  /*0af0*/  USHF.R.U32.HI UR4, URZ, 0x10, UR7 ;  /* 0x000000103f047899 */ /* 0x000fc80008011607 */
[----:B------:R-:W-:-:S11]  /*0b00*/  UISETP.NE.AND UP0, UPT, UR4, URZ, UPT ;  /* 0x0000003f0400728c */ /* 0x000fd6000bf05270 */
[----:B------:R-:W-:Y:S02]  /*0b10*/  @!UP0 ULDC UR4, c[0x0][0x9f0] ;  /* 0x00027c0000048ab9 */ /* 0x000fe40000000800 */
[----:B------:R-:W-:Y:S01]  /*0b20*/  IMAD.U32 R6, RZ, RZ, UR4 ;  /* 0x00000004ff067e24 */ /* 0x000fe2000f8e00ff */
[----:B------:R-:W-:-:S04]  /*0b30*/  UIADD3 UR6, UR5, -0x1, UR4 ;  /* 0xffffffff05067890 */ /* 0x000fc8000fffe004 */
[-C--:B------:R-:W-:Y:S02]  /*0b40*/  IABS R3, R6.reuse ;  /* 0x0000000600037213 */ /* 0x080fe40000000000 */
[----:B------:R-:W-:Y:S01]  /*0b50*/  IABS R6, R6 ;  /* 0x0000000600067213 */ /* 0x000fe20000000000 */
[----:B------:R-:W-:Y:S01]  /*0b60*/  IMAD.U32 R8, RZ, RZ, UR6 ;  /* 0x00000006ff087e24 */ /* 0x000fe2000f8e00ff */
[----:B------:R-:W0:Y:S01]  /*0b70*/  I2F.RP R0, R3 ;  /* 0x0000000300007306 */ /* 0x000e220000209400 */
[----:B------:R-:W-:Y:S02]  /*0b80*/  ULOP3.LUT UR6, UR6, UR4, URZ, 0x3c, !UPT ;  /* 0x0000000406067292 */ /* 0x000fe4000f8e3c3f */
[----:B------:R-:W-:-:S04]  /*0b90*/  IMAD.MOV R6, RZ, RZ, -R6 ;  /* 0x000000ffff067224 */ /* 0x000fc800078e0a06 */
[----:B------:R-:W-:Y:S01]  /*0ba0*/  ISETP.LE.AND P2, PT, RZ, UR6, PT ;  /* 0x00000006ff007c0c */ /* 0x000fe2000bf43270 */
[----:B0-----:R-:W0:Y:S02]  /*0bb0*/  MUFU.RCP R0, R0 ;  /* 0x0000000000007308 */ /* 0x001e240000001000 */
[----:B0-----:R-:W-:Y:S01]  /*0bc0*/  VIADD R4, R0, 0xffffffe ;  /* 0x0ffffffe00047836 */ /* 0x001fe20000000000 */
[----:B------:R-:W-:-:S05]  /*0bd0*/  IABS R0, R8 ;  /* 0x0000000800007213 */ /* 0x000fca0000000000 */
[----:B------:R0:W1:Y:S02]  /*0be0*/  F2I.FTZ.U32.TRUNC.NTZ R5, R4 ;  /* 0x0000000400057305 */ /* 0x000064000021f000 */
[----:B0-----:R-:W-:Y:S01]  /*0bf0*/  IMAD.MOV.U32 R4, RZ, RZ, RZ ;  /* 0x000000ffff047224 */ /* 0x001fe200078e00ff */
[----:B-1----:R-:W-:-:S05]  /*0c00*/  IADD3 R10, RZ, -R5, RZ ;  /* 0x80000005ff0a7210 */ /* 0x002fca0007ffe0ff */
[----:B------:R-:W-:-:S04]  /*0c10*/  IMAD R7, R10, R3, RZ ;  /* 0x000000030a077224 */ /* 0x000fc800078e02ff */
[----:B------:R-:W-:Y:S01]  /*0c20*/  IMAD.HI.U32 R5, R5, R7, R4 ;  /* 0x0000000705057227 */ /* 0x000fe200078e0004 */
[----:B------:R-:W-:-:S05]  /*0c30*/  MOV R4, R6 ;  /* 0x0000000600047202 */ /* 0x000fca0000000f00 */
[----:B------:R-:W-:-:S04]  /*0c40*/  IMAD.HI.U32 R5, R5, R0, RZ ;  /* 0x0000000005057227 */ /* 0x000fc800078e00ff */
[----:B------:R-:W-:-:S05]  /*0c50*/  IMAD R0, R5, R4, R0 ;  /* 0x0000000405007224 */ /* 0x000fca00078e0200 */
[----:B------:R-:W-:-:S13]  /*0c60*/  ISETP.GT.U32.AND P1, PT, R3, R0, PT ;  /* 0x000000000300720c */ /* 0x000fda0003f24070 */
[----:B------:R-:W-:Y:S02]  /*0c70*/  @!P1 IMAD.IADD R0, R0, 0x1, -R3 ;  /* 0x0000000100009824 */ /* 0x000fe400078e0a03 */
[----:B------:R-:W-:Y:S01]  /*0c80*/  @!P1 VIADD R5, R5, 0x1 ;  /* 0x0000000105059836 */ /* 0x000fe20000000000 */
[----:B------:R-:W-:Y:S02]  /*0c90*/  ISETP.NE.AND P1, PT, RZ, UR4, PT ;  /* 0x00000004ff007c0c */ /* 0x000fe4000bf25270 */
[----:B------:R-:W-:-:S13]  /*0ca0*/  ISETP.GE.U32.AND P0, PT, R0, R3, PT ;  /* 0x000000030000720c */ /* 0x000fda0003f06070 */
[----:B------:R-:W-:-:S05]  /*0cb0*/  @P0 VIADD R5, R5, 0x1 ;  /* 0x0000000105050836 */ /* 0x000fca0000000000 */
[----:B------:R-:W-:-:S05]  /*0cc0*/  MOV R3, R5 ;  /* 0x0000000500037202 */ /* 0x000fca0000000f00 */
[----:B------:R-:W-:Y:S01]  /*0cd0*/  @!P2 IMAD.MOV R3, RZ, RZ, -R3 ;  /* 0x000000ffff03a224 */ /* 0x000fe200078e0a03 */
[----:B------:R-:W-:-:S07]  /*0ce0*/  @!P1 LOP3.LUT R3, RZ, UR4, RZ, 0x33, !PT ;  /* 0x00000004ff039c12 */ /* 0x000fce000f8e33ff */
.L_x_9:
[----:B------:R-:W-:Y:S01]  /*0cf0*/  IMAD R16, R3, UR8, RZ ;  /* 0x0000000803107c24 */ /* 0x000fe2000f8e02ff */
[----:B------:R-:W-:Y:S01]  /*0d00*/  PLOP3.LUT P0, PT, PT, PT, PT, 0x80, 0x0 ;  /* 0x000000000000781c */ /* 0x000fe20003f0f070 */
[----:B------:R-:W-:Y:S01]  /*0d10*/  VIADD R88, R19, 0xffffff80 ;  /* 0xffffff8013587836 */ /* 0x000fe20000000000 */
[----:B------:R-:W-:Y:S01]  /*0d20*/  MOV R17, RZ ;  /* 0x000000ff00117202 */ /* 0x000fe20000000f00 */
[----:B------:R-:W-:Y:S01]  /*0d30*/  IMAD.MOV.U32 R0, RZ, RZ, RZ ;  /* 0x000000ffff007224 */ /* 0x000fe200078e00ff */
[----:B------:R-:W-:Y:S02]  /*0d40*/  VIADDMNMX R3, R16, R3, UR5, PT ;  /* 0x0000000510037e46 */ /* 0x000fe4000b800103 */
[----:B------:R-:W-:Y:S02]  /*0d50*/  CS2R R150, SRZ ;  /* 0x0000000000967805 */ /* 0x000fe4000001ff00 */
[----:B------:R-:W-:Y:S02]  /*0d60*/  CS2R R66, SRZ ;  /* 0x0000000000427805 */ /* 0x000fe4000001ff00 */
[----:B------:R-:W-:-:S02]  /*0d70*/  CS2R R64, SRZ ;  /* 0x0000000000407805 */ /* 0x000fc4000001ff00 */
[----:B------:R-:W-:Y:S02]  /*0d80*/  R2UR UR42, R3 ;  /* 0x00000000032a72ca */ /* 0x000fe400000e0000 */
[----:B------:R-:W-:Y:S02]  /*0d90*/  CS2R R34, SRZ ;  /* 0x0000000000227805 */ /* 0x000fe4000001ff00 */
[----:B------:R-:W-:Y:S02]  /*0da0*/  CS2R R36, SRZ ;  /* 0x0000000000247805 */ /* 0x000fe4000001ff00 */
[----:B------:R-:W-:Y:S02]  /*0db0*/  CS2R R22, SRZ ;  /* 0x0000000000167805 */ /* 0x000fe4000001ff00 */
[----:B------:R-:W-:Y:S02]  /*0dc0*/  CS2R R24, SRZ ;  /* 0x0000000000187805 */ /* 0x000fe4000001ff00 */
[----:B------:R-:W-:-:S02]  /*0dd0*/  CS2R R14, SRZ ;  /* 0x00000000000e7805 */ /* 0x000fc4000001ff00 */
[----:B------:R-:W-:Y:S02]  /*0de0*/  CS2R R18, SRZ ;  /* 0x0000000000127805 */ /* 0x000fe4000001ff00 */
[----:B------:R-:W-:Y:S02]  /*0df0*/  CS2R R8, SRZ ;  /* 0x0000000000087805 */ /* 0x000fe4000001ff00 */
[----:B------:R-:W-:Y:S02]  /*0e00*/  CS2R R10, SRZ ;  /* 0x00000000000a7805 */ /* 0x000fe4000001ff00 */
[----:B------:R-:W-:Y:S02]  /*0e10*/  CS2R R6, SRZ ;  /* 0x0000000000067805 */ /* 0x000fe4000001ff00 */
[----:B------:R-:W-:Y:S02]  /*0e20*/  CS2R R62, SRZ ;  /* 0x00000000003e7805 */ /* 0x000fe4000001ff00 */
[----:B------:R-:W-:-:S02]  /*0e30*/  CS2R R4, SRZ ;  /* 0x0000000000047805 */ /* 0x000fc4000001ff00 */
[----:B------:R-:W-:Y:S02]  /*0e40*/  CS2R R38, SRZ ;  /* 0x0000000000267805 */ /* 0x000fe4000001ff00 */
[----:B------:R-:W-:Y:S02]  /*0e50*/  ISETP.LT.AND P1, PT, R16, UR42, PT ;  /* 0x0000002a10007c0c */ /* 0x000fe4000bf21270 */
        /* <DEDUP_REMOVED lines=16> */
[----:B------:R-:W-:Y:S01]  /*0f60*/  CS2R R48, SRZ ;  /* 0x0000000000307805 */ /* 0x000fe2000001ff00 */
[----:B------:R-:W-:Y:S06]  /*0f70*/  @!P1 BRA `(.L_x_10) ;  /* 0x0000005000a49947 */ /* 0x000fec0003800000 */
[----:B------:R-:W-:Y:S01]  /*0f80*/  SHF.R.S32.HI R3, RZ, 0x1f, R88 ;  /* 0x0000001fff037819 */ /* 0x000fe20000011458 */
[----:B------:R-:W0:Y:S01]  /*0f90*/  S2UR UR5, SR_CgaCtaId ;  /* 0x00000000000579c3 */ /* 0x000e220000008800 */
[----:B------:R-:W-:Y:S02]  /*0fa0*/  UMOV UR36, 0x400 ;  /* 0x0000040000247882 */ /* 0x000fe40000000000 */
[----:B------:R-:W-:-:S04]  /*0fb0*/  LEA.HI R17, R3, R88, RZ, 0x7 ;  /* 0x0000005803117211 */ /* 0x000fc800078f38ff */
[----:B------:R-:W-:-:S06]  /*0fc0*/  SHF.R.S32.HI R0, RZ, 0x7, R17 ;  /* 0x00000007ff007819 */ /* 0x000fcc0000011411 */
[----:B------:R-:W1:Y:S01]  /*0fd0*/  SHFL.IDX PT, R0, R0, RZ, 0x1f ;  /* 0x00001fff00007589 */ /* 0x000e6200000e0000 */
[----:B0-----:R-:W-:-:S04]  /*0fe0*/  ULEA UR36, UR5, UR36, 0x18 ;  /* 0x0000002405247291 */ /* 0x001fc8000f8ec03f */
[----:B------:R-:W-:-:S04]  /*0ff0*/  UIADD3 UR5, UR36, 0x10400, URZ ;  /* 0x0001040024057890 */ /* 0x000fc8000fffe03f */
[----:B------:R-:W-:Y:S01]  /*1000*/  ULOP3.LUT UP0, URZ, UR5, 0x3ff, URZ, 0xc0, !UPT ;  /* 0x000003ff053f7892 */ /* 0x000fe2000f80c03f */
[----:B-1----:R-:W-:-:S05]  /*1010*/  R2UR UR41, R0 ;  /* 0x00000000002972ca */ /* 0x002fca00000e0000 */
[----:B------:R-:W-:-:S08]  /*1020*/  PLOP3.LUT P0, PT, PT, PT, UP0, 0x80, 0x0 ;  /* 0x000000000000781c */ /* 0x000fd00003f0f008 */
[----:B------:R-:W-:-:S04]  /*1030*/  ULEA.HI UR4, UR41, UR41, URZ, 0x1 ;  /* 0x0000002929047291 */ /* 0x000fc8000f8f083f */
[----:B------:R-:W-:-:S04]  /*1040*/  ULOP3.LUT UR4, UR4, 0x1e, URZ, 0xc0, !UPT ;  /* 0x0000001e04047892 */ /* 0x000fc8000f8ec03f */
[----:B------:R-:W-:-:S04]  /*1050*/  UIADD3 UR4, UR41, -UR4, URZ ;  /* 0x8000000429047290 */ /* 0x000fc8000fffe03f */
[----:B------:R-:W-:-:S04]  /*1060*/  ULEA UR4, UR4, UR5, 0xd ;  /* 0x0000000504047291 */ /* 0x000fc8000f8e683f */
[----:B------:R-:W-:-:S04]  /*1070*/  USHF.R.U32.HI UR4, URZ, 0x4, UR4 ;  /* 0x000000043f047899 */ /* 0x000fc80008011604 */
[----:B------:R-:W-:Y:S01]  /*1080*/  ULOP3.LUT UR44, UR4, 0x3fff, URZ, 0xc0, !UPT ;  /* 0x00003fff042c7892 */ /* 0x000fe2000f8ec03f */
[----:B------:R-:W-:Y:S11]  /*1090*/  @!P0 BRA `(.L_x_11) ;  /* 0x0000000000408947 */ /* 0x000ff60003800000 */
[----:B------:R-:W-:Y:S01]  /*10a0*/  MOV R0, 0x0 ;  /* 0x0000000000007802 */ /* 0x000fe20000000f00 */
[----:B------:R-:W-:Y:S01]  /*10b0*/  ULDC.64 UR4, c[0x4][0x80] ;  /* 0x0100200000047ab9 */ /* 0x000fe20000000a00 */
[----:B------:R-:W-:Y:S01]  /*10c0*/  ULDC.64 UR6, c[0x4][0x20] ;  /* 0x0100080000067ab9 */ /* 0x000fe20000000a00 */
[----:B------:R-:W-:Y:S01]  /*10d0*/  IMAD.U32 R4, RZ, RZ, UR4 ;  /* 0x00000004ff047e24 */ /* 0x000fe2000f8e00ff */
[----:B------:R0:W1:Y:S01]  /*10e0*/  LDC.64 R14, c[0x4][R0] ;  /* 0x01000000000e7b82 */ /* 0x0000620000000a00 */
[----:B------:R-:W-:Y:S01]  /*10f0*/  IMAD.U32 R5, RZ, RZ, UR5 ;  /* 0x00000005ff057e24 */ /* 0x000fe2000f8e00ff */
[----:B------:R-:W-:Y:S01]  /*1100*/  ULDC.64 UR4, c[0x4][0x88] ;  /* 0x0100220000047ab9 */ /* 0x000fe20000000a00 */
[----:B------:R-:W-:Y:S01]  /*1110*/  IMAD.U32 R10, RZ, RZ, UR6 ;  /* 0x00000006ff0a7e24 */ /* 0x000fe2000f8e00ff */
[----:B------:R-:W-:Y:S01]  /*1120*/  MOV R7, UR5 ;  /* 0x0000000500077c02 */ /* 0x000fe20008000f00 */
[----:B------:R-:W-:Y:S01]  /*1130*/  IMAD.U32 R6, RZ, RZ, UR4 ;  /* 0x00000004ff067e24 */ /* 0x000fe2000f8e00ff */
[----:B------:R-:W-:Y:S01]  /*1140*/  MOV R12, 0x1 ;  /* 0x00000001000c7802 */ /* 0x000fe20000000f00 */
[----:B------:R-:W-:-:S02]  /*1150*/  IMAD.U32 R11, RZ, RZ, UR7 ;  /* 0x00000007ff0b7e24 */ /* 0x000fc4000f8e00ff */
[----:B------:R-:W-:Y:S02]  /*1160*/  IMAD.MOV.U32 R8, RZ, RZ, 0x70 ;  /* 0x00000070ff087424 */ /* 0x000fe400078e00ff */
[----:B0-----:R-:W-:-:S07]  /*1170*/  IMAD.MOV.U32 R13, RZ, RZ, RZ ;  /* 0x000000ffff0d7224 */ /* 0x001fce00078e00ff */
[----:B------:R-:W-:-:S07]  /*1180*/  LEPC R20, `(.L_x_11) ;  /* 0x000000001014794e */ /* 0x000fce0000000000 */
[----:B-1----:R-:W-:Y:S05]  /*1190*/  CALL.ABS.NOINC R14 ;  /* 0x000000000e007343 */ /* 0x002fea0003c00000 */
.L_x_11:
[----:B------:R-:W-:-:S04]  /*11a0*/  SHF.L.U32 R3, RZ, 0x1f, RZ ;  /* 0x0000001fff037819 */ /* 0x000fc800000006ff */
[----:B------:R-:W0:Y:S02]  /*11b0*/  SYNCS.PHASECHK.TRANS64.TRYWAIT P0, [UR36+0x28800], R3 ;  /* 0x02880003ff0075a7 */ /* 0x000e240008000164 */
[----:B0-----:R-:W-:Y:S05]  /*11c0*/  @!P0 BRA `(.L_x_12) ;  /* 0x000000a400288947 */ /* 0x001fea0003800000 */
.L_x_85:
[----:B------:R-:W-:-:S06]  /*11d0*/  ULOP3.LUT UR4, UR40, 0x1, URZ, 0xfc, !UPT ;  /* 0x0000000128047892 */ /* 0x000fcc000f8efc3f */
[----:B0-----:R-:W-:-:S05]  /*11e0*/  IMAD.U32 R0, RZ, RZ, UR4 ;  /* 0x00000004ff007e24 */ /* 0x001fca000f8e00ff */
[----:B------:R-:W-:-:S13]  /*11f0*/  ISETP.NE.AND P0, PT, R0, 0x3, PT ;  /* 0x000000030000780c */ /* 0x000fda0003f05270 */
[----:B------:R-:W-:Y:S05]  /*1200*/  @!P0 BRA `(.L_x_13) ;  /* 0x0000000000048947 */ /* 0x000fea0003800000 */
[----:B------:R-:W-:Y:S01]  /*1210*/  BPT.TRAP 0x1 ;  /* 0x000000040000795c */ /* 0x000fe20000300000 */
.L_x_13:
[----:B------:R0:W1:Y:S01]  /*1220*/  SYNCS.PHASECHK.TRANS64.TRYWAIT P1, [UR36+0x28830], R3 ;  /* 0x02883003ff0075a7 */ /* 0x0000620008020164 */
[----:B------:R-:W-:Y:S05]  /*1230*/  @!P0 BRA `(.L_x_14) ;  /* 0x0000000000048947 */ /* 0x000fea0003800000 */
[----:B------:R-:W-:Y:S01]  /*1240*/  BPT.TRAP 0x1 ;  /* 0x000000040000795c */ /* 0x000fe20000300000 */
.L_x_14:
[----:B------:R-:W-:Y:S01]  /*1250*/  IMAD.U32 R5, RZ, RZ, UR44 ;  /* 0x0000002cff057e24 */ /* 0x000fe2000f8e00ff */
[----:B------:R-:W-:Y:S01]  /*1260*/  MOV R0, RZ ;  /* 0x000000ff00007202 */ /* 0x000fe20000000f00 */
[----:B-1----:R-:W-:Y:S06]  /*1270*/  @P1 BRA `(.L_x_15) ;  /* 0x0000000000081947 */ /* 0x002fec0003800000 */
[----:B------:R-:W1:Y:S02]  /*1280*/  SYNCS.PHASECHK.TRANS64.TRYWAIT P1, [UR36+0x28830], R3 ;  /* 0x02883003ff0075a7 */ /* 0x000e640008020164 */
[----:B-1----:R-:W-:Y:S05]  /*1290*/  @!P1 BRA `(.L_x_16) ;  /* 0x000000a4000c9947 */ /* 0x002fea0003800000 */
.L_x_15:
[----:B------:R-:W-:Y:S05]  /*12a0*/  WARPSYNC.ALL ;  /* 0x0000000000007948 */ /* 0x000fea0003800000 */
[----:B-1----:R-:W-:Y:S01]  /*12b0*/  LOP3.LUT R4, R5, 0x10000, RZ, 0xfc, !PT ;  /* 0x0001000005047812 */ /* 0x002fe200078efcff */
[----:B------:R-:W-:Y:S02]  /*12c0*/  IMAD.MOV.U32 R151, RZ, RZ, RZ ;  /* 0x000000ffff977224 */ /* 0x000fe400078e00ff */
[----:B------:R-:W-:Y:S01]  /*12d0*/  IMAD.MOV.U32 R5, RZ, RZ, 0x40000040 ;  /* 0x40000040ff057424 */ /* 0x000fe200078e00ff */
[----:B------:R-:W-:Y:S01]  /*12e0*/  UIADD3 UR4, UR36, 0x18400, URZ ;  /* 0x0001840024047890 */ /* 0x000fe2000fffe03f */
[----:B------:R-:W-:Y:S01]  /*12f0*/  R2UR UR8, R4 ;  /* 0x00000000040872ca */ /* 0x000fe200000e0000 */
[----:B------:R-:W-:-:S02]  /*1300*/  WARPGROUP.ARRIVE ;  /* 0x00000000000079c5 */ /* 0x000fc40000000000 */
[----:B------:R-:W-:Y:S01]  /*1310*/  R2UR UR9, R5 ;  /* 0x00000000050972ca */ /* 0x000fe200000e0000 */
[----:B------:R-:W-:Y:S01]  /*1320*/  USHF.R.U32.HI UR4, URZ, 0x4, UR4 ;  /* 0x000000043f047899 */ /* 0x000fe20008011604 */
[----:B------:R-:W-:Y:S01]  /*1330*/  R2UR UR32, R4 ;  /* 0x00000000042072ca */ /* 0x000fe200000e0000 */
[----:B------:R-:W-:Y:S01]  /*1340*/  UMOV UR11, 0x40000040 ;  /* 0x40000040000b7882 */ /* 0x000fe20000000000 */
[----:B------:R-:W-:Y:S01]  /*1350*/  UMOV UR13, 0x40000040 ;  /* 0x40000040000d7882 */ /* 0x000fe20000000000 */
[----:B------:R-:W-:Y:S01]  /*1360*/  ULOP3.LUT UR4, UR4, 0x3fff, URZ, 0xc0, !UPT ;  /* 0x00003fff04047892 */ /* 0x000fe2000f8ec03f */
[----:B------:R-:W1:Y:S01]  /*1370*/  S2UR UR7, SR_CgaCtaId ;  /* 0x00000000000779c3 */ /* 0x000e620000008800 */
[----:B------:R-:W-:Y:S01]  /*1380*/  UMOV UR15, 0x40000040 ;  /* 0x40000040000f7882 */ /* 0x000fe20000000000 */
[----:B------:R-:W-:Y:S01]  /*1390*/  UMOV UR17, 0x40000040 ;  /* 0x4000004000117882 */ /* 0x000fe20000000000 */
[----:B------:R-:W-:Y:S01]  /*13a0*/  ULOP3.LUT UR48, UR4, 0x10000, URZ, 0xfc, !UPT ;  /* 0x0001000004307892 */ /* 0x000fe2000f8efc3f */
[----:B------:R-:W-:Y:S01]  /*13b0*/  UMOV UR19, 0x40000040 ;  /* 0x4000004000137882 */ /* 0x000fe20000000000 */
[----:B------:R-:W-:-:S02]  /*13c0*/  UMOV UR21, 0x40000040 ;  /* 0x4000004000157882 */ /* 0x000fc40000000000 */
[----:B------:R-:W-:Y:S02]  /*13d0*/  UIADD3 UR14, UR48, 0x4, URZ ;  /* 0x00000004300e7890 */ /* 0x000fe4000fffe03f */
[----:B------:R-:W-:Y:S01]  /*13e0*/  UIADD3 UR12, UR32, 0x4, URZ ;  /* 0x00000004200c7890 */ /* 0x000fe2000fffe03f */
[----:B------:R-:W-:Y:S01]  /*13f0*/  UMOV UR10, UR48 ;  /* 0x00000030000a7c82 */ /* 0x000fe20008000000 */
[----:B------:R-:W-:Y:S01]  /*1400*/  UIADD3 UR16, UR32, 0x6, URZ ;  /* 0x0000000620107890 */ /* 0x000fe2000fffe03f */
[----:B------:R-:W-:Y:S01]  /*1410*/  HGMMA.64x128x16.F32 R24, gdesc[UR8], RZ, !UPT, gsb0 ;  /* 0x01e00000081879f0 */ /* 0x000fe2000c0008ff */
[----:B------:R-:W-:Y:S02]  /*1420*/  UIADD3 UR8, UR32, 0x2, URZ ;  /* 0x0000000220087890 */ /* 0x000fe4000fffe03f */
[----:B------:R-:W-:Y:S01]  /*1430*/  UIADD3 UR10, UR48, 0x2, URZ ;  /* 0x00000002300a7890 */ /* 0x000fe2000fffe03f */
[----:B------:R-:W-:Y:S01]  /*1440*/  UMOV UR9, 0x40000040 ;  /* 0x4000004000097882 */ /* 0x000fe20000000000 */
[----:B------:R-:W-:Y:S01]  /*1450*/  UMOV UR11, 0x40000040 ;  /* 0x40000040000b7882 */ /* 0x000fe20000000000 */
[----:B------:R-:W-:-:S02]  /*1460*/  UIADD3 UR18, UR48, 0x6, URZ ;  /* 0x0000000630127890 */ /* 0x000fc4000fffe03f */
[----:B------:R-:W-:Y:S02]  /*1470*/  UIADD3 UR20, UR32, 0x400, URZ ;  /* 0x0000040020147890 */ /* 0x000fe4000fffe03f */
[----:B------:R-:W-:Y:S01]  /*1480*/  UIADD3 UR22, UR48, 0x400, URZ ;  /* 0x0000040030167890 */ /* 0x000fe2000fffe03f */
[----:B------:R-:W-:Y:S01]  /*1490*/  UMOV UR23, 0x40000040 ;  /* 0x4000004000177882 */ /* 0x000fe20000000000 */
[----:B------:R-:W-:Y:S02]  /*14a0*/  UIADD3 UR24, UR32, 0x402, URZ ;  /* 0x0000040220187890 */ /* 0x000fe4000fffe03f */
[----:B------:R-:W-:Y:S01]  /*14b0*/  UIADD3 UR26, UR48, 0x402, URZ ;  /* 0x00000402301a7890 */ /* 0x000fe2000fffe03f */
[----:B------:R-:W-:Y:S01]  /*14c0*/  UMOV UR25, 0x40000040 ;  /* 0x4000004000197882 */ /* 0x000fe20000000000 */
[----:B------:R-:W-:Y:S01]  /*14d0*/  UMOV UR27, 0x40000040 ;  /* 0x40000040001b7882 */ /* 0x000fe20000000000 */
[----:B------:R-:W-:Y:S02]  /*14e0*/  UIADD3 UR28, UR32, 0x404, URZ ;  /* 0x00000404201c7890 */ /* 0x000fe4000fffe03f */
[----:B------:R-:W-:Y:S01]  /*14f0*/  UIADD3 UR30, UR48, 0x404, URZ ;  /* 0x00000404301e7890 */ /* 0x000fe2000fffe03f */
[----:B------:R-:W-:Y:S01]  /*1500*/  UMOV UR29, 0x40000040 ;  /* 0x40000040001d7882 */ /* 0x000fe20000000000 */
[----:B------:R-:W-:Y:S01]  /*1510*/  UMOV UR31, 0x40000040 ;  /* 0x40000040001f7882 */ /* 0x000fe20000000000 */
[----:B------:R-:W-:-:S02]  /*1520*/  UIADD3 UR32, UR32, 0x406, URZ ;  /* 0x0000040620207890 */ /* 0x000fc4000fffe03f */
[----:B------:R-:W-:Y:S01]  /*1530*/  UIADD3 UR34, UR48, 0x406, URZ ;  /* 0x0000040630227890 */ /* 0x000fe2000fffe03f */
[----:B------:R-:W-:Y:S01]  /*1540*/  UMOV UR33, 0x40000040 ;  /* 0x4000004000217882 */ /* 0x000fe20000000000 */
[----:B------:R-:W-:Y:S01]  /*1550*/  UMOV UR35, 0x40000040 ;  /* 0x4000004000237882 */ /* 0x000fe20000000000 */
[----:B------:R-:W-:Y:S02]  /*1560*/  WARPGROUP.DEPBAR.LE gsb0, 0x0 ;  /* 0x00008000000079c5 */ /* 0x000fe40000010000 */
[----:B------:R-:W-:-:S06]  /*1570*/  WARPGROUP.ARRIVE ;  /* 0x00000000000079c5 */ /* 0x000fcc0000000000 */
[----:B------:R-:W-:Y:S03]  /*1580*/  HGMMA.64x128x16.F32 R24, gdesc[UR8], R24, gsb0 ;  /* 0x01e00000081879f0 */ /* 0x000fe60008000818 */
[----:B------:R-:W-:Y:S02]  /*1590*/  WARPGROUP.DEPBAR.LE gsb0, 0x0 ;  /* 0x00008000000079c5 */ /* 0x000fe40000010000 */
[----:B------:R-:W-:-:S07]  /*15a0*/  WARPGROUP.ARRIVE ;  /* 0x00000000000079c5 */ /* 0x000fce0000000000 */
        /* <DEDUP_REMOVED lines=17> */
[----:B-1----:R-:W-:Y:S05]  /*16c0*/  @!P0 BRA `(.L_x_17) ;  /* 0x0000000000048947 */ /* 0x002fea0003800000 */
[----:B------:R-:W-:Y:S01]  /*16d0*/  BPT.TRAP 0x1 ;  /* 0x000000040000795c */ /* 0x000fe20000300000 */
.L_x_17:
[----:B------:R-:W-:Y:S01]  /*16e0*/  LOP3.LUT R17, R17, 0xffffff80, RZ, 0xc0, !PT ;  /* 0xffffff8011117812 */ /* 0x000fe200078ec0ff */
[----:B------:R-:W-:Y:S01]  /*16f0*/  IMAD.U32 R7, RZ, RZ, UR42 ;  /* 0x0000002aff077e24 */ /* 0x000fe2000f8e00ff */
[----:B0-----:R-:W-:Y:S01]  /*1700*/  MOV R3, 0xfffffffe ;  /* 0xfffffffe00037802 */ /* 0x001fe20000000f00 */
[----:B------:R-:W-:Y:S01]  /*1710*/  ULDC UR4, c[0x0][0x988] ;  /* 0x0002620000047ab9 */ /* 0x000fe20000000800 */
[----:B------:R-:W-:Y:S01]  /*1720*/  P2R R23, PR, RZ, 0x1 ;  /* 0x00000001ff177803 */ /* 0x000fe20000000000 */
[----:B------:R-:W-:Y:S01]  /*1730*/  IMAD.IADD R17, R88, 0x1, -R17 ;  /* 0x0000000158117824 */ /* 0x000fe200078e0a11 */
[----:B------:R-:W-:Y:S01]  /*1740*/  UIADD3 UR42, UR42, -0x2, URZ ;  /* 0xfffffffe2a2a7890 */ /* 0x000fe2000fffe03f */
[--C-:B------:R-:W-:Y:S01]  /*1750*/  IMAD.MOV.U32 R150, RZ, RZ, R151.reuse ;  /* 0x000000ffff967224 */ /* 0x100fe200078e0097 */
[-C--:B------:R-:W-:Y:S01]  /*1760*/  MOV R147, R151.reuse ;  /* 0x0000009700937202 */ /* 0x080fe20000000f00 */
[----:B------:R-:W-:Y:S01]  /*1770*/  IMAD.MOV.U32 R149, RZ, RZ, R151 ;  /* 0x000000ffff957224 */ /* 0x000fe200078e0097 */
[----:B------:R-:W-:Y:S01]  /*1780*/  SHF.R.S32.HI R6, RZ, 0x1f, R17 ;  /* 0x0000001fff067819 */ /* 0x000fe20000011411 */
[--C-:B------:R-:W-:Y:S01]  /*1790*/  IMAD.MOV.U32 R148, RZ, RZ, R151.reuse ;  /* 0x000000ffff947224 */ /* 0x100fe200078e0097 */
[----:B------:R-:W-:Y:S01]  /*17a0*/  MOV R143, R151 ;  /* 0x00000097008f7202 */ /* 0x000fe20000000f00 */
[--C-:B------:R-:W-:Y:S01]  /*17b0*/  IMAD.MOV.U32 R145, RZ, RZ, R151.reuse ;  /* 0x000000ffff917224 */ /* 0x100fe200078e0097 */
[----:B------:R-:W-:Y:S01]  /*17c0*/  LEA.HI R6, R6, R17, RZ, 0x2 ;  /* 0x0000001106067211 */ /* 0x000fe200078f10ff */
[--C-:B------:R-:W-:Y:S01]  /*17d0*/  IMAD.MOV.U32 R141, RZ, RZ, R151.reuse ;  /* 0x000000ffff8d7224 */ /* 0x100fe200078e0097 */
[-C--:B------:R-:W-:Y:S01]  /*17e0*/  MOV R139, R151.reuse ;  /* 0x00000097008b7202 */ /* 0x080fe20000000f00 */
[--C-:B------:R-:W-:Y:S01]  /*17f0*/  IMAD.MOV.U32 R137, RZ, RZ, R151.reuse ;  /* 0x000000ffff897224 */ /* 0x100fe200078e0097 */
[----:B------:R-:W-:Y:S01]  /*1800*/  LOP3.LUT R6, R6, 0x7ffffffc, RZ, 0xc0, !PT ;  /* 0x7ffffffc06067812 */ /* 0x000fe200078ec0ff */
[--C-:B------:R-:W-:Y:S01]  /*1810*/  IMAD.MOV.U32 R133, RZ, RZ, R151.reuse ;  /* 0x000000ffff857224 */ /* 0x100fe200078e0097 */
[-C--:B------:R-:W-:Y:S01]  /*1820*/  MOV R135, R151.reuse ;  /* 0x0000009700877202 */ /* 0x080fe20000000f00 */
[--C-:B------:R-:W-:Y:S01]  /*1830*/  IMAD.MOV.U32 R129, RZ, RZ, R151.reuse ;  /* 0x000000ffff817224 */ /* 0x100fe200078e0097 */
[-C--:B------:R-:W-:Y:S01]  /*1840*/  MOV R131, R151.reuse ;  /* 0x0000009700837202 */ /* 0x080fe20000000f00 */
[----:B------:R-:W-:Y:S01]  /*1850*/  IMAD.IADD R6, R17, 0x1, -R6 ;  /* 0x0000000111067824 */ /* 0x000fe200078e0a06 */
[-C--:B------:R-:W-:Y:S01]  /*1860*/  MOV R127, R151.reuse ;  /* 0x00000097007f7202 */ /* 0x080fe20000000f00 */
[--C-:B------:R-:W-:Y:S01]  /*1870*/  IMAD.MOV.U32 R125, RZ, RZ, R151.reuse ;  /* 0x000000ffff7d7224 */ /* 0x100fe200078e0097 */
[----:B------:R-:W-:Y:S01]  /*1880*/  MOV R123, R151 ;  /* 0x00000097007b7202 */ /* 0x000fe20000000f00 */
[----:B------:R-:W-:Y:S01]  /*1890*/  IMAD R6, R6, R3, 0x80 ;  /* 0x0000008006067424 */ /* 0x000fe200078e0203 */
[-C--:B------:R-:W-:Y:S01]  /*18a0*/  MOV R119, R151.reuse ;  /* 0x0000009700777202 */ /* 0x080fe20000000f00 */
[--C-:B------:R-:W-:Y:S01]  /*18b0*/  IMAD.MOV.U32 R121, RZ, RZ, R151.reuse ;  /* 0x000000ffff797224 */ /* 0x100fe200078e0097 */
[-C--:B------:R-:W-:Y:S01]  /*18c0*/  MOV R115, R151.reuse ;  /* 0x0000009700737202 */ /* 0x080fe20000000f00 */
[----:B------:R-:W-:Y:S01]  /*18d0*/  VIADD R6, R6, UR43 ;  /* 0x0000002b06067c36 */ /* 0x000fe20008000000 */
[-C--:B------:R-:W-:Y:S01]  /*18e0*/  MOV R111, R151.reuse ;  /* 0x00000097006f7202 */ /* 0x080fe20000000f00 */
[--C-:B------:R-:W-:Y:S01]  /*18f0*/  IMAD.MOV.U32 R117, RZ, RZ, R151.reuse ;  /* 0x000000ffff757224 */ /* 0x100fe200078e0097 */
[-C--:B------:R-:W-:Y:S01]  /*1900*/  MOV R107, R151.reuse ;  /* 0x00000097006b7202 */ /* 0x080fe20000000f00 */
[----:B------:R-:W-:Y:S01]  /*1910*/  IMAD R7, R7, -0x80, R6 ;  /* 0xffffff8007077824 */ /* 0x000fe200078e0206 */
[-C--:B------:R-:W-:Y:S01]  /*1920*/  MOV R103, R151.reuse ;  /* 0x0000009700677202 */ /* 0x080fe20000000f00 */
[--C-:B------:R-:W-:Y:S01]  /*1930*/  IMAD.MOV.U32 R113, RZ, RZ, R151.reuse ;  /* 0x000000ffff717224 */ /* 0x100fe200078e0097 */
[----:B------:R-:W-:Y:S01]  /*1940*/  MOV R99, R151 ;  /* 0x0000009700637202 */ /* 0x000fe20000000f00 */
[--C-:B------:R-:W-:Y:S01]  /*1950*/  IMAD.MOV.U32 R109, RZ, RZ, R151.reuse ;  /* 0x000000ffff6d7224 */ /* 0x100fe200078e0097 */
[C---:B------:R-:W-:Y:S01]  /*1960*/  ISETP.GT.AND P4, PT, R7.reuse, RZ, PT ;  /* 0x000000ff0700720c */ /* 0x040fe20003f84270 */
[--C-:B------:R-:W-:Y:S01]  /*1970*/  IMAD.MOV.U32 R105, RZ, RZ, R151.reuse ;  /* 0x000000ffff697224 */ /* 0x100fe200078e0097 */
[C---:B------:R-:W-:Y:S01]  /*1980*/  ISETP.GT.AND P3, PT, R7.reuse, 0x1, PT ;  /* 0x000000010700780c */ /* 0x040fe20003f64270 */
[--C-:B------:R-:W-:Y:S01]  /*1990*/  IMAD.MOV.U32 R101, RZ, RZ, R151.reuse ;  /* 0x000000ffff657224 */ /* 0x100fe200078e0097 */
[----:B------:R-:W-:Y:S01]  /*19a0*/  ISETP.GT.AND P1, PT, R7, 0x8, PT ;  /* 0x000000080700780c */ /* 0x000fe20003f24270 */
[--C-:B------:R-:W-:Y:S01]  /*19b0*/  IMAD.MOV.U32 R97, RZ, RZ, R151.reuse ;  /* 0x000000ffff617224 */ /* 0x100fe200078e0097 */
[----:B------:R-:W-:Y:S01]  /*19c0*/  FSEL R8, R26, -INF , P4 ;  /* 0xff8000001a087808 */ /* 0x000fe20002000000 */
[--C-:B------:R-:W-:Y:S01]  /*19d0*/  IMAD.MOV.U32 R93, RZ, RZ, R151.reuse ;  /* 0x000000ffff5d7224 */ /* 0x100fe200078e0097 */
[----:B------:R-:W-:Y:S01]  /*19e0*/  FSEL R27, R27, -INF , P3 ;  /* 0xff8000001b1b7808 */ /* 0x000fe20001800000 */
[----:B------:R-:W-:Y:S01]  /*19f0*/  IMAD.MOV.U32 R89, RZ, RZ, R151 ;  /* 0x000000ffff597224 */ /* 0x000fe200078e0097 */
[----:B------:R-:W-:-:S02]  /*1a00*/  ISETP.GT.AND P2, PT, R7, 0x9, PT ;  /* 0x000000090700780c */ /* 0x000fc40003f44270 */
[----:B------:R-:W-:Y:S02]  /*1a10*/  FSEL R88, R30, -INF , P1 ;  /* 0xff8000001e587808 */ /* 0x000fe40000800000 */
[----:B------:R-:W-:Y:S02]  /*1a20*/  FMNMX.FTZ R3, R8, R27, !PT ;  /* 0x0000001b08037209 */ /* 0x000fe40007810000 */
[----:B------:R-:W-:Y:S02]  /*1a30*/  ISETP.GT.AND P6, PT, R7, 0x10, PT ;  /* 0x000000100700780c */ /* 0x000fe40003fc4270 */
[----:B------:R-:W-:Y:S02]  /*1a40*/  FSEL R90, R31, -INF , P2 ;  /* 0xff8000001f5a7808 */ /* 0x000fe40001000000 */
[----:B------:R-:W-:Y:S02]  /*1a50*/  FMNMX.FTZ R3, R88, R3, !PT ;  /* 0x0000000358037209 */ /* 0x000fe40007810000 */
[----:B------:R-:W-:-:S02]  /*1a60*/  ISETP.GT.AND P5, PT, R7, 0x11, PT ;  /* 0x000000110700780c */ /* 0x000fc40003fa4270 */
[----:B------:R-:W-:Y:S02]  /*1a70*/  FSEL R92, R34, -INF , P6 ;  /* 0xff800000225c7808 */ /* 0x000fe40003000000 */
[----:B------:R-:W-:Y:S02]  /*1a80*/  FMNMX.FTZ R3, R90, R3, !PT ;  /* 0x000000035a037209 */ /* 0x000fe40007810000 */
[----:B------:R-:W-:Y:S02]  /*1a90*/  FSEL R24, R24, -INF , P4 ;  /* 0xff80000018187808 */ /* 0x000fe40002000000 */
[----:B------:R-:W-:Y:S02]  /*1aa0*/  ISETP.GT.AND P4, PT, R7, 0x18, PT ;  /* 0x000000180700780c */ /* 0x000fe40003f84270 */
[----:B------:R-:W-:Y:S02]  /*1ab0*/  FSEL R94, R35, -INF , P5 ;  /* 0xff800000235e7808 */ /* 0x000fe40002800000 */
[----:B------:R-:W-:-:S02]  /*1ac0*/  FMNMX.FTZ R3, R92, R3, !PT ;  /* 0x000000035c037209 */ /* 0x000fc40007810000 */
[----:B------:R-:W-:Y:S02]  /*1ad0*/  FSEL R25, R25, -INF , P3 ;  /* 0xff80000019197808 */ /* 0x000fe40001800000 */
[C---:B------:R-:W-:Y:S02]  /*1ae0*/  ISETP.GT.AND P3, PT, R7.reuse, 0x19, PT ;  /* 0x000000190700780c */ /* 0x040fe40003f64270 */
[----:B------:R-:W-:Y:S02]  /*1af0*/  FSEL R96, R38, -INF , P4 ;  /* 0xff80000026607808 */ /* 0x000fe40002000000 */
[----:B------:R-:W-:Y:S02]  /*1b00*/  FMNMX.FTZ R3, R94, R3, !PT ;  /* 0x000000035e037209 */ /* 0x000fe40007810000 */
[----:B------:R-:W-:Y:S02]  /*1b10*/  FSEL R28, R28, -INF , P1 ;  /* 0xff8000001c1c7808 */ /* 0x000fe40000800000 */
        /* <DEDUP_REMOVED lines=8> */
[----:B------:R-:W-:Y:S02]  /*1ba0*/  ISETP.GT.AND P6, PT, R7, 0x28, PT ;  /* 0x000000280700780c */ /* 0x000fe40003fc4270 */
        /* <DEDUP_REMOVED lines=50> */
[----:B------:R-:W-:Y:S02]  /*1ed0*/  ISETP.GT.AND P0, PT, R7, 0x59, PT ;  /* 0x000000590700780c */ /* 0x000fe40003f04270 */
[----:B------:R-:W-:-:S02]  /*1ee0*/  FSEL R128, R70, -INF , P6 ;  /* 0xff80000046807808 */ /* 0x000fc40003000000 */
[----:B------:R-:W-:Y:S02]  /*1ef0*/  FMNMX.FTZ R3, R126, R3, !PT ;  /* 0x000000037e037209 */ /* 0x000fe40007810000 */
[----:B------:R-:W-:Y:S02]  /*1f00*/  FSEL R30, R57, -INF , P5 ;  /* 0xff800000391e7808 */ /* 0x000fe40002800000 */
[----:B------:R-:W-:Y:S02]  /*1f10*/  FSEL R130, R71, -INF , P0 ;  /* 0xff80000047827808 */ /* 0x000fe40000000000 */
[----:B------:R-:W-:Y:S02]  /*1f20*/  FSEL R64, R64, -INF , P1 ;  /* 0xff80000040407808 */ /* 0x000fe40000800000 */
[----:B------:R-:W-:Y:S02]  /*1f30*/  FSEL R38, R65, -INF , P2 ;  /* 0xff80000041267808 */ /* 0x000fe40001000000 */
[----:B------:R-:W-:-:S02]  /*1f40*/  ISETP.GT.AND P5, PT, R7, 0x60, PT ;  /* 0x000000600700780c */ /* 0x000fc40003fa4270 */
[C---:B------:R-:W-:Y:S02]  /*1f50*/  ISETP.GT.AND P0, PT, R7.reuse, 0x61, PT ;  /* 0x000000610700780c */ /* 0x040fe40003f04270 */
[C---:B------:R-:W-:Y:S02]  /*1f60*/  ISETP.GT.AND P1, PT, R7.reuse, 0x68, PT ;  /* 0x000000680700780c */ /* 0x040fe40003f24270 */
[----:B------:R-:W-:Y:S02]  /*1f70*/  ISETP.GT.AND P2, PT, R7, 0x69, PT ;  /* 0x000000690700780c */ /* 0x000fe40003f44270 */
[----:B------:R-:W-:Y:S02]  /*1f80*/  FMNMX.FTZ R3, R128, R3, !PT ;  /* 0x0000000380037209 */ /* 0x000fe40007810000 */
[----:B------:R-:W-:Y:S02]  /*1f90*/  FSEL R60, R60, -INF , P4 ;  /* 0xff8000003c3c7808 */ /* 0x000fe40002000000 */
[----:B------:R-:W-:-:S02]  /*1fa0*/  FSEL R34, R61, -INF , P3 ;  /* 0xff8000003d227808 */ /* 0x000fc40001800000 */
[----:B------:R-:W-:Y:S02]  /*1fb0*/  FSEL R132, R74, -INF , P5 ;  /* 0xff8000004a847808 */ /* 0x000fe40002800000 */
[----:B------:R-:W-:Y:S02]  /*1fc0*/  FSEL R134, R75, -INF , P0 ;  /* 0xff8000004b867808 */ /* 0x000fe40000000000 */
[----:B------:R-:W-:Y:S02]  /*1fd0*/  P2R R21, PR, RZ, 0x1 ;  /* 0x00000001ff157803 */ /* 0x000fe40000000000 */
[----:B------:R-:W-:Y:S02]  /*1fe0*/  FSEL R136, R78, -INF , P1 ;  /* 0xff8000004e887808 */ /* 0x000fe40000800000 */
[----:B------:R-:W-:Y:S02]  /*1ff0*/  P2R R19, PR, RZ, 0x2 ;  /* 0x00000002ff137803 */ /* 0x000fe40000000000 */
[----:B------:R-:W-:-:S02]  /*2000*/  FSEL R138, R79, -INF , P2 ;  /* 0xff8000004f8a7808 */ /* 0x000fc40001000000 */
[----:B------:R-:W-:Y:S02]  /*2010*/  P2R R17, PR, RZ, 0x4 ;  /* 0x00000004ff117803 */ /* 0x000fe40000000000 */
[----:B------:R-:W-:Y:S02]  /*2020*/  FMNMX.FTZ R3, R130, R3, !PT ;  /* 0x0000000382037209 */ /* 0x000fe40007810000 */
[C---:B------:R-:W-:Y:S02]  /*2030*/  ISETP.GT.AND P3, PT, R7.reuse, 0x70, PT ;  /* 0x000000700700780c */ /* 0x040fe40003f64270 */
[C---:B------:R-:W-:Y:S02]  /*2040*/  ISETP.GT.AND P4, PT, R7.reuse, 0x71, PT ;  /* 0x000000710700780c */ /* 0x040fe40003f84270 */
[C---:B------:R-:W-:Y:S02]  /*2050*/  ISETP.GT.AND P5, PT, R7.reuse, 0x78, PT ;  /* 0x000000780700780c */ /* 0x040fe40003fa4270 */
[----:B------:R-:W-:-:S02]  /*2060*/  ISETP.GT.AND P6, PT, R7, 0x79, PT ;  /* 0x000000790700780c */ /* 0x000fc40003fc4270 */
[C---:B------:R-:W-:Y:S02]  /*2070*/  ISETP.GT.AND P2, PT, R7.reuse, 0x58, PT ;  /* 0x000000580700780c */ /* 0x040fe40003f44270 */
[C---:B------:R-:W-:Y:S02]  /*2080*/  ISETP.GT.AND P1, PT, R7.reuse, 0x59, PT ;  /* 0x000000590700780c */ /* 0x040fe40003f24270 */
[----:B------:R-:W-:Y:S02]  /*2090*/  ISETP.GT.AND P0, PT, R7, 0x60, PT ;  /* 0x000000600700780c */ /* 0x000fe40003f04270 */
[----:B------:R-:W-:Y:S02]  /*20a0*/  FMNMX.FTZ R7, R24, R25, !PT ;  /* 0x0000001918077209 */ /* 0x000fe40007810000 */
[----:B------:R-:W-:Y:S02]  /*20b0*/  FMNMX.FTZ R3, R132, R3, !PT ;  /* 0x0000000384037209 */ /* 0x000fe40007810000 */
[----:B------:R-:W-:-:S02]  /*20c0*/  FMNMX.FTZ R7, R28, R7, !PT ;  /* 0x000000071c077209 */ /* 0x000fc40007810000 */
[----:B------:R-:W-:Y:S02]  /*20d0*/  FMNMX.FTZ R3, R134, R3, !PT ;  /* 0x0000000386037209 */ /* 0x000fe40007810000 */
[----:B------:R-:W-:Y:S02]  /*20e0*/  FMNMX.FTZ R7, R10, R7, !PT ;  /* 0x000000070a077209 */ /* 0x000fe40007810000 */
[----:B------:R-:W-:Y:S02]  /*20f0*/  FMNMX.FTZ R3, R136, R3, !PT ;  /* 0x0000000388037209 */ /* 0x000fe40007810000 */
[----:B------:R-:W-:Y:S02]  /*2100*/  FMNMX.FTZ R7, R32, R7, !PT ;  /* 0x0000000720077209 */ /* 0x000fe40007810000 */
[----:B------:R-:W-:Y:S02]  /*2110*/  FSEL R140, R82, -INF , P3 ;  /* 0xff800000528c7808 */ /* 0x000fe40001800000 */
[----:B------:R-:W-:-:S02]  /*2120*/  FMNMX.FTZ R3, R138, R3, !PT ;  /* 0x000000038a037209 */ /* 0x000fc40007810000 */
[----:B------:R-:W-:Y:S02]  /*2130*/  FMNMX.FTZ R7, R12, R7, !PT ;  /* 0x000000070c077209 */ /* 0x000fe40007810000 */
[----:B------:R-:W-:Y:S02]  /*2140*/  FSEL R142, R83, -INF , P4 ;  /* 0xff800000538e7808 */ /* 0x000fe40002000000 */
        /* <DEDUP_REMOVED lines=8> */
[----:B------:R-:W-:Y:S02]  /*21d0*/  FMNMX.FTZ R9, R146, R3, !PT ;  /* 0x0000000392097209 */ /* 0x000fe40007810000 */
[----:B------:R-:W-:-:S02]  /*21e0*/  FMNMX.FTZ R7, R18, R7, !PT ;  /* 0x0000000712077209 */ /* 0x000fc40007810000 */
[----:B------:R-:W-:Y:S01]  /*21f0*/  FSEL R68, R68, -INF , P2 ;  /* 0xff80000044447808 */ /* 0x000fe20001000000 */
[----:B------:R-:W0:Y:S01]  /*2200*/  SHFL.BFLY PT, R6, R9, 0x2, 0x1f ;  /* 0x0c401f0009067f89 */ /* 0x000e2200000e0000 */
[----:B------:R-:W-:Y:S02]  /*2210*/  FMNMX.FTZ R7, R44, R7, !PT ;  /* 0x000000072c077209 */ /* 0x000fe40007810000 */
[----:B------:R-:W-:Y:S02]  /*2220*/  FSEL R54, R69, -INF , P1 ;  /* 0xff80000045367808 */ /* 0x000fe40000800000 */
[----:B------:R-:W-:Y:S02]  /*2230*/  FMNMX.FTZ R7, R20, R7, !PT ;  /* 0x0000000714077209 */ /* 0x000fe40007810000 */
[----:B------:R-:W-:Y:S02]  /*2240*/  FSEL R72, R72, -INF , P0 ;  /* 0xff80000048487808 */ /* 0x000fe40000000000 */
[----:B------:R-:W-:-:S02]  /*2250*/  FMNMX.FTZ R7, R48, R7, !PT ;  /* 0x0000000730077209 */ /* 0x000fc40007810000 */
[----:B------:R-:W-:Y:S02]  /*2260*/  ISETP.NE.AND P0, PT, R21, RZ, PT ;  /* 0x000000ff1500720c */ /* 0x000fe40003f05270 */
[----:B------:R-:W-:Y:S02]  /*2270*/  FMNMX.FTZ R7, R22, R7, !PT ;  /* 0x0000000716077209 */ /* 0x000fe40007810000 */
[----:B------:R-:W-:Y:S01]  /*2280*/  MOV R3, UR4 ;  /* 0x0000000400037c02 */ /* 0x000fe20008000f00 */
[----:B------:R-:W-:Y:S01]  /*2290*/  UIADD3 UR4, UR36, 0x28840, URZ ;  /* 0x0002884024047890 */ /* 0x000fe2000fffe03f */
[----:B------:R-:W-:Y:S02]  /*22a0*/  FMNMX.FTZ R7, R52, R7, !PT ;  /* 0x0000000734077209 */ /* 0x000fe40007810000 */
[----:B------:R-:W-:Y:S01]  /*22b0*/  ISETP.NE.AND P1, PT, R19, RZ, PT ;  /* 0x000000ff1300720c */ /* 0x000fe20003f25270 */
[----:B------:R-:W-:Y:S01]  /*22c0*/  UPRMT UR4, UR7, 0x654, UR4 ;  /* 0x0000065407047896 */ /* 0x000fe20008000004 */
[----:B------:R-:W-:-:S02]  /*22d0*/  FMNMX.FTZ R7, R26, R7, !PT ;  /* 0x000000071a077209 */ /* 0x000fc40007810000 */
[----:B------:R-:W-:Y:S02]  /*22e0*/  FSEL R50, R73, -INF , P0 ;  /* 0xff80000049327808 */ /* 0x000fe40000000000 */
[----:B0-----:R-:W-:Y:S02]  /*22f0*/  FMNMX.FTZ R11, R9, R6, !PT ;  /* 0x00000006090b7209 */ /* 0x001fe40007810000 */
[----:B------:R-:W-:Y:S02]  /*2300*/  FMNMX.FTZ R7, R56, R7, !PT ;  /* 0x0000000738077209 */ /* 0x000fe40007810000 */
[----:B------:R-:W-:Y:S01]  /*2310*/  P2R R15, PR, RZ, 0x8 ;  /* 0x00000008ff0f7803 */ /* 0x000fe20000000000 */
[----:B------:R-:W0:Y:S01]  /*2320*/  SHFL.BFLY PT, R6, R11, 0x1, 0x1f ;  /* 0x0c201f000b067f89 */ /* 0x000e2200000e0000 */
[----:B------:R-:W-:Y:S01]  /*2330*/  FMNMX.FTZ R7, R30, R7, !PT ;  /* 0x000000071e077209 */ /* 0x000fe20007810000 */
[----:B------:R-:W-:Y:S01]  /*2340*/  SYNCS.ARRIVE.TRANS64.RED.A1T0 RZ, [UR4], RZ ;  /* 0x000000ffffff79a7 */ /* 0x000fe20008100404 */
[----:B------:R-:W-:Y:S01]  /*2350*/  ISETP.NE.AND P2, PT, R17, RZ, PT ;  /* 0x000000ff1100720c */ /* 0x000fe20003f45270 */
[----:B------:R-:W-:Y:S01]  /*2360*/  UMOV UR4, URZ ;  /* 0x0000003f00047c82 */ /* 0x000fe20008000000 */
[----:B------:R-:W-:-:S02]  /*2370*/  FMNMX.FTZ R7, R60, R7, !PT ;  /* 0x000000073c077209 */ /* 0x000fc40007810000 */
[----:B------:R-:W-:Y:S02]  /*2380*/  FSEL R78, R76, -INF , P1 ;  /* 0xff8000004c4e7808 */ /* 0x000fe40000800000 */
[----:B------:R-:W-:Y:S02]  /*2390*/  FMNMX.FTZ R7, R34, R7, !PT ;  /* 0x0000000722077209 */ /* 0x000fe40007810000 */
[----:B------:R-:W-:Y:S02]  /*23a0*/  FSEL R82, R77, -INF , P2 ;  /* 0xff8000004d527808 */ /* 0x000fe40001000000 */
[----:B------:R-:W-:Y:S02]  /*23b0*/  FMNMX.FTZ R7, R64, R7, !PT ;  /* 0x0000000740077209 */ /* 0x000fe40007810000 */
[----:B------:R-:W-:Y:S02]  /*23c0*/  FSEL R86, R81, -INF , P4 ;  /* 0xff80000051567808 */ /* 0x000fe40002000000 */
[----:B------:R-:W-:-:S02]  /*23d0*/  FMNMX.FTZ R7, R38, R7, !PT ;  /* 0x0000000726077209 */ /* 0x000fc40007810000 */
[----:B------:R-:W-:Y:S02]  /*23e0*/  FSEL R84, R84, -INF , P5 ;  /* 0xff80000054547808 */ /* 0x000fe40002800000 */
[----:B------:R-:W-:Y:S02]  /*23f0*/  FMNMX.FTZ R7, R68, R7, !PT ;  /* 0x0000000744077209 */ /* 0x000fe40007810000 */
[----:B------:R-:W-:Y:S02]  /*2400*/  ISETP.NE.AND P0, PT, R23, RZ, PT ;  /* 0x000000ff1700720c */ /* 0x000fe40003f05270 */
[----:B------:R-:W-:Y:S02]  /*2410*/  FMNMX.FTZ R7, R54, R7, !PT ;  /* 0x0000000736077209 */ /* 0x000fe40007810000 */
[----:B0-----:R-:W-:Y:S02]  /*2420*/  FMNMX.FTZ R6, R11, R6, !PT ;  /* 0x000000060b067209 */ /* 0x001fe40007810000 */
[----:B------:R-:W-:-:S02]  /*2430*/  FMNMX.FTZ R7, R72, R7, !PT ;  /* 0x0000000748077209 */ /* 0x000fc40007810000 */
[C---:B------:R-:W-:Y:S01]  /*2440*/  FSETP.NEU.FTZ.AND P3, PT, R6.reuse, -INF , PT ;  /* 0xff8000000600780b */ /* 0x040fe20003f7d000 */
[----:B------:R-:W-:Y:S01]  /*2450*/  FMUL.FTZ R13, R6, R3 ;  /* 0x00000003060d7220 */ /* 0x000fe20000410000 */
[----:B------:R-:W-:Y:S02]  /*2460*/  FMNMX.FTZ R7, R50, R7, !PT ;  /* 0x0000000732077209 */ /* 0x000fe40007810000 */
[----:B------:R-:W-:Y:S02]  /*2470*/  MOV R95, R151 ;  /* 0x00000097005f7202 */ /* 0x000fe40000000f00 */
[----:B------:R-:W-:Y:S02]  /*2480*/  FSEL R13, R13, RZ, P3 ;  /* 0x000000ff0d0d7208 */ /* 0x000fe40001800000 */
[----:B------:R-:W-:Y:S02]  /*2490*/  ISETP.NE.AND P3, PT, R15, RZ, PT ;  /* 0x000000ff0f00720c */ /* 0x000fe40003f65270 */
[----:B------:R-:W-:Y:S01]  /*24a0*/  FMNMX.FTZ R7, R78, R7, !PT ;  /* 0x000000074e077209 */ /* 0x000fe20007810000 */
[-CC-:B------:R-:W-:Y:S01]  /*24b0*/  FFMA.FTZ R155, R88, R3.reuse, -R13.reuse ;  /* 0x00000003589b7223 */ /* 0x180fe2000001080d */
[----:B------:R-:W-:Y:S01]  /*24c0*/  FSEL R80, R80, -INF , P3 ;  /* 0xff80000050507808 */ /* 0x000fe20001800000 */
[--C-:B------:R-:W-:Y:S01]  /*24d0*/  FFMA.FTZ R153, R8, R3, -R13.reuse ;  /* 0x0000000308997223 */ /* 0x100fe2000001080d */
[----:B------:R-:W-:Y:S01]  /*24e0*/  FMNMX.FTZ R7, R82, R7, !PT ;  /* 0x0000000752077209 */ /* 0x000fe20007810000 */
[-CC-:B------:R-:W-:Y:S01]  /*24f0*/  FFMA.FTZ R42, R27, R3.reuse, -R13.reuse ;  /* 0x000000031b2a7223 */ /* 0x180fe2000001080d */
[----:B------:R-:W-:Y:S01]  /*2500*/  FSEL R88, R85, -INF , P6 ;  /* 0xff80000055587808 */ /* 0x000fe20003000000 */
[--C-:B------:R-:W-:Y:S01]  /*2510*/  FFMA.FTZ R46, R90, R3, -R13.reuse ;  /* 0x000000035a2e7223 */ /* 0x100fe2000001080d */
[----:B------:R-:W-:Y:S01]  /*2520*/  FMNMX.FTZ R7, R80, R7, !PT ;  /* 0x0000000750077209 */ /* 0x000fe20007810000 */
[----:B------:R-:W-:Y:S01]  /*2530*/  MUFU.EX2 R153, R153 ;  /* 0x0000009900997308 */ /* 0x000fe20000000800 */
[-CC-:B------:R-:W-:Y:S01]  /*2540*/  FFMA.FTZ R157, R92, R3.reuse, -R13.reuse ;  /* 0x000000035c9d7223 */ /* 0x180fe2000001080d */
[--C-:B------:R-:W-:Y:S01]  /*2550*/  FFMA.FTZ R58, R94, R3, -R13.reuse ;  /* 0x000000035e3a7223 */ /* 0x100fe2000001080d */
[----:B------:R-:W-:Y:S01]  /*2560*/  FMNMX.FTZ R7, R86, R7, !PT ;  /* 0x0000000756077209 */ /* 0x000fe20007810000 */
[-CC-:B------:R-:W-:Y:S01]  /*2570*/  FFMA.FTZ R159, R96, R3.reuse, -R13.reuse ;  /* 0x00000003609f7223 */ /* 0x180fe2000001080d */
[-CC-:B------:R-:W-:Y:S01]  /*2580*/  FFMA.FTZ R62, R98, R3.reuse, -R13.reuse ;  /* 0x00000003623e7223 */ /* 0x180fe2000001080d */
[--C-:B------:R-:W-:Y:S01]  /*2590*/  FFMA.FTZ R161, R100, R3, -R13.reuse ;  /* 0x0000000364a17223 */ /* 0x100fe2000001080d */
[----:B------:R-:W-:Y:S01]  /*25a0*/  FMNMX.FTZ R7, R84, R7, !PT ;  /* 0x0000000754077209 */ /* 0x000fe20007810000 */
[----:B------:R-:W0:Y:S01]  /*25b0*/  MUFU.EX2 R42, R42 ;  /* 0x0000002a002a7308 */ /* 0x000e220000000800 */
[-CC-:B------:R-:W-:Y:S01]  /*25c0*/  FFMA.FTZ R66, R102, R3.reuse, -R13.reuse ;  /* 0x0000000366427223 */ /* 0x180fe2000001080d */
[--C-:B------:R-:W-:Y:S01]  /*25d0*/  FFMA.FTZ R163, R104, R3, -R13.reuse ;  /* 0x0000000368a37223 */ /* 0x100fe2000001080d */
[----:B------:R-:W-:Y:S01]  /*25e0*/  FMNMX.FTZ R7, R88, R7, !PT ;  /* 0x0000000758077209 */ /* 0x000fe20007810000 */
[-CC-:B------:R-:W-:Y:S01]  /*25f0*/  FFMA.FTZ R70, R106, R3.reuse, -R13.reuse ;  /* 0x000000036a467223 */ /* 0x180fe2000001080d */
[-CC-:B------:R-:W-:Y:S01]  /*2600*/  FFMA.FTZ R165, R108, R3.reuse, -R13.reuse ;  /* 0x000000036ca57223 */ /* 0x180fe2000001080d */
[-CC-:B------:R-:W-:Y:S01]  /*2610*/  FFMA.FTZ R74, R110, R3.reuse, -R13.reuse ;  /* 0x000000036e4a7223 */ /* 0x180fe2000001080d */
[-CC-:B------:R-:W-:Y:S01]  /*2620*/  FFMA.FTZ R167, R112, R3.reuse, -R13.reuse ;  /* 0x0000000370a77223 */ /* 0x180fe2000001080d */
[----:B------:R-:W1:Y:S01]  /*2630*/  SHFL.BFLY PT, R8, R7, 0x2, 0x1f ;  /* 0x0c401f0007087f89 */ /* 0x000e6200000e0000 */
[----:B------:R-:W2:Y:S01]  /*2640*/  MUFU.EX2 R155, R155 ;  /* 0x0000009b009b7308 */ /* 0x000ea20000000800 */
[-CC-:B------:R-:W-:Y:S01]  /*2650*/  FFMA.FTZ R76, R114, R3.reuse, -R13.reuse ;  /* 0x00000003724c7223 */ /* 0x180fe2000001080d */
[-CC-:B------:R-:W-:Y:S01]  /*2660*/  FFMA.FTZ R181, R116, R3.reuse, -R13.reuse ;  /* 0x0000000374b57223 */ /* 0x180fe2000001080d */
[-CC-:B------:R-:W-:Y:S01]  /*2670*/  FFMA.FTZ R118, R118, R3.reuse, -R13.reuse ;  /* 0x0000000376767223 */ /* 0x180fe2000001080d */
[-CC-:B------:R-:W-:Y:S01]  /*2680*/  FFMA.FTZ R120, R120, R3.reuse, -R13.reuse ;  /* 0x0000000378787223 */ /* 0x180fe2000001080d */
[-CC-:B------:R-:W-:Y:S01]  /*2690*/  FFMA.FTZ R122, R122, R3.reuse, -R13.reuse ;  /* 0x000000037a7a7223 */ /* 0x180fe2000001080d */
[-CC-:B------:R-:W-:Y:S01]  /*26a0*/  FFMA.FTZ R124, R124, R3.reuse, -R13.reuse ;  /* 0x000000037c7c7223 */ /* 0x180fe2000001080d */
[-CC-:B------:R-:W-:Y:S01]  /*26b0*/  FFMA.FTZ R126, R126, R3.reuse, -R13.reuse ;  /* 0x000000037e7e7223 */ /* 0x180fe2000001080d */
[----:B------:R-:W3:Y:S01]  /*26c0*/  MUFU.EX2 R46, R46 ;  /* 0x0000002e002e7308 */ /* 0x000ee20000000800 */
[-CC-:B------:R-:W-:Y:S01]  /*26d0*/  FFMA.FTZ R128, R128, R3.reuse, -R13.reuse ;  /* 0x0000000380807223 */ /* 0x180fe2000001080d */
[-CC-:B------:R-:W-:Y:S01]  /*26e0*/  FFMA.FTZ R130, R130, R3.reuse, -R13.reuse ;  /* 0x0000000382827223 */ /* 0x180fe2000001080d */
[-CC-:B------:R-:W-:Y:S01]  /*26f0*/  FFMA.FTZ R132, R132, R3.reuse, -R13.reuse ;  /* 0x0000000384847223 */ /* 0x180fe2000001080d */
[-CC-:B------:R-:W-:Y:S01]  /*2700*/  FFMA.FTZ R134, R134, R3.reuse, -R13.reuse ;  /* 0x0000000386867223 */ /* 0x180fe2000001080d */
[-CC-:B------:R-:W-:Y:S01]  /*2710*/  FFMA.FTZ R136, R136, R3.reuse, -R13.reuse ;  /* 0x0000000388887223 */ /* 0x180fe2000001080d */
[-CC-:B------:R-:W-:Y:S01]  /*2720*/  FFMA.FTZ R138, R138, R3.reuse, -R13.reuse ;  /* 0x000000038a8a7223 */ /* 0x180fe2000001080d */
[-CC-:B------:R-:W-:Y:S01]  /*2730*/  FFMA.FTZ R140, R140, R3.reuse, -R13.reuse ;  /* 0x000000038c8c7223 */ /* 0x180fe2000001080d */
[----:B------:R-:W4:Y:S01]  /*2740*/  MUFU.EX2 R157, R157 ;  /* 0x0000009d009d7308 */ /* 0x000f220000000800 */
[-CC-:B------:R-:W-:Y:S01]  /*2750*/  FFMA.FTZ R142, R142, R3.reuse, -R13.reuse ;  /* 0x000000038e8e7223 */ /* 0x180fe2000001080d */
[-CC-:B------:R-:W-:Y:S01]  /*2760*/  FFMA.FTZ R144, R144, R3.reuse, -R13.reuse ;  /* 0x0000000390907223 */ /* 0x180fe2000001080d */
[----:B------:R-:W-:Y:S01]  /*2770*/  FFMA.FTZ R13, R146, R3, -R13 ;  /* 0x00000003920d7223 */ /* 0x000fe2000001080d */
[--C-:B------:R-:W-:Y:S01]  /*2780*/  IMAD.MOV.U32 R146, RZ, RZ, R151.reuse ;  /* 0x000000ffff927224 */ /* 0x100fe200078e0097 */
[----:B------:R-:W-:Y:S01]  /*2790*/  MOV R91, R151 ;  /* 0x00000097005b7202 */ /* 0x000fe20000000f00 */
[--C-:B------:R-:W-:Y:S01]  /*27a0*/  IMAD.MOV.U32 R116, RZ, RZ, R151.reuse ;  /* 0x000000ffff747224 */ /* 0x100fe200078e0097 */
[----:B-1----:R-:W-:Y:S01]  /*27b0*/  FMNMX.FTZ R9, R7, R8, !PT ;  /* 0x0000000807097209 */ /* 0x002fe20007810000 */
[----:B------:R-:W1:Y:S01]  /*27c0*/  MUFU.EX2 R58, R58 ;  /* 0x0000003a003a7308 */ /* 0x000e620000000800 */
[----:B------:R-:W-:-:S02]  /*27d0*/  IMAD.MOV.U32 R114, RZ, RZ, R151 ;  /* 0x000000ffff727224 */ /* 0x000fc400078e0097 */
[--C-:B------:R-:W-:Y:S01]  /*27e0*/  IMAD.MOV.U32 R112, RZ, RZ, R151.reuse ;  /* 0x000000ffff707224 */ /* 0x100fe200078e0097 */
[----:B------:R-:W5:Y:S01]  /*27f0*/  SHFL.BFLY PT, R8, R9, 0x1, 0x1f ;  /* 0x0c201f0009087f89 */ /* 0x000f6200000e0000 */
[--C-:B------:R-:W-:Y:S02]  /*2800*/  IMAD.MOV.U32 R110, RZ, RZ, R151.reuse ;  /* 0x000000ffff6e7224 */ /* 0x100fe400078e0097 */
[--C-:B------:R-:W-:Y:S01]  /*2810*/  IMAD.MOV.U32 R108, RZ, RZ, R151.reuse ;  /* 0x000000ffff6c7224 */ /* 0x100fe200078e0097 */
[----:B------:R-:W1:Y:S01]  /*2820*/  MUFU.EX2 R159, R159 ;  /* 0x0000009f009f7308 */ /* 0x000e620000000800 */
[--C-:B------:R-:W-:Y:S02]  /*2830*/  IMAD.MOV.U32 R106, RZ, RZ, R151.reuse ;  /* 0x000000ffff6a7224 */ /* 0x100fe400078e0097 */
[--C-:B------:R-:W-:Y:S02]  /*2840*/  IMAD.MOV.U32 R104, RZ, RZ, R151.reuse ;  /* 0x000000ffff687224 */ /* 0x100fe400078e0097 */
[----:B------:R-:W-:-:S02]  /*2850*/  IMAD.MOV.U32 R102, RZ, RZ, R151 ;  /* 0x000000ffff667224 */ /* 0x000fc400078e0097 */
[--C-:B------:R-:W-:Y:S01]  /*2860*/  IMAD.MOV.U32 R100, RZ, RZ, R151.reuse ;  /* 0x000000ffff647224 */ /* 0x100fe200078e0097 */
[----:B------:R-:W-:Y:S01]  /*2870*/  MUFU.EX2 R62, R62 ;  /* 0x0000003e003e7308 */ /* 0x000fe20000000800 */
[--C-:B------:R-:W-:Y:S02]  /*2880*/  IMAD.MOV.U32 R98, RZ, RZ, R151.reuse ;  /* 0x000000ffff627224 */ /* 0x100fe400078e0097 */
[--C-:B------:R-:W-:Y:S02]  /*2890*/  IMAD.MOV.U32 R96, RZ, RZ, R151.reuse ;  /* 0x000000ffff607224 */ /* 0x100fe400078e0097 */
[--C-:B------:R-:W-:Y:S02]  /*28a0*/  IMAD.MOV.U32 R94, RZ, RZ, R151.reuse ;  /* 0x000000ffff5e7224 */ /* 0x100fe400078e0097 */
[--C-:B------:R-:W-:Y:S01]  /*28b0*/  IMAD.MOV.U32 R92, RZ, RZ, R151.reuse ;  /* 0x000000ffff5c7224 */ /* 0x100fe200078e0097 */
[----:B------:R-:W-:Y:S01]  /*28c0*/  MUFU.EX2 R161, R161 ;  /* 0x000000a100a17308 */ /* 0x000fe20000000800 */
[----:B------:R-:W-:Y:S01]  /*28d0*/  IMAD.MOV.U32 R90, RZ, RZ, R151 ;  /* 0x000000ffff5a7224 */ /* 0x000fe200078e0097 */
[----:B-----5:R-:W-:-:S04]  /*28e0*/  FMNMX.FTZ R8, R9, R8, !PT ;  /* 0x0000000809087209 */ /* 0x020fc80007810000 */
[C---:B------:R-:W-:Y:S01]  /*28f0*/  FSETP.NEU.FTZ.AND P1, PT, R8.reuse, -INF , PT ;  /* 0xff8000000800780b */ /* 0x040fe20003f3d000 */
[-C--:B------:R-:W-:Y:S01]  /*2900*/  FMUL.FTZ R7, R8, R3.reuse ;  /* 0x0000000308077220 */ /* 0x080fe20000410000 */
[----:B------:R-:W-:Y:S04]  /*2910*/  MUFU.EX2 R66, R66 ;  /* 0x0000004200427308 */ /* 0x000fe80000000800 */
[----:B------:R-:W-:Y:S02]  /*2920*/  FSEL R7, R7, RZ, P1 ;  /* 0x000000ff07077208 */ /* 0x000fe40000800000 */
[----:B------:R-:W-:Y:S02]  /*2930*/  ISETP.LE.AND P1, PT, R16, UR42, PT ;  /* 0x0000002a10007c0c */ /* 0x000fe4000bf23270 */
[----:B------:R-:W-:Y:S01]  /*2940*/  MUFU.EX2 R163, R163 ;  /* 0x000000a300a37308 */ /* 0x000fe20000000800 */
[-CC-:B------:R-:W-:Y:S01]  /*2950*/  FFMA.FTZ R10, R10, R3.reuse, -R7.reuse ;  /* 0x000000030a0a7223 */ /* 0x180fe20000010807 */
[-CC-:B------:R-:W-:Y:S01]  /*2960*/  FFMA.FTZ R24, R24, R3.reuse, -R7.reuse ;  /* 0x0000000318187223 */ /* 0x180fe20000010807 */
[-CC-:B------:R-:W-:Y:S01]  /*2970*/  FFMA.FTZ R25, R25, R3.reuse, -R7.reuse ;  /* 0x0000000319197223 */ /* 0x180fe20000010807 */
[-CC-:B------:R-:W-:Y:S01]  /*2980*/  FFMA.FTZ R28, R28, R3.reuse, -R7.reuse ;  /* 0x000000031c1c7223 */ /* 0x180fe20000010807 */
[-CC-:B------:R-:W-:Y:S01]  /*2990*/  FFMA.FTZ R32, R32, R3.reuse, -R7.reuse ;  /* 0x0000000320207223 */ /* 0x180fe20000010807 */
[-CC-:B------:R-:W-:Y:S01]  /*29a0*/  FFMA.FTZ R12, R12, R3.reuse, -R7.reuse ;  /* 0x000000030c0c7223 */ /* 0x180fe20000010807 */
[-CC-:B------:R-:W-:Y:S01]  /*29b0*/  FFMA.FTZ R36, R36, R3.reuse, -R7.reuse ;  /* 0x0000000324247223 */ /* 0x180fe20000010807 */
[----:B------:R0:W-:Y:S01]  /*29c0*/  MUFU.EX2 R9, R10 ;  /* 0x0000000a00097308 */ /* 0x0001e20000000800 */
[-CC-:B------:R-:W-:Y:S01]  /*29d0*/  FFMA.FTZ R14, R14, R3.reuse, -R7.reuse ;  /* 0x000000030e0e7223 */ /* 0x180fe20000010807 */
[-CC-:B------:R-:W-:Y:S01]  /*29e0*/  FFMA.FTZ R40, R40, R3.reuse, -R7.reuse ;  /* 0x0000000328287223 */ /* 0x180fe20000010807 */
[-CC-:B------:R-:W-:Y:S01]  /*29f0*/  FFMA.FTZ R18, R18, R3.reuse, -R7.reuse ;  /* 0x0000000312127223 */ /* 0x180fe20000010807 */
[-CC-:B------:R-:W-:Y:S01]  /*2a00*/  FFMA.FTZ R44, R44, R3.reuse, -R7.reuse ;  /* 0x000000032c2c7223 */ /* 0x180fe20000010807 */
[-CC-:B------:R-:W-:Y:S01]  /*2a10*/  FFMA.FTZ R20, R20, R3.reuse, -R7.reuse ;  /* 0x0000000314147223 */ /* 0x180fe20000010807 */
[-CC-:B------:R-:W-:Y:S01]  /*2a20*/  FFMA.FTZ R48, R48, R3.reuse, -R7.reuse ;  /* 0x0000000330307223 */ /* 0x180fe20000010807 */
[-CC-:B------:R-:W-:Y:S01]  /*2a30*/  FFMA.FTZ R22, R22, R3.reuse, -R7.reuse ;  /* 0x0000000316167223 */ /* 0x180fe20000010807 */
[----:B------:R-:W-:Y:S01]  /*2a40*/  MUFU.EX2 R24, R24 ;  /* 0x0000001800187308 */ /* 0x000fe20000000800 */
[----:B0-----:R-:W-:Y:S01]  /*2a50*/  FADD.FTZ R10, R153, R42 ;  /* 0x0000002a990a7221 */ /* 0x001fe20000010000 */
[-CC-:B------:R-:W-:Y:S01]  /*2a60*/  FFMA.FTZ R52, R52, R3.reuse, -R7.reuse ;  /* 0x0000000334347223 */ /* 0x180fe20000010807 */
[-CC-:B------:R-:W-:Y:S01]  /*2a70*/  FFMA.FTZ R26, R26, R3.reuse, -R7.reuse ;  /* 0x000000031a1a7223 */ /* 0x180fe20000010807 */
[-CC-:B------:R-:W-:Y:S01]  /*2a80*/  FFMA.FTZ R56, R56, R3.reuse, -R7.reuse ;  /* 0x0000000338387223 */ /* 0x180fe20000010807 */
[----:B--2---:R-:W-:Y:S01]  /*2a90*/  FADD.FTZ R23, R155, R10 ;  /* 0x0000000a9b177221 */ /* 0x004fe20000010000 */
[-CC-:B------:R-:W-:Y:S01]  /*2aa0*/  FFMA.FTZ R30, R30, R3.reuse, -R7.reuse ;  /* 0x000000031e1e7223 */ /* 0x180fe20000010807 */
[-C--:B------:R-:W-:Y:S01]  /*2ab0*/  FFMA.FTZ R60, R60, R3.reuse, -R7 ;  /* 0x000000033c3c7223 */ /* 0x080fe20000010807 */
[----:B------:R-:W0:Y:S01]  /*2ac0*/  MUFU.EX2 R25, R25 ;  /* 0x0000001900197308 */ /* 0x000e220000000800 */
[----:B---3--:R-:W-:Y:S01]  /*2ad0*/  FADD.FTZ R10, R46, R23 ;  /* 0x000000172e0a7221 */ /* 0x008fe20000010000 */
[-CC-:B------:R-:W-:Y:S01]  /*2ae0*/  FFMA.FTZ R34, R34, R3.reuse, -R7.reuse ;  /* 0x0000000322227223 */ /* 0x180fe20000010807 */
[-CC-:B------:R-:W-:Y:S01]  /*2af0*/  FFMA.FTZ R64, R64, R3.reuse, -R7.reuse ;  /* 0x0000000340407223 */ /* 0x180fe20000010807 */
[-CC-:B------:R-:W-:Y:S01]  /*2b00*/  FFMA.FTZ R38, R38, R3.reuse, -R7.reuse ;  /* 0x0000000326267223 */ /* 0x180fe20000010807 */
[----:B----4-:R-:W-:Y:S01]  /*2b10*/  FADD.FTZ R27, R157, R10 ;  /* 0x0000000a9d1b7221 */ /* 0x010fe20000010000 */
[-CC-:B------:R-:W-:Y:S01]  /*2b20*/  FFMA.FTZ R68, R68, R3.reuse, -R7.reuse ;  /* 0x0000000344447223 */ /* 0x180fe20000010807 */
[-C--:B------:R-:W-:Y:S01]  /*2b30*/  FFMA.FTZ R54, R54, R3.reuse, -R7 ;  /* 0x0000000336367223 */ /* 0x080fe20000010807 */
[----:B------:R-:W2:Y:S01]  /*2b40*/  MUFU.EX2 R28, R28 ;  /* 0x0000001c001c7308 */ /* 0x000ea20000000800 */
[----:B-1----:R-:W-:Y:S01]  /*2b50*/  FADD.FTZ R10, R58, R27 ;  /* 0x0000001b3a0a7221 */ /* 0x002fe20000010000 */
[-CC-:B------:R-:W-:Y:S01]  /*2b60*/  FFMA.FTZ R72, R72, R3.reuse, -R7.reuse ;  /* 0x0000000348487223 */ /* 0x180fe20000010807 */
[-CC-:B------:R-:W-:Y:S01]  /*2b70*/  FFMA.FTZ R50, R50, R3.reuse, -R7.reuse ;  /* 0x0000000332327223 */ /* 0x180fe20000010807 */
[-CC-:B------:R-:W-:Y:S01]  /*2b80*/  FFMA.FTZ R78, R78, R3.reuse, -R7.reuse ;  /* 0x000000034e4e7223 */ /* 0x180fe20000010807 */
[----:B------:R-:W-:Y:S01]  /*2b90*/  FADD.FTZ R29, R159, R10 ;  /* 0x0000000a9f1d7221 */ /* 0x000fe20000010000 */
[-CC-:B------:R-:W-:Y:S01]  /*2ba0*/  FFMA.FTZ R82, R82, R3.reuse, -R7.reuse ;  /* 0x0000000352527223 */ /* 0x180fe20000010807 */
[-C--:B------:R-:W-:Y:S01]  /*2bb0*/  FFMA.FTZ R80, R80, R3.reuse, -R7 ;  /* 0x0000000350507223 */ /* 0x080fe20000010807 */
[----:B------:R-:W1:Y:S01]  /*2bc0*/  MUFU.EX2 R32, R32 ;  /* 0x0000002000207308 */ /* 0x000e620000000800 */
[----:B0-----:R-:W-:Y:S01]  /*2bd0*/  FADD.FTZ R27, R24, R25 ;  /* 0x00000019181b7221 */ /* 0x001fe20000010000 */
[-CC-:B------:R-:W-:Y:S01]  /*2be0*/  FFMA.FTZ R86, R86, R3.reuse, -R7.reuse ;  /* 0x0000000356567223 */ /* 0x180fe20000010807 */
[-CC-:B------:R-:W-:Y:S01]  /*2bf0*/  FFMA.FTZ R84, R84, R3.reuse, -R7.reuse ;  /* 0x0000000354547223 */ /* 0x180fe20000010807 */
[----:B------:R-:W-:Y:S01]  /*2c00*/  FFMA.FTZ R88, R88, R3, -R7 ;  /* 0x0000000358587223 */ /* 0x000fe20000010807 */
[----:B------:R-:W-:-:S02]  /*2c10*/  F2FP.F16.F32.PACK_AB R153, R42, R153 ;  /* 0x000000992a99723e */ /* 0x000fc400000000ff */
[----:B------:R-:W-:Y:S01]  /*2c20*/  F2FP.F16.F32.PACK_AB R155, R46, R155 ;  /* 0x0000009b2e9b723e */ /* 0x000fe200000000ff */
[----:B------:R0:W3:Y:S01]  /*2c30*/  MUFU.EX2 R11, R12 ;  /* 0x0000000c000b7308 */ /* 0x0000e20000000800 */
[----:B--2---:R-:W-:Y:S01]  /*2c40*/  FADD.FTZ R10, R28, R27 ;  /* 0x0000001b1c0a7221 */ /* 0x004fe20000010000 */
[C---:B------:R-:W-:Y:S02]  /*2c50*/  F2FP.F16.F32.PACK_AB R154, R9.reuse, R28 ;  /* 0x0000001c099a723e */ /* 0x040fe400000000ff */
[----:B------:R-:W-:Y:S02]  /*2c60*/  F2FP.F16.F32.PACK_AB R157, R58, R157 ;  /* 0x0000009d3a9d723e */ /* 0x000fe400000000ff */
[C---:B------:R-:W-:Y:S02]  /*2c70*/  F2FP.F16.F32.PACK_AB R159, R62.reuse, R159 ;  /* 0x0000009f3e9f723e */ /* 0x040fe400000000ff */
[----:B------:R-:W2:Y:S01]  /*2c80*/  MUFU.EX2 R70, R70 ;  /* 0x0000004600467308 */ /* 0x000ea20000000800 */
[----:B0-----:R-:W-:Y:S01]  /*2c90*/  FADD.FTZ R12, R62, R29 ;  /* 0x0000001d3e0c7221 */ /* 0x001fe20000010000 */
[----:B------:R-:W-:Y:S01]  /*2ca0*/  FADD.FTZ R29, R9, R10 ;  /* 0x0000000a091d7221 */ /* 0x000fe20000010000 */
[----:B------:R-:W-:-:S02]  /*2cb0*/  F2FP.F16.F32.PACK_AB R152, R25, R24 ;  /* 0x000000181998723e */ /* 0x000fc400000000ff */
[----:B------:R-:W-:Y:S01]  /*2cc0*/  FADD.FTZ R31, R161, R12 ;  /* 0x0000000ca11f7221 */ /* 0x000fe20000010000 */
[----:B-1----:R-:W-:Y:S01]  /*2cd0*/  FADD.FTZ R10, R32, R29 ;  /* 0x0000001d200a7221 */ /* 0x002fe20000010000 */
[C---:B------:R-:W-:Y:S01]  /*2ce0*/  F2FP.F16.F32.PACK_AB R161, R66.reuse, R161 ;  /* 0x000000a142a1723e */ /* 0x040fe200000000ff */
[----:B------:R-:W0:Y:S01]  /*2cf0*/  MUFU.EX2 R36, R36 ;  /* 0x0000002400247308 */ /* 0x000e220000000800 */
[----:B------:R-:W-:Y:S01]  /*2d00*/  FADD.FTZ R12, R66, R31 ;  /* 0x0000001f420c7221 */ /* 0x000fe20000010000 */
[C---:B---3--:R-:W-:Y:S01]  /*2d10*/  FADD.FTZ R29, R11.reuse, R10 ;  /* 0x0000000a0b1d7221 */ /* 0x048fe20000010000 */
[----:B------:R-:W-:Y:S02]  /*2d20*/  F2FP.F16.F32.PACK_AB R156, R11, R32 ;  /* 0x000000200b9c723e */ /* 0x000fe400000000ff */
[----:B------:R-:W-:-:S03]  /*2d30*/  FADD.FTZ R31, R163, R12 ;  /* 0x0000000ca31f7221 */ /* 0x000fc60000010000 */
[----:B------:R-:W1:Y:S01]  /*2d40*/  MUFU.EX2 R165, R165 ;  /* 0x000000a500a57308 */ /* 0x000e620000000800 */
[C---:B--2---:R-:W-:Y:S01]  /*2d50*/  FADD.FTZ R12, R70.reuse, R31 ;  /* 0x0000001f460c7221 */ /* 0x044fe20000010000 */
[----:B------:R-:W-:-:S06]  /*2d60*/  F2FP.F16.F32.PACK_AB R163, R70, R163 ;  /* 0x000000a346a3723e */ /* 0x000fcc00000000ff */
[----:B------:R-:W-:Y:S01]  /*2d70*/  MUFU.EX2 R171, R13 ;  /* 0x0000000d00ab7308 */ /* 0x000fe20000000800 */
[----:B0-----:R-:W-:-:S07]  /*2d80*/  FADD.FTZ R10, R36, R29 ;  /* 0x0000001d240a7221 */ /* 0x001fce0000010000 */
[----:B------:R-:W0:Y:S01]  /*2d90*/  MUFU.EX2 R13, R14 ;  /* 0x0000000e000d7308 */ /* 0x000e220000000800 */
[----:B-1----:R-:W-:-:S07]  /*2da0*/  FADD.FTZ R33, R165, R12 ;  /* 0x0000000ca5217221 */ /* 0x002fce0000010000 */
[----:B------:R-:W1:Y:S08]  /*2db0*/  MUFU.EX2 R74, R74 ;  /* 0x0000004a004a7308 */ /* 0x000e700000000800 */
[----:B------:R-:W2:Y:S01]  /*2dc0*/  MUFU.EX2 R40, R40 ;  /* 0x0000002800287308 */ /* 0x000ea20000000800 */
[C---:B0-----:R-:W-:Y:S01]  /*2dd0*/  FADD.FTZ R31, R13.reuse, R10 ;  /* 0x0000000a0d1f7221 */ /* 0x041fe20000010000 */
[----:B------:R-:W-:-:S06]  /*2de0*/  F2FP.F16.F32.PACK_AB R158, R13, R36 ;  /* 0x000000240d9e723e */ /* 0x000fcc00000000ff */
[----:B------:R-:W0:Y:S01]  /*2df0*/  MUFU.EX2 R167, R167 ;  /* 0x000000a700a77308 */ /* 0x000e220000000800 */
[C---:B-1----:R-:W-:Y:S01]  /*2e00*/  FADD.FTZ R12, R74.reuse, R33 ;  /* 0x000000214a0c7221 */ /* 0x042fe20000010000 */
[----:B------:R-:W-:-:S06]  /*2e10*/  F2FP.F16.F32.PACK_AB R165, R74, R165 ;  /* 0x000000a54aa5723e */ /* 0x000fcc00000000ff */
[----:B------:R-:W1:Y:S01]  /*2e20*/  MUFU.EX2 R15, R18 ;  /* 0x00000012000f7308 */ /* 0x000e620000000800 */
[----:B--2---:R-:W-:-:S07]  /*2e30*/  FADD.FTZ R10, R40, R31 ;  /* 0x0000001f280a7221 */ /* 0x004fce0000010000 */
[----:B------:R-:W2:Y:S01]  /*2e40*/  MUFU.EX2 R76, R76 ;  /* 0x0000004c004c7308 */ /* 0x000ea20000000800 */
[----:B0-----:R-:W-:-:S07]  /*2e50*/  FADD.FTZ R33, R167, R12 ;  /* 0x0000000ca7217221 */ /* 0x001fce0000010000 */
[----:B------:R-:W0:Y:S01]  /*2e60*/  MUFU.EX2 R44, R44 ;  /* 0x0000002c002c7308 */ /* 0x000e220000000800 */
[C---:B-1----:R-:W-:Y:S01]  /*2e70*/  FADD.FTZ R31, R15.reuse, R10 ;  /* 0x0000000a0f1f7221 */ /* 0x042fe20000010000 */
[----:B------:R-:W-:-:S06]  /*2e80*/  F2FP.F16.F32.PACK_AB R160, R15, R40 ;  /* 0x000000280fa0723e */ /* 0x000fcc00000000ff */
[----:B------:R-:W1:Y:S01]  /*2e90*/  MUFU.EX2 R181, R181 ;  /* 0x000000b500b57308 */ /* 0x000e620000000800 */
[C---:B--2---:R-:W-:Y:S01]  /*2ea0*/  FADD.FTZ R12, R76.reuse, R33 ;  /* 0x000000214c0c7221 */ /* 0x044fe20000010000 */
[----:B------:R-:W-:-:S06]  /*2eb0*/  F2FP.F16.F32.PACK_AB R167, R76, R167 ;  /* 0x000000a74ca7723e */ /* 0x000fcc00000000ff */
[----:B------:R-:W2:Y:S01]  /*2ec0*/  MUFU.EX2 R17, R20 ;  /* 0x0000001400117308 */ /* 0x000ea20000000800 */
[----:B0-----:R-:W-:-:S07]  /*2ed0*/  FADD.FTZ R10, R44, R31 ;  /* 0x0000001f2c0a7221 */ /* 0x001fce0000010000 */
[----:B------:R-:W0:Y:S01]  /*2ee0*/  MUFU.EX2 R118, R118 ;  /* 0x0000007600767308 */ /* 0x000e220000000800 */
[----:B-1----:R-:W-:-:S07]  /*2ef0*/  FADD.FTZ R35, R181, R12 ;  /* 0x0000000cb5237221 */ /* 0x002fce0000010000 */
[----:B------:R-:W1:Y:S01]  /*2f00*/  MUFU.EX2 R48, R48 ;  /* 0x0000003000307308 */ /* 0x000e620000000800 */
[C---:B--2---:R-:W-:Y:S01]  /*2f10*/  FADD.FTZ R33, R17.reuse, R10 ;  /* 0x0000000a11217221 */ /* 0x044fe20000010000 */
[----:B------:R-:W-:-:S06]  /*2f20*/  F2FP.F16.F32.PACK_AB R162, R17, R44 ;  /* 0x0000002c11a2723e */ /* 0x000fcc00000000ff */
[----:B------:R-:W2:Y:S01]  /*2f30*/  MUFU.EX2 R120, R120 ;  /* 0x0000007800787308 */ /* 0x000ea20000000800 */
[C---:B0-----:R-:W-:Y:S01]  /*2f40*/  FADD.FTZ R35, R118.reuse, R35 ;  /* 0x0000002376237221 */ /* 0x041fe20000010000 */
[----:B------:R-:W-:Y:S01]  /*2f50*/  F2FP.F16.F32.PACK_AB R181, R118, R181 ;  /* 0x000000b576b5723e */ /* 0x000fe200000000ff */
[----:B------:R-:W-:-:S05]  /*2f60*/  IMAD.MOV.U32 R118, RZ, RZ, R151 ;  /* 0x000000ffff767224 */ /* 0x000fca00078e0097 */
[----:B------:R-:W0:Y:S01]  /*2f70*/  MUFU.EX2 R19, R22 ;  /* 0x0000001600137308 */ /* 0x000e220000000800 */
[----:B-1----:R-:W-:-:S07]  /*2f80*/  FADD.FTZ R10, R48, R33 ;  /* 0x00000021300a7221 */ /* 0x002fce0000010000 */
[----:B------:R1:W3:Y:S01]  /*2f90*/  MUFU.EX2 R183, R122 ;  /* 0x0000007a00b77308 */ /* 0x0002e20000000800 */
[----:B--2---:R-:W-:-:S07]  /*2fa0*/  FADD.FTZ R12, R120, R35 ;  /* 0x00000023780c7221 */ /* 0x004fce0000010000 */
[----:B------:R-:W2:Y:S01]  /*2fb0*/  MUFU.EX2 R52, R52 ;  /* 0x0000003400347308 */ /* 0x000ea20000000800 */
[C---:B0-----:R-:W-:Y:S01]  /*2fc0*/  FADD.FTZ R33, R19.reuse, R10 ;  /* 0x0000000a13217221 */ /* 0x041fe20000010000 */
[----:B------:R-:W-:Y:S01]  /*2fd0*/  F2FP.F16.F32.PACK_AB R164, R19, R48 ;  /* 0x0000003013a4723e */ /* 0x000fe200000000ff */
[----:B-1----:R-:W-:-:S05]  /*2fe0*/  IMAD.MOV.U32 R122, RZ, RZ, R151 ;  /* 0x000000ffff7a7224 */ /* 0x002fca00078e0097 */
[----:B------:R-:W0:Y:S01]  /*2ff0*/  MUFU.EX2 R124, R124 ;  /* 0x0000007c007c7308 */ /* 0x000e220000000800 */
[C---:B---3--:R-:W-:Y:S01]  /*3000*/  FADD.FTZ R35, R183.reuse, R12 ;  /* 0x0000000cb7237221 */ /* 0x048fe20000010000 */
[----:B------:R-:W-:Y:S01]  /*3010*/  F2FP.F16.F32.PACK_AB R183, R183, R120 ;  /* 0x00000078b7b7723e */ /* 0x000fe200000000ff */
[----:B------:R-:W-:-:S05]  /*3020*/  IMAD.MOV.U32 R120, RZ, RZ, R151 ;  /* 0x000000ffff787224 */ /* 0x000fca00078e0097 */
[----:B------:R-:W1:Y:S01]  /*3030*/  MUFU.EX2 R21, R26 ;  /* 0x0000001a00157308 */ /* 0x000e620000000800 */
[----:B--2---:R-:W-:-:S07]  /*3040*/  FADD.FTZ R10, R52, R33 ;  /* 0x00000021340a7221 */ /* 0x004fce0000010000 */
[----:B------:R2:W3:Y:S01]  /*3050*/  MUFU.EX2 R177, R126 ;  /* 0x0000007e00b17308 */ /* 0x0004e20000000800 */
[----:B0-----:R-:W-:-:S07]  /*3060*/  FADD.FTZ R12, R124, R35 ;  /* 0x000000237c0c7221 */ /* 0x001fce0000010000 */
[----:B------:R-:W0:Y:S01]  /*3070*/  MUFU.EX2 R56, R56 ;  /* 0x0000003800387308 */ /* 0x000e220000000800 */
[C---:B-1----:R-:W-:Y:S01]  /*3080*/  FADD.FTZ R7, R21.reuse, R10 ;  /* 0x0000000a15077221 */ /* 0x042fe20000010000 */
[----:B------:R-:W-:Y:S01]  /*3090*/  F2FP.F16.F32.PACK_AB R166, R21, R52 ;  /* 0x0000003415a6723e */ /* 0x000fe200000000ff */
[----:B--2---:R-:W-:-:S05]  /*30a0*/  IMAD.MOV.U32 R126, RZ, RZ, R151 ;  /* 0x000000ffff7e7224 */ /* 0x004fca00078e0097 */
[----:B------:R-:W1:Y:S01]  /*30b0*/  MUFU.EX2 R128, R128 ;  /* 0x0000008000807308 */ /* 0x000e620000000800 */
[C---:B---3--:R-:W-:Y:S01]  /*30c0*/  FADD.FTZ R35, R177.reuse, R12 ;  /* 0x0000000cb1237221 */ /* 0x048fe20000010000 */
[----:B------:R-:W-:Y:S01]  /*30d0*/  F2FP.F16.F32.PACK_AB R177, R177, R124 ;  /* 0x0000007cb1b1723e */ /* 0x000fe200000000ff */
[----:B------:R-:W-:-:S05]  /*30e0*/  IMAD.MOV.U32 R124, RZ, RZ, R151 ;  /* 0x000000ffff7c7224 */ /* 0x000fca00078e0097 */
[----:B------:R-:W2:Y:S01]  /*30f0*/  MUFU.EX2 R23, R30 ;  /* 0x0000001e00177308 */ /* 0x000ea20000000800 */
[----:B0-----:R-:W-:-:S07]  /*3100*/  FADD.FTZ R10, R56, R7 ;  /* 0x00000007380a7221 */ /* 0x001fce0000010000 */
[----:B------:R0:W3:Y:S01]  /*3110*/  MUFU.EX2 R179, R130 ;  /* 0x0000008200b37308 */ /* 0x0000e20000000800 */
[----:B-1----:R-:W-:-:S07]  /*3120*/  FADD.FTZ R12, R128, R35 ;  /* 0x00000023800c7221 */ /* 0x002fce0000010000 */
[----:B------:R-:W1:Y:S01]  /*3130*/  MUFU.EX2 R60, R60 ;  /* 0x0000003c003c7308 */ /* 0x000e620000000800 */
[C---:B--2---:R-:W-:Y:S01]  /*3140*/  FADD.FTZ R7, R23.reuse, R10 ;  /* 0x0000000a17077221 */ /* 0x044fe20000010000 */
[----:B------:R-:W-:Y:S01]  /*3150*/  F2FP.F16.F32.PACK_AB R180, R23, R56 ;  /* 0x0000003817b4723e */ /* 0x000fe200000000ff */
[----:B0-----:R-:W-:-:S05]  /*3160*/  IMAD.MOV.U32 R130, RZ, RZ, R151 ;  /* 0x000000ffff827224 */ /* 0x001fca00078e0097 */
[----:B------:R-:W0:Y:S01]  /*3170*/  MUFU.EX2 R132, R132 ;  /* 0x0000008400847308 */ /* 0x000e220000000800 */
[C---:B---3--:R-:W-:Y:S01]  /*3180*/  FADD.FTZ R35, R179.reuse, R12 ;  /* 0x0000000cb3237221 */ /* 0x048fe20000010000 */
[----:B------:R-:W-:Y:S01]  /*3190*/  F2FP.F16.F32.PACK_AB R179, R179, R128 ;  /* 0x00000080b3b3723e */ /* 0x000fe200000000ff */
[----:B------:R-:W-:-:S05]  /*31a0*/  IMAD.MOV.U32 R128, RZ, RZ, R151 ;  /* 0x000000ffff807224 */ /* 0x000fca00078e0097 */
[----:B------:R-:W2:Y:S01]  /*31b0*/  MUFU.EX2 R27, R34 ;  /* 0x00000022001b7308 */ /* 0x000ea20000000800 */
[----:B-1----:R-:W-:-:S07]  /*31c0*/  FADD.FTZ R10, R60, R7 ;  /* 0x000000073c0a7221 */ /* 0x002fce0000010000 */
[----:B------:R1:W3:Y:S01]  /*31d0*/  MUFU.EX2 R173, R134 ;  /* 0x0000008600ad7308 */ /* 0x0002e20000000800 */
[----:B0-----:R-:W-:-:S07]  /*31e0*/  FADD.FTZ R12, R132, R35 ;  /* 0x00000023840c7221 */ /* 0x001fce0000010000 */
[----:B------:R-:W0:Y:S01]  /*31f0*/  MUFU.EX2 R64, R64 ;  /* 0x0000004000407308 */ /* 0x000e220000000800 */
[C---:B--2---:R-:W-:Y:S01]  /*3200*/  FADD.FTZ R7, R27.reuse, R10 ;  /* 0x0000000a1b077221 */ /* 0x044fe20000010000 */
[----:B------:R-:W-:Y:S01]  /*3210*/  F2FP.F16.F32.PACK_AB R182, R27, R60 ;  /* 0x0000003c1bb6723e */ /* 0x000fe200000000ff */
[----:B-1----:R-:W-:-:S05]  /*3220*/  IMAD.MOV.U32 R134, RZ, RZ, R151 ;  /* 0x000000ffff867224 */ /* 0x002fca00078e0097 */
        /* <DEDUP_REMOVED lines=30> */
[----:B------:R-:W0:Y:S01]  /*3410*/  MUFU.EX2 R78, R78 ;  /* 0x0000004e004e7308 */ /* 0x000e220000000800 */
[----:B-1----:R-:W-:-:S04]  /*3420*/  FADD.FTZ R12, R144, R39 ;  /* 0x00000027900c7221 */ /* 0x002fc80000010000 */
[C---:B------:R-:W-:Y:S01]  /*3430*/  FADD.FTZ R7, R171.reuse, R12 ;  /* 0x0000000cab077221 */ /* 0x040fe20000010000 */
[----:B------:R-:W-:Y:S01]  /*3440*/  F2FP.F16.F32.PACK_AB R171, R171, R144 ;  /* 0x00000090abab723e */ /* 0x000fe200000000ff */
[----:B------:R-:W-:Y:S01]  /*3450*/  IMAD.MOV.U32 R144, RZ, RZ, R151 ;  /* 0x000000ffff907224 */ /* 0x000fe200078e0097 */
[----:B------:R-:W1:Y:S01]  /*3460*/  MUFU.EX2 R35, R82 ;  /* 0x0000005200237308 */ /* 0x000e620000000800 */
[C---:B--2---:R-:W-:Y:S01]  /*3470*/  FADD.FTZ R39, R33.reuse, R10 ;  /* 0x0000000a21277221 */ /* 0x044fe20000010000 */
[----:B------:R-:W-:-:S06]  /*3480*/  F2FP.F16.F32.PACK_AB R172, R33, R72 ;  /* 0x0000004821ac723e */ /* 0x000fcc00000000ff */
[----:B------:R-:W2:Y:S01]  /*3490*/  MUFU.EX2 R80, R80 ;  /* 0x0000005000507308 */ /* 0x000ea20000000800 */
[----:B0-----:R-:W-:-:S07]  /*34a0*/  FADD.FTZ R10, R78, R39 ;  /* 0x000000274e0a7221 */ /* 0x001fce0000010000 */
[----:B------:R-:W0:Y:S01]  /*34b0*/  MUFU.EX2 R37, R86 ;  /* 0x0000005600257308 */ /* 0x000e220000000800 */
[C---:B-1----:R-:W-:Y:S01]  /*34c0*/  FADD.FTZ R9, R35.reuse, R10 ;  /* 0x0000000a23097221 */ /* 0x042fe20000010000 */
[----:B------:R-:W-:-:S06]  /*34d0*/  F2FP.F16.F32.PACK_AB R174, R35, R78 ;  /* 0x0000004e23ae723e */ /* 0x000fcc00000000ff */
[----:B------:R-:W1:Y:S01]  /*34e0*/  MUFU.EX2 R84, R84 ;  /* 0x0000005400547308 */ /* 0x000e620000000800 */
[----:B--2---:R-:W-:-:S07]  /*34f0*/  FADD.FTZ R10, R80, R9 ;  /* 0x00000009500a7221 */ /* 0x004fce0000010000 */
[----:B------:R2:W3:Y:S01]  /*3500*/  MUFU.EX2 R11, R88 ;  /* 0x00000058000b7308 */ /* 0x0004e20000000800 */
[C---:B0-----:R-:W-:Y:S01]  /*3510*/  FADD.FTZ R9, R37.reuse, R10 ;  /* 0x0000000a25097221 */ /* 0x041fe20000010000 */
[----:B------:R-:W-:-:S03]  /*3520*/  F2FP.F16.F32.PACK_AB R168, R37, R80 ;  /* 0x0000005025a8723e */ /* 0x000fc600000000ff */
[----:B-1----:R-:W-:Y:S01]  /*3530*/  FADD.FTZ R10, R84, R9 ;  /* 0x00000009540a7221 */ /* 0x002fe20000010000 */
[----:B--2---:R-:W-:-:S03]  /*3540*/  IMAD.MOV.U32 R88, RZ, RZ, R151 ;  /* 0x000000ffff587224 */ /* 0x004fc600078e0097 */
[C---:B---3--:R-:W-:Y:S01]  /*3550*/  FADD.FTZ R9, R11.reuse, R10 ;  /* 0x0000000a0b097221 */ /* 0x048fe20000010000 */
[----:B------:R-:W-:Y:S01]  /*3560*/  F2FP.F16.F32.PACK_AB R170, R11, R84 ;  /* 0x000000540baa723e */ /* 0x000fe200000000ff */
[----:B------:R-:W-:Y:S06]  /*3570*/  @!P1 BRA `(.L_x_18) ;  /* 0x0000002000a49947 */ /* 0x000fec0003800000 */
[----:B------:R-:W-:Y:S01]  /*3580*/  MOV R13, R6 ;  /* 0x00000006000d7202 */ /* 0x000fe20000000f00 */
[----:B------:R-:W-:Y:S01]  /*3590*/  IMAD.MOV.U32 R11, RZ, RZ, R8 ;  /* 0x000000ffff0b7224 */ /* 0x000fe200078e0008 */
        /* <DEDUP_REMOVED lines=31> */
[----:B------:R-:W-:Y:S01]  /*3790*/  CS2R R88, SRZ ;  /* 0x0000000000587805 */ /* 0x000fe2000001ff00 */
[----:B------:R-:W-:Y:S01]  /*37a0*/  UMOV UR6, URZ ;  /* 0x0000003f00067c82 */ /* 0x000fe20008000000 */
[----:B------:R-:W-:-:S05]  /*37b0*/  UMOV UR5, URZ ;  /* 0x0000003f00057c82 */ /* 0x000fca0008000000 */
.L_x_29:
[----:B------:R-:W-:Y:S01]  /*37c0*/  ISETP.NE.AND P2, PT, RZ, UR41, PT ;  /* 0x00000029ff007c0c */ /* 0x000fe2000bf45270 */
[----:B------:R-:W-:-:S04]  /*37d0*/  UISETP.NE.AND UP0, UPT, UR5, 0x1, UPT ;  /* 0x000000010500788c */ /* 0x000fc8000bf05270 */
[----:B------:R-:W-:-:S04]  /*37e0*/  USEL UR4, URZ, 0x1, UP0 ;  /* 0x000000013f047887 */ /* 0x000fc80008000000 */
[----:B------:R-:W-:-:S04]  /*37f0*/  ULOP3.LUT UR4, UR6, UR4, URZ, 0x3c, !UPT ;  /* 0x0000000406047292 */ /* 0x000fc8000f8e3c3f */
[----:B------:R-:W-:Y:S08]  /*3800*/  @P2 BRA `(.L_x_19) ;  /* 0x0000000000382947 */ /* 0x000ff00003800000 */
[----:B------:R-:W-:Y:S05]  /*3810*/  @!P0 BRA `(.L_x_20) ;  /* 0x0000000000048947 */ /* 0x000fea0003800000 */
[----:B------:R-:W-:Y:S01]  /*3820*/  BPT.TRAP 0x1 ;  /* 0x000000040000795c */ /* 0x000fe20000300000 */
.L_x_20:
[----:B------:R-:W-:Y:S01]  /*3830*/  UIADD3 UR10, UR5, 0x1, URZ ;  /* 0x00000001050a7890 */ /* 0x000fe2000fffe03f */
[----:B------:R-:W-:-:S03]  /*3840*/  IMAD.U32 R0, RZ, RZ, UR4 ;  /* 0x00000004ff007e24 */ /* 0x000fc6000f8e00ff */
[----:B------:R-:W-:Y:S02]  /*3850*/  UISETP.NE.AND UP0, UPT, UR10, 0x2, UPT ;  /* 0x000000020a00788c */ /* 0x000fe4000bf05270 */
[----:B------:R-:W-:Y:S02]  /*3860*/  SHF.L.U32 R0, R0, 0x1f, RZ ;  /* 0x0000001f00007819 */ /* 0x000fe400000006ff */
[----:B------:R-:W-:-:S04]  /*3870*/  USEL UR10, UR10, URZ, UP0 ;  /* 0x0000003f0a0a7287 */ /* 0x000fc80008000000 */
[----:B------:R-:W-:-:S09]  /*3880*/  ULEA UR10, UR10, UR36, 0x3 ;  /* 0x000000240a0a7291 */ /* 0x000fd2000f8e183f */
[----:B------:R0:W1:Y:S01]  /*3890*/  SYNCS.PHASECHK.TRANS64.TRYWAIT P1, [UR10+0x28830], R0 ;  /* 0x02883000ff0075a7 */ /* 0x000062000802014a */
[----:B------:R-:W-:Y:S05]  /*38a0*/  @!P0 BRA `(.L_x_21) ;  /* 0x0000000000048947 */ /* 0x000fea0003800000 */
[----:B------:R-:W-:Y:S01]  /*38b0*/  BPT.TRAP 0x1 ;  /* 0x000000040000795c */ /* 0x000fe20000300000 */
.L_x_21:
[----:B-1----:R-:W-:Y:S05]  /*38c0*/  @P1 BRA `(.L_x_19) ;  /* 0x0000000000081947 */ /* 0x002fea0003800000 */
[----:B------:R-:W1:Y:S02]  /*38d0*/  SYNCS.PHASECHK.TRANS64.TRYWAIT P1, [UR10+0x28830], R0 ;  /* 0x02883000ff0075a7 */ /* 0x000e64000802014a */
[----:B-1----:R-:W-:Y:S05]  /*38e0*/  @!P1 BRA `(.L_x_22) ;  /* 0x0000007c00909947 */ /* 0x002fea0003800000 */
.L_x_19:
[----:B01----:R-:W-:Y:S01]  /*38f0*/  VIADD R0, R2, 0x8 ;  /* 0x0000000802007836 */ /* 0x003fe20000000000 */
[----:B------:R-:W-:Y:S01]  /*3900*/  UIADD3 UR10, UR5, 0x1, URZ ;  /* 0x00000001050a7890 */ /* 0x000fe2000fffe03f */
[----:B------:R-:W-:Y:S01]  /*3910*/  R2UR UR44, R4 ;  /* 0x00000000042c72ca */ /* 0x000fe200000e0000 */
[----:B------:R-:W-:Y:S01]  /*3920*/  UMOV UR47, 0x40000040 ;  /* 0x40000040002f7882 */ /* 0x000fe20000000000 */
[----:B------:R-:W-:Y:S01]  /*3930*/  R2UR UR45, R5 ;  /* 0x00000000052d72ca */ /* 0x000fe200000e0000 */
[----:B------:R0:W-:Y:S01]  /*3940*/  BAR.SYNC.DEFER_BLOCKING R0, 0x100 ;  /* 0x000400000000751d */ /* 0x0001e20000010000 */
[----:B------:R-:W-:-:S04]  /*3950*/  UISETP.NE.AND UP0, UPT, UR10, 0x2, UPT ;  /* 0x000000020a00788c */ /* 0x000fc8000bf05270 */
[----:B------:R-:W-:Y:S01]  /*3960*/  USEL UR43, UR10, URZ, UP0 ;  /* 0x0000003f0a2b7287 */ /* 0x000fe20008000000 */
[----:B------:R-:W-:Y:S01]  /*3970*/  UMOV UR11, 0x40000040 ;  /* 0x40000040000b7882 */ /* 0x000fe20000000000 */
[----:B------:R-:W-:Y:S02]  /*3980*/  UMOV UR15, 0x40000040 ;  /* 0x40000040000f7882 */ /* 0x000fe40000000000 */
[----:B------:R-:W-:Y:S01]  /*3990*/  ULEA UR46, UR43, UR48, 0xb ;  /* 0x000000302b2e7291 */ /* 0x000fe2000f8e583f */
[----:B------:R-:W-:Y:S01]  /*39a0*/  UMOV UR19, 0x40000040 ;  /* 0x4000004000137882 */ /* 0x000fe20000000000 */
[----:B------:R-:W-:Y:S02]  /*39b0*/  UMOV UR23, 0x40000040 ;  /* 0x4000004000177882 */ /* 0x000fe40000000000 */
[----:B------:R-:W-:Y:S01]  /*39c0*/  UIADD3 UR10, UR46, 0x2, URZ ;  /* 0x000000022e0a7890 */ /* 0x000fe2000fffe03f */
[----:B0-----:R-:W-:Y:S01]  /*39d0*/  MOV R0, UR43 ;  /* 0x0000002b00007c02 */ /* 0x001fe20008000f00 */
[----:B------:R-:W-:-:S02]  /*39e0*/  UIADD3 UR14, UR46, 0x4, URZ ;  /* 0x000000042e0e7890 */ /* 0x000fc4000fffe03f */
[----:B------:R-:W-:Y:S02]  /*39f0*/  UIADD3 UR18, UR46, 0x6, URZ ;  /* 0x000000062e127890 */ /* 0x000fe4000fffe03f */
[----:B------:R-:W-:Y:S02]  /*3a00*/  UIADD3 UR22, UR46, 0x400, URZ ;  /* 0x000004002e167890 */ /* 0x000fe4000fffe03f */
[----:B------:R-:W-:Y:S01]  /*3a10*/  UIADD3 UR26, UR46, 0x402, URZ ;  /* 0x000004022e1a7890 */ /* 0x000fe2000fffe03f */
[----:B------:R-:W-:Y:S01]  /*3a20*/  UMOV UR27, 0x40000040 ;  /* 0x40000040001b7882 */ /* 0x000fe20000000000 */
[----:B------:R-:W-:Y:S01]  /*3a30*/  WARPGROUP.ARRIVE ;  /* 0x00000000000079c5 */ /* 0x000fe20000000000 */
[----:B------:R-:W-:Y:S01]  /*3a40*/  UIADD3 UR30, UR46, 0x404, URZ ;  /* 0x000004042e1e7890 */ /* 0x000fe2000fffe03f */
[----:B------:R-:W-:Y:S01]  /*3a50*/  UMOV UR31, 0x40000040 ;  /* 0x40000040001f7882 */ /* 0x000fe20000000000 */
[----:B------:R-:W-:-:S03]  /*3a60*/  UIADD3 UR34, UR46, 0x406, URZ ;  /* 0x000004062e227890 */ /* 0x000fc6000fffe03f */
[----:B------:R-:W-:Y:S01]  /*3a70*/  HGMMA.64x128x16.F32 R24, gdesc[UR44], RZ, !UPT, gsb0 ;  /* 0x01e000002c1879f0 */ /* 0x000fe2000c0008ff */
[----:B------:R-:W-:Y:S02]  /*3a80*/  UMOV UR35, 0x40000040 ;  /* 0x4000004000237882 */ /* 0x000fe40000000000 */
        /* <DEDUP_REMOVED lines=22> */
[----:B------:R-:W-:Y:S05]  /*3bf0*/  @P2 BRA `(.L_x_23) ;  /* 0x00000000002c2947 */ /* 0x000fea0003800000 */
[----:B------:R-:W-:Y:S05]  /*3c00*/  @!P0 BRA `(.L_x_24) ;  /* 0x0000000000048947 */ /* 0x000fea0003800000 */
[----:B------:R-:W-:Y:S01]  /*3c10*/  BPT.TRAP 0x1 ;  /* 0x000000040000795c */ /* 0x000fe20000300000 */
.L_x_24:
[----:B------:R-:W-:Y:S01]  /*3c20*/  ULEA UR10, UR5, UR36, 0x3 ;  /* 0x00000024050a7291 */ /* 0x000fe2000f8e183f */
[----:B------:R-:W-:-:S05]  /*3c30*/  IMAD.U32 R3, RZ, RZ, UR6 ;  /* 0x00000006ff037e24 */ /* 0x000fca000f8e00ff */
[----:B------:R-:W-:-:S04]  /*3c40*/  SHF.L.U32 R3, R3, 0x1f, RZ ;  /* 0x0000001f03037819 */ /* 0x000fc800000006ff */
[----:B------:R0:W1:Y:S01]  /*3c50*/  SYNCS.PHASECHK.TRANS64.TRYWAIT P1, [UR10+0x28850], R3 ;  /* 0x02885003ff0075a7 */ /* 0x000062000802014a */
[----:B------:R-:W-:Y:S05]  /*3c60*/  @!P0 BRA `(.L_x_25) ;  /* 0x0000000000048947 */ /* 0x000fea0003800000 */
[----:B------:R-:W-:Y:S01]  /*3c70*/  BPT.TRAP 0x1 ;  /* 0x000000040000795c */ /* 0x000fe20000300000 */
.L_x_25:
[----:B-1----:R-:W-:Y:S05]  /*3c80*/  @P1 BRA `(.L_x_23) ;  /* 0x0000000000081947 */ /* 0x002fea0003800000 */
[----:B------:R-:W1:Y:S02]  /*3c90*/  SYNCS.PHASECHK.TRANS64.TRYWAIT P1, [UR10+0x28850], R3 ;  /* 0x02885003ff0075a7 */ /* 0x000e64000802014a */
[----:B-1----:R-:W-:Y:S05]  /*3ca0*/  @!P1 BRA `(.L_x_26) ;  /* 0x0000007800b89947 */ /* 0x002fea0003800000 */
.L_x_23:
[----:B------:R-:W-:Y:S01]  /*3cb0*/  UIADD3 UR6, UR36, 0x400, URZ ;  /* 0x0000040024067890 */ /* 0x000fe2000fffe03f */
[----:B------:R-:W-:Y:S01]  /*3cc0*/  WARPGROUP.ARRIVE ;  /* 0x00000000000079c5 */ /* 0x000fe20000000000 */
[----:B------:R-:W-:Y:S01]  /*3cd0*/  UMOV UR11, 0x40000040 ;  /* 0x40000040000b7882 */ /* 0x000fe20000000000 */
[----:B01----:R-:W-:Y:S01]  /*3ce0*/  IADD3 R3, -R2, 0xb, RZ ;  /* 0x0000000b02037810 */ /* 0x003fe20007ffe1ff */
[----:B------:R-:W-:-:S04]  /*3cf0*/  USHF.R.U32.HI UR6, URZ, 0x4, UR6 ;  /* 0x000000043f067899 */ /* 0x000fc80008011606 */
[----:B------:R-:W-:-:S04]  /*3d00*/  ULOP3.LUT UR6, UR6, 0x3fff, URZ, 0xc0, !UPT ;  /* 0x00003fff06067892 */ /* 0x000fc8000f8ec03f */
[----:B------:R-:W-:-:S04]  /*3d10*/  ULOP3.LUT UR6, UR6, 0x4000000, URZ, 0xfc, !UPT ;  /* 0x0400000006067892 */ /* 0x000fc8000f8efc3f */
[----:B------:R-:W-:-:S07]  /*3d20*/  ULEA UR6, UR5, UR6, 0xb ;  /* 0x0000000605067291 */ /* 0x000fce000f8e583f */
[----:B------:R-:W-:Y:S02]  /*3d30*/  UMOV UR10, UR6 ;  /* 0x00000006000a7c82 */ /* 0x000fe40008000000 */
[----:B------:R-:W-:Y:S01]  /*3d40*/  HGMMA.64x128x16.F32 R88, R152, gdesc[UR8].tnspB, R88, gsb0 ;  /* 0x41e0000898587df0 */ /* 0x000fe20008000858 */
[----:B------:R-:W-:Y:S01]  /*3d50*/  UIADD3 UR10, UR6, 0x80, URZ ;  /* 0x00000080060a7890 */ /* 0x000fe2000fffe03f */
[----:B------:R-:W-:Y:S01]  /*3d60*/  UMOV UR11, 0x40000040 ;  /* 0x40000040000b7882 */ /* 0x000fe20000000000 */
[----:B------:R-:W-:Y:S02]  /*3d70*/  WARPGROUP.DEPBAR.LE gsb0, 0x0 ;  /* 0x00008000000079c5 */ /* 0x000fe40000010000 */
[----:B------:R-:W-:-:S07]  /*3d80*/  WARPGROUP.ARRIVE ;  /* 0x00000000000079c5 */ /* 0x000fce0000000000 */
        /* <DEDUP_REMOVED lines=23> */
[----:B------:R-:W-:Y:S01]  /*3f00*/  UIADD3 UR6, UR6, 0x380, URZ ;  /* 0x0000038006067890 */ /* 0x000fe2000fffe03f */
[----:B------:R-:W-:Y:S02]  /*3f10*/  WARPGROUP.DEPBAR.LE gsb0, 0x0 ;  /* 0x00008000000079c5 */ /* 0x000fe40000010000 */
[----:B------:R-:W-:-:S06]  /*3f20*/  WARPGROUP.ARRIVE ;  /* 0x00000000000079c5 */ /* 0x000fcc0000000000 */
[----:B------:R-:W-:Y:S01]  /*3f30*/  HGMMA.64x128x16.F32 R88, R172, gdesc[UR8].tnspB, R88, gsb0 ;  /* 0x41e00008ac587df0 */ /* 0x000fe20008000858 */
[----:B------:R-:W-:Y:S01]  /*3f40*/  UMOV UR10, UR6 ;  /* 0x00000006000a7c82 */ /* 0x000fe20008000000 */
[----:B------:R-:W-:Y:S01]  /*3f50*/  UMOV UR11, 0x40000040 ;  /* 0x40000040000b7882 */ /* 0x000fe20000000000 */
[----:B------:R-:W-:Y:S02]  /*3f60*/  WARPGROUP.DEPBAR.LE gsb0, 0x0 ;  /* 0x00008000000079c5 */ /* 0x000fe40000010000 */
[----:B------:R-:W-:-:S07]  /*3f70*/  WARPGROUP.ARRIVE ;  /* 0x00000000000079c5 */ /* 0x000fce0000000000 */
[----:B------:R-:W-:Y:S03]  /*3f80*/  HGMMA.64x128x16.F32 R88, R168, gdesc[UR8].tnspB, R88, gsb0 ;  /* 0x41e00008a8587df0 */ /* 0x000fe60008000858 */
[----:B------:R-:W-:Y:S02]  /*3f90*/  WARPGROUP.DEPBAR.LE gsb0, 0x0 ;  /* 0x00008000000079c5 */ /* 0x000fe40000010000 */
[----:B------:R0:W-:Y:S06]  /*3fa0*/  BAR.ARV R3, 0x100 ;  /* 0x000400030000751d */ /* 0x0001ec0000002000 */
[----:B------:R-:W-:Y:S05]  /*3fb0*/  @!P0 BRA `(.L_x_27) ;  /* 0x0000000000048947 */ /* 0x000fea0003800000 */
[----:B------:R-:W-:Y:S01]  /*3fc0*/  BPT.TRAP 0x1 ;  /* 0x000000040000795c */ /* 0x000fe20000300000 */
.L_x_27:
[----:B------:R-:W-:Y:S02]  /*3fd0*/  FMNMX.FTZ R8, R26, R13, !PT ;  /* 0x0000000d1a087209 */ /* 0x000fe40007810000 */
[----:B------:R-:W-:Y:S02]  /*3fe0*/  FMNMX.FTZ R6, R24, R11, !PT ;  /* 0x0000000b18067209 */ /* 0x000fe40007810000 */
[----:B------:R-:W-:Y:S02]  /*3ff0*/  FMNMX.FTZ R15, R27, R8, !PT ;  /* 0x000000081b0f7209 */ /* 0x000fe40007810000 */
[----:B0-----:R-:W-:Y:S02]  /*4000*/  FMNMX.FTZ R3, R25, R6, !PT ;  /* 0x0000000619037209 */ /* 0x001fe40007810000 */
[----:B------:R-:W-:Y:S02]  /*4010*/  FMNMX.FTZ R8, R30, R15, !PT ;  /* 0x0000000f1e087209 */ /* 0x000fe40007810000 */
[----:B------:R-:W-:-:S02]  /*4020*/  FMNMX.FTZ R6, R28, R3, !PT ;  /* 0x000000031c067209 */ /* 0x000fc40007810000 */
[----:B------:R-:W-:Y:S02]  /*4030*/  FMNMX.FTZ R15, R31, R8, !PT ;  /* 0x000000081f0f7209 */ /* 0x000fe40007810000 */
[----:B------:R-:W-:Y:S02]  /*4040*/  FMNMX.FTZ R3, R29, R6, !PT ;  /* 0x000000061d037209 */ /* 0x000fe40007810000 */
[----:B------:R-:W-:Y:S02]  /*4050*/  FMNMX.FTZ R8, R34, R15, !PT ;  /* 0x0000000f22087209 */ /* 0x000fe40007810000 */
[----:B------:R-:W-:Y:S02]  /*4060*/  FMNMX.FTZ R6, R32, R3, !PT ;  /* 0x0000000320067209 */ /* 0x000fe40007810000 */
        /* <DEDUP_REMOVED lines=54> */
[----:B------:R-:W-:Y:S01]  /*43d0*/  R2UR UR6, R0 ;  /* 0x00000000000672ca */ /* 0x000fe200000e0000 */
[----:B------:R-:W0:Y:S04]  /*43e0*/  SHFL.BFLY PT, R15, R12, 0x2, 0x1f ;  /* 0x0c401f000c0f7f89 */ /* 0x000e2800000e0000 */
[----:B------:R-:W1:Y:S08]  /*43f0*/  SHFL.BFLY PT, R3, R10, 0x2, 0x1f ;  /* 0x0c401f000a037f89 */ /* 0x000e7000000e0000 */
[----:B------:R-:W-:-:S04]  /*4400*/  ULEA UR6, UR6, UR36, 0x3 ;  /* 0x0000002406067291 */ /* 0x000fc8000f8e183f */
[----:B------:R-:W-:-:S04]  /*4410*/  UIADD3 UR6, UR6, 0x28840, URZ ;  /* 0x0002884006067890 */ /* 0x000fc8000fffe03f */
[----:B------:R-:W-:Y:S01]  /*4420*/  UPRMT UR6, UR7, 0x654, UR6 ;  /* 0x0000065407067896 */ /* 0x000fe20008000006 */
[----:B0-----:R-:W-:Y:S02]  /*4430*/  FMNMX.FTZ R17, R12, R15, !PT ;  /* 0x0000000f0c117209 */ /* 0x001fe40007810000 */
[----:B-1----:R-:W-:-:S03]  /*4440*/  FMNMX.FTZ R14, R10, R3, !PT ;  /* 0x000000030a0e7209 */ /* 0x002fc60007810000 */
[----:B------:R-:W0:Y:S01]  /*4450*/  SHFL.BFLY PT, R6, R17, 0x1, 0x1f ;  /* 0x0c201f0011067f89 */ /* 0x000e2200000e0000 */
[----:B------:R-:W1:Y:S03]  /*4460*/  LDC R3, c[0x0][0x988] ;  /* 0x00026200ff037b82 */ /* 0x000e660000000800 */
[----:B------:R-:W2:Y:S01]  /*4470*/  SHFL.BFLY PT, R15, R14, 0x1, 0x1f ;  /* 0x0c201f000e0f7f89 */ /* 0x000ea200000e0000 */
[----:B------:R-:W-:Y:S01]  /*4480*/  SYNCS.ARRIVE.TRANS64.RED.A1T0 RZ, [UR6], RZ ;  /* 0x000000ffffff79a7 */ /* 0x000fe20008100406 */
[----:B0-----:R-:W-:Y:S02]  /*4490*/  FMNMX.FTZ R6, R17, R6, !PT ;  /* 0x0000000611067209 */ /* 0x001fe40007810000 */
[----:B--2---:R-:W-:-:S03]  /*44a0*/  FMNMX.FTZ R8, R14, R15, !PT ;  /* 0x0000000f0e087209 */ /* 0x004fc60007810000 */
[C---:B------:R-:W-:Y:S01]  /*44b0*/  FADD.FTZ R20, -R6.reuse, R13 ;  /* 0x0000000d06147221 */ /* 0x040fe20000010100 */
[----:B-1----:R-:W-:-:S03]  /*44c0*/  FMUL.FTZ R14, R6, R3 ;  /* 0x00000003060e7220 */ /* 0x002fc60000410000 */
[-C--:B------:R-:W-:Y:S01]  /*44d0*/  FMUL.FTZ R12, R20, R3.reuse ;  /* 0x00000003140c7220 */ /* 0x080fe20000410000 */
[C---:B------:R-:W-:Y:S01]  /*44e0*/  FADD.FTZ R18, -R8.reuse, R11 ;  /* 0x0000000b08127221 */ /* 0x040fe20000010100 */
[-C--:B------:R-:W-:Y:S01]  /*44f0*/  FMUL.FTZ R20, R8, R3.reuse ;  /* 0x0000000308147220 */ /* 0x080fe20000410000 */
[-CC-:B------:R-:W-:Y:S01]  /*4500*/  FFMA.FTZ R153, R26, R3.reuse, -R14.reuse ;  /* 0x000000031a997223 */ /* 0x180fe2000001080e */
[-C--:B------:R-:W-:Y:S01]  /*4510*/  FFMA.FTZ R155, R30, R3.reuse, -R14 ;  /* 0x000000031e9b7223 */ /* 0x080fe2000001080e */
[-C--:B------:R-:W-:Y:S01]  /*4520*/  FMUL.FTZ R18, R18, R3.reuse ;  /* 0x0000000312127220 */ /* 0x080fe20000410000 */
[-CC-:B------:R-:W-:Y:S01]  /*4530*/  FFMA.FTZ R11, R24, R3.reuse, -R20.reuse ;  /* 0x00000003180b7223 */ /* 0x180fe20000010814 */
[-CC-:B------:R-:W-:Y:S01]  /*4540*/  FFMA.FTZ R152, R25, R3.reuse, -R20.reuse ;  /* 0x0000000319987223 */ /* 0x180fe20000010814 */
        /* <DEDUP_REMOVED lines=15> */
[-C--:B------:R-:W-:Y:S01]  /*4640*/  FFMA.FTZ R164, R48, R3.reuse, -R20 ;  /* 0x0000000330a47223 */ /* 0x080fe20000010814 */
[----:B------:R-:W1:Y:S01]  /*4650*/  MUFU.EX2 R11, R11 ;  /* 0x0000000b000b7308 */ /* 0x000e620000000800 */
[-C--:B0-----:R-:W-:Y:S01]  /*4660*/  FFMA.FTZ R18, R27, R3.reuse, -R14 ;  /* 0x000000031b127223 */ /* 0x081fe2000001080e */
[-CC-:B------:R-:W-:Y:S01]  /*4670*/  FFMA.FTZ R166, R52, R3.reuse, -R20.reuse ;  /* 0x0000000334a67223 */ /* 0x180fe20000010814 */
[-CC-:B------:R-:W-:Y:S01]  /*4680*/  FFMA.FTZ R180, R56, R3.reuse, -R20.reuse ;  /* 0x0000000338b47223 */ /* 0x180fe20000010814 */
[-CC-:B------:R-:W-:Y:S01]  /*4690*/  FFMA.FTZ R182, R60, R3.reuse, -R20.reuse ;  /* 0x000000033cb67223 */ /* 0x180fe20000010814 */
[-CC-:B------:R-:W-:Y:S01]  /*46a0*/  FFMA.FTZ R33, R61, R3.reuse, -R20.reuse ;  /* 0x000000033d217223 */ /* 0x180fe20000010814 */
[-CC-:B------:R-:W-:Y:S01]  /*46b0*/  FFMA.FTZ R176, R64, R3.reuse, -R20.reuse ;  /* 0x0000000340b07223 */ /* 0x180fe20000010814 */
[-CC-:B------:R-:W-:Y:S01]  /*46c0*/  FFMA.FTZ R37, R65, R3.reuse, -R20.reuse ;  /* 0x0000000341257223 */ /* 0x180fe20000010814 */
[----:B------:R-:W0:Y:S01]  /*46d0*/  MUFU.EX2 R153, R153 ;  /* 0x0000009900997308 */ /* 0x000e220000000800 */
[-CC-:B------:R-:W-:Y:S01]  /*46e0*/  FFMA.FTZ R178, R68, R3.reuse, -R20.reuse ;  /* 0x0000000344b27223 */ /* 0x180fe20000010814 */
[-CC-:B------:R-:W-:Y:S01]  /*46f0*/  FFMA.FTZ R41, R69, R3.reuse, -R20.reuse ;  /* 0x0000000345297223 */ /* 0x180fe20000010814 */
[-CC-:B------:R-:W-:Y:S01]  /*4700*/  FFMA.FTZ R172, R72, R3.reuse, -R20.reuse ;  /* 0x0000000348ac7223 */ /* 0x180fe20000010814 */
[-CC-:B------:R-:W-:Y:S01]  /*4710*/  FFMA.FTZ R45, R73, R3.reuse, -R20.reuse ;  /* 0x00000003492d7223 */ /* 0x180fe20000010814 */
[-CC-:B------:R-:W-:Y:S01]  /*4720*/  FFMA.FTZ R174, R76, R3.reuse, -R20.reuse ;  /* 0x000000034cae7223 */ /* 0x180fe20000010814 */
[-CC-:B------:R-:W-:Y:S01]  /*4730*/  FFMA.FTZ R49, R77, R3.reuse, -R20.reuse ;  /* 0x000000034d317223 */ /* 0x180fe20000010814 */
[-CC-:B------:R-:W-:Y:S01]  /*4740*/  FFMA.FTZ R168, R80, R3.reuse, -R20.reuse ;  /* 0x0000000350a87223 */ /* 0x180fe20000010814 */
[----:B------:R-:W2:Y:S01]  /*4750*/  MUFU.EX2 R152, R152 ;  /* 0x0000009800987308 */ /* 0x000ea20000000800 */
[-CC-:B------:R-:W-:Y:S01]  /*4760*/  FFMA.FTZ R53, R81, R3.reuse, -R20.reuse ;  /* 0x0000000351357223 */ /* 0x180fe20000010814 */
[-CC-:B------:R-:W-:Y:S01]  /*4770*/  FFMA.FTZ R170, R84, R3.reuse, -R20.reuse ;  /* 0x0000000354aa7223 */ /* 0x180fe20000010814 */
[-C--:B------:R-:W-:Y:S01]  /*4780*/  FFMA.FTZ R57, R85, R3.reuse, -R20 ;  /* 0x0000000355397223 */ /* 0x080fe20000010814 */
[-CC-:B------:R-:W-:Y:S01]  /*4790*/  FFMA.FTZ R20, R31, R3.reuse, -R14.reuse ;  /* 0x000000031f147223 */ /* 0x180fe2000001080e */
[-CC-:B------:R-:W-:Y:S01]  /*47a0*/  FFMA.FTZ R157, R34, R3.reuse, -R14.reuse ;  /* 0x00000003229d7223 */ /* 0x180fe2000001080e */
[--C-:B------:R-:W-:Y:S01]  /*47b0*/  FFMA.FTZ R22, R35, R3, -R14.reuse ;  /* 0x0000000323167223 */ /* 0x100fe2000001080e */
[----:B-1----:R-:W-:Y:S01]  /*47c0*/  FFMA.FTZ R9, R10, R9, R11 ;  /* 0x000000090a097223 */ /* 0x002fe2000001000b */
[----:B------:R-:W1:Y:S01]  /*47d0*/  MUFU.EX2 R18, R18 ;  /* 0x0000001200127308 */ /* 0x000e620000000800 */
[----:B0-----:R-:W-:Y:S01]  /*47e0*/  FFMA.FTZ R7, R12, R7, R153 ;  /* 0x000000070c077223 */ /* 0x001fe20000010099 */
[-CC-:B------:R-:W-:Y:S01]  /*47f0*/  FFMA.FTZ R159, R38, R3.reuse, -R14.reuse ;  /* 0x00000003269f7223 */ /* 0x180fe2000001080e */
[-CC-:B------:R-:W-:Y:S01]  /*4800*/  FFMA.FTZ R24, R39, R3.reuse, -R14.reuse ;  /* 0x0000000327187223 */ /* 0x180fe2000001080e */
[-CC-:B------:R-:W-:Y:S01]  /*4810*/  FFMA.FTZ R161, R42, R3.reuse, -R14.reuse ;  /* 0x000000032aa17223 */ /* 0x180fe2000001080e */
[-CC-:B------:R-:W-:Y:S01]  /*4820*/  FFMA.FTZ R26, R43, R3.reuse, -R14.reuse ;  /* 0x000000032b1a7223 */ /* 0x180fe2000001080e */
[-CC-:B------:R-:W-:Y:S01]  /*4830*/  FFMA.FTZ R163, R46, R3.reuse, -R14.reuse ;  /* 0x000000032ea37223 */ /* 0x180fe2000001080e */
[-CC-:B------:R-:W-:Y:S01]  /*4840*/  FFMA.FTZ R28, R47, R3.reuse, -R14.reuse ;  /* 0x000000032f1c7223 */ /* 0x180fe2000001080e */
[----:B------:R-:W0:Y:S01]  /*4850*/  MUFU.EX2 R154, R154 ;  /* 0x0000009a009a7308 */ /* 0x000e220000000800 */
[----:B--2---:R-:W-:Y:S01]  /*4860*/  FADD.FTZ R9, R152, R9 ;  /* 0x0000000998097221 */ /* 0x004fe20000010000 */
[-CC-:B------:R-:W-:Y:S01]  /*4870*/  FFMA.FTZ R165, R50, R3.reuse, -R14.reuse ;  /* 0x0000000332a57223 */ /* 0x180fe2000001080e */
[-CC-:B------:R-:W-:Y:S01]  /*4880*/  FFMA.FTZ R30, R51, R3.reuse, -R14.reuse ;  /* 0x00000003331e7223 */ /* 0x180fe2000001080e */
[-CC-:B------:R-:W-:Y:S01]  /*4890*/  FFMA.FTZ R167, R54, R3.reuse, -R14.reuse ;  /* 0x0000000336a77223 */ /* 0x180fe2000001080e */
[-CC-:B------:R-:W-:Y:S01]  /*48a0*/  FFMA.FTZ R32, R55, R3.reuse, -R14.reuse ;  /* 0x0000000337207223 */ /* 0x180fe2000001080e */
[-CC-:B------:R-:W-:Y:S01]  /*48b0*/  FFMA.FTZ R181, R58, R3.reuse, -R14.reuse ;  /* 0x000000033ab57223 */ /* 0x180fe2000001080e */
[-CC-:B------:R-:W-:Y:S01]  /*48c0*/  FFMA.FTZ R34, R59, R3.reuse, -R14.reuse ;  /* 0x000000033b227223 */ /* 0x180fe2000001080e */
[----:B------:R-:W2:Y:S01]  /*48d0*/  MUFU.EX2 R155, R155 ;  /* 0x0000009b009b7308 */ /* 0x000ea20000000800 */
[----:B-1----:R-:W-:Y:S01]  /*48e0*/  FADD.FTZ R38, R18, R7 ;  /* 0x0000000712267221 */ /* 0x002fe20000010000 */
[-CC-:B------:R-:W-:Y:S01]  /*48f0*/  FFMA.FTZ R183, R62, R3.reuse, -R14.reuse ;  /* 0x000000033eb77223 */ /* 0x180fe2000001080e */
[-CC-:B------:R-:W-:Y:S01]  /*4900*/  FFMA.FTZ R36, R63, R3.reuse, -R14.reuse ;  /* 0x000000033f247223 */ /* 0x180fe2000001080e */
[-CC-:B------:R-:W-:Y:S01]  /*4910*/  FFMA.FTZ R177, R66, R3.reuse, -R14.reuse ;  /* 0x0000000342b17223 */ /* 0x180fe2000001080e */
[-CC-:B------:R-:W-:Y:S01]  /*4920*/  FFMA.FTZ R70, R70, R3.reuse, -R14.reuse ;  /* 0x0000000346467223 */ /* 0x180fe2000001080e */
[-CC-:B------:R-:W-:Y:S01]  /*4930*/  FFMA.FTZ R71, R71, R3.reuse, -R14.reuse ;  /* 0x0000000347477223 */ /* 0x180fe2000001080e */
[-CC-:B------:R-:W-:Y:S01]  /*4940*/  FFMA.FTZ R74, R74, R3.reuse, -R14.reuse ;  /* 0x000000034a4a7223 */ /* 0x180fe2000001080e */
[----:B------:R-:W1:Y:S01]  /*4950*/  MUFU.EX2 R13, R13 ;  /* 0x0000000d000d7308 */ /* 0x000e620000000800 */
[----:B0-----:R-:W-:Y:S01]  /*4960*/  FADD.FTZ R40, R154, R9 ;  /* 0x000000099a287221 */ /* 0x001fe20000010000 */
[-CC-:B------:R-:W-:Y:S01]  /*4970*/  FFMA.FTZ R75, R75, R3.reuse, -R14.reuse ;  /* 0x000000034b4b7223 */ /* 0x180fe2000001080e */
[-CC-:B------:R-:W-:Y:S01]  /*4980*/  FFMA.FTZ R78, R78, R3.reuse, -R14.reuse ;  /* 0x000000034e4e7223 */ /* 0x180fe2000001080e */
[-CC-:B------:R-:W-:Y:S01]  /*4990*/  FFMA.FTZ R79, R79, R3.reuse, -R14.reuse ;  /* 0x000000034f4f7223 */ /* 0x180fe2000001080e */
[-CC-:B------:R-:W-:Y:S01]  /*49a0*/  FFMA.FTZ R82, R82, R3.reuse, -R14.reuse ;  /* 0x0000000352527223 */ /* 0x180fe2000001080e */
[-CC-:B------:R-:W-:Y:S01]  /*49b0*/  FFMA.FTZ R83, R83, R3.reuse, -R14.reuse ;  /* 0x0000000353537223 */ /* 0x180fe2000001080e */
[----:B------:R-:W-:Y:S01]  /*49c0*/  FFMA.FTZ R86, R86, R3, -R14 ;  /* 0x0000000356567223 */ /* 0x000fe2000001080e */
[----:B------:R-:W0:Y:S01]  /*49d0*/  MUFU.EX2 R20, R20 ;  /* 0x0000001400147308 */ /* 0x000e220000000800 */
[----:B--2---:R-:W-:-:S07]  /*49e0*/  FADD.FTZ R7, R155, R38 ;  /* 0x000000269b077221 */ /* 0x004fce0000010000 */
[----:B------:R-:W2:Y:S01]  /*49f0*/  MUFU.EX2 R156, R156 ;  /* 0x0000009c009c7308 */ /* 0x000ea20000000800 */
[----:B-1----:R-:W-:-:S07]  /*4a00*/  FADD.FTZ R9, R13, R40 ;  /* 0x000000280d097221 */ /* 0x002fce0000010000 */
[----:B------:R-:W1:Y:S01]  /*4a10*/  MUFU.EX2 R157, R157 ;  /* 0x0000009d009d7308 */ /* 0x000e620000000800 */
[----:B0-----:R-:W-:-:S07]  /*4a20*/  FADD.FTZ R38, R20, R7 ;  /* 0x0000000714267221 */ /* 0x001fce0000010000 */
[----:B------:R-:W0:Y:S01]  /*4a30*/  MUFU.EX2 R15, R15 ;  /* 0x0000000f000f7308 */ /* 0x000e220000000800 */
[----:B--2---:R-:W-:-:S07]  /*4a40*/  FADD.FTZ R40, R156, R9 ;  /* 0x000000099c287221 */ /* 0x004fce0000010000 */
[----:B------:R-:W2:Y:S01]  /*4a50*/  MUFU.EX2 R22, R22 ;  /* 0x0000001600167308 */ /* 0x000ea20000000800 */
[----:B-1----:R-:W-:Y:S01]  /*4a60*/  FADD.FTZ R7, R157, R38 ;  /* 0x000000269d077221 */ /* 0x002fe20000010000 */
[-CC-:B------:R-:W-:Y:S01]  /*4a70*/  FFMA.FTZ R38, R67, R3.reuse, -R14.reuse ;  /* 0x0000000343267223 */ /* 0x180fe2000001080e */
[----:B------:R-:W-:-:S05]  /*4a80*/  FFMA.FTZ R14, R87, R3, -R14 ;  /* 0x00000003570e7223 */ /* 0x000fca000001080e */
[----:B------:R-:W1:Y:S01]  /*4a90*/  MUFU.EX2 R158, R158 ;  /* 0x0000009e009e7308 */ /* 0x000e620000000800 */
[----:B0-----:R-:W-:-:S07]  /*4aa0*/  FADD.FTZ R9, R15, R40 ;  /* 0x000000280f097221 */ /* 0x001fce0000010000 */
        /* <DEDUP_REMOVED lines=101> */
[----:B0-----:R-:W-:Y:S01]  /*5100*/  FADD.FTZ R7, R86, R7 ;  /* 0x0000000756077221 */ /* 0x001fe20000010000 */
[----:B--2---:R-:W-:-:S03]  /*5110*/  FADD.FTZ R9, R57, R40 ;  /* 0x0000002839097221 */ /* 0x004fc60000010000 */
[----:B-1----:R-:W-:Y:S01]  /*5120*/  FADD.FTZ R7, R14, R7 ;  /* 0x000000070e077221 */ /* 0x002fe20000010000 */
[----:B------:R-:W-:Y:S06]  /*5130*/  @!P0 BRA `(.L_x_28) ;  /* 0x0000000000048947 */ /* 0x000fec0003800000 */
[----:B------:R-:W-:Y:S01]  /*5140*/  BPT.TRAP 0x1 ;  /* 0x000000040000795c */ /* 0x000fe20000300000 */
.L_x_28:
[----:B------:R-:W-:Y:S01]  /*5150*/  ULEA UR5, UR5, UR36, 0x3 ;  /* 0x0000002405057291 */ /* 0x000fe2000f8e183f */
[----:B------:R-:W-:Y:S01]  /*5160*/  ISETP.LT.AND P1, PT, R16, UR42, PT ;  /* 0x0000002a10007c0c */ /* 0x000fe2000bf21270 */
[----:B------:R-:W-:Y:S01]  /*5170*/  UIADD3 UR10, UR42, -0x1, URZ ;  /* 0xffffffff2a0a7890 */ /* 0x000fe2000fffe03f */
[----:B------:R-:W-:Y:S01]  /*5180*/  F2FP.F16.F32.PACK_AB R152, R152, R11 ;  /* 0x0000000b9898723e */ /* 0x000fe200000000ff */
[----:B------:R-:W-:Y:S01]  /*5190*/  UIADD3 UR5, UR5, 0x28860, URZ ;  /* 0x0002886005057890 */ /* 0x000fe2000fffe03f */
[----:B------:R-:W-:Y:S01]  /*51a0*/  F2FP.F16.F32.PACK_AB R154, R13, R154 ;  /* 0x0000009a0d9a723e */ /* 0x000fe200000000ff */
[----:B------:R-:W-:Y:S01]  /*51b0*/  UMOV UR6, UR4 ;  /* 0x0000000400067c82 */ /* 0x000fe20008000000 */
[----:B------:R-:W-:Y:S01]  /*51c0*/  F2FP.F16.F32.PACK_AB R153, R18, R153 ;  /* 0x000000991299723e */ /* 0x000fe200000000ff */
[----:B------:R-:W-:Y:S01]  /*51d0*/  UPRMT UR5, UR7, 0x654, UR5 ;  /* 0x0000065407057896 */ /* 0x000fe20008000005 */
[----:B------:R-:W-:Y:S01]  /*51e0*/  F2FP.F16.F32.PACK_AB R155, R20, R155 ;  /* 0x0000009b149b723e */ /* 0x000fe200000000ff */
[----:B------:R-:W-:Y:S01]  /*51f0*/  UMOV UR42, UR10 ;  /* 0x0000000a002a7c82 */ /* 0x000fe20008000000 */
[----:B------:R-:W-:Y:S01]  /*5200*/  F2FP.F16.F32.PACK_AB R156, R15, R156 ;  /* 0x0000009c0f9c723e */ /* 0x000fe200000000ff */
[-C--:B------:R-:W-:Y:S01]  /*5210*/  FMUL.FTZ R88, R88, R10.reuse ;  /* 0x0000000a58587220 */ /* 0x080fe20000410000 */
[----:B------:R-:W-:Y:S01]  /*5220*/  F2FP.F16.F32.PACK_AB R157, R22, R157 ;  /* 0x0000009d169d723e */ /* 0x000fe200000000ff */
[----:B------:R-:W-:Y:S01]  /*5230*/  FMUL.FTZ R89, R89, R10 ;  /* 0x0000000a59597220 */ /* 0x000fe20000410000 */
[----:B------:R-:W-:Y:S01]  /*5240*/  F2FP.F16.F32.PACK_AB R158, R17, R158 ;  /* 0x0000009e119e723e */ /* 0x000fe200000000ff */
[-C--:B------:R-:W-:Y:S01]  /*5250*/  FMUL.FTZ R92, R92, R10.reuse ;  /* 0x0000000a5c5c7220 */ /* 0x080fe20000410000 */
[----:B------:R-:W-:Y:S01]  /*5260*/  SYNCS.ARRIVE.TRANS64.RED.A1T0 RZ, [UR5], RZ ;  /* 0x000000ffffff79a7 */ /* 0x000fe20008100405 */
[----:B------:R-:W-:Y:S01]  /*5270*/  R2UR UR5, R0 ;  /* 0x00000000000572ca */ /* 0x000fe200000e0000 */
[-C--:B------:R-:W-:Y:S01]  /*5280*/  FMUL.FTZ R93, R93, R10.reuse ;  /* 0x0000000a5d5d7220 */ /* 0x080fe20000410000 */
[----:B------:R-:W-:Y:S01]  /*5290*/  F2FP.F16.F32.PACK_AB R159, R24, R159 ;  /* 0x0000009f189f723e */ /* 0x000fe200000000ff */
[----:B------:R-:W-:Y:S01]  /*52a0*/  FMUL.FTZ R96, R96, R10 ;  /* 0x0000000a60607220 */ /* 0x000fe20000410000 */
[----:B------:R-:W-:Y:S01]  /*52b0*/  F2FP.F16.F32.PACK_AB R160, R19, R160 ;  /* 0x000000a013a0723e */ /* 0x000fe200000000ff */
        /* <DEDUP_REMOVED lines=46> */
[-C--:B------:R-:W-:Y:S01]  /*55a0*/  FMUL.FTZ R144, R144, R10.reuse ;  /* 0x0000000a90907220 */ /* 0x080fe20000410000 */
[-C--:B------:R-:W-:Y:S01]  /*55b0*/  FMUL.FTZ R145, R145, R10.reuse ;  /* 0x0000000a91917220 */ /* 0x080fe20000410000 */
[-C--:B------:R-:W-:Y:S01]  /*55c0*/  FMUL.FTZ R148, R148, R10.reuse ;  /* 0x0000000a94947220 */ /* 0x080fe20000410000 */
[----:B------:R-:W-:Y:S01]  /*55d0*/  FMUL.FTZ R149, R149, R10 ;  /* 0x0000000a95957220 */ /* 0x000fe20000410000 */
[-C--:B------:R-:W-:Y:S01]  /*55e0*/  FMUL.FTZ R90, R90, R12.reuse ;  /* 0x0000000c5a5a7220 */ /* 0x080fe20000410000 */
        /* <DEDUP_REMOVED lines=30> */
[----:B------:R-:W-:Y:S01]  /*57d0*/  FMUL.FTZ R151, R151, R12 ;  /* 0x0000000c97977220 */ /* 0x000fe20000410000 */
[----:B------:R-:W-:-:S02]  /*57e0*/  IMAD.MOV.U32 R13, RZ, RZ, R6 ;  /* 0x000000ffff0d7224 */ /* 0x000fc400078e0006 */
[----:B------:R-:W-:Y:S01]  /*57f0*/  IMAD.MOV.U32 R11, RZ, RZ, R8 ;  /* 0x000000ffff0b7224 */ /* 0x000fe200078e0008 */
[----:B------:R-:W-:Y:S06]  /*5800*/  @P1 BRA `(.L_x_29) ;  /* 0xffffffdc00ec1947 */ /* 0x000fec000383ffff */
.L_x_18:
[----:B------:R-:W-:Y:S06]  /*5810*/  BAR.ARV 0x8, 0x180 ;  /* 0x0206000000007b1d */ /* 0x000fec0000002000 */
[----:B------:R-:W-:Y:S05]  /*5820*/  @!P0 BRA `(.L_x_30) ;  /* 0x0000000000048947 */ /* 0x000fea0003800000 */
[----:B------:R-:W-:Y:S01]  /*5830*/  BPT.TRAP 0x1 ;  /* 0x000000040000795c */ /* 0x000fe20000300000 */
.L_x_30:
[----:B------:R-:W-:Y:S02]  /*5840*/  R2UR UR5, R0 ;  /* 0x00000000000572ca */ /* 0x000fe400000e0000 */
[----:B------:R-:W-:-:S04]  /*5850*/  MOV R2, UR4 ;  /* 0x0000000400027c02 */ /* 0x000fc80008000f00 */
[----:B------:R-:W-:-:S07]  /*5860*/  SHF.L.U32 R2, R2, 0x1f, RZ ;  /* 0x0000001f02027819 */ /* 0x000fce00000006ff */
[----:B------:R-:W-:-:S09]  /*5870*/  ULEA UR5, UR5, UR36, 0x3 ;  /* 0x0000002405057291 */ /* 0x000fd2000f8e183f */
[----:B------:R0:W1:Y:S01]  /*5880*/  SYNCS.PHASECHK.TRANS64.TRYWAIT P1, [UR5+0x28850], R2 ;  /* 0x02885002ff0075a7 */ /* 0x0000620008020145 */
[----:B------:R-:W-:Y:S05]  /*5890*/  @!P0 BRA `(.L_x_31) ;  /* 0x0000000000048947 */ /* 0x000fea0003800000 */
[----:B------:R-:W-:Y:S01]  /*58a0*/  BPT.TRAP 0x1 ;  /* 0x000000040000795c */ /* 0x000fe20000300000 */
.L_x_31:
[----:B-1----:R-:W-:Y:S05]  /*58b0*/  @P1 BRA `(.L_x_32) ;  /* 0x0000000000081947 */ /* 0x002fea0003800000 */
[----:B------:R-:W1:Y:S02]  /*58c0*/  SYNCS.PHASECHK.TRANS64.TRYWAIT P1, [UR5+0x28850], R2 ;  /* 0x02885002ff0075a7 */ /* 0x000e640008020145 */
[----:B-1----:R-:W-:Y:S05]  /*58d0*/  @!P1 BRA `(.L_x_33) ;  /* 0x0000005c00c49947 */ /* 0x002fea0003800000 */
.L_x_32:
[----:B------:R-:W-:Y:S01]  /*58e0*/  UIADD3 UR36, UR36, 0x400, URZ ;  /* 0x0000040024247890 */ /* 0x000fe2000fffe03f */
[----:B------:R-:W-:Y:S01]  /*58f0*/  R2UR UR6, R0 ;  /* 0x00000000000672ca */ /* 0x000fe200000e0000 */
[----:B------:R-:W-:Y:S01]  /*5900*/  WARPGROUP.ARRIVE ;  /* 0x00000000000079c5 */ /* 0x000fe20000000000 */
[----:B------:R-:W-:Y:S01]  /*5910*/  UMOV UR11, 0x40000040 ;  /* 0x40000040000b7882 */ /* 0x000fe20000000000 */
[----:B------:R-:W-:Y:S01]  /*5920*/  USHF.R.U32.HI UR36, URZ, 0x4, UR36 ;  /* 0x000000043f247899 */ /* 0x000fe20008011624 */
[----:B------:R-:W2:Y:S01]  /*5930*/  SHFL.BFLY PT, R0, R9, 0x2, 0x1f ;  /* 0x0c401f0009007f89 */ /* 0x000ea200000e0000 */
[----:B------:R-:W-:Y:S02]  /*5940*/  IMAD.MOV.U32 R67, RZ, RZ, RZ ;  /* 0x000000ffff437224 */ /* 0x000fe400078e00ff */
[----:B------:R-:W-:Y:S01]  /*5950*/  ULOP3.LUT UR36, UR36, 0x3fff, URZ, 0xc0, !UPT ;  /* 0x00003fff24247892 */ /* 0x000fe2000f8ec03f */
[----:B01----:R-:W0:Y:S01]  /*5960*/  SHFL.BFLY PT, R2, R7, 0x2, 0x1f ;  /* 0x0c401f0007027f89 */ /* 0x003e2200000e0000 */
[----:B------:R-:W-:-:S02]  /*5970*/  IMAD.MOV.U32 R16, RZ, RZ, RZ ;  /* 0x000000ffff107224 */ /* 0x000fc400078e00ff */
[----:B------:R-:W-:Y:S01]  /*5980*/  ULOP3.LUT UR4, UR36, 0x4000000, URZ, 0xfc, !UPT ;  /* 0x0400000024047892 */ /* 0x000fe2000f8efc3f */
[----:B------:R-:W-:-:S03]  /*5990*/  IMAD.MOV.U32 R17, RZ, RZ, -0x800000 ;  /* 0xff800000ff117424 */ /* 0x000fc600078e00ff */
[----:B------:R-:W-:-:S04]  /*59a0*/  ULEA UR4, UR6, UR4, 0xb ;  /* 0x0000000406047291 */ /* 0x000fc8000f8e583f */
[----:B------:R-:W-:-:S03]  /*59b0*/  UIADD3 UR6, UR4, 0x80, URZ ;  /* 0x0000008004067890 */ /* 0x000fc6000fffe03f */
[----:B------:R-:W-:Y:S02]  /*59c0*/  UMOV UR10, UR4 ;  /* 0x00000004000a7c82 */ /* 0x000fe40008000000 */
[----:B------:R-:W-:Y:S01]  /*59d0*/  HGMMA.64x128x16.F32 R88, R152, gdesc[UR8].tnspB, R88, gsb0 ;  /* 0x41e0000898587df0 */ /* 0x000fe20008000858 */
[----:B------:R-:W-:Y:S01]  /*59e0*/  UMOV UR11, 0x40000040 ;  /* 0x40000040000b7882 */ /* 0x000fe20000000000 */
[----:B------:R-:W-:Y:S01]  /*59f0*/  UMOV UR10, UR6 ;  /* 0x00000006000a7c82 */ /* 0x000fe20008000000 */
[----:B------:R-:W-:Y:S01]  /*5a00*/  UIADD3 UR6, UR4, 0x100, URZ ;  /* 0x0000010004067890 */ /* 0x000fe2000fffe03f */
[----:B--2---:R-:W-:Y:S01]  /*5a10*/  FADD.FTZ R0, R0, R9 ;  /* 0x0000000900007221 */ /* 0x004fe20000010000 */
[----:B0-----:R-:W-:-:S04]  /*5a20*/  FADD.FTZ R2, R2, R7 ;  /* 0x0000000702027221 */ /* 0x001fc80000010000 */
[----:B------:R-:W0:Y:S04]  /*5a30*/  SHFL.BFLY PT, R5, R0, 0x1, 0x1f ;  /* 0x0c201f0000057f89 */ /* 0x000e2800000e0000 */
[----:B------:R-:W1:Y:S01]  /*5a40*/  SHFL.BFLY PT, R11, R2, 0x1, 0x1f ;  /* 0x0c201f00020b7f89 */ /* 0x000e6200000e0000 */
[----:B0-----:R-:W-:Y:S01]  /*5a50*/  FADD.FTZ R10, R0, R5 ;  /* 0x00000005000a7221 */ /* 0x001fe20000010000 */
[----:B------:R-:W-:Y:S01]  /*5a60*/  MOV R0, 0xff800000 ;  /* 0xff80000000007802 */ /* 0x000fe20000000f00 */
[----:B-1----:R-:W-:-:S03]  /*5a70*/  FADD.FTZ R11, R2, R11 ;  /* 0x0000000b020b7221 */ /* 0x002fc60000010000 */
[----:B------:R-:W-:Y:S02]  /*5a80*/  FSETP.NE.FTZ.AND P1, PT, R10, RZ, PT ;  /* 0x000000ff0a00720b */ /* 0x000fe40003f35000 */
[----:B------:R-:W-:-:S11]  /*5a90*/  FSETP.NE.FTZ.AND P2, PT, R11, RZ, PT ;  /* 0x000000ff0b00720b */ /* 0x000fd60003f55000 */
[----:B------:R-:W0:Y:S01]  /*5aa0*/  @P1 MUFU.LG2 R4, R10 ;  /* 0x0000000a00041308 */ /* 0x000e220000000c00 */
[C---:B------:R-:W-:Y:S01]  /*5ab0*/  @P1 FMUL.FTZ R5, R3.reuse, 0.69314718246459960938 ;  /* 0x3f31721803051820 */ /* 0x040fe20000410000 */
[----:B------:R-:W-:-:S06]  /*5ac0*/  @P2 FMUL.FTZ R2, R3, 0.69314718246459960938 ;  /* 0x3f31721803022820 */ /* 0x000fcc0000410000 */
[----:B------:R-:W1:Y:S08]  /*5ad0*/  @P2 MUFU.LG2 R7, R11 ;  /* 0x0000000b00072308 */ /* 0x000e700000000c00 */
[----:B------:R2:W3:Y:S01]  /*5ae0*/  @P1 MUFU.RCP R67, R10 ;  /* 0x0000000a00431308 */ /* 0x0004e20000001000 */
[----:B0-----:R-:W-:-:S04]  /*5af0*/  @P1 FMUL.FTZ R4, R4, 0.69314718246459960938 ;  /* 0x3f31721804041820 */ /* 0x001fc80000410000 */
[----:B------:R-:W-:-:S03]  /*5b00*/  @P1 FFMA.FTZ R17, R5, R8, R4 ;  /* 0x0000000805111223 */ /* 0x000fc60000010004 */
[----:B------:R2:W0:Y:S01]  /*5b10*/  @P2 MUFU.RCP R16, R11 ;  /* 0x0000000b00102308 */ /* 0x0004220000001000 */
[----:B-1----:R-:W-:-:S04]  /*5b20*/  @P2 FMUL.FTZ R7, R7, 0.69314718246459960938 ;  /* 0x3f31721807072820 */ /* 0x002fc80000410000 */
[----:B------:R-:W-:Y:S01]  /*5b30*/  @P2 FFMA.FTZ R0, R2, R6, R7 ;  /* 0x0000000602002223 */ /* 0x000fe20000010007 */
[----:B------:R-:W-:Y:S02]  /*5b40*/  WARPGROUP.DEPBAR.LE gsb0, 0x0 ;  /* 0x00008000000079c5 */ /* 0x000fe40000010000 */
[----:B------:R-:W-:-:S06]  /*5b50*/  WARPGROUP.ARRIVE ;  /* 0x00000000000079c5 */ /* 0x000fcc0000000000 */
[----:B------:R-:W-:Y:S01]  /*5b60*/  HGMMA.64x128x16.F32 R88, R156, gdesc[UR8].tnspB, R88, gsb0 ;  /* 0x41e000089c587df0 */ /* 0x000fe20008000858 */
[----:B------:R-:W-:Y:S01]  /*5b70*/  UMOV UR10, UR6 ;  /* 0x00000006000a7c82 */ /* 0x000fe20008000000 */
[----:B------:R-:W-:Y:S01]  /*5b80*/  UMOV UR11, 0x40000040 ;  /* 0x40000040000b7882 */ /* 0x000fe20000000000 */
[----:B------:R-:W-:Y:S01]  /*5b90*/  UIADD3 UR6, UR4, 0x180, URZ ;  /* 0x0000018004067890 */ /* 0x000fe2000fffe03f */
        /* <DEDUP_REMOVED lines=17> */
[----:B------:R-:W-:Y:S02]  /*5cb0*/  UIADD3 UR6, UR4, 0x300, URZ ;  /* 0x0000030004067890 */ /* 0x000fe4000fffe03f */
        /* <DEDUP_REMOVED lines=8> */
[----:B------:R-:W-:Y:S01]  /*5d40*/  HGMMA.64x128x16.F32 R88, R172, gdesc[UR8].tnspB, R88, gsb0 ;  /* 0x41e00008ac587df0 */ /* 0x000fe20008000858 */
[----:B------:R-:W-:Y:S01]  /*5d50*/  UMOV UR10, UR4 ;  /* 0x00000004000a7c82 */ /* 0x000fe20008000000 */
[----:B------:R-:W-:Y:S01]  /*5d60*/  UMOV UR11, 0x40000040 ;  /* 0x40000040000b7882 */ /* 0x000fe20000000000 */
[----:B------:R-:W-:Y:S02]  /*5d70*/  WARPGROUP.DEPBAR.LE gsb0, 0x0 ;  /* 0x00008000000079c5 */ /* 0x000fe40000010000 */
[----:B------:R-:W-:-:S07]  /*5d80*/  WARPGROUP.ARRIVE ;  /* 0x00000000000079c5 */ /* 0x000fce0000000000 */
[----:B------:R-:W-:Y:S03]  /*5d90*/  HGMMA.64x128x16.F32 R88, R168, gdesc[UR8].tnspB, R88, gsb0 ;  /* 0x41e00008a8587df0 */ /* 0x000fe60008000858 */
[----:B------:R-:W-:Y:S02]  /*5da0*/  WARPGROUP.DEPBAR.LE gsb0, 0x0 ;  /* 0x00008000000079c5 */ /* 0x000fe40000010000 */
[----:B0-23--:R-:W-:Y:S05]  /*5db0*/  @!P0 BRA `(.L_x_34) ;  /* 0x0000000000048947 */ /* 0x00dfea0003800000 */
[----:B------:R-:W-:Y:S01]  /*5dc0*/  BPT.TRAP 0x1 ;  /* 0x000000040000795c */ /* 0x000fe20000300000 */
.L_x_34:
[----:B------:R-:W-:Y:S01]  /*5dd0*/  UIADD3 UR4, UR5, 0x28860, URZ ;  /* 0x0002886005047890 */ /* 0x000fe2000fffe03f */
[-C--:B------:R-:W-:Y:S01]  /*5de0*/  FMUL.FTZ R48, R88, R67.reuse ;  /* 0x0000004358307220 */ /* 0x080fe20000410000 */
[-C--:B------:R-:W-:Y:S01]  /*5df0*/  FMUL.FTZ R49, R89, R67.reuse ;  /* 0x0000004359317220 */ /* 0x080fe20000410000 */
[-C--:B------:R-:W-:Y:S01]  /*5e00*/  FMUL.FTZ R52, R92, R67.reuse ;  /* 0x000000435c347220 */ /* 0x080fe20000410000 */
[----:B------:R-:W-:Y:S01]  /*5e10*/  UPRMT UR4, UR7, 0x654, UR4 ;  /* 0x0000065407047896 */ /* 0x000fe20008000004 */
        /* <DEDUP_REMOVED lines=8> */
[----:B------:R-:W-:Y:S01]  /*5ea0*/  SYNCS.ARRIVE.TRANS64.RED.A1T0 RZ, [UR4], RZ ;  /* 0x000000ffffff79a7 */ /* 0x000fe20008100404 */
        /* <DEDUP_REMOVED lines=21> */
[----:B------:R-:W-:Y:S01]  /*6000*/  PLOP3.LUT P0, PT, PT, PT, PT, 0x8, 0x0 ;  /* 0x000000000000781c */ /* 0x000fe20003f0e170 */
        /* <DEDUP_REMOVED lines=31> */
[----:B------:R-:W-:-:S07]  /*6200*/  FMUL.FTZ R151, R151, R16 ;  /* 0x0000001097977220 */ /* 0x000fce0000410000 */
.L_x_10:
[----:B------:R-:W-:Y:S05]  /*6210*/  @P0 BRA `(.L_x_35) ;  /* 0x00000014004c0947 */ /* 0x000fea0003800000 */
[----:B------:R-:W0:Y:S01]  /*6220*/  S2R R2, SR_TID.X ;  /* 0x0000000000027919 */ /* 0x000e220000002100 */
[----:B------:R-:W1:Y:S01]  /*6230*/  LDC R78, c[0x0][0xbe8] ;  /* 0x0002fa00ff4e7b82 */ /* 0x000e620000000800 */
[----:B------:R-:W-:Y:S02]  /*6240*/  USHF.R.S32.HI UR7, URZ, 0x1f, UR37 ;  /* 0x0000001f3f077899 */ /* 0x000fe40008011425 */
[----:B------:R-:W-:Y:S01]  /*6250*/  IMAD R76, RZ, RZ, -UR37 ;  /* 0x80000025ff4c7e24 */ /* 0x000fe2000f8e02ff */
[----:B------:R-:W2:Y:S01]  /*6260*/  S2R R72, SR_CTAID.X ;  /* 0x0000000000487919 */ /* 0x000ea20000002500 */
[----:B------:R-:W-:Y:S01]  /*6270*/  ULDC.64 UR8, c[0x0][0xbd0] ;  /* 0x0002f40000087ab9 */ /* 0x000fe20000000a00 */
[----:B------:R-:W-:Y:S01]  /*6280*/  BSSY B0, `(.L_x_36) ;  /* 0x00000e8000007945 */ /* 0x000fe20003800000 */
[----:B------:R-:W-:Y:S01]  /*6290*/  UIMAD UR6, UR7, UR8, URZ ;  /* 0x00000008070672a4 */ /* 0x000fe2000f8e023f */
[----:B------:R-:W3:Y:S01]  /*62a0*/  S2UR UR12, SR_CTAID.Z ;  /* 0x00000000000c79c3 */ /* 0x000ee20000002700 */
[----:B------:R-:W-:-:S02]  /*62b0*/  UIMAD.WIDE.U32 UR4, UR37, UR8, URZ ;  /* 0x00000008250472a5 */ /* 0x000fc4000f8e003f */
[----:B------:R-:W-:-:S03]  /*62c0*/  UIMAD UR6, UR37, UR9, UR6 ;  /* 0x00000009250672a4 */ /* 0x000fc6000f8e0206 */
[----:B------:R-:W-:Y:S01]  /*62d0*/  ULDC.64 UR8, c[0x0][0xb38] ;  /* 0x0002ce0000087ab9 */ /* 0x000fe20000000a00 */
[----:B------:R-:W-:Y:S01]  /*62e0*/  UIADD3 UR6, UR5, UR6, URZ ;  /* 0x0000000605067290 */ /* 0x000fe2000fffe03f */
[----:B------:R-:W4:Y:S01]  /*62f0*/  LDC.64 R74, c[0x0][0xbd8] ;  /* 0x0002f600ff4a7b82 */ /* 0x000f220000000a00 */
[----:B------:R-:W-:-:S07]  /*6300*/  UIMAD UR7, UR7, UR8, URZ ;  /* 0x00000008070772a4 */ /* 0x000fce000f8e023f */
[----:B------:R-:W-:Y:S01]  /*6310*/  BAR.SYNC.DEFER_BLOCKING 0x1, 0x100 ;  /* 0x0044000000007b1d */ /* 0x000fe20000010000 */
[----:B-1----:R-:W-:-:S07]  /*6320*/  ISETP.NE.AND P0, PT, R78, 0x1, PT ;  /* 0x000000014e00780c */ /* 0x002fce0003f05270 */
[----:B------:R-:W1:Y:S01]  /*6330*/  S2UR UR11, SR_CTAID.Y ;  /* 0x00000000000b79c3 */ /* 0x000e620000002600 */
[----:B0-----:R-:W-:Y:S01]  /*6340*/  VIADD R70, R2, 0xffffff80 ;  /* 0xffffff8002467836 */ /* 0x001fe20000000000 */
[----:B---3--:R-:W-:-:S06]  /*6350*/  USHF.R.S32.HI UR10, URZ, 0x1f, UR12 ;  /* 0x0000001f3f0a7899 */ /* 0x008fcc000801140c */
[----:B------:R-:W1:Y:S01]  /*6360*/  LDC R79, c[0x0][0xc50] ;  /* 0x00031400ff4f7b82 */ /* 0x000e620000000800 */
[----:B------:R-:W-:-:S04]  /*6370*/  SHF.R.S32.HI R69, RZ, 0x1f, R70 ;  /* 0x0000001fff457819 */ /* 0x000fc80000011446 */
[----:B------:R-:W-:-:S03]  /*6380*/  LEA.HI R2, R69, R70, RZ, 0x7 ;  /* 0x0000004645027211 */ /* 0x000fc600078f38ff */
[----:B------:R-:W0:Y:S01]  /*6390*/  LDC.64 R80, c[0x0][0xb40] ;  /* 0x0002d000ff507b82 */ /* 0x000e220000000a00 */
[----:B------:R-:W-:Y:S02]  /*63a0*/  LEA.HI R68, R69, R70, RZ, 0x2 ;  /* 0x0000004645447211 */ /* 0x000fe400078f10ff */
[----:B------:R-:W-:Y:S02]  /*63b0*/  LOP3.LUT R3, R2, 0xffffff80, RZ, 0xc0, !PT ;  /* 0xffffff8002037812 */ /* 0x000fe400078ec0ff */
[----:B------:R-:W-:Y:S02]  /*63c0*/  SHF.R.S32.HI R71, RZ, 0x7, R2 ;  /* 0x00000007ff477819 */ /* 0x000fe40000011402 */
[----:B------:R-:W-:Y:S01]  /*63d0*/  LOP3.LUT R69, R68, 0xfffffffc, RZ, 0xc0, !PT ;  /* 0xfffffffc44457812 */ /* 0x000fe200078ec0ff */
[----:B------:R-:W-:Y:S01]  /*63e0*/  IMAD.IADD R82, R70, 0x1, -R3 ;  /* 0x0000000146527824 */ /* 0x000fe200078e0a03 */
[----:B------:R-:W-:Y:S01]  /*63f0*/  LEA.HI R2, R2, R71, RZ, 0x1 ;  /* 0x0000004702027211 */ /* 0x000fe200078f08ff */
[----:B------:R-:W3:Y:S02]  /*6400*/  @P0 LDC R86, c[0x0][0xbec] ;  /* 0x0002fb00ff560b82 */ /* 0x000ee40000000800 */
[----:B------:R-:W-:Y:S01]  /*6410*/  IMAD.IADD R69, R70, 0x1, -R69 ;  /* 0x0000000146457824 */ /* 0x000fe200078e0a45 */
[----:B------:R-:W-:-:S02]  /*6420*/  SHF.R.S32.HI R73, RZ, 0x1f, R82 ;  /* 0x0000001fff497819 */ /* 0x000fc40000011452 */
[----:B------:R-:W-:Y:S01]  /*6430*/  LOP3.LUT R2, R2, 0x3fffffe, RZ, 0xc0, !PT ;  /* 0x03fffffe02027812 */ /* 0x000fe200078ec0ff */
[----:B-1----:R-:W-:Y:S01]  /*6440*/  IMAD R83, R79, R76, UR11 ;  /* 0x0000000b4f537e24 */ /* 0x002fe2000f8e024c */
[----:B------:R-:W-:Y:S01]  /*6450*/  LEA.HI R84, R73, R82, RZ, 0x2 ;  /* 0x0000005249547211 */ /* 0x000fe200078f10ff */
[----:B------:R-:W1:Y:S03]  /*6460*/  @P0 LDC R70, c[0x0][0xbec] ;  /* 0x0002fb00ff460b82 */ /* 0x000e660000000800 */
[--C-:B------:R-:W-:Y:S02]  /*6470*/  SHF.R.S32.HI R3, RZ, 0x2, R84.reuse ;  /* 0x00000002ff037819 */ /* 0x100fe40000011454 */
[----:B------:R-:W-:Y:S02]  /*6480*/  SHF.R.S32.HI R16, RZ, 0x1f, R84 ;  /* 0x0000001fff107819 */ /* 0x000fe40000011454 */
[----:B------:R-:W-:Y:S01]  /*6490*/  SHF.R.S32.HI R76, RZ, 0x1f, R83 ;  /* 0x0000001fff4c7819 */ /* 0x000fe20000011453 */
[----:B------:R-:W5:Y:S01]  /*64a0*/  @P0 LDC R77, c[0x0][0xbf0] ;  /* 0x0002fc00ff4d0b82 */ /* 0x000f620000000800 */
[----:B------:R-:W-:-:S04]  /*64b0*/  LEA.HI R16, R16, R3, RZ, 0x3 ;  /* 0x0000000310107211 */ /* 0x000fc800078f18ff */
[----:B------:R-:W-:Y:S02]  /*64c0*/  LOP3.LUT R68, R16, 0xfffffff8, RZ, 0xc0, !PT ;  /* 0xfffffff810447812 */ /* 0x000fe400078ec0ff */
[----:B------:R-:W-:Y:S01]  /*64d0*/  IADD3 R16, R71, -R2, RZ ;  /* 0x8000000247107210 */ /* 0x000fe20007ffe0ff */
[----:B------:R-:W5:Y:S01]  /*64e0*/  @P0 LDC R85, c[0x0][0xbf0] ;  /* 0x0002fc00ff550b82 */ /* 0x000f620000000800 */
[----:B------:R-:W-:Y:S01]  /*64f0*/  LEA.HI R2, R73, R82, RZ, 0x5 ;  /* 0x0000005249027211 */ /* 0x000fe200078f28ff */
[----:B------:R-:W-:Y:S01]  /*6500*/  IMAD.IADD R3, R3, 0x1, -R68 ;  /* 0x0000000103037824 */ /* 0x000fe200078e0a44 */
[----:B------:R-:W-:Y:S02]  /*6510*/  LEA.HI R68, R69, R69, RZ, 0x1 ;  /* 0x0000004545447211 */ /* 0x000fe400078f08ff */
[----:B------:R-:W-:Y:S02]  /*6520*/  SHF.R.S32.HI R2, RZ, 0x5, R2 ;  /* 0x00000005ff027819 */ /* 0x000fe40000011402 */
[----:B------:R-:W-:-:S05]  /*6530*/  LOP3.LUT R68, R68, 0x1ffffffe, RZ, 0xc0, !PT ;  /* 0x1ffffffe44447812 */ /* 0x000fca00078ec0ff */
[----:B------:R-:W-:Y:S02]  /*6540*/  IMAD.IADD R71, R69, 0x1, -R68 ;  /* 0x0000000145477824 */ /* 0x000fe400078e0a44 */
[----:B------:R-:W-:Y:S01]  /*6550*/  IMAD R69, R2, 0x10, R3 ;  /* 0x0000001002457824 */ /* 0x000fe200078e0203 */
[----:B------:R-:W-:Y:S01]  /*6560*/  MOV R2, UR4 ;  /* 0x0000000400027c02 */ /* 0x000fe20008000f00 */
[----:B------:R-:W-:Y:S01]  /*6570*/  IMAD.U32 R3, RZ, RZ, UR5 ;  /* 0x00000005ff037e24 */ /* 0x000fe2000f8e00ff */
[----:B------:R-:W-:Y:S01]  /*6580*/  UIMAD.WIDE.U32 UR4, UR37, UR8, URZ ;  /* 0x00000008250472a5 */ /* 0x000fe2000f8e003f */
[----:B------:R-:W-:Y:S02]  /*6590*/  IMAD R16, R16, 0x40, R69 ;  /* 0x0000004010107824 */ /* 0x000fe400078e0245 */
[----:B------:R-:W-:Y:S01]  /*65a0*/  IMAD.U32 R3, RZ, RZ, UR6 ;  /* 0x00000006ff037e24 */ /* 0x000fe2000f8e00ff */
[----:B------:R-:W-:Y:S01]  /*65b0*/  UIMAD UR6, UR37, UR9, UR7 ;  /* 0x00000009250672a4 */ /* 0x000fe2000f8e0207 */
[C---:B----4-:R-:W-:Y:S01]  /*65c0*/  IMAD R68, R74.reuse, UR10, RZ ;  /* 0x0000000a4a447c24 */ /* 0x050fe2000f8e02ff */
[-C--:B------:R-:W-:Y:S01]  /*65d0*/  LEA R71, R71, R16.reuse, 0x3 ;  /* 0x0000001047477211 */ /* 0x080fe200078e18ff */
[----:B------:R-:W-:Y:S01]  /*65e0*/  IMAD.WIDE.U32 R2, R74, UR12, R2 ;  /* 0x0000000c4a027c25 */ /* 0x000fe2000f8e0002 */
[----:B------:R-:W-:Y:S01]  /*65f0*/  UIADD3 UR6, UR5, UR6, URZ ;  /* 0x0000000605067290 */ /* 0x000fe2000fffe03f */
[C---:B--2---:R-:W-:Y:S01]  /*6600*/  LEA R16, R72.reuse, R16, 0x7 ;  /* 0x0000001048107211 */ /* 0x044fe200078e38ff */
[----:B------:R-:W-:Y:S01]  /*6610*/  ULDC.64 UR8, c[0x0][0xb28] ;  /* 0x0002ca0000087ab9 */ /* 0x000fe20000000a00 */
[----:B------:R-:W-:-:S02]  /*6620*/  IMAD R71, R72, 0x80, R71 ;  /* 0x0000008048477824 */ /* 0x000fc400078e0247 */
[----:B------:R-:W-:Y:S02]  /*6630*/  IMAD R75, R75, UR12, R68 ;  /* 0x0000000c4b4b7c24 */ /* 0x000fe4000f8e0244 */
[----:B------:R-:W-:Y:S01]  /*6640*/  IMAD.U32 R69, RZ, RZ, UR5 ;  /* 0x00000005ff457e24 */ /* 0x000fe2000f8e00ff */
[----:B------:R-:W-:Y:S01]  /*6650*/  MOV R69, UR6 ;  /* 0x0000000600457c02 */ /* 0x000fe20008000f00 */
[----:B-1----:R-:W-:Y:S01]  /*6660*/  @P0 IMAD.HI.U32 R70, R71, R70, RZ ;  /* 0x0000004647460227 */ /* 0x002fe200078e00ff */
[----:B------:R-:W-:-:S03]  /*6670*/  ULDC.64 UR6, c[0x0][0xb48] ;  /* 0x0002d20000067ab9 */ /* 0x000fc60000000a00 */
[----:B------:R-:W-:Y:S01]  /*6680*/  IMAD.U32 R68, RZ, RZ, UR4 ;  /* 0x00000004ff447e24 */ /* 0x000fe2000f8e00ff */
[----:B------:R-:W-:Y:S01]  /*6690*/  ULDC.64 UR4, c[0x0][0xbe0] ;  /* 0x0002f80000047ab9 */ /* 0x000fe20000000a00 */
[----:B------:R-:W-:Y:S01]  /*66a0*/  IMAD.IADD R3, R3, 0x1, R75 ;  /* 0x0000000103037824 */ /* 0x000fe200078e024b */
[----:B------:R-:W-:Y:S01]  /*66b0*/  MOV R75, R71 ;  /* 0x00000047004b7202 */ /* 0x000fe20000000f00 */
[----:B0-----:R-:W-:Y:S02]  /*66c0*/  IMAD R74, R80, UR10, RZ ;  /* 0x0000000a504a7c24 */ /* 0x001fe4000f8e02ff */
[----:B---3--:R-:W-:-:S04]  /*66d0*/  @P0 IMAD.HI.U32 R86, R71, R86, RZ ;  /* 0x0000005647560227 */ /* 0x008fc800078e00ff */
[----:B------:R-:W-:Y:S01]  /*66e0*/  IMAD.MOV.U32 R73, RZ, RZ, R71 ;  /* 0x000000ffff497224 */ /* 0x000fe200078e0047 */
[----:B-----5:R-:W-:Y:S01]  /*66f0*/  @P0 SHF.R.U32.HI R73, RZ, R77, R70 ;  /* 0x0000004dff490219 */ /* 0x020fe20000011646 */
[----:B------:R-:W-:Y:S01]  /*6700*/  IMAD R77, R81, UR12, R74 ;  /* 0x0000000c514d7c24 */ /* 0x000fe2000f8e024a */
[----:B------:R-:W-:Y:S01]  /*6710*/  @P0 SHF.R.U32.HI R75, RZ, R85, R86 ;  /* 0x00000055ff4b0219 */ /* 0x000fe20000011656 */
[----:B------:R-:W-:-:S04]  /*6720*/  IMAD.WIDE.U32 R68, R80, UR12, R68 ;  /* 0x0000000c50447c25 */ /* 0x000fc8000f8e0044 */
[----:B------:R-:W-:Y:S02]  /*6730*/  IMAD R70, R76, UR4, RZ ;  /* 0x000000044c467c24 */ /* 0x000fe4000f8e02ff */
[----:B------:R-:W-:-:S04]  /*6740*/  IMAD.WIDE.U32 R2, R83, UR4, R2 ;  /* 0x0000000453027c25 */ /* 0x000fc8000f8e0002 */
[----:B------:R-:W-:Y:S01]  /*6750*/  IMAD.IADD R69, R69, 0x1, R77 ;  /* 0x0000000145457824 */ /* 0x000fe200078e024d */
[----:B------:R-:W-:Y:S01]  /*6760*/  SHF.R.S32.HI R77, RZ, 0x1f, R73 ;  /* 0x0000001fff4d7819 */ /* 0x000fe20000011449 */
[----:B------:R-:W-:Y:S01]  /*6770*/  IMAD R76, R76, UR6, RZ ;  /* 0x000000064c4c7c24 */ /* 0x000fe2000f8e02ff */
[----:B------:R-:W-:Y:S01]  /*6780*/  IADD3 R2, P0, R73, R2, RZ ;  /* 0x0000000249027210 */ /* 0x000fe20007f1e0ff */
[C---:B------:R-:W-:Y:S01]  /*6790*/  IMAD R74, R83.reuse, UR5, R70 ;  /* 0x00000005534a7c24 */ /* 0x040fe2000f8e0246 */
[----:B------:R-:W-:Y:S01]  /*67a0*/  SHF.R.S32.HI R70, RZ, 0x1f, R75 ;  /* 0x0000001fff467819 */ /* 0x000fe2000001144b */
[----:B------:R-:W-:Y:S01]  /*67b0*/  IMAD.MOV R73, RZ, RZ, -R73 ;  /* 0x000000ffff497224 */ /* 0x000fe200078e0a49 */
[----:B------:R-:W-:Y:S01]  /*67c0*/  ULDC.64 UR4, c[0x0][0xb30] ;  /* 0x0002cc0000047ab9 */ /* 0x000fe20000000a00 */
[----:B------:R-:W-:Y:S01]  /*67d0*/  IMAD R79, R83, UR7, R76 ;  /* 0x00000007534f7c24 */ /* 0x000fe2000f8e024c */
[----:B------:R-:W-:Y:S01]  /*67e0*/  IADD3.X R3, R77, R3, R74, P0, !PT ;  /* 0x000000034d037210 */ /* 0x000fe200007fe44a */
[----:B------:R-:W-:Y:S01]  /*67f0*/  IMAD.WIDE.U32 R68, R83, UR6, R68 ;  /* 0x0000000653447c25 */ /* 0x000fe2000f8e0044 */
[----:B------:R-:W-:-:S03]  /*6800*/  ULDC.64 UR6, c[0x0][0xbc8] ;  /* 0x0002f20000067ab9 */ /* 0x000fc60000000a00 */
[----:B------:R-:W-:Y:S01]  /*6810*/  IMAD.MOV R76, RZ, RZ, -R75 ;  /* 0x000000ffff4c7224 */ /* 0x000fe200078e0a4b */
[----:B------:R-:W-:Y:S01]  /*6820*/  IADD3 R69, R69, R79, RZ ;  /* 0x0000004f45457210 */ /* 0x000fe20007ffe0ff */
[----:B------:R-:W-:Y:S02]  /*6830*/  IMAD R70, R70, UR4, RZ ;  /* 0x0000000446467c24 */ /* 0x000fe4000f8e02ff */
[C-C-:B------:R-:W-:Y:S02]  /*6840*/  IMAD R73, R78.reuse, R73, R71.reuse ;  /* 0x000000494e497224 */ /* 0x140fe400078e0247 */
[----:B------:R-:W-:Y:S02]  /*6850*/  IMAD R71, R78, R76, R71 ;  /* 0x0000004c4e477224 */ /* 0x000fe400078e0247 */
[C---:B------:R-:W-:Y:S01]  /*6860*/  IMAD R77, R75.reuse, UR5, R70 ;  /* 0x000000054b4d7c24 */ /* 0x040fe2000f8e0246 */
[----:B------:R-:W-:Y:S01]  /*6870*/  SHF.R.S32.HI R70, RZ, 0x1f, R73 ;  /* 0x0000001fff467819 */ /* 0x000fe20000011449 */
[----:B------:R-:W-:Y:S01]  /*6880*/  IMAD.WIDE.U32 R68, R75, UR4, R68 ;  /* 0x000000044b447c25 */ /* 0x000fe2000f8e0044 */
[----:B------:R-:W-:Y:S01]  /*6890*/  SHF.R.S32.HI R74, RZ, 0x1f, R71 ;  /* 0x0000001fff4a7819 */ /* 0x000fe20000011447 */
[----:B------:R-:W0:Y:S01]  /*68a0*/  S2UR UR5, SR_CgaCtaId ;  /* 0x00000000000579c3 */ /* 0x000e220000008800 */
[----:B------:R-:W-:Y:S01]  /*68b0*/  UMOV UR4, 0x400 ;  /* 0x0000040000047882 */ /* 0x000fe20000000000 */
[----:B------:R-:W-:-:S02]  /*68c0*/  IMAD R70, R70, UR6, RZ ;  /* 0x0000000646467c24 */ /* 0x000fc4000f8e02ff */
[----:B------:R-:W-:Y:S02]  /*68d0*/  IMAD.IADD R69, R69, 0x1, R77 ;  /* 0x0000000145457824 */ /* 0x000fe400078e024d */
[----:B------:R-:W-:Y:S02]  /*68e0*/  IMAD R74, R74, UR8, RZ ;  /* 0x000000084a4a7c24 */ /* 0x000fe4000f8e02ff */
[C---:B------:R-:W-:Y:S02]  /*68f0*/  IMAD R75, R73.reuse, UR7, R70 ;  /* 0x00000007494b7c24 */ /* 0x040fe4000f8e0246 */
[----:B------:R-:W-:Y:S01]  /*6900*/  IMAD.WIDE.U32 R2, R73, UR6, R2 ;  /* 0x0000000649027c25 */ /* 0x000fe2000f8e0002 */
[----:B------:R-:W-:-:S03]  /*6910*/  ULDC.64 UR6, c[0x0][0xba8] ;  /* 0x0002ea0000067ab9 */ /* 0x000fc60000000a00 */
[C---:B------:R-:W-:Y:S01]  /*6920*/  IMAD R73, R71.reuse, UR9, R74 ;  /* 0x0000000947497c24 */ /* 0x040fe2000f8e024a */
[----:B------:R-:W-:Y:S01]  /*6930*/  LEA R74, P0, R2, UR6, 0x2 ;  /* 0x00000006024a7c11 */ /* 0x000fe2000f8010ff */
[----:B------:R-:W-:Y:S01]  /*6940*/  IMAD.WIDE.U32 R68, R71, UR8, R68 ;  /* 0x0000000847447c25 */ /* 0x000fe2000f8e0044 */
[----:B------:R-:W-:Y:S01]  /*6950*/  ULDC.64 UR8, c[0x0][0xb00] ;  /* 0x0002c00000087ab9 */ /* 0x000fe20000000a00 */
[----:B------:R-:W-:Y:S02]  /*6960*/  ULDC UR6, c[0x0][0xa88] ;  /* 0x0002a20000067ab9 */ /* 0x000fe40000000800 */
[----:B------:R-:W-:Y:S01]  /*6970*/  IMAD.IADD R71, R3, 0x1, R75 ;  /* 0x0000000103477824 */ /* 0x000fe200078e024b */
[----:B------:R-:W-:Y:S01]  /*6980*/  LEA R79, P1, R68, UR8, 0x2 ;  /* 0x00000008444f7c11 */ /* 0x000fe2000f8210ff */
[----:B------:R-:W-:Y:S01]  /*6990*/  IMAD.IADD R3, R69, 0x1, R73 ;  /* 0x0000000145037824 */ /* 0x000fe200078e0249 */
[----:B0-----:R-:W-:Y:S02]  /*69a0*/  ULEA UR4, UR5, UR4, 0x18 ;  /* 0x0000000405047291 */ /* 0x001fe4000f8ec03f */
[----:B------:R-:W-:Y:S01]  /*69b0*/  LEA.HI.X R75, R2, UR7, R71, 0x2, P0 ;  /* 0x00000007024b7c11 */ /* 0x000fe200080f1447 */
[----:B------:R-:W-:Y:S01]  /*69c0*/  IMAD R73, R78, UR6, RZ ;  /* 0x000000064e497c24 */ /* 0x000fe2000f8e02ff */
[----:B------:R-:W-:Y:S01]  /*69d0*/  LEA.HI.X R80, R68, UR9, R3, 0x2, P1 ;  /* 0x0000000944507c11 */ /* 0x000fe200088f1403 */
[----:B------:R-:W-:Y:S01]  /*69e0*/  SHFL.IDX PT, R2, R74, RZ, 0x1c1f ;  /* 0x001c1fff4a027589 */ /* 0x000fe200000e0000 */
[----:B------:R-:W-:Y:S01]  /*69f0*/  LOP3.LUT P0, RZ, R82, 0x3, RZ, 0xc0, !PT ;  /* 0x0000000352ff7812 */ /* 0x000fe2000780c0ff */
[C---:B------:R-:W-:Y:S01]  /*6a00*/  VIADD R72, R16.reuse, 0x8 ;  /* 0x0000000810487836 */ /* 0x040fe20000000000 */
[----:B------:R-:W-:Y:S01]  /*6a10*/  UIADD3 UR4, UR4, 0x28820, URZ ;  /* 0x0002882004047890 */ /* 0x000fe2000fffe03f */
[----:B------:R-:W0:Y:S01]  /*6a20*/  SHFL.IDX PT, R3, R75, RZ, 0x1c1f ;  /* 0x001c1fff4b037589 */ /* 0x000e2200000e0000 */
[----:B------:R-:W-:-:S02]  /*6a30*/  ISETP.GE.OR P1, PT, R16, R73, P0 ;  /* 0x000000491000720c */ /* 0x000fc40000726670 */
[-C--:B------:R-:W-:Y:S01]  /*6a40*/  ISETP.GE.OR P0, PT, R72, R73.reuse, P0 ;  /* 0x000000494800720c */ /* 0x080fe20000706670 */
[----:B------:R-:W-:Y:S01]  /*6a50*/  SHFL.IDX PT, R68, R74, 0x1, 0x1c1f ;  /* 0x003c1f004a447f89 */ /* 0x000fe200000e0000 */
[----:B------:R-:W-:Y:S01]  /*6a60*/  UPRMT UR4, URZ, 0x654, UR4 ;  /* 0x000006543f047896 */ /* 0x000fe20008000004 */
[----:B------:R-:W-:Y:S02]  /*6a70*/  ISETP.GE.AND P2, PT, R16, R73, PT ;  /* 0x000000491000720c */ /* 0x000fe40003f46270 */
[----:B------:R1:W2:Y:S04]  /*6a80*/  SHFL.IDX PT, R69, R75, 0x1, 0x1c1f ;  /* 0x003c1f004b457f89 */ /* 0x0002a800000e0000 */
[----:B------:R3:W4:Y:S02]  /*6a90*/  SHFL.IDX PT, R70, R79, RZ, 0x1c1f ;  /* 0x001c1fff4f467589 */ /* 0x00072400000e0000 */
[----:B------:R-:W-:Y:S01]  /*6aa0*/  SYNCS.ARRIVE.TRANS64.RED.A1T0 RZ, [UR4], RZ ;  /* 0x000000ffffff79a7 */ /* 0x000fe20008100404 */
[----:B-1----:R-:W-:Y:S01]  /*6ab0*/  LOP3.LUT R75, R84, 0x7ffffffc, RZ, 0xc0, !PT ;  /* 0x7ffffffc544b7812 */ /* 0x002fe200078ec0ff */
[----:B------:R3:W1:Y:S04]  /*6ac0*/  SHFL.IDX PT, R71, R80, RZ, 0x1c1f ;  /* 0x001c1fff50477589 */ /* 0x00066800000e0000 */
[----:B------:R-:W-:Y:S01]  /*6ad0*/  IMAD.IADD R75, R82, 0x1, -R75 ;  /* 0x00000001524b7824 */ /* 0x000fe200078e0a4b */
[----:B0-----:R3:W-:Y:S03]  /*6ae0*/  @!P1 ST.E desc[UR38][R2.64], R17 ;  /* 0x0000001102009985 */ /* 0x0017e6000c101926 */
[----:B------:R-:W-:Y:S01]  /*6af0*/  IMAD.SHL.U32 R75, R75, 0x2, RZ ;  /* 0x000000024b4b7824 */ /* 0x000fe200078e00ff */
[----:B--2---:R3:W-:Y:S01]  /*6b00*/  @!P0 ST.E desc[UR38][R68.64], R0 ;  /* 0x0000000044008985 */ /* 0x0047e2000c101926 */
[----:B------:R-:W-:Y:S05]  /*6b10*/  @P2 BRA `(.L_x_37) ;  /* 0x0000000400782947 */ /* 0x000fea0003800000 */
[C---:B---3--:R-:W-:Y:S01]  /*6b20*/  IADD3 R0, R75.reuse, 0x8, RZ ;  /* 0x000000084b007810 */ /* 0x048fe20007ffe0ff */
[----:B------:R-:W-:Y:S01]  /*6b30*/  ULDC UR4, c[0x0][0xac8] ;  /* 0x0002b20000047ab9 */ /* 0x000fe20000000800 */
[C---:B------:R-:W-:Y:S01]  /*6b40*/  VIADD R68, R75.reuse, 0x10 ;  /* 0x000000104b447836 */ /* 0x040fe20000000000 */
[C---:B------:R-:W-:Y:S01]  /*6b50*/  ISETP.GE.AND P2, PT, R75.reuse, UR4, PT ;  /* 0x000000044b007c0c */ /* 0x040fe2000bf46270 */
[C---:B------:R-:W-:Y:S01]  /*6b60*/  VIADD R69, R75.reuse, 0x18 ;  /* 0x000000184b457836 */ /* 0x040fe20000000000 */
[----:B------:R-:W-:Y:S01]  /*6b70*/  ISETP.GE.AND P3, PT, R0, UR4, PT ;  /* 0x0000000400007c0c */ /* 0x000fe2000bf66270 */
[C---:B------:R-:W-:Y:S01]  /*6b80*/  VIADD R76, R75.reuse, 0x30 ;  /* 0x000000304b4c7836 */ /* 0x040fe20000000000 */
[----:B------:R-:W-:Y:S01]  /*6b90*/  ISETP.GE.AND P0, PT, R68, UR4, PT ;  /* 0x0000000444007c0c */ /* 0x000fe2000bf06270 */
[C---:B------:R-:W-:Y:S01]  /*6ba0*/  VIADD R77, R75.reuse, 0x38 ;  /* 0x000000384b4d7836 */ /* 0x040fe20000000000 */
[C---:B------:R-:W-:Y:S01]  /*6bb0*/  IADD3 R74, R75.reuse, 0x28, RZ ;  /* 0x000000284b4a7810 */ /* 0x040fe20007ffe0ff */
[----:B------:R-:W-:Y:S01]  /*6bc0*/  VIADD R78, R75, 0x40 ;  /* 0x000000404b4e7836 */ /* 0x000fe20000000000 */
[----:B------:R-:W-:-:S02]  /*6bd0*/  ISETP.GE.AND P1, PT, R69, UR4, PT ;  /* 0x0000000445007c0c */ /* 0x000fc4000bf26270 */
[----:B------:R-:W-:Y:S02]  /*6be0*/  ISETP.GE.AND P4, PT, R76, UR4, PT ;  /* 0x000000044c007c0c */ /* 0x000fe4000bf86270 */
[----:B------:R-:W-:Y:S01]  /*6bf0*/  ISETP.GE.AND P5, PT, R77, UR4, PT ;  /* 0x000000044d007c0c */ /* 0x000fe2000bfa6270 */
[C---:B-1--4-:R-:W-:Y:S01]  /*6c00*/  @!P2 IMAD.WIDE R2, R75.reuse, 0x4, R70 ;  /* 0x000000044b02a825 */ /* 0x052fe200078e0246 */
[----:B------:R-:W-:Y:S02]  /*6c10*/  ISETP.GE.AND P6, PT, R78, UR4, PT ;  /* 0x000000044e007c0c */ /* 0x000fe4000bfc6270 */
[----:B------:R-:W-:Y:S02]  /*6c20*/  @!P3 LEA.HI R0, R0, R0, RZ, 0x1 ;  /* 0x000000000000b211 */ /* 0x000fe400078f08ff */
[----:B------:R0:W-:Y:S01]  /*6c30*/  @!P2 ST.E.64 desc[UR38][R2.64], R48 ;  /* 0x000000300200a985 */ /* 0x0001e2000c101b26 */
[----:B------:R-:W-:Y:S02]  /*6c40*/  @!P0 LEA.HI R68, R68, R68, RZ, 0x1 ;  /* 0x0000004444448211 */ /* 0x000fe400078f08ff */
[----:B------:R-:W-:Y:S01]  /*6c50*/  @!P3 LOP3.LUT R17, R0, 0xfffffffe, RZ, 0xc0, !PT ;  /* 0xfffffffe0011b812 */ /* 0x000fe200078ec0ff */
[----:B------:R-:W-:Y:S01]  /*6c60*/  VIADD R0, R75, 0x20 ;  /* 0x000000204b007836 */ /* 0x000fe20000000000 */
[----:B------:R-:W-:-:S02]  /*6c70*/  @!P1 LEA.HI R69, R69, R69, RZ, 0x1 ;  /* 0x0000004545459211 */ /* 0x000fc400078f08ff */
[----:B------:R-:W-:Y:S01]  /*6c80*/  @!P4 LEA.HI R76, R76, R76, RZ, 0x1 ;  /* 0x0000004c4c4cc211 */ /* 0x000fe200078f08ff */
[----:B------:R-:W-:Y:S01]  /*6c90*/  @!P3 IMAD.WIDE R16, R17, 0x4, R70 ;  /* 0x000000041110b825 */ /* 0x000fe200078e0246 */
[----:B------:R-:W-:Y:S02]  /*6ca0*/  ISETP.GE.AND P2, PT, R0, UR4, PT ;  /* 0x0000000400007c0c */ /* 0x000fe4000bf46270 */
[----:B------:R-:W-:Y:S02]  /*6cb0*/  @!P5 LEA.HI R77, R77, R77, RZ, 0x1 ;  /* 0x0000004d4d4dd211 */ /* 0x000fe400078f08ff */
[----:B------:R1:W-:Y:S01]  /*6cc0*/  @!P3 ST.E.64 desc[UR38][R16.64], R52 ;  /* 0x000000341000b985 */ /* 0x0003e2000c101b26 */
[----:B------:R-:W-:Y:S02]  /*6cd0*/  ISETP.GE.AND P3, PT, R74, UR4, PT ;  /* 0x000000044a007c0c */ /* 0x000fe4000bf66270 */
[----:B0-----:R-:W-:Y:S01]  /*6ce0*/  @!P0 LOP3.LUT R3, R68, 0xfffffffe, RZ, 0xc0, !PT ;  /* 0xfffffffe44038812 */ /* 0x001fe200078ec0ff */
[----:B------:R-:W-:Y:S01]  /*6cf0*/  VIADD R68, R75, 0x60 ;  /* 0x000000604b447836 */ /* 0x000fe20000000000 */
[----:B------:R-:W-:-:S03]  /*6d00*/  @!P6 LEA.HI R78, R78, R78, RZ, 0x1 ;  /* 0x0000004e4e4ee211 */ /* 0x000fc600078f08ff */
[----:B------:R-:W-:Y:S01]  /*6d10*/  @!P0 IMAD.WIDE R2, R3, 0x4, R70 ;  /* 0x0000000403028825 */ /* 0x000fe200078e0246 */
[----:B------:R-:W-:-:S04]  /*6d20*/  @!P2 LEA.HI R0, R0, R0, RZ, 0x1 ;  /* 0x000000000000a211 */ /* 0x000fc800078f08ff */
[----:B------:R-:W-:Y:S01]  /*6d30*/  @!P2 LOP3.LUT R49, R0, 0xfffffffe, RZ, 0xc0, !PT ;  /* 0xfffffffe0031a812 */ /* 0x000fe200078ec0ff */
[----:B------:R0:W-:Y:S01]  /*6d40*/  @!P0 ST.E.64 desc[UR38][R2.64], R44 ;  /* 0x0000002c02008985 */ /* 0x0001e2000c101b26 */
[----:B------:R-:W-:Y:S02]  /*6d50*/  @!P3 LEA.HI R74, R74, R74, RZ, 0x1 ;  /* 0x0000004a4a4ab211 */ /* 0x000fe400078f08ff */
[----:B-1----:R-:W-:Y:S01]  /*6d60*/  @!P1 LOP3.LUT R17, R69, 0xfffffffe, RZ, 0xc0, !PT ;  /* 0xfffffffe45119812 */ /* 0x002fe200078ec0ff */
[--C-:B------:R-:W-:Y:S01]  /*6d70*/  @!P2 IMAD.WIDE R48, R49, 0x4, R70.reuse ;  /* 0x000000043130a825 */ /* 0x100fe200078e0246 */
[----:B------:R-:W-:Y:S02]  /*6d80*/  @!P3 LOP3.LUT R53, R74, 0xfffffffe, RZ, 0xc0, !PT ;  /* 0xfffffffe4a35b812 */ /* 0x000fe400078ec0ff */
[----:B------:R-:W-:Y:S01]  /*6d90*/  @!P4 LOP3.LUT R69, R76, 0xfffffffe, RZ, 0xc0, !PT ;  /* 0xfffffffe4c45c812 */ /* 0x000fe200078ec0ff */
[----:B------:R-:W-:Y:S01]  /*6da0*/  @!P1 IMAD.WIDE R16, R17, 0x4, R70 ;  /* 0x0000000411109825 */ /* 0x000fe200078e0246 */
[----:B------:R-:W-:-:S04]  /*6db0*/  IADD3 R0, R75, 0x48, RZ ;  /* 0x000000484b007810 */ /* 0x000fc80007ffe0ff */
[----:B------:R1:W-:Y:S01]  /*6dc0*/  @!P1 ST.E.64 desc[UR38][R16.64], R56 ;  /* 0x0000003810009985 */ /* 0x0003e2000c101b26 */
[----:B0-----:R-:W-:Y:S01]  /*6dd0*/  @!P5 LOP3.LUT R45, R77, 0xfffffffe, RZ, 0xc0, !PT ;  /* 0xfffffffe4d2dd812 */ /* 0x001fe200078ec0ff */
[--C-:B------:R-:W-:Y:S01]  /*6de0*/  @!P3 IMAD.WIDE R2, R53, 0x4, R70.reuse ;  /* 0x000000043502b825 */ /* 0x100fe200078e0246 */
[----:B------:R-:W-:Y:S01]  /*6df0*/  @!P6 LOP3.LUT R53, R78, 0xfffffffe, RZ, 0xc0, !PT ;  /* 0xfffffffe4e35e812 */ /* 0x000fe200078ec0ff */
[----:B------:R0:W-:Y:S01]  /*6e00*/  @!P2 ST.E.64 desc[UR38][R48.64], R32 ;  /* 0x000000203000a985 */ /* 0x0001e2000c101b26 */
[----:B------:R-:W-:Y:S01]  /*6e10*/  ISETP.GE.AND P0, PT, R0, UR4, PT ;  /* 0x0000000400007c0c */ /* 0x000fe2000bf06270 */
[--C-:B------:R-:W-:Y:S02]  /*6e20*/  @!P5 IMAD.WIDE R44, R45, 0x4, R70.reuse ;  /* 0x000000042d2cd825 */ /* 0x100fe400078e0246 */
[----:B------:R2:W-:Y:S01]  /*6e30*/  @!P3 ST.E.64 desc[UR38][R2.64], R30 ;  /* 0x0000001e0200b985 */ /* 0x0005e2000c101b26 */
[----:B------:R-:W-:Y:S01]  /*6e40*/  ISETP.GE.AND P3, PT, R68, UR4, PT ;  /* 0x0000000444007c0c */ /* 0x000fe2000bf66270 */
[----:B------:R-:W-:-:S04]  /*6e50*/  @!P6 IMAD.WIDE R52, R53, 0x4, R70 ;  /* 0x000000043534e825 */ /* 0x000fc800078e0246 */
[----:B-1----:R-:W-:-:S04]  /*6e60*/  @!P4 IMAD.WIDE R16, R69, 0x4, R70 ;  /* 0x000000044510c825 */ /* 0x002fc800078e0246 */
[C---:B------:R-:W-:Y:S01]  /*6e70*/  VIADD R56, R75.reuse, 0x50 ;  /* 0x000000504b387836 */ /* 0x040fe20000000000 */
[----:B------:R1:W-:Y:S01]  /*6e80*/  @!P4 ST.E.64 desc[UR38][R16.64], R26 ;  /* 0x0000001a1000c985 */ /* 0x0003e2000c101b26 */
[C---:B------:R-:W-:Y:S01]  /*6e90*/  VIADD R57, R75.reuse, 0x58 ;  /* 0x000000584b397836 */ /* 0x040fe20000000000 */
[C---:B0-----:R-:W-:Y:S01]  /*6ea0*/  IADD3 R32, R75.reuse, 0x68, RZ ;  /* 0x000000684b207810 */ /* 0x041fe20007ffe0ff */
[C---:B--2---:R-:W-:Y:S01]  /*6eb0*/  VIADD R3, R75.reuse, 0x78 ;  /* 0x000000784b037836 */ /* 0x044fe20000000000 */
[----:B------:R0:W-:Y:S01]  /*6ec0*/  @!P5 ST.E.64 desc[UR38][R44.64], R40 ;  /* 0x000000282c00d985 */ /* 0x0001e2000c101b26 */
[----:B------:R-:W-:Y:S01]  /*6ed0*/  VIADD R33, R75, 0x70 ;  /* 0x000000704b217836 */ /* 0x000fe20000000000 */
[----:B------:R-:W-:Y:S02]  /*6ee0*/  ISETP.GE.AND P1, PT, R56, UR4, PT ;  /* 0x0000000438007c0c */ /* 0x000fe4000bf26270 */
[----:B------:R2:W-:Y:S01]  /*6ef0*/  @!P6 ST.E.64 desc[UR38][R52.64], R60 ;  /* 0x0000003c3400e985 */ /* 0x0005e2000c101b26 */
[----:B------:R-:W-:-:S02]  /*6f00*/  ISETP.GE.AND P2, PT, R57, UR4, PT ;  /* 0x0000000439007c0c */ /* 0x000fc4000bf46270 */
[----:B------:R-:W-:Y:S02]  /*6f10*/  ISETP.GE.AND P6, PT, R3, UR4, PT ;  /* 0x0000000403007c0c */ /* 0x000fe4000bfc6270 */
[----:B------:R-:W-:Y:S02]  /*6f20*/  ISETP.GE.AND P4, PT, R32, UR4, PT ;  /* 0x0000000420007c0c */ /* 0x000fe4000bf86270 */
[----:B------:R-:W-:Y:S02]  /*6f30*/  ISETP.GE.AND P5, PT, R33, UR4, PT ;  /* 0x0000000421007c0c */ /* 0x000fe4000bfa6270 */
[----:B------:R-:W-:Y:S02]  /*6f40*/  @!P0 LEA.HI R0, R0, R0, RZ, 0x1 ;  /* 0x0000000000008211 */ /* 0x000fe400078f08ff */
[----:B------:R-:W-:Y:S02]  /*6f50*/  @!P1 LEA.HI R56, R56, R56, RZ, 0x1 ;  /* 0x0000003838389211 */ /* 0x000fe400078f08ff */
[----:B------:R-:W-:-:S02]  /*6f60*/  @!P3 LEA.HI R68, R68, R68, RZ, 0x1 ;  /* 0x000000444444b211 */ /* 0x000fc400078f08ff */
[----:B------:R-:W-:Y:S02]  /*6f70*/  @!P2 LEA.HI R57, R57, R57, RZ, 0x1 ;  /* 0x000000393939a211 */ /* 0x000fe400078f08ff */
[----:B-1----:R-:W-:Y:S02]  /*6f80*/  @!P6 LEA.HI R16, R3, R3, RZ, 0x1 ;  /* 0x000000030310e211 */ /* 0x002fe400078f08ff */
[----:B------:R-:W-:Y:S02]  /*6f90*/  @!P4 LEA.HI R32, R32, R32, RZ, 0x1 ;  /* 0x000000202020c211 */ /* 0x000fe400078f08ff */
[----:B------:R-:W-:Y:S02]  /*6fa0*/  @!P5 LEA.HI R2, R33, R33, RZ, 0x1 ;  /* 0x000000212102d211 */ /* 0x000fe400078f08ff */
[----:B------:R-:W-:Y:S02]  /*6fb0*/  @!P0 LOP3.LUT R3, R0, 0xfffffffe, RZ, 0xc0, !PT ;  /* 0xfffffffe00038812 */ /* 0x000fe400078ec0ff */
[----:B------:R-:W-:-:S02]  /*6fc0*/  @!P1 LOP3.LUT R17, R56, 0xfffffffe, RZ, 0xc0, !PT ;  /* 0xfffffffe38119812 */ /* 0x000fc400078ec0ff */
[----:B------:R-:W-:Y:S02]  /*6fd0*/  @!P2 LOP3.LUT R27, R57, 0xfffffffe, RZ, 0xc0, !PT ;  /* 0xfffffffe391ba812 */ /* 0x000fe400078ec0ff */
[----:B------:R-:W-:Y:S02]  /*6fe0*/  @!P3 LOP3.LUT R31, R68, 0xfffffffe, RZ, 0xc0, !PT ;  /* 0xfffffffe441fb812 */ /* 0x000fe400078ec0ff */
[----:B------:R-:W-:Y:S01]  /*6ff0*/  @!P4 LOP3.LUT R33, R32, 0xfffffffe, RZ, 0xc0, !PT ;  /* 0xfffffffe2021c812 */ /* 0x000fe200078ec0ff */
[--C-:B------:R-:W-:Y:S01]  /*7000*/  @!P2 IMAD.WIDE R26, R27, 0x4, R70.reuse ;  /* 0x000000041b1aa825 */ /* 0x100fe200078e0246 */
[----:B0-----:R-:W-:Y:S02]  /*7010*/  @!P5 LOP3.LUT R41, R2, 0xfffffffe, RZ, 0xc0, !PT ;  /* 0xfffffffe0229d812 */ /* 0x001fe400078ec0ff */
[----:B------:R-:W-:Y:S01]  /*7020*/  @!P6 LOP3.LUT R45, R16, 0xfffffffe, RZ, 0xc0, !PT ;  /* 0xfffffffe102de812 */ /* 0x000fe200078ec0ff */
[----:B------:R-:W-:-:S04]  /*7030*/  @!P0 IMAD.WIDE R2, R3, 0x4, R70 ;  /* 0x0000000403028825 */ /* 0x000fc800078e0246 */
[--C-:B------:R-:W-:Y:S01]  /*7040*/  @!P1 IMAD.WIDE R16, R17, 0x4, R70.reuse ;  /* 0x0000000411109825 */ /* 0x100fe200078e0246 */
[----:B------:R2:W-:Y:S03]  /*7050*/  @!P0 ST.E.64 desc[UR38][R2.64], R4 ;  /* 0x0000000402008985 */ /* 0x0005e6000c101b26 */
[--C-:B------:R-:W-:Y:S01]  /*7060*/  @!P3 IMAD.WIDE R30, R31, 0x4, R70.reuse ;  /* 0x000000041f1eb825 */ /* 0x100fe200078e0246 */
[----:B------:R2:W-:Y:S03]  /*7070*/  @!P1 ST.E.64 desc[UR38][R16.64], R6 ;  /* 0x0000000610009985 */ /* 0x0005e6000c101b26 */
[--C-:B------:R-:W-:Y:S01]  /*7080*/  @!P4 IMAD.WIDE R32, R33, 0x4, R70.reuse ;  /* 0x000000042120c825 */ /* 0x100fe200078e0246 */
[----:B------:R2:W-:Y:S03]  /*7090*/  @!P2 ST.E.64 desc[UR38][R26.64], R8 ;  /* 0x000000081a00a985 */ /* 0x0005e6000c101b26 */
[--C-:B------:R-:W-:Y:S01]  /*70a0*/  @!P5 IMAD.WIDE R40, R41, 0x4, R70.reuse ;  /* 0x000000042928d825 */ /* 0x100fe200078e0246 */
[----:B------:R2:W-:Y:S03]  /*70b0*/  @!P3 ST.E.64 desc[UR38][R30.64], R14 ;  /* 0x0000000e1e00b985 */ /* 0x0005e6000c101b26 */
[----:B------:R-:W-:Y:S01]  /*70c0*/  @!P6 IMAD.WIDE R44, R45, 0x4, R70 ;  /* 0x000000042d2ce825 */ /* 0x000fe200078e0246 */
[----:B------:R2:W-:Y:S04]  /*70d0*/  @!P4 ST.E.64 desc[UR38][R32.64], R22 ;  /* 0x000000162000c985 */ /* 0x0005e8000c101b26 */
[----:B------:R2:W-:Y:S04]  /*70e0*/  @!P5 ST.E.64 desc[UR38][R40.64], R34 ;  /* 0x000000222800d985 */ /* 0x0005e8000c101b26 */
[----:B------:R2:W-:Y:S02]  /*70f0*/  @!P6 ST.E.64 desc[UR38][R44.64], R66 ;  /* 0x000000422c00e985 */ /* 0x0005e4000c101b26 */
.L_x_37:
[----:B------:R-:W-:Y:S05]  /*7100*/  BSYNC B0 ;  /* 0x0000000000007941 */ /* 0x000fea0003800000 */
.L_x_36:
[----:B------:R-:W-:Y:S01]  /*7110*/  ISETP.GE.AND P0, PT, R72, R73, PT ;  /* 0x000000494800720c */ /* 0x000fe20003f06270 */
[----:B--23--:R2:W3:Y:S04]  /*7120*/  SHFL.IDX PT, R17, R80, 0x1, 0x1c1f ;  /* 0x003c1f0050117f89 */ /* 0x00c4e800000e0000 */
[----:B------:R2:W0:Y:S08]  /*7130*/  SHFL.IDX PT, R16, R79, 0x1, 0x1c1f ;  /* 0x003c1f004f107f89 */ /* 0x00043000000e0000 */
[----:B--2---:R-:W-:Y:S05]  /*7140*/  @P0 BRA `(.L_x_8) ;  /* 0x0000004400400947 */ /* 0x004fea0003800000 */
[----:B------:R-:W-:Y:S01]  /*7150*/  ULDC UR4, c[0x0][0xac8] ;  /* 0x0002b20000047ab9 */ /* 0x000fe20000000800 */
[C---:B------:R-:W-:Y:S01]  /*7160*/  VIADD R0, R75.reuse, 0x8 ;  /* 0x000000084b007836 */ /* 0x040fe20000000000 */
[C---:B------:R-:W-:Y:S01]  /*7170*/  ISETP.GE.AND P0, PT, R75.reuse, UR4, PT ;  /* 0x000000044b007c0c */ /* 0x040fe2000bf06270 */
[C---:B------:R-:W-:Y:S01]  /*7180*/  VIADD R6, R75.reuse, 0x18 ;  /* 0x000000184b067836 */ /* 0x040fe20000000000 */
[C---:B------:R-:W-:Y:S01]  /*7190*/  IADD3 R4, R75.reuse, 0x10, RZ ;  /* 0x000000104b047810 */ /* 0x040fe20007ffe0ff */
[C---:B------:R-:W-:Y:S01]  /*71a0*/  VIADD R8, R75.reuse, 0x20 ;  /* 0x000000204b087836 */ /* 0x040fe20000000000 */
[----:B------:R-:W-:Y:S01]  /*71b0*/  ISETP.GE.AND P5, PT, R0, UR4, PT ;  /* 0x0000000400007c0c */ /* 0x000fe2000bfa6270 */
[C---:B------:R-:W-:Y:S01]  /*71c0*/  VIADD R9, R75.reuse, 0x28 ;  /* 0x000000284b097836 */ /* 0x040fe20000000000 */
[----:B------:R-:W-:Y:S01]  /*71d0*/  ISETP.GE.AND P6, PT, R4, UR4, PT ;  /* 0x0000000404007c0c */ /* 0x000fe2000bfc6270 */
[C---:B------:R-:W-:Y:S01]  /*71e0*/  VIADD R15, R75.reuse, 0x38 ;  /* 0x000000384b0f7836 */ /* 0x040fe20000000000 */
[C---:B------:R-:W-:Y:S01]  /*71f0*/  IADD3 R14, R75.reuse, 0x30, RZ ;  /* 0x000000304b0e7810 */ /* 0x040fe20007ffe0ff */
[C---:B------:R-:W-:Y:S01]  /*7200*/  VIADD R26, R75.reuse, 0x40 ;  /* 0x000000404b1a7836 */ /* 0x040fe20000000000 */
[----:B------:R-:W-:Y:S01]  /*7210*/  ISETP.GE.AND P4, PT, R8, UR4, PT ;  /* 0x0000000408007c0c */ /* 0x000fe2000bf86270 */
[----:B------:R-:W-:Y:S01]  /*7220*/  VIADD R30, R75, 0x48 ;  /* 0x000000484b1e7836 */ /* 0x000fe20000000000 */
[----:B------:R-:W-:Y:S01]  /*7230*/  ISETP.GE.AND P3, PT, R9, UR4, PT ;  /* 0x0000000409007c0c */ /* 0x000fe2000bf66270 */
[----:B0--3--:R-:W-:Y:S01]  /*7240*/  @!P0 IMAD.WIDE R2, R75, 0x4, R16 ;  /* 0x000000044b028825 */ /* 0x009fe200078e0210 */
[----:B------:R-:W-:-:S02]  /*7250*/  ISETP.GE.AND P2, PT, R14, UR4, PT ;  /* 0x000000040e007c0c */ /* 0x000fc4000bf46270 */
[----:B------:R-:W-:Y:S02]  /*7260*/  ISETP.GE.AND P1, PT, R15, UR4, PT ;  /* 0x000000040f007c0c */ /* 0x000fe4000bf26270 */
[----:B------:R0:W-:Y:S01]  /*7270*/  @!P0 ST.E.64 desc[UR38][R2.64], R50 ;  /* 0x0000003202008985 */ /* 0x0001e2000c101b26 */
[----:B------:R-:W-:Y:S02]  /*7280*/  ISETP.GE.AND P0, PT, R6, UR4, PT ;  /* 0x0000000406007c0c */ /* 0x000fe4000bf06270 */
[----:B------:R-:W-:Y:S02]  /*7290*/  @!P5 LEA.HI R0, R0, R0, RZ, 0x1 ;  /* 0x000000000000d211 */ /* 0x000fe400078f08ff */
[----:B------:R-:W-:Y:S02]  /*72a0*/  @!P6 LEA.HI R4, R4, R4, RZ, 0x1 ;  /* 0x000000040404e211 */ /* 0x000fe400078f08ff */
[----:B------:R-:W-:Y:S02]  /*72b0*/  @!P5 LOP3.LUT R5, R0, 0xfffffffe, RZ, 0xc0, !PT ;  /* 0xfffffffe0005d812 */ /* 0x000fe400078ec0ff */
[----:B------:R-:W-:-:S02]  /*72c0*/  @!P6 LOP3.LUT R7, R4, 0xfffffffe, RZ, 0xc0, !PT ;  /* 0xfffffffe0407e812 */ /* 0x000fc400078ec0ff */
[----:B------:R-:W-:Y:S02]  /*72d0*/  @!P4 LEA.HI R8, R8, R8, RZ, 0x1 ;  /* 0x000000080808c211 */ /* 0x000fe400078f08ff */
[----:B------:R-:W-:Y:S01]  /*72e0*/  @!P3 LEA.HI R0, R9, R9, RZ, 0x1 ;  /* 0x000000090900b211 */ /* 0x000fe200078f08ff */
[--C-:B0-----:R-:W-:Y:S01]  /*72f0*/  @!P5 IMAD.WIDE R2, R5, 0x4, R16.reuse ;  /* 0x000000040502d825 */ /* 0x101fe200078e0210 */
[----:B------:R-:W-:Y:S02]  /*7300*/  @!P0 LEA.HI R6, R6, R6, RZ, 0x1 ;  /* 0x0000000606068211 */ /* 0x000fe400078f08ff */
[----:B------:R-:W-:Y:S01]  /*7310*/  @!P2 LEA.HI R14, R14, R14, RZ, 0x1 ;  /* 0x0000000e0e0ea211 */ /* 0x000fe200078f08ff */
[----:B------:R-:W-:Y:S01]  /*7320*/  @!P6 IMAD.WIDE R4, R7, 0x4, R16 ;  /* 0x000000040704e825 */ /* 0x000fe200078e0210 */
[----:B------:R-:W-:Y:S01]  /*7330*/  @!P1 LEA.HI R22, R15, R15, RZ, 0x1 ;  /* 0x0000000f0f169211 */ /* 0x000fe200078f08ff */
[----:B------:R0:W-:Y:S01]  /*7340*/  @!P5 ST.E.64 desc[UR38][R2.64], R46 ;  /* 0x0000002e0200d985 */ /* 0x0001e2000c101b26 */
[----:B------:R-:W-:-:S02]  /*7350*/  @!P0 LOP3.LUT R7, R6, 0xfffffffe, RZ, 0xc0, !PT ;  /* 0xfffffffe06078812 */ /* 0x000fc400078ec0ff */
[----:B------:R-:W-:Y:S01]  /*7360*/  @!P4 LOP3.LUT R9, R8, 0xfffffffe, RZ, 0xc0, !PT ;  /* 0xfffffffe0809c812 */ /* 0x000fe200078ec0ff */
[----:B------:R2:W-:Y:S01]  /*7370*/  @!P6 ST.E.64 desc[UR38][R4.64], R54 ;  /* 0x000000360400e985 */ /* 0x0005e2000c101b26 */
[----:B------:R-:W-:Y:S02]  /*7380*/  @!P3 LOP3.LUT R15, R0, 0xfffffffe, RZ, 0xc0, !PT ;  /* 0xfffffffe000fb812 */ /* 0x000fe400078ec0ff */
[----:B------:R-:W-:Y:S02]  /*7390*/  @!P2 LOP3.LUT R23, R14, 0xfffffffe, RZ, 0xc0, !PT ;  /* 0xfffffffe0e17a812 */ /* 0x000fe400078ec0ff */
[----:B------:R-:W-:Y:S01]  /*73a0*/  @!P1 LOP3.LUT R27, R22, 0xfffffffe, RZ, 0xc0, !PT ;  /* 0xfffffffe161b9812 */ /* 0x000fe200078ec0ff */
[----:B------:R-:W-:Y:S01]  /*73b0*/  VIADD R22, R75, 0x58 ;  /* 0x000000584b167836 */ /* 0x000fe20000000000 */
[----:B------:R-:W-:Y:S02]  /*73c0*/  ISETP.GE.AND P5, PT, R26, UR4, PT ;  /* 0x000000041a007c0c */ /* 0x000fe4000bfa6270 */
[----:B------:R-:W-:Y:S01]  /*73d0*/  ISETP.GE.AND P6, PT, R30, UR4, PT ;  /* 0x000000041e007c0c */ /* 0x000fe2000bfc6270 */
[----:B0-----:R-:W-:Y:S01]  /*73e0*/  @!P0 IMAD.WIDE R2, R7, 0x4, R16 ;  /* 0x0000000407028825 */ /* 0x001fe200078e0210 */
[----:B------:R-:W-:-:S02]  /*73f0*/  IADD3 R0, R75, 0x50, RZ ;  /* 0x000000504b007810 */ /* 0x000fc40007ffe0ff */
[----:B------:R-:W-:Y:S01]  /*7400*/  IADD3 R31, R75, 0x70, RZ ;  /* 0x000000704b1f7810 */ /* 0x000fe20007ffe0ff */
[--C-:B--2---:R-:W-:Y:S01]  /*7410*/  @!P4 IMAD.WIDE R4, R9, 0x4, R16.reuse ;  /* 0x000000040904c825 */ /* 0x104fe200078e0210 */
[----:B------:R0:W-:Y:S01]  /*7420*/  @!P0 ST.E.64 desc[UR38][R2.64], R12 ;  /* 0x0000000c02008985 */ /* 0x0001e2000c101b26 */
[----:B------:R-:W-:Y:S02]  /*7430*/  ISETP.GE.AND P0, PT, R0, UR4, PT ;  /* 0x0000000400007c0c */ /* 0x000fe4000bf06270 */
[--C-:B------:R-:W-:Y:S01]  /*7440*/  @!P3 IMAD.WIDE R6, R15, 0x4, R16.reuse ;  /* 0x000000040f06b825 */ /* 0x100fe200078e0210 */
[----:B------:R2:W-:Y:S01]  /*7450*/  @!P4 ST.E.64 desc[UR38][R4.64], R20 ;  /* 0x000000140400c985 */ /* 0x0005e2000c101b26 */
[----:B------:R-:W-:Y:S02]  /*7460*/  ISETP.GE.AND P4, PT, R31, UR4, PT ;  /* 0x000000041f007c0c */ /* 0x000fe4000bf86270 */
[----:B------:R-:W-:Y:S01]  /*7470*/  @!P2 IMAD.WIDE R8, R23, 0x4, R16 ;  /* 0x000000041708a825 */ /* 0x000fe200078e0210 */
[----:B------:R3:W-:Y:S01]  /*7480*/  @!P3 ST.E.64 desc[UR38][R6.64], R28 ;  /* 0x0000001c0600b985 */ /* 0x0007e2000c101b26 */
[----:B------:R-:W-:-:S02]  /*7490*/  @!P5 LEA.HI R26, R26, R26, RZ, 0x1 ;  /* 0x0000001a1a1ad211 */ /* 0x000fc400078f08ff */
[----:B------:R-:W-:Y:S01]  /*74a0*/  @!P1 IMAD.WIDE R14, R27, 0x4, R16 ;  /* 0x000000041b0e9825 */ /* 0x000fe200078e0210 */
[----:B------:R5:W-:Y:S01]  /*74b0*/  @!P2 ST.E.64 desc[UR38][R8.64], R42 ;  /* 0x0000002a0800a985 */ /* 0x000be2000c101b26 */
[----:B------:R-:W-:Y:S02]  /*74c0*/  @!P6 LEA.HI R30, R30, R30, RZ, 0x1 ;  /* 0x0000001e1e1ee211 */ /* 0x000fe400078f08ff */
[C---:B------:R-:W-:Y:S01]  /*74d0*/  VIADD R23, R75.reuse, 0x60 ;  /* 0x000000604b177836 */ /* 0x040fe20000000000 */
[----:B------:R-:W-:Y:S01]  /*74e0*/  @!P1 ST.E.64 desc[UR38][R14.64], R58 ;  /* 0x0000003a0e009985 */ /* 0x000fe2000c101b26 */
[C---:B------:R-:W-:Y:S01]  /*74f0*/  VIADD R27, R75.reuse, 0x68 ;  /* 0x000000684b1b7836 */ /* 0x040fe20000000000 */
[----:B------:R-:W-:Y:S01]  /*7500*/  ISETP.GE.AND P1, PT, R22, UR4, PT ;  /* 0x0000000416007c0c */ /* 0x000fe2000bf26270 */
[----:B------:R-:W-:Y:S01]  /*7510*/  VIADD R75, R75, 0x78 ;  /* 0x000000784b4b7836 */ /* 0x000fe20000000000 */
[----:B------:R-:W-:Y:S02]  /*7520*/  ISETP.GE.AND P2, PT, R23, UR4, PT ;  /* 0x0000000417007c0c */ /* 0x000fe4000bf46270 */
[----:B------:R-:W-:-:S02]  /*7530*/  ISETP.GE.AND P3, PT, R27, UR4, PT ;  /* 0x000000041b007c0c */ /* 0x000fc4000bf66270 */
[----:B0-----:R-:W-:Y:S02]  /*7540*/  @!P5 LOP3.LUT R3, R26, 0xfffffffe, RZ, 0xc0, !PT ;  /* 0xfffffffe1a03d812 */ /* 0x001fe400078ec0ff */
[----:B--2---:R-:W-:Y:S02]  /*7550*/  @!P6 LOP3.LUT R5, R30, 0xfffffffe, RZ, 0xc0, !PT ;  /* 0xfffffffe1e05e812 */ /* 0x004fe400078ec0ff */
[----:B------:R-:W-:Y:S01]  /*7560*/  @!P0 LEA.HI R0, R0, R0, RZ, 0x1 ;  /* 0x0000000000008211 */ /* 0x000fe200078f08ff */
[--C-:B------:R-:W-:Y:S01]  /*7570*/  @!P5 IMAD.WIDE R2, R3, 0x4, R16.reuse ;  /* 0x000000040302d825 */ /* 0x100fe200078e0210 */
[----:B------:R-:W-:Y:S02]  /*7580*/  @!P4 LEA.HI R31, R31, R31, RZ, 0x1 ;  /* 0x0000001f1f1fc211 */ /* 0x000fe400078f08ff */
[----:B------:R-:W-:Y:S01]  /*7590*/  @!P1 LEA.HI R22, R22, R22, RZ, 0x1 ;  /* 0x0000001616169211 */ /* 0x000fe200078f08ff */
[----:B------:R-:W-:Y:S01]  /*75a0*/  @!P6 IMAD.WIDE R4, R5, 0x4, R16 ;  /* 0x000000040504e825 */ /* 0x000fe200078e0210 */
[----:B------:R-:W-:Y:S01]  /*75b0*/  @!P2 LEA.HI R23, R23, R23, RZ, 0x1 ;  /* 0x000000171717a211 */ /* 0x000fe200078f08ff */
[----:B------:R0:W-:Y:S01]  /*75c0*/  @!P5 ST.E.64 desc[UR38][R2.64], R38 ;  /* 0x000000260200d985 */ /* 0x0001e2000c101b26 */
[----:B------:R-:W-:-:S02]  /*75d0*/  @!P3 LEA.HI R27, R27, R27, RZ, 0x1 ;  /* 0x0000001b1b1bb211 */ /* 0x000fc400078f08ff */
[----:B---3--:R-:W-:Y:S01]  /*75e0*/  @!P0 LOP3.LUT R7, R0, 0xfffffffe, RZ, 0xc0, !PT ;  /* 0xfffffffe00078812 */ /* 0x008fe200078ec0ff */
[----:B------:R2:W-:Y:S01]  /*75f0*/  @!P6 ST.E.64 desc[UR38][R4.64], R62 ;  /* 0x0000003e0400e985 */ /* 0x0005e2000c101b26 */
[----:B-----5:R-:W-:Y:S02]  /*7600*/  @!P1 LOP3.LUT R9, R22, 0xfffffffe, RZ, 0xc0, !PT ;  /* 0xfffffffe16099812 */ /* 0x020fe400078ec0ff */
[----:B------:R-:W-:Y:S02]  /*7610*/  @!P2 LOP3.LUT R23, R23, 0xfffffffe, RZ, 0xc0, !PT ;  /* 0xfffffffe1717a812 */ /* 0x000fe400078ec0ff */
[----:B------:R-:W-:Y:S02]  /*7620*/  @!P3 LOP3.LUT R27, R27, 0xfffffffe, RZ, 0xc0, !PT ;  /* 0xfffffffe1b1bb812 */ /* 0x000fe400078ec0ff */
[----:B------:R-:W-:Y:S01]  /*7630*/  @!P4 LOP3.LUT R13, R31, 0xfffffffe, RZ, 0xc0, !PT ;  /* 0xfffffffe1f0dc812 */ /* 0x000fe200078ec0ff */
[----:B0-----:R-:W-:-:S04]  /*7640*/  @!P0 IMAD.WIDE R2, R7, 0x4, R16 ;  /* 0x0000000407028825 */ /* 0x001fc800078e0210 */
[--C-:B--2---:R-:W-:Y:S01]  /*7650*/  @!P1 IMAD.WIDE R4, R9, 0x4, R16.reuse ;  /* 0x0000000409049825 */ /* 0x104fe200078e0210 */
[----:B------:R2:W-:Y:S01]  /*7660*/  @!P0 ST.E.64 desc[UR38][R2.64], R10 ;  /* 0x0000000a02008985 */ /* 0x0005e2000c101b26 */
[----:B------:R-:W-:Y:S02]  /*7670*/  ISETP.GE.AND P0, PT, R75, UR4, PT ;  /* 0x000000044b007c0c */ /* 0x000fe4000bf06270 */
[--C-:B------:R-:W-:Y:S01]  /*7680*/  @!P2 IMAD.WIDE R6, R23, 0x4, R16.reuse ;  /* 0x000000041706a825 */ /* 0x100fe200078e0210 */
[----:B------:R2:W-:Y:S03]  /*7690*/  @!P1 ST.E.64 desc[UR38][R4.64], R18 ;  /* 0x0000001204009985 */ /* 0x0005e6000c101b26 */
[--C-:B------:R-:W-:Y:S01]  /*76a0*/  @!P3 IMAD.WIDE R8, R27, 0x4, R16.reuse ;  /* 0x000000041b08b825 */ /* 0x100fe200078e0210 */
[----:B------:R2:W-:Y:S03]  /*76b0*/  @!P2 ST.E.64 desc[UR38][R6.64], R24 ;  /* 0x000000180600a985 */ /* 0x0005e6000c101b26 */
[----:B------:R-:W-:Y:S01]  /*76c0*/  @!P4 IMAD.WIDE R12, R13, 0x4, R16 ;  /* 0x000000040d0cc825 */ /* 0x000fe200078e0210 */
[----:B------:R2:W-:Y:S04]  /*76d0*/  @!P3 ST.E.64 desc[UR38][R8.64], R36 ;  /* 0x000000240800b985 */ /* 0x0005e8000c101b26 */
[----:B------:R2:W-:Y:S01]  /*76e0*/  @!P4 ST.E.64 desc[UR38][R12.64], R64 ;  /* 0x000000400c00c985 */ /* 0x0005e2000c101b26 */
[----:B------:R-:W-:Y:S05]  /*76f0*/  @P0 BRA `(.L_x_8) ;  /* 0x0000003c00d40947 */ /* 0x000fea0003800000 */
[----:B------:R-:W-:-:S04]  /*7700*/  LEA.HI R75, R75, R75, RZ, 0x1 ;  /* 0x0000004b4b4b7211 */ /* 0x000fc800078f08ff */
[----:B--2---:R-:W-:-:S05]  /*7710*/  LOP3.LUT R3, R75, 0xfffffffe, RZ, 0xc0, !PT ;  /* 0xfffffffe4b037812 */ /* 0x004fca00078ec0ff */
[----:B------:R-:W-:-:S05]  /*7720*/  IMAD.WIDE R2, R3, 0x4, R16 ;  /* 0x0000000403027825 */ /* 0x000fca00078e0210 */
[----:B------:R0:W-:Y:S01]  /*7730*/  ST.E.64 desc[UR38][R2.64], R150 ;  /* 0x0000009602007985 */ /* 0x0001e2000c101b26 */
[----:B------:R-:W-:Y:S05]  /*7740*/  BRA `(.L_x_8) ;  /* 0x0000003c00c07947 */ /* 0x000fea0003800000 */
.L_x_35:
[----:B------:R-:W0:Y:S02]  /*7750*/  S2R R0, SR_TID.X ;  /* 0x0000000000007919 */ /* 0x000e240000002100 */
[----:B0-----:R-:W-:-:S05]  /*7760*/  VIADD R2, R0, 0xffffff80 ;  /* 0xffffff8000027836 */ /* 0x001fca0000000000 */
[----:B------:R-:W-:-:S13]  /*7770*/  ISETP.GT.AND P0, PT, R2, 0x7f, PT ;  /* 0x0000007f0200780c */ /* 0x000fda0003f04270 */
[----:B------:R-:W-:Y:S05]  /*7780*/  @P0 BRA `(.L_x_8) ;  /* 0x0000003c00b00947 */ /* 0x000fea0003800000 */
[----:B------:R-:W0:Y:S01]  /*7790*/  S2R R3, SR_CTAID.X ;  /* 0x0000000000037919 */ /* 0x000e220000002500 */
[----:B------:R-:W1:Y:S01]  /*77a0*/  LDC R6, c[0x0][0xbe8] ;  /* 0x0002fa00ff067b82 */ /* 0x000e620000000800 */
[----:B------:R-:W-:Y:S01]  /*77b0*/  ULDC UR4, c[0x0][0xa88] ;  /* 0x0002a20000047ab9 */ /* 0x000fe20000000800 */
[----:B0-----:R-:W-:Y:S02]  /*77c0*/  IMAD R0, R3, 0x80, R0 ;  /* 0x0000008003007824 */ /* 0x001fe400078e0200 */
[----:B-1----:R-:W-:-:S03]  /*77d0*/  IMAD R3, R6, UR4, RZ ;  /* 0x0000000406037c24 */ /* 0x002fc6000f8e02ff */
[----:B------:R-:W-:-:S04]  /*77e0*/  IADD3 R0, R0, -0x80, RZ ;  /* 0xffffff8000007810 */ /* 0x000fc80007ffe0ff */
[----:B------:R-:W-:-:S13]  /*77f0*/  ISETP.GE.AND P0, PT, R0, R3, PT ;  /* 0x000000030000720c */ /* 0x000fda0003f06270 */
[----:B------:R-:W-:Y:S05]  /*7800*/  @P0 BRA `(.L_x_8) ;  /* 0x0000003c00900947 */ /* 0x000fea0003800000 */
[----:B------:R-:W-:Y:S01]  /*7810*/  ISETP.NE.AND P0, PT, R6, 0x1, PT ;  /* 0x000000010600780c */ /* 0x000fe20003f05270 */
[----:B------:R-:W0:Y:S01]  /*7820*/  S2UR UR7, SR_CTAID.Z ;  /* 0x00000000000779c3 */ /* 0x000e220000002700 */
[----:B------:R-:W-:Y:S01]  /*7830*/  USHF.R.S32.HI UR6, URZ, 0x1f, UR37 ;  /* 0x0000001f3f067899 */ /* 0x000fe20008011425 */
[----:B------:R-:W-:Y:S01]  /*7840*/  IMAD.MOV.U32 R5, RZ, RZ, R0 ;  /* 0x000000ffff057224 */ /* 0x000fe200078e0000 */
[----:B------:R-:W-:Y:S02]  /*7850*/  ULDC.64 UR8, c[0x0][0xbd0] ;  /* 0x0002f40000087ab9 */ /* 0x000fe40000000a00 */
[----:B------:R-:W-:Y:S02]  /*7860*/  UIMAD UR6, UR6, UR8, URZ ;  /* 0x00000008060672a4 */ /* 0x000fe4000f8e023f */
[----:B------:R-:W-:Y:S01]  /*7870*/  UIMAD.WIDE.U32 UR4, UR37, UR8, URZ ;  /* 0x00000008250472a5 */ /* 0x000fe2000f8e003f */
[----:B------:R-:W1:Y:S01]  /*7880*/  LDC.64 R10, c[0x0][0xbd8] ;  /* 0x0002f600ff0a7b82 */ /* 0x000e620000000a00 */
[----:B------:R-:W-:-:S04]  /*7890*/  UIMAD UR6, UR37, UR9, UR6 ;  /* 0x00000009250672a4 */ /* 0x000fc8000f8e0206 */
[----:B------:R-:W-:Y:S02]  /*78a0*/  UIADD3 UR6, UR5, UR6, URZ ;  /* 0x0000000605067290 */ /* 0x000fe4000fffe03f */
[----:B------:R-:W-:Y:S01]  /*78b0*/  IMAD.U32 R3, RZ, RZ, UR5 ;  /* 0x00000005ff037e24 */ /* 0x000fe2000f8e00ff */
[----:B------:R-:W2:Y:S01]  /*78c0*/  @P0 LDC R7, c[0x0][0xbec] ;  /* 0x0002fb00ff070b82 */ /* 0x000ea20000000800 */
[----:B------:R-:W-:Y:S01]  /*78d0*/  IMAD.U32 R2, RZ, RZ, UR4 ;  /* 0x00000004ff027e24 */ /* 0x000fe2000f8e00ff */
[----:B------:R-:W-:Y:S01]  /*78e0*/  ULDC.64 UR4, c[0x0][0xbe0] ;  /* 0x0002f80000047ab9 */ /* 0x000fe20000000a00 */
[----:B------:R-:W-:-:S05]  /*78f0*/  MOV R3, UR6 ;  /* 0x0000000600037c02 */ /* 0x000fca0008000f00 */
[----:B------:R-:W3:Y:S01]  /*7900*/  @P0 LDC R9, c[0x0][0xbf0] ;  /* 0x0002fc00ff090b82 */ /* 0x000ee20000000800 */
[----:B0-----:R-:W-:-:S07]  /*7910*/  USHF.R.S32.HI UR8, URZ, 0x1f, UR7 ;  /* 0x0000001f3f087899 */ /* 0x001fce0008011407 */
[----:B------:R-:W0:Y:S01]  /*7920*/  S2UR UR10, SR_CTAID.Y ;  /* 0x00000000000a79c3 */ /* 0x000e220000002600 */
[C---:B-1----:R-:W-:Y:S02]  /*7930*/  IMAD R12, R10.reuse, UR8, RZ ;  /* 0x000000080a0c7c24 */ /* 0x042fe4000f8e02ff */
[----:B------:R-:W-:-:S04]  /*7940*/  IMAD.WIDE.U32 R2, R10, UR7, R2 ;  /* 0x000000070a027c25 */ /* 0x000fc8000f8e0002 */
[----:B------:R-:W-:Y:S01]  /*7950*/  IMAD R11, R11, UR7, R12 ;  /* 0x000000070b0b7c24 */ /* 0x000fe2000f8e020c */
[----:B------:R-:W0:Y:S01]  /*7960*/  LDC R8, c[0x0][0xc50] ;  /* 0x00031400ff087b82 */ /* 0x000e220000000800 */
[----:B--2---:R-:W-:-:S04]  /*7970*/  @P0 IMAD.HI.U32 R4, R0, R7, RZ ;  /* 0x0000000700040227 */ /* 0x004fc800078e00ff */
[----:B------:R-:W-:Y:S02]  /*7980*/  IMAD R7, RZ, RZ, -UR37 ;  /* 0x80000025ff077e24 */ /* 0x000fe4000f8e02ff */
[----:B------:R-:W-:Y:S01]  /*7990*/  IMAD.IADD R3, R11, 0x1, R3 ;  /* 0x000000010b037824 */ /* 0x000fe200078e0203 */
[----:B---3--:R-:W-:Y:S01]  /*79a0*/  @P0 SHF.R.U32.HI R5, RZ, R9, R4 ;  /* 0x00000009ff050219 */ /* 0x008fe20000011604 */
[----:B0-----:R-:W-:-:S04]  /*79b0*/  IMAD R9, R8, R7, UR10 ;  /* 0x0000000a08097e24 */ /* 0x001fc8000f8e0207 */
[----:B------:R-:W-:Y:S02]  /*79c0*/  IMAD.MOV R7, RZ, RZ, -R5 ;  /* 0x000000ffff077224 */ /* 0x000fe400078e0a05 */
[----:B------:R-:W-:Y:S01]  /*79d0*/  IMAD.WIDE.U32 R2, R9, UR4, R2 ;  /* 0x0000000409027c25 */ /* 0x000fe2000f8e0002 */
[----:B------:R-:W-:-:S03]  /*79e0*/  SHF.R.S32.HI R4, RZ, 0x1f, R9 ;  /* 0x0000001fff047819 */ /* 0x000fc60000011409 */
[----:B------:R-:W-:Y:S01]  /*79f0*/  IMAD R7, R6, R7, R0 ;  /* 0x0000000706077224 */ /* 0x000fe200078e0200 */
[----:B------:R-:W-:Y:S01]  /*7a00*/  IADD3 R2, P0, R5, R2, RZ ;  /* 0x0000000205027210 */ /* 0x000fe20007f1e0ff */
[----:B------:R-:W-:-:S03]  /*7a10*/  IMAD R4, R4, UR4, RZ ;  /* 0x0000000404047c24 */ /* 0x000fc6000f8e02ff */
[----:B------:R-:W-:Y:S01]  /*7a20*/  SHF.R.S32.HI R0, RZ, 0x1f, R7 ;  /* 0x0000001fff007819 */ /* 0x000fe20000011407 */
[----:B------:R-:W-:Y:S01]  /*7a30*/  IMAD R4, R9, UR5, R4 ;  /* 0x0000000509047c24 */ /* 0x000fe2000f8e0204 */
[----:B------:R-:W-:Y:S01]  /*7a40*/  SHF.R.S32.HI R9, RZ, 0x1f, R5 ;  /* 0x0000001fff097819 */ /* 0x000fe20000011405 */
[----:B------:R-:W-:Y:S02]  /*7a50*/  ULDC.64 UR4, c[0x0][0xbc8] ;  /* 0x0002f20000047ab9 */ /* 0x000fe40000000a00 */
[----:B------:R-:W-:Y:S01]  /*7a60*/  IMAD R0, R0, UR4, RZ ;  /* 0x0000000400007c24 */ /* 0x000fe2000f8e02ff */
[----:B------:R-:W-:-:S03]  /*7a70*/  IADD3.X R3, R9, R3, R4, P0, !PT ;  /* 0x0000000309037210 */ /* 0x000fc600007fe404 */
[C---:B------:R-:W-:Y:S02]  /*7a80*/  IMAD R5, R7.reuse, UR5, R0 ;  /* 0x0000000507057c24 */ /* 0x040fe4000f8e0200 */
[----:B------:R-:W-:Y:S01]  /*7a90*/  IMAD.WIDE.U32 R2, R7, UR4, R2 ;  /* 0x0000000407027c25 */ /* 0x000fe2000f8e0002 */
[----:B------:R-:W-:-:S04]  /*7aa0*/  ULDC.64 UR4, c[0x0][0xba8] ;  /* 0x0002ea0000047ab9 */ /* 0x000fc80000000a00 */
[----:B------:R-:W-:Y:S02]  /*7ab0*/  IADD3 R3, R3, R5, RZ ;  /* 0x0000000503037210 */ /* 0x000fe40007ffe0ff */
[----:B------:R-:W-:-:S04]  /*7ac0*/  LEA R4, P0, R2, UR4, 0x2 ;  /* 0x0000000402047c11 */ /* 0x000fc8000f8010ff */
[----:B------:R-:W-:Y:S01]  /*7ad0*/  LEA.HI.X R5, R2, UR5, R3, 0x2, P0 ;  /* 0x0000000502057c11 */ /* 0x000fe200080f1403 */
[----:B------:R-:W-:-:S05]  /*7ae0*/  IMAD.MOV.U32 R3, RZ, RZ, -0x800000 ;  /* 0xff800000ff037424 */ /* 0x000fca00078e00ff */
[----:B------:R0:W-:Y:S01]  /*7af0*/  STG.E desc[UR38][R4.64], R3 ;  /* 0x0000000304007986 */ /* 0x0001e2000c101926 */
[----:B------:R-:W-:Y:S05]  /*7b00*/  BRA `(.L_x_8) ;  /* 0x0000003800d07947 */ /* 0x000fea0003800000 */
.L_x_6:
[----:B------:R-:W-:-:S08]  /*7b10*/  NOP ;  /* 0x0000000000007918 */ /* 0x000fd00000000000 */
[----:B------:R-:W0:-:S00]  /*7b20*/  USETMAXREG.DEALLOC.CTAPOOL 0x28 ;  /* 0x00000028000079c8 */ /* 0x000e0000080e0500 */
[----:B0-----:R-:W-:Y:S01]  /*7b30*/  LOP3.LUT R17, R17, 0x3, RZ, 0xc0, !PT ;  /* 0x0000000311117812 */ /* 0x001fe200078ec0ff */
[----:B------:R-:W0:Y:S05]  /*7b40*/  S2R R34, SR_CTAID.Z ;  /* 0x0000000000227919 */ /* 0x000e2a0000002700 */
[----:B------:R-:W1:Y:S01]  /*7b50*/  S2UR UR6, SR_CTAID.Y ;  /* 0x00000000000679c3 */ /* 0x000e620000002600 */
[----:B------:R-:W2:Y:S02]  /*7b60*/  SHFL.IDX PT, R0, R17, RZ, 0x1f ;  /* 0x00001fff11007589 */ /* 0x000ea400000e0000 */
[----:B--2---:R-:W-:-:S13]  /*7b70*/  ISETP.NE.AND P0, PT, R0, RZ, PT ;  /* 0x000000ff0000720c */ /* 0x004fda0003f05270 */
[----:B01----:R-:W-:Y:S05]  /*7b80*/  @!P0 BRA `(.L_x_38) ;  /* 0x0000000000288947 */ /* 0x003fea0003800000 */
[----:B------:R-:W-:Y:S01]  /*7b90*/  ULDC UR7, c[0x0][0xc50] ;  /* 0x0003140000077ab9 */ /* 0x000fe20000000800 */
[----:B------:R-:W-:Y:S01]  /*7ba0*/  UMOV UR42, UR6 ;  /* 0x00000006002a7c82 */ /* 0x000fe20008000000 */
[----:B------:R-:W-:-:S06]  /*7bb0*/  UISETP.NE.AND UP0, UPT, UR7, 0x1, UPT ;  /* 0x000000010700788c */ /* 0x000fcc000bf05270 */
[----:B------:R-:W-:-:S13]  /*7bc0*/  PLOP3.LUT P0, PT, PT, PT, UP0, 0x80, 0x0 ;  /* 0x000000000000781c */ /* 0x000fda0003f0f008 */
[----:B------:R-:W-:Y:S05]  /*7bd0*/  @!P0 BRA `(.L_x_39) ;  /* 0x0000000000308947 */ /* 0x000fea0003800000 */
[----:B------:R-:W-:Y:S01]  /*7be0*/  ULDC UR4, c[0x0][0xc54] ;  /* 0x0003150000047ab9 */ /* 0x000fe20000000800 */
[----:B------:R-:W-:Y:S01]  /*7bf0*/  ULDC UR42, c[0x0][0xc58] ;  /* 0x00031600002a7ab9 */ /* 0x000fe20000000800 */
[----:B------:R-:W-:-:S04]  /*7c00*/  UIMAD.WIDE.U32 UR4, UR6, UR4, URZ ;  /* 0x00000004060472a5 */ /* 0x000fc8000f8e003f */
[----:B------:R-:W-:Y:S01]  /*7c10*/  USHF.R.U32.HI UR42, URZ, UR42, UR5 ;  /* 0x0000002a3f2a7299 */ /* 0x000fe20008011605 */
[----:B------:R-:W-:Y:S11]  /*7c20*/  BRA `(.L_x_39) ;  /* 0x00000000001c7947 */ /* 0x000ff60003800000 */
.L_x_38:
[----:B------:R-:W-:Y:S01]  /*7c30*/  ULDC UR7, c[0x0][0xc50] ;  /* 0x0003140000077ab9 */ /* 0x000fe20000000800 */
[----:B------:R-:W-:Y:S01]  /*7c40*/  UMOV UR42, UR6 ;  /* 0x00000006002a7c82 */ /* 0x000fe20008000000 */
[----:B------:R-:W-:-:S11]  /*7c50*/  UISETP.NE.AND UP0, UPT, UR7, 0x1, UPT ;  /* 0x000000010700788c */ /* 0x000fd6000bf05270 */
[----:B------:R-:W-:Y:S01]  /*7c60*/  @UP0 ULDC UR4, c[0x0][0xc54] ;  /* 0x0003150000040ab9 */ /* 0x000fe20000000800 */
[----:B------:R-:W-:Y:S01]  /*7c70*/  @UP0 ULDC UR8, c[0x0][0xc58] ;  /* 0x0003160000080ab9 */ /* 0x000fe20000000800 */
[----:B------:R-:W-:-:S04]  /*7c80*/  UIMAD.WIDE.U32 UR4, UR6, UR4, URZ ;  /* 0x00000004060472a5 */ /* 0x000fc8000f8e003f */
[----:B------:R-:W-:-:S12]  /*7c90*/  @UP0 USHF.R.U32.HI UR42, URZ, UR8, UR5 ;  /* 0x000000083f2a0299 */ /* 0x000fd80008011605 */
.L_x_39:
[----:B------:R-:W-:Y:S01]  /*7ca0*/  ISETP.GE.AND P0, PT, R34, RZ, PT ;  /* 0x000000ff2200720c */ /* 0x000fe20003f06270 */
[----:B------:R-:W-:Y:S01]  /*7cb0*/  UIADD3 UR4, -UR42, URZ, URZ ;  /* 0x0000003f2a047290 */ /* 0x000fe2000fffe13f */
[----:B------:R-:W-:Y:S01]  /*7cc0*/  IMAD.MOV.U32 R8, RZ, RZ, 0x1 ;  /* 0x00000001ff087424 */ /* 0x000fe200078e00ff */
[----:B------:R-:W-:Y:S01]  /*7cd0*/  MOV R9, 0x1 ;  /* 0x0000000100097802 */ /* 0x000fe20000000f00 */
[----:B------:R-:W-:Y:S01]  /*7ce0*/  IMAD.MOV.U32 R0, RZ, RZ, RZ ;  /* 0x000000ffff007224 */ /* 0x000fe200078e00ff */
[----:B------:R-:W-:-:S08]  /*7cf0*/  UIMAD UR4, UR7, UR4, UR6 ;  /* 0x00000004070472a4 */ /* 0x000fd0000f8e0206 */
[----:B------:R-:W-:Y:S05]  /*7d00*/  @!P0 BRA `(.L_x_40) ;  /* 0x00000034009c8947 */ /* 0x000fea0003800000 */
[----:B------:R-:W0:Y:S01]  /*7d10*/  LDC.64 R2, c[0x0][0xa28] ;  /* 0x00028a00ff027b82 */ /* 0x000e220000000a00 */
[----:B------:R-:W-:Y:S01]  /*7d20*/  ULDC.64 UR6, c[0x0][0x418] ;  /* 0x0001060000067ab9 */ /* 0x000fe20000000a00 */
[----:B------:R-:W-:Y:S01]  /*7d30*/  ULDC UR5, c[0x0][0x424] ;  /* 0x0001090000057ab9 */ /* 0x000fe20000000800 */
[----:B------:R-:W-:Y:S01]  /*7d40*/  ULDC UR43, c[0x0][0x2f0] ;  /* 0x0000bc00002b7ab9 */ /* 0x000fe20000000800 */
[----:B------:R-:W-:Y:S01]  /*7d50*/  IMAD.MOV.U32 R31, RZ, RZ, RZ ;  /* 0x000000ffff1f7224 */ /* 0x000fe200078e00ff */
[----:B0-----:R-:W-:-:S04]  /*7d60*/  ISETP.NE.U32.AND P0, PT, R2, RZ, PT ;  /* 0x000000ff0200720c */ /* 0x001fc80003f05070 */
[----:B------:R-:W-:Y:S01]  /*7d70*/  ISETP.NE.AND.EX P0, PT, R3, RZ, PT, P0 ;  /* 0x000000ff0300720c */ /* 0x000fe20003f05300 */
[----:B------:R-:W-:-:S12]  /*7d80*/  UISETP.NE.U32.AND UP0, UPT, UR6, URZ, UPT ;  /* 0x0000003f0600728c */ /* 0x000fd8000bf05070 */
[----:B------:R-:W0:Y:S01]  /*7d90*/  @P0 LDC.64 R2, c[0x0][0xa28] ;  /* 0x00028a00ff020b82 */ /* 0x000e220000000a00 */
[----:B------:R-:W-:-:S04]  /*7da0*/  UISETP.NE.AND.EX UP0, UPT, UR7, URZ, UPT, UP0 ;  /* 0x0000003f0700728c */ /* 0x000fc8000bf05300 */
[----:B------:R-:W-:-:S04]  /*7db0*/  USEL UR5, UR5, 0x1, UP0 ;  /* 0x0000000105057887 */ /* 0x000fc80008000000 */
[----:B------:R-:W-:Y:S01]  /*7dc0*/  UIMAD UR43, UR5, UR43, URZ ;  /* 0x0000002b052b72a4 */ /* 0x000fe2000f8e023f */
[----:B------:R-:W1:Y:S03]  /*7dd0*/  S2R R35, SR_CTAID.X ;  /* 0x0000000000237919 */ /* 0x000e660000002500 */
[----:B------:R-:W-:Y:S02]  /*7de0*/  UISETP.GE.AND UP0, UPT, UR43, 0x1, UPT ;  /* 0x000000012b00788c */ /* 0x000fe4000bf06270 */
[----:B------:R-:W-:Y:S01]  /*7df0*/  UIADD3 UR5, UR43, 0x7f, URZ ;  /* 0x0000007f2b057890 */ /* 0x000fe2000fffe03f */
[----:B0-----:R-:W-:-:S05]  /*7e00*/  @P0 IMAD.WIDE R2, R34, 0x4, R2 ;  /* 0x0000000422020825 */ /* 0x001fca00078e0202 */
[----:B------:R0:W5:Y:S01]  /*7e10*/  @P0 LDG.E R31, desc[UR38][R2.64] ;  /* 0x00000026021f0981 */ /* 0x000162000c1e1900 */
[----:B------:R-:W-:Y:S01]  /*7e20*/  PLOP3.LUT P0, PT, PT, PT, UP0, 0x80, 0x0 ;  /* 0x000000000000781c */ /* 0x000fe20003f0f008 */
[----:B------:R-:W-:Y:S02]  /*7e30*/  USHF.R.S32.HI UR6, URZ, 0x1f, UR5 ;  /* 0x0000001f3f067899 */ /* 0x000fe40008011405 */
[----:B------:R-:W-:Y:S02]  /*7e40*/  ULOP3.LUT UR47, UR4, 0xffff, URZ, 0xc0, !UPT ;  /* 0x0000ffff042f7892 */ /* 0x000fe4000f8ec03f */
[----:B------:R-:W-:Y:S01]  /*7e50*/  ULEA.HI UR6, UR6, UR5, URZ, 0x7 ;  /* 0x0000000506067291 */ /* 0x000fe2000f8f383f */
[----:B------:R-:W-:-:S03]  /*7e60*/  UMOV UR41, URZ ;  /* 0x0000003f00297c82 */ /* 0x000fc60008000000 */
[----:B------:R-:W-:-:S04]  /*7e70*/  USHF.R.S32.HI UR44, URZ, 0x7, UR6 ;  /* 0x000000073f2c7899 */ /* 0x000fc80008011406 */
[----:B01----:R-:W-:Y:S08]  /*7e80*/  @!P0 BRA `(.L_x_41) ;  /* 0x0000000000848947 */ /* 0x003ff00003800000 */
[----:B------:R-:W-:-:S03]  /*7e90*/  USHF.R.U32.HI UR6, URZ, 0x10, UR4 ;  /* 0x000000103f067899 */ /* 0x000fc60008011604 */
[----:B------:R-:W-:Y:S01]  /*7ea0*/  UMOV UR4, URZ ;  /* 0x0000003f00047c82 */ /* 0x000fe20008000000 */
[----:B------:R-:W-:-:S11]  /*7eb0*/  UISETP.NE.AND UP0, UPT, UR6, URZ, UPT ;  /* 0x0000003f0600728c */ /* 0x000fd6000bf05270 */
[----:B------:R-:W-:Y:S02]  /*7ec0*/  @!UP0 ULDC UR6, c[0x0][0x9f0] ;  /* 0x00027c0000068ab9 */ /* 0x000fe40000000800 */
[----:B------:R-:W-:Y:S01]  /*7ed0*/  IABS R0, UR6 ;  /* 0x0000000600007c13 */ /* 0x000fe20008000000 */
[----:B------:R-:W-:Y:S02]  /*7ee0*/  UIADD3 UR7, UR44, -0x1, UR6 ;  /* 0xffffffff2c077890 */ /* 0x000fe4000fffe006 */
[----:B------:R-:W-:Y:S02]  /*7ef0*/  IABS R4, UR6 ;  /* 0x0000000600047c13 */ /* 0x000fe40008000000 */
[----:B------:R-:W-:Y:S02]  /*7f00*/  R2UR UR10, R0 ;  /* 0x00000000000a72ca */ /* 0x000fe400000e0000 */
[----:B------:R-:W-:Y:S01]  /*7f10*/  IABS R3, UR7 ;  /* 0x0000000700037c13 */ /* 0x000fe20008000000 */
[----:B------:R-:W-:-:S03]  /*7f20*/  ULOP3.LUT UR7, UR7, UR6, URZ, 0x3c, !UPT ;  /* 0x0000000607077292 */ /* 0x000fc6000f8e3c3f */
[----:B------:R-:W-:-:S07]  /*7f30*/  R2UR UR9, R3 ;  /* 0x00000000030972ca */ /* 0x000fce00000e0000 */
[----:B------:R-:W0:Y:S08]  /*7f40*/  I2F.RP R0, UR10 ;  /* 0x0000000a00007d06 */ /* 0x000e300008209400 */
[----:B0-----:R-:W0:Y:S02]  /*7f50*/  MUFU.RCP R0, R0 ;  /* 0x0000000000007308 */ /* 0x001e240000001000 */
[----:B0-----:R-:W-:-:S02]  /*7f60*/  VIADD R2, R0, 0xffffffe ;  /* 0x0ffffffe00027836 */ /* 0x001fc40000000000 */
[----:B------:R-:W-:-:S04]  /*7f70*/  IMAD.MOV R0, RZ, RZ, -R4 ;  /* 0x000000ffff007224 */ /* 0x000fc800078e0a04 */
[----:B------:R-:W0:Y:S02]  /*7f80*/  F2I.FTZ.U32.TRUNC.NTZ R2, R2 ;  /* 0x0000000200027305 */ /* 0x000e24000021f000 */
[----:B0-----:R-:W-:-:S13]  /*7f90*/  R2UR UR5, R2 ;  /* 0x00000000020572ca */ /* 0x001fda00000e0000 */
[----:B------:R-:W-:-:S04]  /*7fa0*/  UIADD3 UR8, URZ, -UR5, URZ ;  /* 0x800000053f087290 */ /* 0x000fc8000fffe03f */
[----:B------:R-:W-:-:S04]  /*7fb0*/  UIMAD UR8, UR8, UR10, URZ ;  /* 0x0000000a080872a4 */ /* 0x000fc8000f8e023f */
[----:B------:R-:W-:-:S03]  /*7fc0*/  UIMAD.WIDE.U32 UR4, UR5, UR8, UR4 ;  /* 0x00000008050472a5 */ /* 0x000fc6000f8e0004 */
[----:B------:R-:W-:Y:S01]  /*7fd0*/  R2UR UR8, R0 ;  /* 0x00000000000872ca */ /* 0x000fe200000e0000 */
[----:B------:R-:W-:-:S12]  /*7fe0*/  UIMAD.WIDE.U32 UR4, UR5, UR9, URZ ;  /* 0x00000009050472a5 */ /* 0x000fd8000f8e003f */
[----:B------:R-:W-:-:S04]  /*7ff0*/  UIMAD UR4, UR5, UR8, UR9 ;  /* 0x00000008050472a4 */ /* 0x000fc8000f8e0209 */
[----:B------:R-:W-:-:S11]  /*8000*/  UISETP.GT.U32.AND UP0, UPT, UR10, UR4, UPT ;  /* 0x000000040a00728c */ /* 0x000fd6000bf04070 */
[----:B------:R-:W-:Y:S02]  /*8010*/  @!UP0 UIADD3 UR4, UR4, -UR10, URZ ;  /* 0x8000000a04048290 */ /* 0x000fe4000fffe03f */
[----:B------:R-:W-:Y:S02]  /*8020*/  @!UP0 UIADD3 UR5, UR5, 0x1, URZ ;  /* 0x0000000105058890 */ /* 0x000fe4000fffe03f */
[----:B------:R-:W-:Y:S02]  /*8030*/  UISETP.GE.U32.AND UP1, UPT, UR4, UR10, UPT ;  /* 0x0000000a0400728c */ /* 0x000fe4000bf26070 */
[----:B------:R-:W-:-:S09]  /*8040*/  UISETP.GE.AND UP0, UPT, UR7, URZ, UPT ;  /* 0x0000003f0700728c */ /* 0x000fd2000bf06270 */
[----:B------:R-:W-:Y:S02]  /*8050*/  @UP1 UIADD3 UR5, UR5, 0x1, URZ ;  /* 0x0000000105051890 */ /* 0x000fe4000fffe03f */
[----:B------:R-:W-:Y:S02]  /*8060*/  UISETP.NE.AND UP1, UPT, UR6, URZ, UPT ;  /* 0x0000003f0600728c */ /* 0x000fe4000bf25270 */
[----:B------:R-:W-:-:S09]  /*8070*/  @!UP0 UIADD3 UR5, -UR5, URZ, URZ ;  /* 0x0000003f05058290 */ /* 0x000fd2000fffe13f */
[----:B------:R-:W-:-:S07]  /*8080*/  @!UP1 ULOP3.LUT UR5, URZ, UR6, URZ, 0x33, !UPT ;  /* 0x000000063f059292 */ /* 0x000fce000f8e333f */
[----:B------:R-:W-:-:S05]  /*8090*/  UMOV UR41, UR5 ;  /* 0x0000000500297c82 */ /* 0x000fca0008000000 */
.L_x_41:
[----:B------:R-:W-:Y:S02]  /*80a0*/  UIMAD UR48, UR47, UR41, URZ ;  /* 0x000000292f3072a4 */ /* 0x000fe4000f8e023f */
[----:B------:R-:W-:Y:S01]  /*80b0*/  MOV R3, UR41 ;  /* 0x0000002900037c02 */ /* 0x000fe20008000f00 */
[----:B------:R-:W-:-:S03]  /*80c0*/  IMAD.MOV.U32 R9, RZ, RZ, 0x1 ;  /* 0x00000001ff097424 */ /* 0x000fc600078e00ff */
[----:B------:R-:W-:-:S05]  /*80d0*/  IMAD.U32 R0, RZ, RZ, UR48 ;  /* 0x00000030ff007e24 */ /* 0x000fca000f8e00ff */
[----:B------:R-:W-:-:S04]  /*80e0*/  VIADDMNMX R0, R0, R3, UR44, PT ;  /* 0x0000002c00007e46 */ /* 0x000fc8000b800103 */
[----:B------:R-:W-:Y:S01]  /*80f0*/  R2UR UR49, R0 ;  /* 0x00000000003172ca */ /* 0x000fe200000e0000 */
[----:B------:R-:W-:-:S12]  /*8100*/  IMAD.MOV.U32 R0, RZ, RZ, RZ ;  /* 0x000000ffff007224 */ /* 0x000fd800078e00ff */
[----:B------:R-:W-:-:S06]  /*8110*/  UISETP.GT.AND UP0, UPT, UR49, UR48, UPT ;  /* 0x000000303100728c */ /* 0x000fcc000bf04270 */
[----:B------:R-:W-:-:S13]  /*8120*/  PLOP3.LUT P0, PT, PT, PT, UP0, 0x80, 0x0 ;  /* 0x000000000000781c */ /* 0x000fda0003f0f008 */
[----:B------:R-:W-:Y:S05]  /*8130*/  @!P0 BRA `(.L_x_40) ;  /* 0x0000003000908947 */ /* 0x000fea0003800000 */
[----:B------:R-:W0:Y:S01]  /*8140*/  S2UR UR4, SR_CgaCtaId ;  /* 0x00000000000479c3 */ /* 0x000e220000008800 */
[----:B------:R-:W-:Y:S02]  /*8150*/  UMOV UR45, 0x400 ;  /* 0x00000400002d7882 */ /* 0x000fe40000000000 */
[----:B0-----:R-:W-:-:S04]  /*8160*/  ULEA UR45, UR4, UR45, 0x18 ;  /* 0x0000002d042d7291 */ /* 0x001fc8000f8ec03f */
[----:B------:R-:W-:-:S04]  /*8170*/  UIADD3 UR4, UR45, 0x18400, URZ ;  /* 0x000184002d047890 */ /* 0x000fc8000fffe03f */
[----:B------:R-:W-:-:S06]  /*8180*/  ULOP3.LUT UP0, URZ, UR4, 0x3ff, URZ, 0xc0, !UPT ;  /* 0x000003ff043f7892 */ /* 0x000fcc000f80c03f */
[----:B------:R-:W-:-:S13]  /*8190*/  PLOP3.LUT P0, PT, PT, PT, UP0, 0x80, 0x0 ;  /* 0x000000000000781c */ /* 0x000fda0003f0f008 */
[----:B------:R-:W-:Y:S05]  /*81a0*/  @!P0 BRA `(.L_x_42) ;  /* 0x0000000000408947 */ /* 0x000fea0003800000 */
[----:B------:R-:W-:Y:S01]  /*81b0*/  MOV R2, 0x0 ;  /* 0x0000000000027802 */ /* 0x000fe20000000f00 */
[----:B------:R-:W-:Y:S01]  /*81c0*/  ULDC.64 UR4, c[0x4][0x80] ;  /* 0x0100200000047ab9 */ /* 0x000fe20000000a00 */
[----:B------:R-:W-:Y:S01]  /*81d0*/  ULDC.64 UR6, c[0x4][0x88] ;  /* 0x0100220000067ab9 */ /* 0x000fe20000000a00 */
[----:B------:R-:W-:Y:S01]  /*81e0*/  MOV R4, UR4 ;  /* 0x0000000400047c02 */ /* 0x000fe20008000f00 */
[----:B------:R-:W-:Y:S01]  /*81f0*/  IMAD.U32 R5, RZ, RZ, UR5 ;  /* 0x00000005ff057e24 */ /* 0x000fe2000f8e00ff */
[----:B------:R-:W-:Y:S01]  /*8200*/  ULDC.64 UR4, c[0x4][0x8] ;  /* 0x0100020000047ab9 */ /* 0x000fe20000000a00 */
[----:B------:R-:W0:Y:S01]  /*8210*/  LDC.64 R2, c[0x4][R2] ;  /* 0x0100000002027b82 */ /* 0x000e220000000a00 */
[----:B------:R-:W-:Y:S01]  /*8220*/  IMAD.U32 R6, RZ, RZ, UR6 ;  /* 0x00000006ff067e24 */ /* 0x000fe2000f8e00ff */
[----:B------:R-:W-:Y:S01]  /*8230*/  MOV R10, UR4 ;  /* 0x00000004000a7c02 */ /* 0x000fe20008000f00 */
[----:B------:R-:W-:Y:S01]  /*8240*/  IMAD.U32 R7, RZ, RZ, UR7 ;  /* 0x00000007ff077e24 */ /* 0x000fe2000f8e00ff */
[----:B------:R-:W-:Y:S01]  /*8250*/  MOV R13, RZ ;  /* 0x000000ff000d7202 */ /* 0x000fe20000000f00 */
[----:B------:R-:W-:-:S02]  /*8260*/  IMAD.U32 R11, RZ, RZ, UR5 ;  /* 0x00000005ff0b7e24 */ /* 0x000fc4000f8e00ff */
[----:B------:R-:W-:Y:S02]  /*8270*/  IMAD.MOV.U32 R8, RZ, RZ, 0x70 ;  /* 0x00000070ff087424 */ /* 0x000fe400078e00ff */
[----:B------:R-:W-:-:S07]  /*8280*/  IMAD.MOV.U32 R12, RZ, RZ, 0x1 ;  /* 0x00000001ff0c7424 */ /* 0x000fce00078e00ff */
[----:B------:R-:W-:-:S07]  /*8290*/  LEPC R20, `(.L_x_42) ;  /* 0x000000001014794e */ /* 0x000fce0000000000 */
[----:B0----5:R-:W-:Y:S05]  /*82a0*/  CALL.ABS.NOINC R2 ;  /* 0x0000000002007343 */ /* 0x021fea0003c00000 */
.L_x_42:
[----:B------:R-:W-:-:S04]  /*82b0*/  UIADD3 UR4, UR45, 0x400, URZ ;  /* 0x000004002d047890 */ /* 0x000fc8000fffe03f */
[----:B------:R-:W-:-:S06]  /*82c0*/  ULOP3.LUT UP0, URZ, UR4, 0x3ff, URZ, 0xc0, !UPT ;  /* 0x000003ff043f7892 */ /* 0x000fcc000f80c03f */
[----:B------:R-:W-:-:S13]  /*82d0*/  PLOP3.LUT P0, PT, PT, PT, UP0, 0x80, 0x0 ;  /* 0x000000000000781c */ /* 0x000fda0003f0f008 */
[----:B------:R-:W-:Y:S05]  /*82e0*/  @!P0 BRA `(.L_x_43) ;  /* 0x00000000007c8947 */ /* 0x000fea0003800000 */
        /* <DEDUP_REMOVED lines=15> */
[----:B-1---5:R-:W-:Y:S05]  /*83e0*/  CALL.ABS.NOINC R2 ;  /* 0x0000000002007343 */ /* 0x022fea0003c00000 */
.L_x_44:
[----:B------:R0:W1:Y:S01]  /*83f0*/  LDC.64 R2, c[0x4][R16] ;  /* 0x0100000010027b82 */ /* 0x0000620000000a00 */
[----:B------:R-:W-:Y:S01]  /*8400*/  ULDC.64 UR4, c[0x4][0x80] ;  /* 0x0100200000047ab9 */ /* 0x000fe20000000a00 */
[----:B------:R-:W-:Y:S01]  /*8410*/  ULDC.64 UR6, c[0x4][0x88] ;  /* 0x0100220000067ab9 */ /* 0x000fe20000000a00 */
[----:B------:R-:W-:Y:S01]  /*8420*/  IMAD.U32 R4, RZ, RZ, UR4 ;  /* 0x00000004ff047e24 */ /* 0x000fe2000f8e00ff */
[----:B------:R-:W-:Y:S01]  /*8430*/  MOV R6, UR6 ;  /* 0x0000000600067c02 */ /* 0x000fe20008000f00 */
[----:B------:R-:W-:Y:S01]  /*8440*/  IMAD.U32 R5, RZ, RZ, UR5 ;  /* 0x00000005ff057e24 */ /* 0x000fe2000f8e00ff */
[----:B------:R-:W-:Y:S01]  /*8450*/  ULDC.64 UR4, c[0x4][0x18] ;  /* 0x0100060000047ab9 */ /* 0x000fe20000000a00 */
[----:B------:R-:W-:Y:S01]  /*8460*/  IMAD.U32 R7, RZ, RZ, UR7 ;  /* 0x00000007ff077e24 */ /* 0x000fe2000f8e00ff */
[----:B------:R-:W-:Y:S01]  /*8470*/  MOV R8, 0x70 ;  /* 0x0000007000087802 */ /* 0x000fe20000000f00 */
[----:B------:R-:W-:Y:S02]  /*8480*/  IMAD.U32 R10, RZ, RZ, UR4 ;  /* 0x00000004ff0a7e24 */ /* 0x000fe4000f8e00ff */
[----:B------:R-:W-:-:S02]  /*8490*/  IMAD.U32 R11, RZ, RZ, UR5 ;  /* 0x00000005ff0b7e24 */ /* 0x000fc4000f8e00ff */
[----:B------:R-:W-:Y:S02]  /*84a0*/  IMAD.MOV.U32 R12, RZ, RZ, 0x1 ;  /* 0x00000001ff0c7424 */ /* 0x000fe400078e00ff */
[----:B0-----:R-:W-:-:S07]  /*84b0*/  IMAD.MOV.U32 R13, RZ, RZ, RZ ;  /* 0x000000ffff0d7224 */ /* 0x001fce00078e00ff */
[----:B------:R-:W-:-:S07]  /*84c0*/  LEPC R20, `(.L_x_43) ;  /* 0x000000001014794e */ /* 0x000fce0000000000 */
[----:B-1----:R-:W-:Y:S05]  /*84d0*/  CALL.ABS.NOINC R2 ;  /* 0x0000000002007343 */ /* 0x002fea0003c00000 */
.L_x_43:
[----:B------:R-:W0:Y:S01]  /*84e0*/  LDC.64 R2, c[0x0][0x9f8] ;  /* 0x00027e00ff027b82 */ /* 0x000e220000000a00 */
[----:B------:R-:W-:-:S07]  /*84f0*/  IMAD.MOV.U32 R30, RZ, RZ, R34 ;  /* 0x000000ffff1e7224 */ /* 0x000fce00078e0022 */
[----:B------:R-:W1:Y:S01]  /*8500*/  LDC R29, c[0x0][0x430] ;  /* 0x00010c00ff1d7b82 */ /* 0x000e620000000800 */
[----:B------:R-:W-:Y:S02]  /*8510*/  MOV R22, UR49 ;  /* 0x0000003100167c02 */ /* 0x000fe40008000f00 */
[C---:B------:R-:W-:Y:S01]  /*8520*/  LOP3.LUT R0, R19.reuse, 0x7f, RZ, 0xc0, !PT ;  /* 0x0000007f13007812 */ /* 0x040fe200078ec0ff */
[----:B------:R-:W-:Y:S01]  /*8530*/  IMAD.SHL.U32 R33, R19, 0x10, RZ ;  /* 0x0000001013217824 */ /* 0x000fe200078e00ff */
[----:B------:R-:W-:Y:S01]  /*8540*/  LOP3.LUT R23, R23, 0xfffffff7, RZ, 0xc0, !PT ;  /* 0xfffffff717177812 */ /* 0x000fe200078ec0ff */
[----:B------:R-:W-:Y:S01]  /*8550*/  ULDC UR4, c[0x0][0x2f4] ;  /* 0x0000bd0000047ab9 */ /* 0x000fe20000000800 */
[----:B0-----:R-:W-:-:S04]  /*8560*/  ISETP.NE.U32.AND P0, PT, R2, RZ, PT ;  /* 0x000000ff0200720c */ /* 0x001fc80003f05070 */
[----:B------:R-:W-:-:S13]  /*8570*/  ISETP.NE.AND.EX P0, PT, R3, RZ, PT, P0 ;  /* 0x000000ff0300720c */ /* 0x000fda0003f05300 */
[----:B------:R-:W0:Y:S02]  /*8580*/  @P0 LDC.64 R2, c[0x0][0x9f8] ;  /* 0x00027e00ff020b82 */ /* 0x000e240000000a00 */
[----:B0-----:R-:W-:-:S05]  /*8590*/  @P0 IMAD.WIDE R2, R34, 0x4, R2 ;  /* 0x0000000422020825 */ /* 0x001fca00078e0202 */
[----:B------:R0:W2:Y:S01]  /*85a0*/  @P0 LDG.E R30, desc[UR38][R2.64] ;  /* 0x00000026021e0981 */ /* 0x0000a2000c1e1900 */
[----:B------:R-:W-:Y:S01]  /*85b0*/  SHF.R.U32.HI R28, RZ, 0x3, R0 ;  /* 0x00000003ff1c7819 */ /* 0x000fe20000011600 */
[----:B------:R-:W-:Y:S01]  /*85c0*/  VIADD R22, R22, 0xffffffff ;  /* 0xffffffff16167836 */ /* 0x000fe20000000000 */
[----:B------:R-:W-:Y:S02]  /*85d0*/  LOP3.LUT R33, R33, 0x70, RZ, 0xc0, !PT ;  /* 0x0000007021217812 */ /* 0x000fe400078ec0ff */
[----:B-1----:R-:W-:Y:S01]  /*85e0*/  ISETP.NE.AND P1, PT, R29, 0x1, PT ;  /* 0x000000011d00780c */ /* 0x002fe20003f25270 */
[----:B------:R-:W-:-:S05]  /*85f0*/  IMAD R4, R22, 0x80, R28 ;  /* 0x0000008016047824 */ /* 0x000fca00078e021c */
[----:B------:R-:W-:-:S04]  /*8600*/  IADD3 R8, R33, R4, RZ ;  /* 0x0000000421087210 */ /* 0x000fc80007ffe0ff */
[C---:B------:R-:W-:Y:S01]  /*8610*/  ISETP.GE.AND P0, PT, R8.reuse, UR43, PT ;  /* 0x0000002b08007c0c */ /* 0x040fe2000bf06270 */
[----:B-----5:R-:W-:Y:S02]  /*8620*/  IMAD.IADD R8, R8, 0x1, R31 ;  /* 0x0000000108087824 */ /* 0x020fe400078e021f */
[----:B0-----:R-:W0:Y:S01]  /*8630*/  @P1 LDC R3, c[0x0][0x434] ;  /* 0x00010d00ff031b82 */ /* 0x001e220000000800 */
[----:B------:R-:W-:Y:S01]  /*8640*/  @P1 LOP3.LUT R23, R23, 0x8, RZ, 0xfc, !PT ;  /* 0x0000000817171812 */ /* 0x000fe200078efcff */
[----:B------:R-:W-:-:S06]  /*8650*/  IMAD.MOV.U32 R9, RZ, RZ, R8 ;  /* 0x000000ffff097224 */ /* 0x000fcc00078e0008 */
[----:B------:R-:W1:Y:S08]  /*8660*/  @P1 LDC R11, c[0x0][0x438] ;  /* 0x00010e00ff0b1b82 */ /* 0x000e700000000800 */
[----:B------:R-:W3:Y:S08]  /*8670*/  @!P0 LDC.64 R4, c[0x0][0x428] ;  /* 0x00010a00ff048b82 */ /* 0x000ef00000000a00 */
[----:B------:R-:W4:Y:S01]  /*8680*/  @!P0 LDC.64 R6, c[0x0][0x418] ;  /* 0x00010600ff068b82 */ /* 0x000f220000000a00 */
[----:B0-----:R-:W-:-:S05]  /*8690*/  @P1 IMAD.HI.U32 R2, R8, R3, RZ ;  /* 0x0000000308021227 */ /* 0x001fca00078e00ff */
[----:B-1----:R-:W-:-:S04]  /*86a0*/  @P1 SHF.R.U32.HI R9, RZ, R11, R2 ;  /* 0x0000000bff091219 */ /* 0x002fc80000011602 */
[----:B------:R-:W-:Y:S02]  /*86b0*/  @!P0 SHF.R.S32.HI R3, RZ, 0x1f, R9 ;  /* 0x0000001fff038819 */ /* 0x000fe40000011409 */
[----:B------:R-:W-:Y:S01]  /*86c0*/  LOP3.LUT R23, R23, 0xfffffffe, RZ, 0xc0, !PT ;  /* 0xfffffffe17177812 */ /* 0x000fe200078ec0ff */
[----:B------:R-:W-:-:S03]  /*86d0*/  UMOV UR5, 0xffffffff ;  /* 0xffffffff00057882 */ /* 0x000fc60000000000 */
[----:B------:R-:W-:Y:S02]  /*86e0*/  LOP3.LUT R23, R23, 0xfffffffd, RZ, 0xc0, !PT ;  /* 0xfffffffd17177812 */ /* 0x000fe400078ec0ff */
[----:B--2---:R-:W-:-:S05]  /*86f0*/  SHF.R.S32.HI R27, RZ, 0x1f, R30 ;  /* 0x0000001fff1b7819 */ /* 0x004fca000001141e */
[----:B---3--:R-:W-:-:S04]  /*8700*/  @!P0 IMAD R2, R27, R4, RZ ;  /* 0x000000041b028224 */ /* 0x008fc800078e02ff */
[----:B------:R-:W-:Y:S02]  /*8710*/  @!P0 IMAD R11, R30, R5, R2 ;  /* 0x000000051e0b8224 */ /* 0x000fe400078e0202 */
[----:B------:R-:W-:-:S04]  /*8720*/  @!P0 IMAD.MOV.U32 R2, RZ, RZ, R9 ;  /* 0x000000ffff028224 */ /* 0x000fc800078e0009 */
[----:B------:R-:W-:-:S03]  /*8730*/  @!P0 IMAD.WIDE.U32 R4, R30, R4, R2 ;  /* 0x000000041e048225 */ /* 0x000fc600078e0002 */
[----:B----4-:R-:W-:Y:S01]  /*8740*/  @!P0 LEA R2, P1, R4, R6, 0x2 ;  /* 0x0000000604028211 */ /* 0x010fe200078210ff */
[----:B------:R-:W-:Y:S01]  /*8750*/  IMAD.SHL.U32 R6, R19, 0x8, RZ ;  /* 0x0000000813067824 */ /* 0x000fe200078e00ff */
[----:B------:R-:W-:-:S04]  /*8760*/  @!P0 IADD3 R3, R5, R11, RZ ;  /* 0x0000000b05038210 */ /* 0x000fc80007ffe0ff */
[----:B------:R-:W-:Y:S01]  /*8770*/  @!P0 LEA.HI.X R3, R4, R7, R3, 0x2, P1 ;  /* 0x0000000704038211 */ /* 0x000fe200008f1403 */
[----:B------:R-:W-:Y:S01]  /*8780*/  IMAD.MOV.U32 R7, RZ, RZ, RZ ;  /* 0x000000ffff077224 */ /* 0x000fe200078e00ff */
[----:B------:R-:W-:-:S04]  /*8790*/  LOP3.LUT R26, R6, 0x38, RZ, 0xc0, !PT ;  /* 0x00000038061a7812 */ /* 0x000fc800078ec0ff */
[C---:B------:R-:W-:Y:S01]  /*87a0*/  LOP3.LUT R25, R26.reuse, 0x40, RZ, 0xfc, !PT ;  /* 0x000000401a197812 */ /* 0x040fe200078efcff */
[----:B------:R0:W5:Y:S01]  /*87b0*/  @!P0 LDG.E R7, desc[UR38][R2.64] ;  /* 0x0000002602078981 */ /* 0x000162000c1e1900 */
[----:B------:R-:W-:Y:S02]  /*87c0*/  ISETP.GE.AND P1, PT, R26, UR4, PT ;  /* 0x000000041a007c0c */ /* 0x000fe4000bf26270 */
[----:B------:R-:W-:-:S11]  /*87d0*/  ISETP.GE.AND P0, PT, R25, UR4, PT ;  /* 0x0000000419007c0c */ /* 0x000fd6000bf06270 */
[----:B------:R-:W-:-:S04]  /*87e0*/  @P1 LOP3.LUT R23, R23, 0x2, RZ, 0xfc, !PT ;  /* 0x0000000217171812 */ /* 0x000fc800078efcff */
[----:B------:R-:W-:Y:S01]  /*87f0*/  @P0 LOP3.LUT R23, R23, 0x1, RZ, 0xfc, !PT ;  /* 0x0000000117170812 */ /* 0x000fe200078efcff */
[----:B0-----:R-:W-:Y:S06]  /*8800*/  BRA.DIV UR5, `(.L_x_45) ;  /* 0x0000003205107947 */ /* 0x001fec000b800000 */
.L_x_87:
[----:B------:R-:W-:Y:S01]  /*8810*/  ULOP3.LUT UR4, UR40, 0x2, URZ, 0xfc, !UPT ;  /* 0x0000000228047892 */ /* 0x000fe2000f8efc3f */
[----:B------:R-:W-:Y:S01]  /*8820*/  IADD3 R4, -R9, RZ, RZ ;  /* 0x000000ff09047210 */ /* 0x000fe20007ffe1ff */
[----:B------:R-:W-:Y:S01]  /*8830*/  IMAD.U32 R24, RZ, RZ, UR42 ;  /* 0x0000002aff187e24 */ /* 0x000fe2000f8e00ff */
[----:B------:R-:W-:-:S03]  /*8840*/  LOP3.LUT R23, R23, 0xfffffffb, RZ, 0xc0, !PT ;  /* 0xfffffffb17177812 */ /* 0x000fc600078ec0ff */
[----:B------:R-:W-:Y:S01]  /*8850*/  IMAD.U32 R18, RZ, RZ, UR4 ;  /* 0x00000004ff127e24 */ /* 0x000fe2000f8e00ff */
[----:B------:R-:W-:Y:S01]  /*8860*/  SHF.R.S32.HI R24, RZ, 0x1f, R24 ;  /* 0x0000001fff187819 */ /* 0x000fe20000011418 */
[----:B------:R-:W-:-:S03]  /*8870*/  IMAD R4, R29, R4, R8 ;  /* 0x000000041d047224 */ /* 0x000fc600078e0208 */
[----:B------:R-:W-:-:S13]  /*8880*/  ISETP.NE.AND P0, PT, R18, 0x3, PT ;  /* 0x000000031200780c */ /* 0x000fda0003f05270 */
[----:B------:R-:W-:Y:S01]  /*8890*/  @P0 LOP3.LUT R23, R23, 0x4, RZ, 0xfc, !PT ;  /* 0x0000000417170812 */ /* 0x000fe200078efcff */
[----:B------:R-:W-:Y:S06]  /*88a0*/  @!P0 BRA `(.L_x_46) ;  /* 0x0000000000048947 */ /* 0x000fec0003800000 */
[----:B------:R-:W-:Y:S01]  /*88b0*/  BPT.TRAP 0x1 ;  /* 0x000000040000795c */ /* 0x000fe20000300000 */
.L_x_46:
[----:B------:R-:W-:Y:S01]  /*88c0*/  SHF.R.S32.HI R5, RZ, 0x1f, R4 ;  /* 0x0000001fff057819 */ /* 0x000fe20000011404 */
[----:B------:R-:W-:Y:S01]  /*88d0*/  ULDC.64 UR4, c[0x0][0x328] ;  /* 0x0000ca0000047ab9 */ /* 0x000fe20000000a00 */
[----:B-----5:R-:W-:Y:S02]  /*88e0*/  SHF.R.S32.HI R8, RZ, 0x1f, R7 ;  /* 0x0000001fff087819 */ /* 0x020fe40000011407 */
[----:B------:R-:W-:Y:S01]  /*88f0*/  R2UR UR6, R24 ;  /* 0x00000000180672ca */ /* 0x000fe200000e0000 */
[----:B------:R-:W-:-:S04]  /*8900*/  IMAD R3, R5, UR4, RZ ;  /* 0x0000000405037c24 */ /* 0x000fc8000f8e02ff */
[C---:B------:R-:W-:Y:S02]  /*8910*/  IMAD R9, R4.reuse, UR5, R3 ;  /* 0x0000000504097c24 */ /* 0x040fe4000f8e0203 */
[----:B------:R-:W-:Y:S01]  /*8920*/  IMAD.WIDE.U32 R2, R4, UR4, RZ ;  /* 0x0000000404027c25 */ /* 0x000fe2000f8e00ff */
[----:B------:R-:W-:-:S03]  /*8930*/  ULDC.64 UR4, c[0x0][0x338] ;  /* 0x0000ce0000047ab9 */ /* 0x000fc60000000a00 */
[----:B------:R-:W-:Y:S02]  /*8940*/  IMAD.IADD R3, R3, 0x1, R9 ;  /* 0x0000000103037824 */ /* 0x000fe400078e0209 */
[----:B------:R-:W-:Y:S02]  /*8950*/  IMAD.MOV.U32 R9, RZ, RZ, 0x1 ;  /* 0x00000001ff097424 */ /* 0x000fe400078e00ff */
[----:B------:R-:W-:Y:S02]  /*8960*/  IMAD R10, R8, UR4, RZ ;  /* 0x00000004080a7c24 */ /* 0x000fe4000f8e02ff */
[----:B------:R-:W-:Y:S01]  /*8970*/  IMAD.WIDE.U32 R2, R7, UR4, R2 ;  /* 0x0000000407027c25 */ /* 0x000fe2000f8e0002 */
[----:B------:R-:W-:-:S03]  /*8980*/  SHF.L.U32 R9, R9, 0x1f, RZ ;  /* 0x0000001f09097819 */ /* 0x000fc600000006ff */
[----:B------:R-:W-:Y:S01]  /*8990*/  IMAD R11, R7, UR5, R10 ;  /* 0x00000005070b7c24 */ /* 0x000fe2000f8e020a */
[----:B------:R-:W0:Y:S01]  /*89a0*/  SYNCS.PHASECHK.TRANS64.TRYWAIT P0, [UR45+0x28840], R9 ;  /* 0x02884009ff0075a7 */ /* 0x000e22000800016d */
[----:B------:R-:W-:-:S03]  /*89b0*/  ULDC.64 UR4, c[0x0][0x330] ;  /* 0x0000cc0000047ab9 */ /* 0x000fc60000000a00 */
[----:B------:R-:W-:Y:S01]  /*89c0*/  IADD3 R3, R3, R11, RZ ;  /* 0x0000000b03037210 */ /* 0x000fe20007ffe0ff */
[----:B------:R-:W-:Y:S01]  /*89d0*/  IMAD.U32 R11, RZ, RZ, UR4 ;  /* 0x00000004ff0b7e24 */ /* 0x000fe2000f8e00ff */
[----:B------:R-:W-:-:S03]  /*89e0*/  UIMAD UR4, UR6, UR4, URZ ;  /* 0x00000004060472a4 */ /* 0x000fc6000f8e023f */
[----:B------:R-:W-:Y:S01]  /*89f0*/  IMAD.WIDE.U32 R2, R11, UR42, R2 ;  /* 0x0000002a0b027c25 */ /* 0x000fe2000f8e0002 */
[----:B------:R-:W-:Y:S01]  /*8a00*/  UIMAD UR4, UR42, UR5, UR4 ;  /* 0x000000052a0472a4 */ /* 0x000fe2000f8e0204 */
[----:B------:R-:W-:Y:S02]  /*8a10*/  ULDC.64 UR6, c[0x0][0x318] ;  /* 0x0000c60000067ab9 */ /* 0x000fe40000000a00 */
[----:B------:R-:W-:-:S03]  /*8a20*/  LEA R16, P1, R2, UR6, 0x1 ;  /* 0x0000000602107c11 */ /* 0x000fc6000f8208ff */
[----:B------:R-:W-:-:S05]  /*8a30*/  VIADD R3, R3, UR4 ;  /* 0x0000000403037c36 */ /* 0x000fca0008000000 */
[----:B------:R-:W-:Y:S01]  /*8a40*/  LEA.HI.X R2, R2, UR7, R3, 0x1, P1 ;  /* 0x0000000702027c11 */ /* 0x000fe200088f0c03 */
[----:B0-----:R-:W-:Y:S06]  /*8a50*/  @!P0 BRA `(.L_x_47) ;  /* 0x0000002c009c8947 */ /* 0x001fec0003800000 */
.L_x_88:
[----:B------:R-:W-:Y:S01]  /*8a60*/  ULDC.64 UR4, c[0x0][0x300] ;  /* 0x0000c00000047ab9 */ /* 0x000fe20000000a00 */
[----:B------:R-:W-:Y:S01]  /*8a70*/  R2UR UR6, R24 ;  /* 0x00000000180672ca */ /* 0x000fe200000e0000 */
[----:B------:R-:W-:Y:S01]  /*8a80*/  IMAD R5, R5, UR4, RZ ;  /* 0x0000000405057c24 */ /* 0x000fe2000f8e02ff */
[C---:B------:R-:W-:Y:S02]  /*8a90*/  LOP3.LUT P3, RZ, R23.reuse, 0x2, RZ, 0xc0, !PT ;  /* 0x0000000217ff7812 */ /* 0x040fe4000786c0ff */
[----:B------:R-:W-:Y:S01]  /*8aa0*/  LOP3.LUT P2, RZ, R23, 0x1, RZ, 0xc0, !PT ;  /* 0x0000000117ff7812 */ /* 0x000fe2000784c0ff */
[C---:B------:R-:W-:Y:S02]  /*8ab0*/  IMAD R3, R4.reuse, UR5, R5 ;  /* 0x0000000504037c24 */ /* 0x040fe4000f8e0205 */
[----:B------:R-:W-:Y:S01]  /*8ac0*/  IMAD.WIDE.U32 R4, R4, UR4, RZ ;  /* 0x0000000404047c25 */ /* 0x000fe2000f8e00ff */
[----:B------:R-:W-:-:S03]  /*8ad0*/  ULDC.64 UR4, c[0x0][0x310] ;  /* 0x0000c40000047ab9 */ /* 0x000fc60000000a00 */
[----:B------:R-:W-:Y:S01]  /*8ae0*/  IMAD.IADD R5, R5, 0x1, R3 ;  /* 0x0000000105057824 */ /* 0x000fe200078e0203 */
[----:B------:R-:W-:Y:S01]  /*8af0*/  LOP3.LUT R3, R6, 0x1c0, RZ, 0xc0, !PT ;  /* 0x000001c006037812 */ /* 0x000fe200078ec0ff */
[----:B------:R-:W-:Y:S02]  /*8b00*/  IMAD R8, R8, UR4, RZ ;  /* 0x0000000408087c24 */ /* 0x000fe4000f8e02ff */
[----:B------:R-:W-:Y:S01]  /*8b10*/  IMAD.WIDE.U32 R4, R7, UR4, R4 ;  /* 0x0000000407047c25 */ /* 0x000fe2000f8e0004 */
[----:B------:R-:W-:-:S03]  /*8b20*/  LOP3.LUT R6, R3, 0x38, R6, 0xf8, !PT ;  /* 0x0000003803067812 */ /* 0x000fc600078ef806 */
[----:B0-----:R-:W-:Y:S01]  /*8b30*/  IMAD R9, R7, UR5, R8 ;  /* 0x0000000507097c24 */ /* 0x001fe2000f8e0208 */
[----:B------:R-:W-:Y:S01]  /*8b40*/  ULDC.64 UR4, c[0x0][0x308] ;  /* 0x0000c20000047ab9 */ /* 0x000fe20000000a00 */
[----:B------:R-:W-:Y:S01]  /*8b50*/  IMAD.MOV.U32 R3, RZ, RZ, -0x80 ;  /* 0xffffff80ff037424 */ /* 0x000fe200078e00ff */
[----:B------:R-:W-:Y:S01]  /*8b60*/  LOP3.LUT R8, R6, 0x38, R19, 0x78, !PT ;  /* 0x0000003806087812 */ /* 0x000fe200078e7813 */
[----:B------:R-:W-:Y:S01]  /*8b70*/  IMAD.U32 R7, RZ, RZ, UR4 ;  /* 0x00000004ff077e24 */ /* 0x000fe2000f8e00ff */
[----:B------:R-:W-:Y:S01]  /*8b80*/  UIMAD UR4, UR6, UR4, URZ ;  /* 0x00000004060472a4 */ /* 0x000fe2000f8e023f */
[----:B------:R-:W-:Y:S01]  /*8b90*/  IADD3 R5, R5, R9, RZ ;  /* 0x0000000905057210 */ /* 0x000fe20007ffe0ff */
[----:B------:R-:W-:Y:S01]  /*8ba0*/  IMAD R3, R22, R3, UR43 ;  /* 0x0000002b16037e24 */ /* 0x000fe2000f8e0203 */
[----:B------:R-:W-:Y:S01]  /*8bb0*/  ULDC.64 UR6, c[0x0][0x2e8] ;  /* 0x0000ba0000067ab9 */ /* 0x000fe20000000a00 */
[----:B------:R-:W-:Y:S01]  /*8bc0*/  UIMAD UR4, UR42, UR5, UR4 ;  /* 0x000000052a0472a4 */ /* 0x000fe2000f8e0204 */
[----:B------:R-:W-:Y:S01]  /*8bd0*/  SHF.L.U32 R19, R0, 0x3, RZ ;  /* 0x0000000300137819 */ /* 0x000fe200000006ff */
[----:B------:R-:W-:-:S03]  /*8be0*/  IMAD.WIDE.U32 R4, R7, UR42, R4 ;  /* 0x0000002a07047c25 */ /* 0x000fc6000f8e0004 */
[----:B------:R-:W-:Y:S01]  /*8bf0*/  LOP3.LUT R19, R8, 0x200, R19, 0xf8, !PT ;  /* 0x0000020008137812 */ /* 0x000fe200078ef813 */
[----:B------:R-:W-:Y:S01]  /*8c00*/  IMAD.IADD R6, R3, 0x1, -R28 ;  /* 0x0000000103067824 */ /* 0x000fe200078e0a1c */
[----:B------:R-:W-:Y:S01]  /*8c10*/  LEA R0, P1, R4, UR6, 0x1 ;  /* 0x0000000604007c11 */ /* 0x000fe2000f8208ff */
[----:B------:R-:W-:Y:S01]  /*8c20*/  VIADD R3, R5, UR4 ;  /* 0x0000000405037c36 */ /* 0x000fe20008000000 */
[----:B------:R-:W-:Y:S02]  /*8c30*/  UMOV UR4, 0xffffffff ;  /* 0xffffffff00047882 */ /* 0x000fe40000000000 */
[----:B------:R-:W-:Y:S02]  /*8c40*/  ISETP.GE.AND P0, PT, R6, 0x1, PT ;  /* 0x000000010600780c */ /* 0x000fe40003f06270 */
[----:B------:R-:W-:Y:S01]  /*8c50*/  LEA.HI.X R3, R4, UR7, R3, 0x1, P1 ;  /* 0x0000000704037c11 */ /* 0x000fe200088f0c03 */
[----:B------:R-:W-:Y:S10]  /*8c60*/  BRA.DIV UR4, `(.L_x_48) ;  /* 0x0000002e04307947 */ /* 0x000ff4000b800000 */
[----:B------:R-:W-:Y:S01]  /*8c70*/  SHFL.IDX PT, R5, R3, RZ, 0x181f ;  /* 0x00181fff03057589 */ /* 0x000fe200000e0000 */
[----:B------:R-:W-:Y:S02]  /*8c80*/  @P0 LEA R9, R19, UR45, 0x1 ;  /* 0x0000002d13090c11 */ /* 0x000fe4000f8e08ff */
[----:B------:R-:W-:Y:S01]  /*8c90*/  ISETP.GE.AND P1, PT, R6, 0x21, PT ;  /* 0x000000210600780c */ /* 0x000fe20003f26270 */
[----:B------:R-:W0:Y:S04]  /*8ca0*/  SHFL.IDX PT, R4, R0, RZ, 0x181f ;  /* 0x00181fff00047589 */ /* 0x000e2800000e0000 */
[----:B------:R-:W-:Y:S04]  /*8cb0*/  SHFL.IDX PT, R8, R3, 0x1, 0x181f ;  /* 0x00381f0003087f89 */ /* 0x000fe800000e0000 */
[----:B------:R-:W1:Y:S04]  /*8cc0*/  SHFL.IDX PT, R14, R0, 0x1, 0x181f ;  /* 0x00381f00000e7f89 */ /* 0x000e6800000e0000 */
[----:B------:R-:W2:Y:S04]  /*8cd0*/  SHFL.IDX PT, R37, R0, 0x2, 0x181f ;  /* 0x00581f0000257f89 */ /* 0x000ea800000e0000 */
[----:B------:R-:W3:Y:S04]  /*8ce0*/  SHFL.IDX PT, R10, R3, 0x2, 0x181f ;  /* 0x00581f00030a7f89 */ /* 0x000ee800000e0000 */
[----:B------:R-:W-:Y:S01]  /*8cf0*/  SHFL.IDX PT, R7, R3, 0x3, 0x181f ;  /* 0x00781f0003077f89 */ /* 0x000fe200000e0000 */
[----:B0-----:R-:W-:-:S03]  /*8d00*/  @P0 IMAD.WIDE.U32 R4, R26, 0x2, R4 ;  /* 0x000000021a040825 */ /* 0x001fc600078e0004 */
[----:B------:R-:W0:Y:S04]  /*8d10*/  SHFL.IDX PT, R32, R0, 0x3, 0x181f ;  /* 0x00781f0000207f89 */ /* 0x000e2800000e0000 */
[----:B------:R-:W-:Y:S04]  /*8d20*/  @P0 LDGSTS.E.BYPASS.LTC128B.128 [R9+0x18400], desc[UR38][R4.64], !P3 ;  /* 0x1840000004090fae */ /* 0x000fe8000d901d66 */
[----:B------:R1:W-:Y:S01]  /*8d30*/  @P0 LDGSTS.E.BYPASS.LTC128B.128 [R9+0x1c400], desc[UR38][R4.64+0x80], !P2 ;  /* 0x1c40008004090fae */ /* 0x0003e2000d101d66 */
[----:B------:R-:W-:Y:S01]  /*8d40*/  ISETP.GE.AND P0, PT, R6, 0x11, PT ;  /* 0x000000110600780c */ /* 0x000fe20003f06270 */
[----:B-1----:R-:W-:-:S02]  /*8d50*/  IMAD.MOV.U32 R4, RZ, RZ, R14 ;  /* 0x000000ffff047224 */ /* 0x002fc400078e000e */
[----:B------:R-:W-:-:S10]  /*8d60*/  IMAD.MOV.U32 R5, RZ, RZ, R8 ;  /* 0x000000ffff057224 */ /* 0x000fd400078e0008 */
[C---:B------:R-:W-:Y:S01]  /*8d70*/  @P0 LEA R36, R19.reuse, UR45, 0x1 ;  /* 0x0000002d13240c11 */ /* 0x040fe2000f8e08ff */
[----:B------:R-:W1:Y:S01]  /*8d80*/  SHFL.IDX PT, R14, R0, 0x4, 0x181f ;  /* 0x00981f00000e7f89 */ /* 0x000e6200000e0000 */
[C---:B------:R-:W-:Y:S01]  /*8d90*/  @P0 IMAD.WIDE.U32 R20, R26.reuse, 0x2, R4 ;  /* 0x000000021a140825 */ /* 0x040fe200078e0004 */
[----:B--2---:R-:W-:Y:S02]  /*8da0*/  MOV R4, R37 ;  /* 0x0000002500047202 */ /* 0x004fe40000000f00 */
[----:B------:R-:W-:Y:S01]  /*8db0*/  @P1 LEA R37, R19, UR45, 0x1 ;  /* 0x0000002d13251c11 */ /* 0x000fe2000f8e08ff */
[----:B---3--:R-:W-:Y:S01]  /*8dc0*/  IMAD.MOV.U32 R5, RZ, RZ, R10 ;  /* 0x000000ffff057224 */ /* 0x008fe200078e000a */
[----:B------:R-:W-:Y:S01]  /*8dd0*/  @P0 LDGSTS.E.BYPASS.LTC128B.128 [R36+0x18c00], desc[UR38][R20.64], !P3 ;  /* 0x18c0000014240fae */ /* 0x000fe2000d901d66 */
[----:B------:R-:W-:-:S03]  /*8de0*/  @P1 IMAD.WIDE.U32 R8, R26, 0x2, R4 ;  /* 0x000000021a081825 */ /* 0x000fc600078e0004 */
[----:B------:R-:W-:Y:S01]  /*8df0*/  @P0 LDGSTS.E.BYPASS.LTC128B.128 [R36+0x1cc00], desc[UR38][R20.64+0x80], !P2 ;  /* 0x1cc0008014240fae */ /* 0x000fe2000d101d66 */
[----:B------:R-:W-:Y:S01]  /*8e00*/  ISETP.GE.AND P0, PT, R6, 0x31, PT ;  /* 0x000000310600780c */ /* 0x000fe20003f06270 */
[----:B0-----:R-:W-:Y:S02]  /*8e10*/  IMAD.MOV.U32 R4, RZ, RZ, R32 ;  /* 0x000000ffff047224 */ /* 0x001fe400078e0020 */
[----:B------:R-:W0:Y:S01]  /*8e20*/  SHFL.IDX PT, R10, R3, 0x4, 0x181f ;  /* 0x00981f00030a7f89 */ /* 0x000e2200000e0000 */
[----:B------:R-:W-:-:S03]  /*8e30*/  IMAD.MOV.U32 R5, RZ, RZ, R7 ;  /* 0x000000ffff057224 */ /* 0x000fc600078e0007 */
[----:B------:R-:W-:Y:S04]  /*8e40*/  @P1 LDGSTS.E.BYPASS.LTC128B.128 [R37+0x19400], desc[UR38][R8.64], !P3 ;  /* 0x1940000008251fae */ /* 0x000fe8000d901d66 */
[----:B------:R2:W-:Y:S01]  /*8e50*/  @P1 LDGSTS.E.BYPASS.LTC128B.128 [R37+0x1d400], desc[UR38][R8.64+0x80], !P2 ;  /* 0x1d40008008251fae */ /* 0x0005e2000d101d66 */
[----:B------:R-:W-:Y:S01]  /*8e60*/  ISETP.GE.AND P1, PT, R6, 0x51, PT ;  /* 0x000000510600780c */ /* 0x000fe20003f26270 */
[----:B------:R-:W-:Y:S01]  /*8e70*/  @P0 IMAD.WIDE.U32 R4, R26, 0x2, R4 ;  /* 0x000000021a040825 */ /* 0x000fe200078e0004 */
[----:B------:R-:W-:Y:S01]  /*8e80*/  @P0 LEA R7, R19, UR45, 0x1 ;  /* 0x0000002d13070c11 */ /* 0x000fe2000f8e08ff */
[----:B------:R-:W3:Y:S04]  /*8e90*/  SHFL.IDX PT, R32, R3, 0x5, 0x181f ;  /* 0x00b81f0003207f89 */ /* 0x000ee800000e0000 */
[----:B------:R-:W-:Y:S04]  /*8ea0*/  @P0 LDGSTS.E.BYPASS.LTC128B.128 [R7+0x19c00], desc[UR38][R4.64], !P3 ;  /* 0x19c0000004070fae */ /* 0x000fe8000d901d66 */
[----:B------:R4:W-:Y:S01]  /*8eb0*/  @P0 LDGSTS.E.BYPASS.LTC128B.128 [R7+0x1dc00], desc[UR38][R4.64+0x80], !P2 ;  /* 0x1dc0008004070fae */ /* 0x0009e2000d101d66 */
[----:B------:R-:W-:-:S03]  /*8ec0*/  ISETP.GE.AND P0, PT, R6, 0x41, PT ;  /* 0x000000410600780c */ /* 0x000fc60003f06270 */
[----:B--2---:R-:W2:Y:S04]  /*8ed0*/  SHFL.IDX PT, R37, R0, 0x5, 0x181f ;  /* 0x00b81f0000257f89 */ /* 0x004ea800000e0000 */
[----:B------:R-:W5:Y:S04]  /*8ee0*/  SHFL.IDX PT, R36, R0, 0x6, 0x181f ;  /* 0x00d81f0000247f89 */ /* 0x000f6800000e0000 */
[----:B----4-:R-:W4:Y:S01]  /*8ef0*/  SHFL.IDX PT, R7, R3, 0x6, 0x181f ;  /* 0x00d81f0003077f89 */ /* 0x010f2200000e0000 */
[----:B-1----:R-:W-:Y:S01]  /*8f00*/  MOV R4, R14 ;  /* 0x0000000e00047202 */ /* 0x002fe20000000f00 */
[----:B0-----:R-:W-:Y:S01]  /*8f10*/  IMAD.MOV.U32 R5, RZ, RZ, R10 ;  /* 0x000000ffff057224 */ /* 0x001fe200078e000a */
[----:B------:R-:W-:Y:S01]  /*8f20*/  @P0 LEA R10, R19, UR45, 0x1 ;  /* 0x0000002d130a0c11 */ /* 0x000fe2000f8e08ff */
[----:B------:R-:W0:Y:S02]  /*8f30*/  SHFL.IDX PT, R3, R3, 0x7, 0x181f ;  /* 0x00f81f0003037f89 */ /* 0x000e2400000e0000 */
[----:B------:R-:W-:-:S02]  /*8f40*/  @P0 IMAD.WIDE.U32 R20, R26, 0x2, R4 ;  /* 0x000000021a140825 */ /* 0x000fc400078e0004 */
[----:B------:R1:W0:Y:S02]  /*8f50*/  SHFL.IDX PT, R14, R0, 0x7, 0x181f ;  /* 0x00f81f00000e7f89 */ /* 0x00022400000e0000 */
[----:B---3--:R-:W-:Y:S02]  /*8f60*/  IMAD.MOV.U32 R5, RZ, RZ, R32 ;  /* 0x000000ffff057224 */ /* 0x008fe400078e0020 */
[----:B------:R1:W-:Y:S04]  /*8f70*/  @P0 LDGSTS.E.BYPASS.LTC128B.128 [R10+0x1a400], desc[UR38][R20.64], !P3 ;  /* 0x1a400000140a0fae */ /* 0x0003e8000d901d66 */
[----:B------:R1:W-:Y:S01]  /*8f80*/  @P0 LDGSTS.E.BYPASS.LTC128B.128 [R10+0x1e400], desc[UR38][R20.64+0x80], !P2 ;  /* 0x1e400080140a0fae */ /* 0x0003e2000d101d66 */
[----:B------:R-:W-:Y:S01]  /*8f90*/  ISETP.GE.AND P0, PT, R6, 0x61, PT ;  /* 0x000000610600780c */ /* 0x000fe20003f06270 */
[----:B--2---:R-:W-:Y:S01]  /*8fa0*/  IMAD.MOV.U32 R4, RZ, RZ, R37 ;  /* 0x000000ffff047224 */ /* 0x004fe200078e0025 */
[----:B------:R-:W-:-:S03]  /*8fb0*/  @P1 LEA R37, R19, UR45, 0x1 ;  /* 0x0000002d13251c11 */ /* 0x000fc6000f8e08ff */
[----:B------:R-:W-:Y:S01]  /*8fc0*/  @P1 IMAD.WIDE.U32 R8, R26, 0x2, R4 ;  /* 0x000000021a081825 */ /* 0x000fe200078e0004 */
[----:B-----5:R-:W-:-:S03]  /*8fd0*/  MOV R4, R36 ;  /* 0x0000002400047202 */ /* 0x020fc60000000f00 */
[----:B----4-:R-:W-:Y:S01]  /*8fe0*/  IMAD.MOV.U32 R5, RZ, RZ, R7 ;  /* 0x000000ffff057224 */ /* 0x010fe200078e0007 */
[----:B------:R1:W-:Y:S03]  /*8ff0*/  @P1 LDGSTS.E.BYPASS.LTC128B.128 [R37+0x1ac00], desc[UR38][R8.64], !P3 ;  /* 0x1ac0000008251fae */ /* 0x0003e6000d901d66 */
[----:B------:R-:W-:Y:S01]  /*9000*/  @P0 IMAD.WIDE.U32 R4, R26, 0x2, R4 ;  /* 0x000000021a040825 */ /* 0x000fe200078e0004 */
[----:B------:R-:W-:Y:S01]  /*9010*/  @P0 LEA R7, R19, UR45, 0x1 ;  /* 0x0000002d13070c11 */ /* 0x000fe2000f8e08ff */
[----:B------:R1:W-:Y:S04]  /*9020*/  @P1 LDGSTS.E.BYPASS.LTC128B.128 [R37+0x1ec00], desc[UR38][R8.64+0x80], !P2 ;  /* 0x1ec0008008251fae */ /* 0x0003e8000d101d66 */
[----:B------:R1:W-:Y:S04]  /*9030*/  @P0 LDGSTS.E.BYPASS.LTC128B.128 [R7+0x1b400], desc[UR38][R4.64], !P3 ;  /* 0x1b40000004070fae */ /* 0x0003e8000d901d66 */
[----:B0-----:R1:W-:Y:S02]  /*9040*/  @P0 LDGSTS.E.BYPASS.LTC128B.128 [R7+0x1f400], desc[UR38][R4.64+0x80], !P2 ;  /* 0x1f40008004070fae */ /* 0x0013e4000d101d66 */
.L_x_106:
[----:B------:R-:W-:Y:S01]  /*9050*/  ISETP.GE.AND P0, PT, R6, 0x71, PT ;  /* 0x000000710600780c */ /* 0x000fe20003f06270 */
[----:B-1----:R-:W-:Y:S02]  /*9060*/  IMAD.MOV.U32 R4, RZ, RZ, R14 ;  /* 0x000000ffff047224 */ /* 0x002fe400078e000e */
[----:B------:R-:W-:-:S10]  /*9070*/  IMAD.MOV.U32 R5, RZ, RZ, R3 ;  /* 0x000000ffff057224 */ /* 0x000fd400078e0003 */
[----:B------:R-:W-:Y:S01]  /*9080*/  @P0 IMAD.WIDE.U32 R4, R26, 0x2, R4 ;  /* 0x000000021a040825 */ /* 0x000fe200078e0004 */
[----:B------:R-:W-:-:S05]  /*9090*/  @P0 LEA R3, R19, UR45, 0x1 ;  /* 0x0000002d13030c11 */ /* 0x000fca000f8e08ff */
[----:B------:R-:W-:Y:S01]  /*90a0*/  @!PT LDS RZ, [RZ] ;  /* 0x00000000fffff984 */ /* 0x000fe20000000800 */
[----:B------:R-:W-:Y:S01]  /*90b0*/  @!PT LDS RZ, [RZ] ;  /* 0x00000000fffff984 */ /* 0x000fe20000000800 */
[----:B------:R-:W-:Y:S01]  /*90c0*/  @!PT LDS RZ, [RZ] ;  /* 0x00000000fffff984 */ /* 0x000fe20000000800 */
[----:B------:R0:W-:Y:S04]  /*90d0*/  @P0 LDGSTS.E.BYPASS.LTC128B.128 [R3+0x1bc00], desc[UR38][R4.64], !P3 ;  /* 0x1bc0000004030fae */ /* 0x0001e8000d901d66 */
[----:B------:R0:W-:Y:S01]  /*90e0*/  @P0 LDGSTS.E.BYPASS.LTC128B.128 [R3+0x1fc00], desc[UR38][R4.64+0x80], !P2 ;  /* 0x1fc0008004030fae */ /* 0x0001e2000d101d66 */
[----:B------:R-:W-:Y:S01]  /*90f0*/  NOP ;  /* 0x0000000000007918 */ /* 0x000fe20000000000 */
[----:B------:R-:W-:Y:S02]  /*9100*/  SYNCS.ARRIVE.TRANS64.RED.A0T1 RZ, [UR45+0x28830], RZ ;  /* 0x028830ffffff79a7 */ /* 0x000fe4000820042d */
[----:B------:R-:W-:Y:S01]  /*9110*/  ARRIVES.LDGSTSBAR.64.TRANSCNT [UR45+0x28830] ;  /* 0x02883000ff0079b0 */ /* 0x000fe20008000aad */
[----:B------:R-:W-:Y:S01]  /*9120*/  NOP ;  /* 0x0000000000007918 */ /* 0x000fe20000000000 */
[----:B------:R-:W-:-:S13]  /*9130*/  ISETP.NE.AND P1, PT, R18, 0x3, PT ;  /* 0x000000031200780c */ /* 0x000fda0003f25270 */
[----:B0-----:R-:W-:Y:S05]  /*9140*/  @!P1 BRA `(.L_x_49) ;  /* 0x0000000000049947 */ /* 0x001fea0003800000 */
[----:B------:R-:W-:Y:S01]  /*9150*/  BPT.TRAP 0x1 ;  /* 0x000000040000795c */ /* 0x000fe20000300000 */
.L_x_49:
[----:B------:R-:W-:Y:S01]  /*9160*/  SYNCS.ARRIVE.TRANS64.A1T0 RZ, [UR45+0x28830], RZ ;  /* 0x028830ffffff79a7 */ /* 0x000fe2000810002d */
[----:B------:R-:W-:Y:S05]  /*9170*/  WARPSYNC.ALL ;  /* 0x0000000000007948 */ /* 0x000fea0003800000 */
[----:B------:R-:W-:Y:S01]  /*9180*/  UIADD3 UR5, UR45, 0x10400, URZ ;  /* 0x000104002d057890 */ /* 0x000fe2000fffe03f */
[----:B------:R-:W-:Y:S01]  /*9190*/  R2UR UR4, R24 ;  /* 0x00000000180472ca */ /* 0x000fe200000e0000 */
[----:B------:R-:W-:Y:S01]  /*91a0*/  ULDC.64 UR6, c[0x0][0x2d8] ;  /* 0x0000b60000067ab9 */ /* 0x000fe20000000a00 */
[----:B------:R-:W-:Y:S01]  /*91b0*/  SHF.R.S32.HI R32, RZ, 0x1f, R34 ;  /* 0x0000001fff207819 */ /* 0x000fe20000011422 */
[----:B------:R-:W-:Y:S02]  /*91c0*/  ULOP3.LUT UP0, URZ, UR5, 0x3ff, URZ, 0xc0, !UPT ;  /* 0x000003ff053f7892 */ /* 0x000fe4000f80c03f */
[----:B------:R-:W-:Y:S01]  /*91d0*/  UIMAD.WIDE.U32 UR36, UR42, UR6, URZ ;  /* 0x000000062a2472a5 */ /* 0x000fe2000f8e003f */
[----:B------:R-:W-:Y:S03]  /*91e0*/  BAR.SYNC.DEFER_BLOCKING 0x8, 0x180 ;  /* 0x0206000000007b1d */ /* 0x000fe60000010000 */
[----:B------:R-:W-:-:S04]  /*91f0*/  PLOP3.LUT P0, PT, PT, PT, UP0, 0x80, 0x0 ;  /* 0x000000000000781c */ /* 0x000fc80003f0f008 */
[----:B------:R-:W-:-:S04]  /*9200*/  UIMAD UR4, UR4, UR6, URZ ;  /* 0x00000006040472a4 */ /* 0x000fc8000f8e023f */
[----:B------:R-:W-:-:S04]  /*9210*/  UIMAD UR4, UR42, UR7, UR4 ;  /* 0x000000072a0472a4 */ /* 0x000fc8000f8e0204 */
[----:B------:R-:W-:Y:S01]  /*9220*/  UIADD3 UR46, UR37, UR4, URZ ;  /* 0x00000004252e7290 */ /* 0x000fe2000fffe03f */
[----:B------:R-:W-:Y:S11]  /*9230*/  @!P0 BRA `(.L_x_50) ;  /* 0x0000000000408947 */ /* 0x000ff60003800000 */
[----:B------:R-:W-:Y:S01]  /*9240*/  MOV R14, 0x0 ;  /* 0x00000000000e7802 */ /* 0x000fe20000000f00 */
[----:B------:R-:W-:Y:S01]  /*9250*/  ULDC.64 UR4, c[0x4][0x80] ;  /* 0x0100200000047ab9 */ /* 0x000fe20000000a00 */
[----:B------:R-:W-:Y:S01]  /*9260*/  ULDC.64 UR6, c[0x4][0x88] ;  /* 0x0100220000067ab9 */ /* 0x000fe20000000a00 */
[----:B------:R-:W-:Y:S01]  /*9270*/  ULDC.64 UR8, c[0x4][0x20] ;  /* 0x0100080000087ab9 */ /* 0x000fe20000000a00 */
[----:B------:R-:W-:Y:S01]  /*9280*/  MOV R4, UR4 ;  /* 0x0000000400047c02 */ /* 0x000fe20008000f00 */
[----:B------:R-:W-:Y:S01]  /*9290*/  IMAD.U32 R5, RZ, RZ, UR5 ;  /* 0x00000005ff057e24 */ /* 0x000fe2000f8e00ff */
        /* <DEDUP_REMOVED lines=9> */
[----:B0-----:R-:W-:Y:S05]  /*9330*/  CALL.ABS.NOINC R14 ;  /* 0x000000000e007343 */ /* 0x001fea0003c00000 */
.L_x_50:
[----:B------:R-:W0:Y:S01]  /*9340*/  LDC R0, c[0x0][0x448] ;  /* 0x00011200ff007b82 */ /* 0x000e220000000800 */
[----:B------:R-:W-:Y:S01]  /*9350*/  IMAD.IADD R4, R33, 0x1, R28 ;  /* 0x0000000121047824 */ /* 0x000fe200078e021c */
[----:B------:R-:W-:Y:S01]  /*9360*/  ULDC.64 UR4, c[0x0][0x2e0] ;  /* 0x0000b80000047ab9 */ /* 0x000fe20000000a00 */
[----:B------:R-:W-:Y:S01]  /*9370*/  IMAD.U32 R7, RZ, RZ, UR46 ;  /* 0x0000002eff077e24 */ /* 0x000fe2000f8e00ff */
[----:B------:R-:W-:Y:S01]  /*9380*/  ULDC.64 UR6, c[0x0][0x2c8] ;  /* 0x0000b20000067ab9 */ /* 0x000fe20000000a00 */
[----:B------:R-:W-:Y:S01]  /*9390*/  IMAD R3, R35, 0x80, R4 ;  /* 0x0000008023037824 */ /* 0x000fe200078e0204 */
[----:B------:R-:W-:Y:S01]  /*93a0*/  MOV R4, UR36 ;  /* 0x0000002400047c02 */ /* 0x000fe20008000f00 */
[----:B------:R-:W-:Y:S02]  /*93b0*/  IMAD R9, R32, UR4, RZ ;  /* 0x0000000420097c24 */ /* 0x000fe4000f8e02ff */
[----:B------:R-:W-:Y:S02]  /*93c0*/  IMAD.U32 R5, RZ, RZ, UR37 ;  /* 0x00000025ff057e24 */ /* 0x000fe4000f8e00ff */
[----:B------:R-:W-:-:S02]  /*93d0*/  IMAD.MOV.U32 R6, RZ, RZ, R4 ;  /* 0x000000ffff067224 */ /* 0x000fc400078e0004 */
[C---:B------:R-:W-:Y:S02]  /*93e0*/  IMAD R5, R34.reuse, UR5, R9 ;  /* 0x0000000522057c24 */ /* 0x040fe4000f8e0209 */
[----:B------:R-:W-:Y:S02]  /*93f0*/  IMAD.MOV.U32 R9, RZ, RZ, R3 ;  /* 0x000000ffff097224 */ /* 0x000fe400078e0003 */
[----:B------:R-:W-:Y:S01]  /*9400*/  IMAD.WIDE.U32 R6, R34, UR4, R6 ;  /* 0x0000000422067c25 */ /* 0x000fe2000f8e0006 */
[----:B------:R-:W-:-:S04]  /*9410*/  ULDC.64 UR4, c[0x0][0x2d0] ;  /* 0x0000b40000047ab9 */ /* 0x000fc80000000a00 */
[----:B------:R-:W-:Y:S02]  /*9420*/  IADD3 R7, R7, R5, RZ ;  /* 0x0000000507077210 */ /* 0x000fe40007ffe0ff */
[----:B0-----:R-:W-:-:S13]  /*9430*/  ISETP.NE.AND P0, PT, R0, 0x1, PT ;  /* 0x000000010000780c */ /* 0x001fda0003f05270 */
[----:B------:R-:W0:Y:S08]  /*9440*/  @P0 LDC R8, c[0x0][0x44c] ;  /* 0x00011300ff080b82 */ /* 0x000e300000000800 */
[----:B------:R-:W1:Y:S01]  /*9450*/  @P0 LDC R11, c[0x0][0x450] ;  /* 0x00011400ff0b0b82 */ /* 0x000e620000000800 */
[----:B0-----:R-:W-:-:S05]  /*9460*/  @P0 IMAD.HI.U32 R4, R3, R8, RZ ;  /* 0x0000000803040227 */ /* 0x001fca00078e00ff */
[----:B-1----:R-:W-:-:S04]  /*9470*/  @P0 SHF.R.U32.HI R9, RZ, R11, R4 ;  /* 0x0000000bff090219 */ /* 0x002fc80000011604 */
[----:B------:R-:W-:-:S05]  /*9480*/  SHF.R.S32.HI R4, RZ, 0x1f, R9 ;  /* 0x0000001fff047819 */ /* 0x000fca0000011409 */
[----:B------:R-:W-:Y:S02]  /*9490*/  IMAD R8, R4, UR4, RZ ;  /* 0x0000000404087c24 */ /* 0x000fe4000f8e02ff */
[----:B------:R-:W-:Y:S01]  /*94a0*/  IMAD.WIDE.U32 R4, R9, UR4, R6 ;  /* 0x0000000409047c25 */ /* 0x000fe2000f8e0006 */
[----:B------:R-:W-:Y:S02]  /*94b0*/  ULDC UR4, c[0x0][0x2b8] ;  /* 0x0000ae0000047ab9 */ /* 0x000fe40000000800 */
[----:B------:R-:W-:Y:S01]  /*94c0*/  ISETP.GE.AND P0, PT, R26, UR4, PT ;  /* 0x000000041a007c0c */ /* 0x000fe2000bf06270 */
[----:B------:R-:W-:Y:S01]  /*94d0*/  IMAD.MOV R6, RZ, RZ, -R9 ;  /* 0x000000ffff067224 */ /* 0x000fe200078e0a09 */
[----:B------:R-:W-:Y:S01]  /*94e0*/  ISETP.GE.AND P1, PT, R25, UR4, PT ;  /* 0x0000000419007c0c */ /* 0x000fe2000bf26270 */
[----:B------:R-:W-:Y:S01]  /*94f0*/  IMAD R7, R9, UR5, R8 ;  /* 0x0000000509077c24 */ /* 0x000fe2000f8e0208 */
[----:B------:R-:W-:Y:S01]  /*9500*/  UMOV UR4, 0xffffffff ;  /* 0xffffffff00047882 */ /* 0x000fe20000000000 */
[----:B------:R-:W-:-:S02]  /*9510*/  IMAD R3, R0, R6, R3 ;  /* 0x0000000600037224 */ /* 0x000fc400078e0203 */
[----:B------:R-:W-:-:S03]  /*9520*/  IMAD.IADD R5, R5, 0x1, R7 ;  /* 0x0000000105057824 */ /* 0x000fc600078e0207 */
[----:B------:R-:W-:Y:S01]  /*9530*/  SHF.R.S32.HI R6, RZ, 0x1f, R3 ;  /* 0x0000001fff067819 */ /* 0x000fe20000011403 */
[----:B------:R-:W-:-:S04]  /*9540*/  IMAD.WIDE.U32 R4, R3, UR6, R4 ;  /* 0x0000000603047c25 */ /* 0x000fc8000f8e0004 */
[----:B------:R-:W-:-:S04]  /*9550*/  IMAD R6, R6, UR6, RZ ;  /* 0x0000000606067c24 */ /* 0x000fc8000f8e02ff */
[----:B------:R-:W-:Y:S01]  /*9560*/  IMAD R3, R3, UR7, R6 ;  /* 0x0000000703037c24 */ /* 0x000fe2000f8e0206 */
[----:B------:R-:W-:Y:S02]  /*9570*/  ULDC.64 UR6, c[0x0][0x280] ;  /* 0x0000a00000067ab9 */ /* 0x000fe40000000a00 */
[----:B------:R-:W-:Y:S01]  /*9580*/  LEA R6, P2, R4, UR6, 0x1 ;  /* 0x0000000604067c11 */ /* 0x000fe2000f8408ff */
[----:B------:R-:W-:-:S05]  /*9590*/  IMAD.IADD R3, R5, 0x1, R3 ;  /* 0x0000000105037824 */ /* 0x000fca00078e0203 */
[----:B------:R-:W-:Y:S01]  /*95a0*/  LEA.HI.X R3, R4, UR7, R3, 0x1, P2 ;  /* 0x0000000704037c11 */ /* 0x000fe200090f0c03 */
[----:B------:R-:W-:Y:S06]  /*95b0*/  BRA.DIV UR4, `(.L_x_51) ;  /* 0x0000002e045c7947 */ /* 0x000fec000b800000 */
[----:B------:R-:W-:Y:S01]  /*95c0*/  SHFL.IDX PT, R5, R3, RZ, 0x181f ;  /* 0x00181fff03057589 */ /* 0x000fe200000e0000 */
[----:B------:R-:W-:Y:S01]  /*95d0*/  ULDC UR4, c[0x0][0x288] ;  /* 0x0000a20000047ab9 */ /* 0x000fe20000000800 */
[----:B------:R-:W-:Y:S01]  /*95e0*/  LEA R35, R35, R28, 0x7 ;  /* 0x0000001c23237211 */ /* 0x000fe200078e38ff */
[----:B------:R-:W-:Y:S01]  /*95f0*/  IMAD R0, R0, UR4, RZ ;  /* 0x0000000400007c24 */ /* 0x000fe2000f8e02ff */
[----:B------:R-:W0:Y:S02]  /*9600*/  SHFL.IDX PT, R4, R6, RZ, 0x181f ;  /* 0x00181fff06047589 */ /* 0x000e2400000e0000 */
[C---:B------:R-:W-:Y:S01]  /*9610*/  IADD3 R11, R35.reuse, 0x20, RZ ;  /* 0x00000020230b7810 */ /* 0x040fe20007ffe0ff */
[C---:B------:R-:W-:Y:S01]  /*9620*/  VIADD R9, R35.reuse, 0x10 ;  /* 0x0000001023097836 */ /* 0x040fe20000000000 */
[----:B------:R-:W-:Y:S01]  /*9630*/  SHFL.IDX PT, R7, R3, 0x1, 0x181f ;  /* 0x00381f0003077f89 */ /* 0x000fe200000e0000 */
[----:B------:R-:W-:-:S03]  /*9640*/  ISETP.GE.AND P2, PT, R35, R0, PT ;  /* 0x000000002300720c */ /* 0x000fc60003f46270 */
[----:B------:R-:W1:Y:S10]  /*9650*/  SHFL.IDX PT, R14, R6, 0x1, 0x181f ;  /* 0x00381f00060e7f89 */ /* 0x000e7400000e0000 */
[----:B------:R-:W-:Y:S01]  /*9660*/  @!P2 LEA R21, R19, UR45, 0x1 ;  /* 0x0000002d1315ac11 */ /* 0x000fe2000f8e08ff */
[----:B0-----:R-:W-:-:S05]  /*9670*/  @!P2 IMAD.WIDE.U32 R4, R26, 0x2, R4 ;  /* 0x000000021a04a825 */ /* 0x001fca00078e0004 */
[----:B------:R-:W-:Y:S04]  /*9680*/  @!P2 LDGSTS.E.BYPASS.LTC128B.128 [R21+0x10400], desc[UR38][R4.64], !P0 ;  /* 0x104000000415afae */ /* 0x000fe8000c101d66 */
[----:B------:R1:W-:Y:S01]  /*9690*/  @!P2 LDGSTS.E.BYPASS.LTC128B.128 [R21+0x14400], desc[UR38][R4.64+0x80], !P1 ;  /* 0x144000800415afae */ /* 0x0003e2000c901d66 */
[-C--:B------:R-:W-:Y:S01]  /*96a0*/  ISETP.GE.AND P2, PT, R9, R0.reuse, PT ;  /* 0x000000000900720c */ /* 0x080fe20003f46270 */
[----:B-1----:R-:W-:Y:S02]  /*96b0*/  IMAD.MOV.U32 R4, RZ, RZ, R14 ;  /* 0x000000ffff047224 */ /* 0x002fe400078e000e */
[----:B------:R-:W-:Y:S01]  /*96c0*/  IMAD.MOV.U32 R5, RZ, RZ, R7 ;  /* 0x000000ffff057224 */ /* 0x000fe200078e0007 */
[----:B------:R-:W0:Y:S09]  /*96d0*/  SHFL.IDX PT, R14, R6, 0x2, 0x181f ;  /* 0x00581f00060e7f89 */ /* 0x000e3200000e0000 */
[----:B------:R-:W-:Y:S01]  /*96e0*/  @!P2 LEA R37, R19, UR45, 0x1 ;  /* 0x0000002d1325ac11 */ /* 0x000fe2000f8e08ff */
[----:B------:R-:W-:Y:S01]  /*96f0*/  @!P2 IMAD.WIDE.U32 R8, R26, 0x2, R4 ;  /* 0x000000021a08a825 */ /* 0x000fe200078e0004 */
[----:B------:R-:W1:Y:S04]  /*9700*/  SHFL.IDX PT, R7, R3, 0x2, 0x181f ;  /* 0x00581f0003077f89 */ /* 0x000e6800000e0000 */
[----:B------:R-:W-:Y:S04]  /*9710*/  @!P2 LDGSTS.E.BYPASS.LTC128B.128 [R37+0x10c00], desc[UR38][R8.64], !P0 ;  /* 0x10c000000825afae */ /* 0x000fe8000c101d66 */
[----:B------:R-:W-:Y:S01]  /*9720*/  @!P2 LDGSTS.E.BYPASS.LTC128B.128 [R37+0x14c00], desc[UR38][R8.64+0x80], !P1 ;  /* 0x14c000800825afae */ /* 0x000fe2000c901d66 */
[----:B------:R-:W-:Y:S01]  /*9730*/  ISETP.GE.AND P2, PT, R11, R0, PT ;  /* 0x000000000b00720c */ /* 0x000fe20003f46270 */
[----:B------:R-:W-:-:S02]  /*9740*/  VIADD R11, R35, 0x30 ;  /* 0x00000030230b7836 */ /* 0x000fc40000000000 */
[----:B0-----:R-:W-:Y:S02]  /*9750*/  IMAD.MOV.U32 R4, RZ, RZ, R14 ;  /* 0x000000ffff047224 */ /* 0x001fe400078e000e */
[----:B------:R-:W0:Y:S08]  /*9760*/  SHFL.IDX PT, R14, R6, 0x3, 0x181f ;  /* 0x00781f00060e7f89 */ /* 0x000e3000000e0000 */
[----:B------:R-:W-:Y:S01]  /*9770*/  @!P2 LEA R21, R19, UR45, 0x1 ;  /* 0x0000002d1315ac11 */ /* 0x000fe2000f8e08ff */
[----:B-1----:R-:W-:-:S02]  /*9780*/  IMAD.MOV.U32 R5, RZ, RZ, R7 ;  /* 0x000000ffff057224 */ /* 0x002fc400078e0007 */
[----:B------:R-:W1:Y:S01]  /*9790*/  SHFL.IDX PT, R7, R3, 0x3, 0x181f ;  /* 0x00781f0003077f89 */ /* 0x000e6200000e0000 */
[----:B------:R-:W-:-:S05]  /*97a0*/  @!P2 IMAD.WIDE.U32 R4, R26, 0x2, R4 ;  /* 0x000000021a04a825 */ /* 0x000fca00078e0004 */
[----:B------:R-:W-:Y:S04]  /*97b0*/  @!P2 LDGSTS.E.BYPASS.LTC128B.128 [R21+0x11400], desc[UR38][R4.64], !P0 ;  /* 0x114000000415afae */ /* 0x000fe8000c101d66 */
[----:B------:R0:W-:Y:S01]  /*97c0*/  @!P2 LDGSTS.E.BYPASS.LTC128B.128 [R21+0x15400], desc[UR38][R4.64+0x80], !P1 ;  /* 0x154000800415afae */ /* 0x0001e2000c901d66 */
[----:B------:R-:W-:Y:S01]  /*97d0*/  ISETP.GE.AND P2, PT, R11, R0, PT ;  /* 0x000000000b00720c */ /* 0x000fe20003f46270 */
[----:B------:R-:W-:Y:S01]  /*97e0*/  VIADD R11, R35, 0x40 ;  /* 0x00000040230b7836 */ /* 0x000fe20000000000 */
[----:B0-----:R-:W-:Y:S01]  /*97f0*/  MOV R4, R14 ;  /* 0x0000000e00047202 */ /* 0x001fe20000000f00 */
[----:B-1----:R-:W-:Y:S01]  /*9800*/  IMAD.MOV.U32 R5, RZ, RZ, R7 ;  /* 0x000000ffff057224 */ /* 0x002fe200078e0007 */
        /* <DEDUP_REMOVED lines=10> */
[----:B------:R-:W-:-:S02]  /*98b0*/  @!P2 LEA R21, R19, UR45, 0x1 ;  /* 0x0000002d1315ac11 */ /* 0x000fc4000f8e08ff */
[----:B-1----:R-:W-:Y:S02]  /*98c0*/  MOV R5, R7 ;  /* 0x0000000700057202 */ /* 0x002fe40000000f00 */
[----:B------:R-:W1:Y:S01]  /*98d0*/  SHFL.IDX PT, R7, R3, 0x5, 0x181f ;  /* 0x00b81f0003077f89 */ /* 0x000e6200000e0000 */
[----:B------:R-:W-:-:S05]  /*98e0*/  @!P2 IMAD.WIDE.U32 R4, R26, 0x2, R4 ;  /* 0x000000021a04a825 */ /* 0x000fca00078e0004 */
[----:B------:R-:W-:Y:S04]  /*98f0*/  @!P2 LDGSTS.E.BYPASS.LTC128B.128 [R21+0x12400], desc[UR38][R4.64], !P0 ;  /* 0x124000000415afae */ /* 0x000fe8000c101d66 */
[----:B------:R0:W-:Y:S01]  /*9900*/  @!P2 LDGSTS.E.BYPASS.LTC128B.128 [R21+0x16400], desc[UR38][R4.64+0x80], !P1 ;  /* 0x164000800415afae */ /* 0x0001e2000c901d66 */
[-C--:B------:R-:W-:Y:S02]  /*9910*/  ISETP.GE.AND P2, PT, R11, R0.reuse, PT ;  /* 0x000000000b00720c */ /* 0x080fe40003f46270 */
[----:B------:R-:W-:Y:S01]  /*9920*/  IADD3 R11, R35, 0x60, RZ ;  /* 0x00000060230b7810 */ /* 0x000fe20007ffe0ff */
[----:B0-----:R-:W-:Y:S02]  /*9930*/  IMAD.MOV.U32 R4, RZ, RZ, R14 ;  /* 0x000000ffff047224 */ /* 0x001fe400078e000e */
[----:B-1----:R-:W-:Y:S01]  /*9940*/  IMAD.MOV.U32 R5, RZ, RZ, R7 ;  /* 0x000000ffff057224 */ /* 0x002fe200078e0007 */
[----:B------:R-:W0:Y:S07]  /*9950*/  SHFL.IDX PT, R14, R6, 0x6, 0x181f ;  /* 0x00d81f00060e7f89 */ /* 0x000e2e00000e0000 */
[----:B------:R-:W-:Y:S01]  /*9960*/  @!P2 LEA R37, R19, UR45, 0x1 ;  /* 0x0000002d1325ac11 */ /* 0x000fe2000f8e08ff */
[----:B------:R-:W-:Y:S01]  /*9970*/  @!P2 IMAD.WIDE.U32 R8, R26, 0x2, R4 ;  /* 0x000000021a08a825 */ /* 0x000fe200078e0004 */
[----:B------:R-:W1:Y:S04]  /*9980*/  SHFL.IDX PT, R7, R3, 0x6, 0x181f ;  /* 0x00d81f0003077f89 */ /* 0x000e6800000e0000 */
[----:B------:R2:W-:Y:S04]  /*9990*/  @!P2 LDGSTS.E.BYPASS.LTC128B.128 [R37+0x12c00], desc[UR38][R8.64], !P0 ;  /* 0x12c000000825afae */ /* 0x0005e8000c101d66 */
[----:B------:R2:W-:Y:S01]  /*99a0*/  @!P2 LDGSTS.E.BYPASS.LTC128B.128 [R37+0x16c00], desc[UR38][R8.64+0x80], !P1 ;  /* 0x16c000800825afae */ /* 0x0005e2000c901d66 */
[----:B------:R-:W-:-:S03]  /*99b0*/  ISETP.GE.AND P2, PT, R11, R0, PT ;  /* 0x000000000b00720c */ /* 0x000fc60003f46270 */
[----:B------:R-:W3:Y:S01]  /*99c0*/  SHFL.IDX PT, R3, R3, 0x7, 0x181f ;  /* 0x00f81f0003037f89 */ /* 0x000ee200000e0000 */
[----:B0-----:R-:W-:-:S03]  /*99d0*/  IMAD.MOV.U32 R4, RZ, RZ, R14 ;  /* 0x000000ffff047224 */ /* 0x001fc600078e000e */
[----:B------:R2:W0:Y:S01]  /*99e0*/  SHFL.IDX PT, R14, R6, 0x7, 0x181f ;  /* 0x00f81f00060e7f89 */ /* 0x00042200000e0000 */
[----:B-1----:R-:W-:-:S05]  /*99f0*/  IMAD.MOV.U32 R5, RZ, RZ, R7 ;  /* 0x000000ffff057224 */ /* 0x002fca00078e0007 */
[----:B------:R-:W-:Y:S01]  /*9a00*/  @!P2 LEA R7, R19, UR45, 0x1 ;  /* 0x0000002d1307ac11 */ /* 0x000fe2000f8e08ff */
[----:B------:R-:W-:-:S05]  /*9a10*/  @!P2 IMAD.WIDE.U32 R4, R26, 0x2, R4 ;  /* 0x000000021a04a825 */ /* 0x000fca00078e0004 */
[----:B------:R2:W-:Y:S04]  /*9a20*/  @!P2 LDGSTS.E.BYPASS.LTC128B.128 [R7+0x13400], desc[UR38][R4.64], !P0 ;  /* 0x134000000407afae */ /* 0x0005e8000c101d66 */
[----:B---3--:R2:W-:Y:S02]  /*9a30*/  @!P2 LDGSTS.E.BYPASS.LTC128B.128 [R7+0x17400], desc[UR38][R4.64+0x80], !P1 ;  /* 0x174000800407afae */ /* 0x0085e4000c901d66 */
.L_x_123:
[----:B------:R-:W-:Y:S01]  /*9a40*/  VIADD R35, R35, 0x70 ;  /* 0x0000007023237836 */ /* 0x000fe20000000000 */
[----:B------:R-:W-:Y:S01]  /*9a50*/  BSSY B0, `(.L_x_52) ;  /* 0x000000e000007945 */ /* 0x000fe20003800000 */
[----:B0-2---:R-:W-:Y:S02]  /*9a60*/  IMAD.MOV.U32 R4, RZ, RZ, R14 ;  /* 0x000000ffff047224 */ /* 0x005fe400078e000e */
[----:B------:R-:W-:Y:S01]  /*9a70*/  IMAD.MOV.U32 R5, RZ, RZ, R3 ;  /* 0x000000ffff057224 */ /* 0x000fe200078e0003 */
[----:B------:R-:W-:Y:S02]  /*9a80*/  ISETP.GE.AND P2, PT, R35, R0, PT ;  /* 0x000000002300720c */ /* 0x000fe40003f46270 */
[----:B------:R-:W-:-:S04]  /*9a90*/  MOV R0, 0x1 ;  /* 0x0000000100007802 */ /* 0x000fc80000000f00 */
[----:B------:R-:W-:-:S07]  /*9aa0*/  SHF.L.U32 R0, R0, 0x1f, RZ ;  /* 0x0000001f00007819 */ /* 0x000fce00000006ff */
[----:B------:R-:W-:Y:S05]  /*9ab0*/  @P2 BRA `(.L_x_53) ;  /* 0x00000000001c2947 */ /* 0x000fea0003800000 */
[----:B------:R-:W-:Y:S01]  /*9ac0*/  IMAD.WIDE.U32 R4, R26, 0x2, R4 ;  /* 0x000000021a047825 */ /* 0x000fe200078e0004 */
[----:B------:R-:W-:-:S05]  /*9ad0*/  LEA R3, R19, UR45, 0x1 ;  /* 0x0000002d13037c11 */ /* 0x000fca000f8e08ff */
[----:B------:R-:W-:Y:S01]  /*9ae0*/  @!PT LDS RZ, [RZ] ;  /* 0x00000000fffff984 */ /* 0x000fe20000000800 */
[----:B------:R-:W-:Y:S01]  /*9af0*/  @!PT LDS RZ, [RZ] ;  /* 0x00000000fffff984 */ /* 0x000fe20000000800 */
[----:B------:R-:W-:Y:S01]  /*9b00*/  @!PT LDS RZ, [RZ] ;  /* 0x00000000fffff984 */ /* 0x000fe20000000800 */
[----:B------:R0:W-:Y:S04]  /*9b10*/  LDGSTS.E.BYPASS.LTC128B.128 [R3+0x13c00], desc[UR38][R4.64], !P0 ;  /* 0x13c0000004037fae */ /* 0x0001e8000c101d66 */
[----:B------:R0:W-:Y:S02]  /*9b20*/  LDGSTS.E.BYPASS.LTC128B.128 [R3+0x17c00], desc[UR38][R4.64+0x80], !P1 ;  /* 0x17c0008004037fae */ /* 0x0001e4000c901d66 */
.L_x_53:
[----:B------:R-:W-:Y:S05]  /*9b30*/  BSYNC B0 ;  /* 0x0000000000007941 */ /* 0x000fea0003800000 */
.L_x_52:
[----:B------:R-:W-:Y:S01]  /*9b40*/  NOP ;  /* 0x0000000000007918 */ /* 0x000fe20000000000 */
[----:B------:R-:W-:Y:S01]  /*9b50*/  SYNCS.ARRIVE.TRANS64.RED.A0T1 RZ, [UR45+0x28800], RZ ;  /* 0x028800ffffff79a7 */ /* 0x000fe2000820042d */
[----:B------:R-:W-:Y:S01]  /*9b60*/  ARRIVES.LDGSTSBAR.64.TRANSCNT [UR45+0x28800] ;  /* 0x02880000ff0079b0 */ /* 0x000fe20008000aad */
[----:B------:R-:W-:Y:S01]  /*9b70*/  NOP ;  /* 0x0000000000007918 */ /* 0x000fe20000000000 */
[----:B------:R-:W-:Y:S01]  /*9b80*/  SYNCS.ARRIVE.TRANS64.A1T0 RZ, [UR45+0x28800], RZ ;  /* 0x028800ffffff79a7 */ /* 0x000fe2000810002d */
[----:B------:R-:W1:Y:S02]  /*9b90*/  SYNCS.PHASECHK.TRANS64.TRYWAIT P0, [UR45+0x28820], R0 ;  /* 0x02882000ff0075a7 */ /* 0x000e64000800016d */
[----:B-1----:R-:W-:Y:S05]  /*9ba0*/  @!P0 BRA `(.L_x_54) ;  /* 0x0000003000648947 */ /* 0x002fea0003800000 */
.L_x_124:
[----:B------:R-:W-:Y:S01]  /*9bb0*/  UIADD3 UR4, UR49, -0x2, URZ ;  /* 0xfffffffe31047890 */ /* 0x000fe2000fffe03f */
[----:B------:R-:W-:Y:S01]  /*9bc0*/  IMAD.MOV.U32 R8, RZ, RZ, 0x1 ;  /* 0x00000001ff087424 */ /* 0x000fe200078e00ff */
[----:B------:R-:W-:Y:S02]  /*9bd0*/  MOV R10, RZ ;  /* 0x000000ff000a7202 */ /* 0x000fe40000000f00 */
[----:B------:R-:W-:-:S06]  /*9be0*/  UISETP.GE.AND UP0, UPT, UR4, UR48, UPT ;  /* 0x000000300400728c */ /* 0x000fcc000bf06270 */
[----:B------:R-:W-:-:S13]  /*9bf0*/  PLOP3.LUT P0, PT, PT, PT, UP0, 0x80, 0x0 ;  /* 0x000000000000781c */ /* 0x000fda0003f0f008 */
[----:B------:R-:W-:Y:S05]  /*9c00*/  @!P0 BRA `(.L_x_55) ;  /* 0x0000001000288947 */ /* 0x000fea0003800000 */
[----:B------:R-:W-:Y:S01]  /*9c10*/  UIADD3 UR4, UR47, 0x1, URZ ;  /* 0x000000012f047890 */ /* 0x000fe2000fffe03f */
[----:B0-----:R-:W-:Y:S01]  /*9c20*/  LOP3.LUT R3, RZ, UR44, RZ, 0x33, !PT ;  /* 0x0000002cff037c12 */ /* 0x001fe2000f8e33ff */
[----:B------:R-:W-:Y:S01]  /*9c30*/  BSSY B0, `(.L_x_55) ;  /* 0x0000107000007945 */ /* 0x000fe20003800000 */
[----:B------:R-:W-:Y:S01]  /*9c40*/  IADD3 R31, R33, R31, R28 ;  /* 0x0000001f211f7210 */ /* 0x000fe20007ffe01c */
[----:B------:R-:W-:Y:S01]  /*9c50*/  UIMAD UR4, UR4, UR41, URZ ;  /* 0x00000029040472a4 */ /* 0x000fe2000f8e023f */
[----:B------:R-:W-:Y:S01]  /*9c60*/  IMAD.MOV.U32 R9, RZ, RZ, 0x1 ;  /* 0x00000001ff097424 */ /* 0x000fe200078e00ff */
[----:B------:R-:W-:Y:S02]  /*9c70*/  MOV R20, RZ ;  /* 0x000000ff00147202 */ /* 0x000fe40000000f00 */
[----:B------:R-:W-:Y:S02]  /*9c80*/  VIADD R31, R31, 0xfffffe80 ;  /* 0xfffffe801f1f7836 */ /* 0x000fe40000000000 */
[----:B------:R-:W-:Y:S01]  /*9c90*/  LOP3.LUT R0, RZ, UR4, RZ, 0x33, !PT ;  /* 0x00000004ff007c12 */ /* 0x000fe2000f8e33ff */
[----:B------:R-:W-:-:S02]  /*9ca0*/  ULDC UR4, c[0x0][0x2f4] ;  /* 0x0000bd0000047ab9 */ /* 0x000fc40000000800 */
[----:B------:R-:W-:Y:S02]  /*9cb0*/  ISETP.GE.AND P2, PT, R26, UR4, PT ;  /* 0x000000041a007c0c */ /* 0x000fe4000bf46270 */
[----:B------:R-:W-:Y:S02]  /*9cc0*/  VIMNMX R0, R0, R3, !PT ;  /* 0x0000000300007248 */ /* 0x000fe40007fe0100 */
[----:B------:R-:W-:Y:S02]  /*9cd0*/  IADD3 R3, -R28, UR43, RZ ;  /* 0x0000002b1c037c10 */ /* 0x000fe4000fffe1ff */
[----:B------:R-:W-:Y:S01]  /*9ce0*/  ISETP.GE.AND P1, PT, R25, UR4, PT ;  /* 0x0000000419007c0c */ /* 0x000fe2000bf26270 */
[C---:B------:R-:W-:Y:S01]  /*9cf0*/  IMAD R21, R0.reuse, -0x80, R31 ;  /* 0xffffff8000157824 */ /* 0x040fe200078e021f */
[C---:B------:R-:W-:Y:S01]  /*9d00*/  IADD3 R22, -R0.reuse, -0x2, RZ ;  /* 0xfffffffe00167810 */ /* 0x040fe20007ffe1ff */
[----:B------:R-:W-:-:S04]  /*9d10*/  IMAD R3, R0, 0x80, R3 ;  /* 0x0000008000037824 */ /* 0x000fc800078e0203 */
[----:B------:R-:W-:-:S07]  /*9d20*/  VIADD R31, R3, 0x100 ;  /* 0x00000100031f7836 */ /* 0x000fce0000000000 */
.L_x_68:
[----:B------:R-:W-:Y:S01]  /*9d30*/  ISETP.NE.AND P0, PT, R29, 0x1, PT ;  /* 0x000000011d00780c */ /* 0x000fe20003f05270 */
[----:B------:R-:W-:-:S12]  /*9d40*/  ULDC.64 UR4, c[0x0][0x428] ;  /* 0x00010a0000047ab9 */ /* 0x000fd80000000a00 */
[----:B------:R-:W0:Y:S08]  /*9d50*/  @P0 LDC R0, c[0x0][0x434] ;  /* 0x00010d00ff000b82 */ /* 0x000e300000000800 */
[----:B------:R-:W1:Y:S01]  /*9d60*/  @P0 LDC R4, c[0x0][0x438] ;  /* 0x00010e00ff040b82 */ /* 0x000e620000000800 */
[----:B0-----:R-:W-:-:S04]  /*9d70*/  @P0 IMAD.HI.U32 R3, R21, R0, RZ ;  /* 0x0000000015030227 */ /* 0x001fc800078e00ff */
[----:B------:R-:W-:Y:S01]  /*9d80*/  IMAD.MOV.U32 R0, RZ, RZ, R21 ;  /* 0x000000ffff007224 */ /* 0x000fe200078e0015 */
[----:B-1----:R-:W-:Y:S01]  /*9d90*/  @P0 SHF.R.U32.HI R0, RZ, R4, R3 ;  /* 0x00000004ff000219 */ /* 0x002fe20000011603 */
[----:B------:R-:W-:-:S03]  /*9da0*/  IMAD R3, R27, UR4, RZ ;  /* 0x000000041b037c24 */ /* 0x000fc6000f8e02ff */
[--C-:B------:R-:W-:Y:S01]  /*9db0*/  SHF.R.S32.HI R5, RZ, 0x1f, R0.reuse ;  /* 0x0000001fff057819 */ /* 0x100fe20000011400 */
[----:B------:R-:W-:Y:S02]  /*9dc0*/  IMAD.MOV.U32 R4, RZ, RZ, R0 ;  /* 0x000000ffff047224 */ /* 0x000fe400078e0000 */
[C---:B------:R-:W-:Y:S02]  /*9dd0*/  IMAD R3, R30.reuse, UR5, R3 ;  /* 0x000000051e037c24 */ /* 0x040fe4000f8e0203 */
[----:B------:R-:W-:Y:S01]  /*9de0*/  IMAD.WIDE.U32 R6, R30, UR4, R4 ;  /* 0x000000041e067c25 */ /* 0x000fe2000f8e0004 */
[----:B------:R-:W-:-:S04]  /*9df0*/  ULDC.64 UR4, c[0x0][0x418] ;  /* 0x0001060000047ab9 */ /* 0x000fc80000000a00 */
[----:B------:R-:W-:Y:S02]  /*9e00*/  IADD3 R3, R3, R7, RZ ;  /* 0x0000000703037210 */ /* 0x000fe40007ffe0ff */
[----:B------:R-:W-:-:S04]  /*9e10*/  LEA R4, P0, R6, UR4, 0x2 ;  /* 0x0000000406047c11 */ /* 0x000fc8000f8010ff */
[----:B------:R-:W-:-:S05]  /*9e20*/  LEA.HI.X R5, R6, UR5, R3, 0x2, P0 ;  /* 0x0000000506057c11 */ /* 0x000fca00080f1403 */
[----:B--2---:R-:W2:Y:S01]  /*9e30*/  LDG.E R32, desc[UR38][R4.64] ;  /* 0x0000002604207981 */ /* 0x004ea2000c1e1900 */
[----:B------:R-:W-:Y:S01]  /*9e40*/  ISETP.NE.AND P3, PT, R18, 0x3, PT ;  /* 0x000000031200780c */ /* 0x000fe20003f65270 */
[----:B------:R-:W-:-:S05]  /*9e50*/  VIADD R10, R20, 0x1 ;  /* 0x00000001140a7836 */ /* 0x000fca0000000000 */
[----:B------:R-:W-:-:S04]  /*9e60*/  ISETP.NE.AND P0, PT, R10, 0x2, PT ;  /* 0x000000020a00780c */ /* 0x000fc80003f05270 */
[----:B------:R-:W-:Y:S02]  /*9e70*/  SEL R8, RZ, 0x1, P0 ;  /* 0x00000001ff087807 */ /* 0x000fe40000000000 */
[----:B------:R-:W-:Y:S02]  /*9e80*/  SEL R10, R10, RZ, P0 ;  /* 0x000000ff0a0a7207 */ /* 0x000fe40000000000 */
[----:B------:R-:W-:Y:S02]  /*9e90*/  LOP3.LUT R8, R9, R8, RZ, 0x3c, !PT ;  /* 0x0000000809087212 */ /* 0x000fe400078e3cff */
[----:B--2---:R-:W-:Y:S01]  /*9ea0*/  SHF.R.S32.HI R33, RZ, 0x1f, R32 ;  /* 0x0000001fff217819 */ /* 0x004fe20000011420 */
[----:B------:R-:W-:Y:S06]  /*9eb0*/  @!P3 BRA `(.L_x_56) ;  /* 0x000000000004b947 */ /* 0x000fec0003800000 */
[----:B------:R-:W-:Y:S01]  /*9ec0*/  BPT.TRAP 0x1 ;  /* 0x000000040000795c */ /* 0x000fe20000300000 */
.L_x_56:
[----:B------:R-:W-:Y:S01]  /*9ed0*/  LEA R34, R10, UR45, 0x3 ;  /* 0x0000002d0a227c11 */ /* 0x000fe2000f8e18ff */
[----:B------:R-:W-:Y:S01]  /*9ee0*/  BSSY B1, `(.L_x_57) ;  /* 0x0000004000017945 */ /* 0x000fe20003800000 */
[----:B------:R-:W-:-:S04]  /*9ef0*/  SHF.L.U32 R3, R8, 0x1f, RZ ;  /* 0x0000001f08037819 */ /* 0x000fc800000006ff */
[----:B------:R-:W0:Y:S02]  /*9f00*/  SYNCS.PHASECHK.TRANS64.TRYWAIT P0, [R34+URZ+0x28840], R3 ;  /* 0x02884003220075a7 */ /* 0x000e24000800017f */
[----:B0-----:R-:W-:Y:S05]  /*9f10*/  @!P0 BRA `(.L_x_58) ;  /* 0x0000002c00a08947 */ /* 0x001fea0003800000 */
.L_x_125:
[----:B------:R-:W-:Y:S05]  /*9f20*/  BSYNC B1 ;  /* 0x0000000000017941 */ /* 0x000fea0003800000 */
.L_x_57:
[----:B------:R-:W-:Y:S01]  /*9f30*/  ULDC UR4, c[0x0][0x430] ;  /* 0x00010c0000047ab9 */ /* 0x000fe20000000800 */
[----:B------:R-:W-:Y:S01]  /*9f40*/  R2UR UR6, R24 ;  /* 0x00000000180672ca */ /* 0x000fe200000e0000 */
[----:B------:R-:W-:Y:S01]  /*9f50*/  UIADD3 UR4, -UR4, URZ, URZ ;  /* 0x0000003f04047290 */ /* 0x000fe2000fffe13f */
[C---:B------:R-:W-:Y:S02]  /*9f60*/  LOP3.LUT P4, RZ, R23.reuse, 0x2, RZ, 0xc0, !PT ;  /* 0x0000000217ff7812 */ /* 0x040fe4000788c0ff */
[----:B------:R-:W-:-:S03]  /*9f70*/  LOP3.LUT P3, RZ, R23, 0x1, RZ, 0xc0, !PT ;  /* 0x0000000117ff7812 */ /* 0x000fc6000786c0ff */
[----:B------:R-:W-:Y:S01]  /*9f80*/  IMAD R35, R0, UR4, R21 ;  /* 0x0000000400237c24 */ /* 0x000fe2000f8e0215 */
[----:B------:R-:W-:-:S03]  /*9f90*/  ULDC.64 UR4, c[0x0][0x300] ;  /* 0x0000c00000047ab9 */ /* 0x000fc60000000a00 */
[----:B------:R-:W-:Y:S01]  /*9fa0*/  IMAD.WIDE.U32 R4, R35, UR4, RZ ;  /* 0x0000000423047c25 */ /* 0x000fe2000f8e00ff */
[----:B------:R-:W-:-:S05]  /*9fb0*/  SHF.R.S32.HI R36, RZ, 0x1f, R35 ;  /* 0x0000001fff247819 */ /* 0x000fca0000011423 */
[----:B------:R-:W-:-:S04]  /*9fc0*/  IMAD R0, R36, UR4, RZ ;  /* 0x0000000424007c24 */ /* 0x000fc8000f8e02ff */
[----:B0-----:R-:W-:Y:S01]  /*9fd0*/  IMAD R3, R35, UR5, R0 ;  /* 0x0000000523037c24 */ /* 0x001fe2000f8e0200 */
[----:B------:R-:W-:-:S03]  /*9fe0*/  ULDC.64 UR4, c[0x0][0x310] ;  /* 0x0000c40000047ab9 */ /* 0x000fc60000000a00 */
[----:B------:R-:W-:Y:S02]  /*9ff0*/  IMAD.IADD R5, R5, 0x1, R3 ;  /* 0x0000000105057824 */ /* 0x000fe400078e0203 */
[----:B------:R-:W-:Y:S02]  /*a000*/  IMAD R3, R33, UR4, RZ ;  /* 0x0000000421037c24 */ /* 0x000fe4000f8e02ff */
[----:B------:R-:W-:-:S04]  /*a010*/  IMAD.WIDE.U32 R4, R32, UR4, R4 ;  /* 0x0000000420047c25 */ /* 0x000fc8000f8e0004 */
[----:B------:R-:W-:Y:S01]  /*a020*/  IMAD R3, R32, UR5, R3 ;  /* 0x0000000520037c24 */ /* 0x000fe2000f8e0203 */
[----:B------:R-:W-:-:S03]  /*a030*/  ULDC.64 UR4, c[0x0][0x308] ;  /* 0x0000c20000047ab9 */ /* 0x000fc60000000a00 */
[----:B------:R-:W-:Y:S01]  /*a040*/  IMAD.IADD R5, R5, 0x1, R3 ;  /* 0x0000000105057824 */ /* 0x000fe200078e0203 */
[----:B------:R-:W-:Y:S01]  /*a050*/  MOV R3, UR4 ;  /* 0x0000000400037c02 */ /* 0x000fe20008000f00 */
[----:B------:R-:W-:-:S03]  /*a060*/  UIMAD UR4, UR6, UR4, URZ ;  /* 0x00000004060472a4 */ /* 0x000fc6000f8e023f */
[----:B------:R-:W-:Y:S01]  /*a070*/  ULDC.64 UR6, c[0x0][0x2e8] ;  /* 0x0000ba0000067ab9 */ /* 0x000fe20000000a00 */
[----:B------:R-:W-:Y:S02]  /*a080*/  UIMAD UR4, UR42, UR5, UR4 ;  /* 0x000000052a0472a4 */ /* 0x000fe4000f8e0204 */
[----:B------:R-:W-:-:S04]  /*a090*/  IMAD.WIDE.U32 R4, R3, UR42, R4 ;  /* 0x0000002a03047c25 */ /* 0x000fc8000f8e0004 */
[----:B------:R-:W-:Y:S01]  /*a0a0*/  VIADD R5, R5, UR4 ;  /* 0x0000000405057c36 */ /* 0x000fe20008000000 */
[----:B------:R-:W-:Y:S01]  /*a0b0*/  LEA R6, P0, R4, UR6, 0x1 ;  /* 0x0000000604067c11 */ /* 0x000fe2000f8008ff */
[----:B------:R-:W-:-:S03]  /*a0c0*/  UMOV UR4, 0xffffffff ;  /* 0xffffffff00047882 */ /* 0x000fc60000000000 */
[----:B------:R-:W-:Y:S01]  /*a0d0*/  LEA.HI.X R5, R4, UR7, R5, 0x1, P0 ;  /* 0x0000000704057c11 */ /* 0x000fe200080f0c05 */
[----:B------:R-:W-:Y:S01]  /*a0e0*/  IMAD R4, R10, 0x4000, R19 ;  /* 0x000040000a047824 */ /* 0x000fe200078e0213 */
[----:B------:R-:W-:Y:S07]  /*a0f0*/  BRA.DIV UR4, `(.L_x_59) ;  /* 0x0000002e043c7947 */ /* 0x000fee000b800000 */
[----:B------:R-:W0:Y:S01]  /*a100*/  SHFL.IDX PT, R14, R6, RZ, 0x181f ;  /* 0x00181fff060e7589 */ /* 0x000e2200000e0000 */
[----:B------:R-:W-:Y:S01]  /*a110*/  IMAD.SHL.U32 R3, R26, 0x2, RZ ;  /* 0x000000021a037824 */ /* 0x000fe200078e00ff */
[----:B------:R-:W-:Y:S02]  /*a120*/  LEA R4, R4, UR45, 0x1 ;  /* 0x0000002d04047c11 */ /* 0x000fe4000f8e08ff */
[----:B------:R-:W1:Y:S04]  /*a130*/  SHFL.IDX PT, R0, R5, RZ, 0x181f ;  /* 0x00181fff05007589 */ /* 0x000e6800000e0000 */
[----:B------:R-:W2:Y:S04]  /*a140*/  SHFL.IDX PT, R37, R6, 0x1, 0x181f ;  /* 0x00381f0006257f89 */ /* 0x000ea800000e0000 */
[----:B------:R-:W-:Y:S01]  /*a150*/  SHFL.IDX PT, R7, R5, 0x2, 0x181f ;  /* 0x00581f0005077f89 */ /* 0x000fe200000e0000 */
[----:B0-----:R-:W-:-:S04]  /*a160*/  IADD3 R14, P0, R14, R3, RZ ;  /* 0x000000030e0e7210 */ /* 0x001fc80007f1e0ff */
[----:B-1----:R-:W-:Y:S02]  /*a170*/  IADD3.X R15, RZ, R0, RZ, P0, !PT ;  /* 0x00000000ff0f7210 */ /* 0x002fe400007fe4ff */
[----:B------:R-:W0:Y:S01]  /*a180*/  SHFL.IDX PT, R0, R5, 0x1, 0x181f ;  /* 0x00381f0005007f89 */ /* 0x000e2200000e0000 */
[----:B--2---:R-:W-:-:S03]  /*a190*/  IADD3 R12, P0, R37, R3, RZ ;  /* 0x00000003250c7210 */ /* 0x004fc60007f1e0ff */
[----:B------:R-:W-:Y:S04]  /*a1a0*/  LDGSTS.E.BYPASS.LTC128B.128 [R4+0x18400], desc[UR38][R14.64], !P4 ;  /* 0x184000000e047fae */ /* 0x000fe8000e101d66 */
[----:B------:R1:W-:Y:S04]  /*a1b0*/  LDGSTS.E.BYPASS.LTC128B.128 [R4+0x1c400], desc[UR38][R14.64+0x80], !P3 ;  /* 0x1c4000800e047fae */ /* 0x0003e8000d901d66 */
[----:B------:R-:W-:Y:S04]  /*a1c0*/  SHFL.IDX PT, R37, R6, 0x3, 0x181f ;  /* 0x00781f0006257f89 */ /* 0x000fe800000e0000 */
[----:B-1----:R-:W1:Y:S01]  /*a1d0*/  SHFL.IDX PT, R14, R6, 0x2, 0x181f ;  /* 0x00581f00060e7f89 */ /* 0x002e6200000e0000 */
[----:B0-----:R-:W-:-:S03]  /*a1e0*/  IMAD.X R13, RZ, RZ, R0, P0 ;  /* 0x000000ffff0d7224 */ /* 0x001fc600000e0600 */
[----:B------:R-:W0:Y:S04]  /*a1f0*/  SHFL.IDX PT, R0, R5, 0x3, 0x181f ;  /* 0x00781f0005007f89 */ /* 0x000e2800000e0000 */
[----:B------:R-:W-:Y:S04]  /*a200*/  LDGSTS.E.BYPASS.LTC128B.128 [R4+0x18c00], desc[UR38][R12.64], !P4 ;  /* 0x18c000000c047fae */ /* 0x000fe8000e101d66 */
[----:B------:R1:W-:Y:S02]  /*a210*/  LDGSTS.E.BYPASS.LTC128B.128 [R4+0x1cc00], desc[UR38][R12.64+0x80], !P3 ;  /* 0x1cc000800c047fae */ /* 0x0003e4000d901d66 */
[----:B-1----:R-:W-:-:S05]  /*a220*/  IADD3 R12, P0, R14, R3, RZ ;  /* 0x000000030e0c7210 */ /* 0x002fca0007f1e0ff */
[----:B------:R-:W-:Y:S01]  /*a230*/  IMAD.X R13, RZ, RZ, R7, P0 ;  /* 0x000000ffff0d7224 */ /* 0x000fe200000e0607 */
[----:B------:R-:W-:Y:S01]  /*a240*/  IADD3 R14, P0, R37, R3, RZ ;  /* 0x00000003250e7210 */ /* 0x000fe20007f1e0ff */
[----:B------:R-:W-:Y:S04]  /*a250*/  SHFL.IDX PT, R7, R5, 0x5, 0x181f ;  /* 0x00b81f0005077f89 */ /* 0x000fe800000e0000 */
[----:B------:R-:W1:Y:S01]  /*a260*/  SHFL.IDX PT, R37, R6, 0x4, 0x181f ;  /* 0x00981f0006257f89 */ /* 0x000e6200000e0000 */
[----:B0-----:R-:W-:-:S03]  /*a270*/  IMAD.X R15, RZ, RZ, R0, P0 ;  /* 0x000000ffff0f7224 */ /* 0x001fc600000e0600 */
[----:B------:R-:W0:Y:S04]  /*a280*/  SHFL.IDX PT, R0, R5, 0x4, 0x181f ;  /* 0x00981f0005007f89 */ /* 0x000e2800000e0000 */
[----:B------:R-:W-:Y:S04]  /*a290*/  LDGSTS.E.BYPASS.LTC128B.128 [R4+0x19400], desc[UR38][R12.64], !P4 ;  /* 0x194000000c047fae */ /* 0x000fe8000e101d66 */
[----:B------:R1:W-:Y:S04]  /*a2a0*/  LDGSTS.E.BYPASS.LTC128B.128 [R4+0x1d400], desc[UR38][R12.64+0x80], !P3 ;  /* 0x1d4000800c047fae */ /* 0x0003e8000d901d66 */
[----:B------:R-:W-:Y:S04]  /*a2b0*/  LDGSTS.E.BYPASS.LTC128B.128 [R4+0x19c00], desc[UR38][R14.64], !P4 ;  /* 0x19c000000e047fae */ /* 0x000fe8000e101d66 */
[----:B------:R2:W-:Y:S01]  /*a2c0*/  LDGSTS.E.BYPASS.LTC128B.128 [R4+0x1dc00], desc[UR38][R14.64+0x80], !P3 ;  /* 0x1dc000800e047fae */ /* 0x0005e2000d901d66 */
[----:B-1----:R-:W-:-:S03]  /*a2d0*/  IADD3 R12, P0, R37, R3, RZ ;  /* 0x00000003250c7210 */ /* 0x002fc60007f1e0ff */
[----:B------:R-:W-:Y:S01]  /*a2e0*/  SHFL.IDX PT, R37, R6, 0x6, 0x181f ;  /* 0x00d81f0006257f89 */ /* 0x000fe200000e0000 */
[----:B0-----:R-:W-:-:S03]  /*a2f0*/  IADD3.X R13, RZ, R0, RZ, P0, !PT ;  /* 0x00000000ff0d7210 */ /* 0x001fc600007fe4ff */
[----:B------:R-:W-:Y:S04]  /*a300*/  SHFL.IDX PT, R0, R5, 0x6, 0x181f ;  /* 0x00d81f0005007f89 */ /* 0x000fe800000e0000 */
[----:B--2---:R-:W0:Y:S04]  /*a310*/  SHFL.IDX PT, R14, R6, 0x5, 0x181f ;  /* 0x00b81f00060e7f89 */ /* 0x004e2800000e0000 */
[----:B------:R-:W-:Y:S04]  /*a320*/  LDGSTS.E.BYPASS.LTC128B.128 [R4+0x1a400], desc[UR38][R12.64], !P4 ;  /* 0x1a4000000c047fae */ /* 0x000fe8000e101d66 */
[----:B------:R1:W-:Y:S04]  /*a330*/  LDGSTS.E.BYPASS.LTC128B.128 [R4+0x1e400], desc[UR38][R12.64+0x80], !P3 ;  /* 0x1e4000800c047fae */ /* 0x0003e8000d901d66 */
[----:B------:R-:W2:Y:S04]  /*a340*/  SHFL.IDX PT, R6, R6, 0x7, 0x181f ;  /* 0x00f81f0006067f89 */ /* 0x000ea800000e0000 */
[----:B------:R-:W3:Y:S01]  /*a350*/  SHFL.IDX PT, R5, R5, 0x7, 0x181f ;  /* 0x00f81f0005057f89 */ /* 0x000ee200000e0000 */
[----:B0-----:R-:W-:-:S05]  /*a360*/  IADD3 R14, P0, R14, R3, RZ ;  /* 0x000000030e0e7210 */ /* 0x001fca0007f1e0ff */
[----:B------:R-:W-:Y:S01]  /*a370*/  IMAD.X R15, RZ, RZ, R7, P0 ;  /* 0x000000ffff0f7224 */ /* 0x000fe200000e0607 */
[----:B-1----:R-:W-:-:S04]  /*a380*/  IADD3 R12, P0, R37, R3, RZ ;  /* 0x00000003250c7210 */ /* 0x002fc80007f1e0ff */
[----:B------:R0:W-:Y:S01]  /*a390*/  LDGSTS.E.BYPASS.LTC128B.128 [R4+0x1ac00], desc[UR38][R14.64], !P4 ;  /* 0x1ac000000e047fae */ /* 0x0001e2000e101d66 */
[----:B------:R-:W-:-:S03]  /*a3a0*/  IMAD.X R13, RZ, RZ, R0, P0 ;  /* 0x000000ffff0d7224 */ /* 0x000fc600000e0600 */
[----:B------:R0:W-:Y:S04]  /*a3b0*/  LDGSTS.E.BYPASS.LTC128B.128 [R4+0x1ec00], desc[UR38][R14.64+0x80], !P3 ;  /* 0x1ec000800e047fae */ /* 0x0001e8000d901d66 */
[----:B------:R0:W-:Y:S04]  /*a3c0*/  LDGSTS.E.BYPASS.LTC128B.128 [R4+0x1b400], desc[UR38][R12.64], !P4 ;  /* 0x1b4000000c047fae */ /* 0x0001e8000e101d66 */
[----:B--23--:R0:W-:Y:S02]  /*a3d0*/  LDGSTS.E.BYPASS.LTC128B.128 [R4+0x1f400], desc[UR38][R12.64+0x80], !P3 ;  /* 0x1f4000800c047fae */ /* 0x00c1e4000d901d66 */
.L_x_143:
[----:B------:R-:W-:-:S05]  /*a3e0*/  IADD3 R6, P0, R6, R3, RZ ;  /* 0x0000000306067210 */ /* 0x000fca0007f1e0ff */
[----:B------:R-:W-:Y:S01]  /*a3f0*/  IMAD.X R7, RZ, RZ, R5, P0 ;  /* 0x000000ffff077224 */ /* 0x000fe200000e0605 */
[----:B------:R-:W-:-:S04]  /*a400*/  PLOP3.LUT P0, PT, PT, PT, PT, 0x80, 0x0 ;  /* 0x000000000000781c */ /* 0x000fc80003f0f070 */
[----:B------:R-:W-:Y:S01]  /*a410*/  @!PT LDS RZ, [RZ] ;  /* 0x00000000fffff984 */ /* 0x000fe20000000800 */
[----:B------:R-:W-:Y:S01]  /*a420*/  @!PT LDS RZ, [RZ] ;  /* 0x00000000fffff984 */ /* 0x000fe20000000800 */
[----:B------:R-:W-:Y:S01]  /*a430*/  @!PT LDS RZ, [RZ] ;  /* 0x00000000fffff984 */ /* 0x000fe20000000800 */
[----:B------:R1:W-:Y:S04]  /*a440*/  LDGSTS.E.BYPASS.LTC128B.128 [R4+0x1bc00], desc[UR38][R6.64], !P4 ;  /* 0x1bc0000006047fae */ /* 0x0003e8000e101d66 */
[----:B------:R1:W-:Y:S01]  /*a450*/  LDGSTS.E.BYPASS.LTC128B.128 [R4+0x1fc00], desc[UR38][R6.64+0x80], !P3 ;  /* 0x1fc0008006047fae */ /* 0x0003e2000d901d66 */
[----:B------:R-:W-:-:S04]  /*a460*/  NOP ;  /* 0x0000000000007918 */ /* 0x000fc80000000000 */
.L_x_60:
[----:B------:R-:W-:Y:S02]  /*a470*/  PLOP3.LUT P3, PT, P3, P0, PT, 0xa2, 0x0 ;  /* 0x000000000000781c */ /* 0x000fe40001f61472 */
[----:B------:R-:W-:-:S08]  /*a480*/  @P0 R2UR P3, UR4, R34 ;  /* 0x00000000220402ca */ /* 0x000fd00000060000 */
[----:B------:R-:W-:-:S05]  /*a490*/  @P0 PLOP3.LUT P0, PT, P3, PT, PT, 0x80, 0x0 ;  /* 0x000000000000081c */ /* 0x000fca0001f0f070 */
[----:B------:R-:W-:Y:S01]  /*a4a0*/  @!P3 SYNCS.ARRIVE.TRANS64.RED.A0T1 RZ, [UR4+0x28830], RZ ;  /* 0x028830ffffffb9a7 */ /* 0x000fe20008200404 */
[----:B------:R-:W-:Y:S07]  /*a4b0*/  @!P3 ARRIVES.LDGSTSBAR.64.TRANSCNT [UR4+0x28830] ;  /* 0x02883000ff00b9b0 */ /* 0x000fee0008000a84 */
[----:B------:R-:W-:Y:S05]  /*a4c0*/  @P0 BRA.U.ANY `(.L_x_60) ;  /* 0xfffffffd00e80947 */ /* 0x000fea000393ffff */
[----:B------:R-:W-:Y:S01]  /*a4d0*/  NOP ;  /* 0x0000000000007918 */ /* 0x000fe20000000000 */
[----:B------:R-:W-:-:S13]  /*a4e0*/  ISETP.NE.AND P4, PT, R18, 0x3, PT ;  /* 0x000000031200780c */ /* 0x000fda0003f85270 */
[----:B------:R-:W-:Y:S05]  /*a4f0*/  @!P4 BRA `(.L_x_61) ;  /* 0x000000000004c947 */ /* 0x000fea0003800000 */
[----:B------:R-:W-:Y:S01]  /*a500*/  BPT.TRAP 0x1 ;  /* 0x000000040000795c */ /* 0x000fe20000300000 */
.L_x_61:
[----:B------:R2:W-:Y:S01]  /*a510*/  SYNCS.ARRIVE.TRANS64.A1T0 RZ, [R34+URZ+0x28830], RZ ;  /* 0x028830ff22ff79a7 */ /* 0x0005e2000810003f */
[----:B------:R-:W-:Y:S05]  /*a520*/  @!P4 BRA `(.L_x_62) ;  /* 0x000000000004c947 */ /* 0x000fea0003800000 */
[----:B------:R-:W-:Y:S01]  /*a530*/  BPT.TRAP 0x1 ;  /* 0x000000040000795c */ /* 0x000fe20000300000 */
.L_x_62:
[----:B------:R-:W-:Y:S01]  /*a540*/  SHF.L.U32 R5, R9, 0x1f, RZ ;  /* 0x0000001f09057819 */ /* 0x000fe200000006ff */
[----:B------:R-:W-:Y:S01]  /*a550*/  BSSY B1, `(.L_x_63) ;  /* 0x0000004000017945 */ /* 0x000fe20003800000 */
[----:B------:R-:W-:-:S04]  /*a560*/  LEA R0, R20, UR45, 0x3 ;  /* 0x0000002d14007c11 */ /* 0x000fc8000f8e18ff */
[----:B------:R-:W3:Y:S02]  /*a570*/  SYNCS.PHASECHK.TRANS64.TRYWAIT P0, [R0+URZ+0x28860], R5 ;  /* 0x02886005000075a7 */ /* 0x000ee4000800017f */
[----:B---3--:R-:W-:Y:S05]  /*a580*/  @!P0 BRA `(.L_x_64) ;  /* 0x0000003000748947 */ /* 0x008fea0003800000 */
.L_x_144:
[----:B------:R-:W-:Y:S05]  /*a590*/  BSYNC B1 ;  /* 0x0000000000017941 */ /* 0x000fea0003800000 */
.L_x_63:
[----:B------:R-:W-:Y:S01]  /*a5a0*/  UMOV UR4, 0xffffffff ;  /* 0xffffffff00047882 */ /* 0x000fe20000000000 */
[----:B-1----:R-:W-:Y:S02]  /*a5b0*/  LEA R7, R20, R19, 0xe ;  /* 0x0000001314077211 */ /* 0x002fe400078e70ff */
[----:B------:R-:W-:Y:S05]  /*a5c0*/  BRA.DIV UR4, `(.L_x_65) ;  /* 0x0000003204787947 */ /* 0x000fea000b800000 */
[----:B0-----:R-:W0:Y:S01]  /*a5d0*/  SHFL.IDX PT, R14, R16, RZ, 0x181f ;  /* 0x00181fff100e7589 */ /* 0x001e2200000e0000 */
[----:B------:R-:W-:-:S03]  /*a5e0*/  LEA R7, R7, UR45, 0x1 ;  /* 0x0000002d07077c11 */ /* 0x000fc6000f8e08ff */
[----:B---3--:R-:W1:Y:S04]  /*a5f0*/  SHFL.IDX PT, R5, R2, RZ, 0x181f ;  /* 0x00181fff02057589 */ /* 0x008e6800000e0000 */
[----:B------:R-:W-:Y:S01]  /*a600*/  SHFL.IDX PT, R6, R2, 0x1, 0x181f ;  /* 0x00381f0002067f89 */ /* 0x000fe200000e0000 */
[----:B0-----:R-:W-:-:S03]  /*a610*/  IADD3 R4, P0, R14, R3, RZ ;  /* 0x000000030e047210 */ /* 0x001fc60007f1e0ff */
[----:B------:R-:W0:Y:S02]  /*a620*/  SHFL.IDX PT, R14, R16, 0x1, 0x181f ;  /* 0x00381f00100e7f89 */ /* 0x000e2400000e0000 */
[----:B-1----:R-:W-:Y:S01]  /*a630*/  IMAD.X R5, RZ, RZ, R5, P0 ;  /* 0x000000ffff057224 */ /* 0x002fe200000e0605 */
[----:B------:R-:W-:-:S13]  /*a640*/  ISETP.LT.OR P0, PT, R31, 0x1, P2 ;  /* 0x000000011f00780c */ /* 0x000fda0001701670 */
[----:B------:R-:W-:Y:S01]  /*a650*/  LDGSTS.E.BYPASS.LTC128B.128 [R7+0x400], desc[UR38][R4.64], !P0 ;  /* 0x0040000004077fae */ /* 0x000fe2000c101d66 */
[----:B------:R-:W-:-:S13]  /*a660*/  ISETP.LT.OR P0, PT, R31, 0x1, P1 ;  /* 0x000000011f00780c */ /* 0x000fda0000f01670 */
[----:B------:R1:W-:Y:S01]  /*a670*/  LDGSTS.E.BYPASS.LTC128B.128 [R7+0x4400], desc[UR38][R4.64+0x80], !P0 ;  /* 0x0440008004077fae */ /* 0x0003e2000c101d66 */
[----:B0-----:R-:W-:-:S03]  /*a680*/  IADD3 R12, P0, R14, R3, RZ ;  /* 0x000000030e0c7210 */ /* 0x001fc60007f1e0ff */
[----:B------:R-:W1:Y:S02]  /*a690*/  SHFL.IDX PT, R14, R16, 0x2, 0x181f ;  /* 0x00581f00100e7f89 */ /* 0x000e6400000e0000 */
[----:B------:R-:W-:Y:S01]  /*a6a0*/  IMAD.X R13, RZ, RZ, R6, P0 ;  /* 0x000000ffff0d7224 */ /* 0x000fe200000e0606 */
[----:B------:R-:W-:Y:S01]  /*a6b0*/  ISETP.LT.OR P0, PT, R31, 0x11, P2 ;  /* 0x000000111f00780c */ /* 0x000fe20001701670 */
[----:B------:R-:W0:-:S12]  /*a6c0*/  SHFL.IDX PT, R6, R2, 0x2, 0x181f ;  /* 0x00581f0002067f89 */ /* 0x000e1800000e0000 */
[----:B------:R-:W-:Y:S01]  /*a6d0*/  LDGSTS.E.BYPASS.LTC128B.128 [R7+0xc00], desc[UR38][R12.64], !P0 ;  /* 0x00c000000c077fae */ /* 0x000fe2000c101d66 */
[----:B------:R-:W-:-:S13]  /*a6e0*/  ISETP.LT.OR P0, PT, R31, 0x11, P1 ;  /* 0x000000111f00780c */ /* 0x000fda0000f01670 */
[----:B------:R3:W-:Y:S01]  /*a6f0*/  LDGSTS.E.BYPASS.LTC128B.128 [R7+0x4c00], desc[UR38][R12.64+0x80], !P0 ;  /* 0x04c000800c077fae */ /* 0x0007e2000c101d66 */
[----:B-1----:R-:W-:-:S03]  /*a700*/  IADD3 R4, P0, R14, R3, RZ ;  /* 0x000000030e047210 */ /* 0x002fc60007f1e0ff */
[----:B------:R-:W3:Y:S02]  /*a710*/  SHFL.IDX PT, R14, R16, 0x3, 0x181f ;  /* 0x00781f00100e7f89 */ /* 0x000ee400000e0000 */
[----:B0-----:R-:W-:Y:S01]  /*a720*/  IMAD.X R5, RZ, RZ, R6, P0 ;  /* 0x000000ffff057224 */ /* 0x001fe200000e0606 */
[----:B------:R-:W-:Y:S01]  /*a730*/  ISETP.LT.OR P0, PT, R31, 0x21, P2 ;  /* 0x000000211f00780c */ /* 0x000fe20001701670 */
[----:B------:R-:W0:-:S12]  /*a740*/  SHFL.IDX PT, R6, R2, 0x3, 0x181f ;  /* 0x00781f0002067f89 */ /* 0x000e1800000e0000 */
[----:B------:R-:W-:Y:S01]  /*a750*/  LDGSTS.E.BYPASS.LTC128B.128 [R7+0x1400], desc[UR38][R4.64], !P0 ;  /* 0x0140000004077fae */ /* 0x000fe2000c101d66 */
[----:B------:R-:W-:-:S13]  /*a760*/  ISETP.LT.OR P0, PT, R31, 0x21, P1 ;  /* 0x000000211f00780c */ /* 0x000fda0000f01670 */
[----:B------:R1:W-:Y:S01]  /*a770*/  LDGSTS.E.BYPASS.LTC128B.128 [R7+0x5400], desc[UR38][R4.64+0x80], !P0 ;  /* 0x0540008004077fae */ /* 0x0003e2000c101d66 */
[----:B---3--:R-:W-:-:S03]  /*a780*/  IADD3 R12, P0, R14, R3, RZ ;  /* 0x000000030e0c7210 */ /* 0x008fc60007f1e0ff */
[----:B------:R-:W1:Y:S01]  /*a790*/  SHFL.IDX PT, R14, R16, 0x4, 0x181f ;  /* 0x00981f00100e7f89 */ /* 0x000e6200000e0000 */
[----:B0-----:R-:W-:Y:S02]  /*a7a0*/  IADD3.X R13, RZ, R6, RZ, P0, !PT ;  /* 0x00000006ff0d7210 */ /* 0x001fe400007fe4ff */
        /* <DEDUP_REMOVED lines=14> */
[----:B------:R-:W1:Y:S02]  /*a890*/  SHFL.IDX PT, R14, R16, 0x6, 0x181f ;  /* 0x00d81f00100e7f89 */ /* 0x000e6400000e0000 */
[----:B0-----:R-:W-:Y:S01]  /*a8a0*/  IMAD.X R13, RZ, RZ, R6, P0 ;  /* 0x000000ffff0d7224 */ /* 0x001fe200000e0606 */
[----:B------:R-:W-:Y:S01]  /*a8b0*/  ISETP.LT.OR P0, PT, R31, 0x51, P2 ;  /* 0x000000511f00780c */ /* 0x000fe20001701670 */
[----:B------:R-:W0:-:S12]  /*a8c0*/  SHFL.IDX PT, R6, R2, 0x6, 0x181f ;  /* 0x00d81f0002067f89 */ /* 0x000e1800000e0000 */
[----:B------:R3:W-:Y:S01]  /*a8d0*/  LDGSTS.E.BYPASS.LTC128B.128 [R7+0x2c00], desc[UR38][R12.64], !P0 ;  /* 0x02c000000c077fae */ /* 0x0007e2000c101d66 */
[----:B------:R-:W-:-:S13]  /*a8e0*/  ISETP.LT.OR P0, PT, R31, 0x51, P1 ;  /* 0x000000511f00780c */ /* 0x000fda0000f01670 */
[----:B------:R3:W-:Y:S01]  /*a8f0*/  LDGSTS.E.BYPASS.LTC128B.128 [R7+0x6c00], desc[UR38][R12.64+0x80], !P0 ;  /* 0x06c000800c077fae */ /* 0x0007e2000c101d66 */
[----:B-1----:R-:W-:-:S03]  /*a900*/  IADD3 R4, P0, R14, R3, RZ ;  /* 0x000000030e047210 */ /* 0x002fc60007f1e0ff */
[----:B------:R3:W1:Y:S02]  /*a910*/  SHFL.IDX PT, R14, R16, 0x7, 0x181f ;  /* 0x00f81f00100e7f89 */ /* 0x00066400000e0000 */
[----:B0-----:R-:W-:Y:S01]  /*a920*/  IMAD.X R5, RZ, RZ, R6, P0 ;  /* 0x000000ffff057224 */ /* 0x001fe200000e0606 */
[----:B------:R-:W-:Y:S01]  /*a930*/  ISETP.LT.OR P0, PT, R31, 0x61, P2 ;  /* 0x000000611f00780c */ /* 0x000fe20001701670 */
[----:B------:R3:W4:-:S12]  /*a940*/  SHFL.IDX PT, R6, R2, 0x7, 0x181f ;  /* 0x00f81f0002067f89 */ /* 0x00071800000e0000 */
[----:B------:R3:W-:Y:S01]  /*a950*/  LDGSTS.E.BYPASS.LTC128B.128 [R7+0x3400], desc[UR38][R4.64], !P0 ;  /* 0x0340000004077fae */ /* 0x0007e2000c101d66 */
[----:B------:R-:W-:-:S13]  /*a960*/  ISETP.LT.OR P0, PT, R31, 0x61, P1 ;  /* 0x000000611f00780c */ /* 0x000fda0000f01670 */
[----:B-1--4-:R3:W-:Y:S02]  /*a970*/  LDGSTS.E.BYPASS.LTC128B.128 [R7+0x7400], desc[UR38][R4.64+0x80], !P0 ;  /* 0x0740008004077fae */ /* 0x0127e4000c101d66 */
.L_x_162:
[----:B---3--:R-:W-:Y:S01]  /*a980*/  IADD3 R2, P0, R14, R3, RZ ;  /* 0x000000030e027210 */ /* 0x008fe20007f1e0ff */
[----:B------:R-:W-:Y:S02]  /*a990*/  ULDC.64 UR4, c[0x0][0x328] ;  /* 0x0000ca0000047ab9 */ /* 0x000fe40000000a00 */
[----:B------:R-:W-:Y:S01]  /*a9a0*/  IMAD R36, R36, UR4, RZ ;  /* 0x0000000424247c24 */ /* 0x000fe2000f8e02ff */
[----:B------:R-:W-:Y:S01]  /*a9b0*/  IADD3.X R3, RZ, R6, RZ, P0, !PT ;  /* 0x00000006ff037210 */ /* 0x000fe200007fe4ff */
[----:B0-----:R-:W-:Y:S01]  /*a9c0*/  IMAD.WIDE.U32 R4, R35, UR4, RZ ;  /* 0x0000000423047c25 */ /* 0x001fe2000f8e00ff */
[----:B------:R-:W-:-:S03]  /*a9d0*/  ISETP.LT.OR P0, PT, R31, 0x71, P2 ;  /* 0x000000711f00780c */ /* 0x000fc60001701670 */
[----:B------:R-:W-:Y:S01]  /*a9e0*/  IMAD R9, R35, UR5, R36 ;  /* 0x0000000523097c24 */ /* 0x000fe2000f8e0224 */
[----:B------:R-:W-:Y:S02]  /*a9f0*/  ULDC.64 UR4, c[0x0][0x338] ;  /* 0x0000ce0000047ab9 */ /* 0x000fe40000000a00 */
[----:B------:R-:W-:Y:S02]  /*aa00*/  IMAD R33, R33, UR4, RZ ;  /* 0x0000000421217c24 */ /* 0x000fe4000f8e02ff */
[----:B------:R-:W-:Y:S02]  /*aa10*/  IMAD.IADD R5, R5, 0x1, R9 ;  /* 0x0000000105057824 */ /* 0x000fe400078e0209 */
[C---:B------:R-:W-:Y:S02]  /*aa20*/  IMAD R33, R32.reuse, UR5, R33 ;  /* 0x0000000520217c24 */ /* 0x040fe4000f8e0221 */
[----:B------:R-:W-:Y:S01]  /*aa30*/  IMAD.WIDE.U32 R4, R32, UR4, R4 ;  /* 0x0000000420047c25 */ /* 0x000fe2000f8e0004 */
[----:B------:R-:W-:Y:S01]  /*aa40*/  @!PT LDS RZ, [RZ] ;  /* 0x00000000fffff984 */ /* 0x000fe20000000800 */
[----:B------:R-:W-:Y:S01]  /*aa50*/  @!PT LDS RZ, [RZ] ;  /* 0x00000000fffff984 */ /* 0x000fe20000000800 */
[----:B------:R-:W-:Y:S01]  /*aa60*/  @!PT LDS RZ, [RZ] ;  /* 0x00000000fffff984 */ /* 0x000fe20000000800 */
[----:B------:R0:W-:Y:S01]  /*aa70*/  LDGSTS.E.BYPASS.LTC128B.128 [R7+0x3c00], desc[UR38][R2.64], !P0 ;  /* 0x03c0000002077fae */ /* 0x0001e2000c101d66 */
[----:B------:R-:W-:-:S02]  /*aa80*/  ISETP.LT.OR P0, PT, R31, 0x71, P1 ;  /* 0x000000711f00780c */ /* 0x000fc40000f01670 */
[----:B------:R-:W-:-:S11]  /*aa90*/  IMAD.IADD R33, R5, 0x1, R33 ;  /* 0x0000000105217824 */ /* 0x000fd600078e0221 */
[----:B------:R0:W-:Y:S01]  /*aaa0*/  LDGSTS.E.BYPASS.LTC128B.128 [R7+0x7c00], desc[UR38][R2.64+0x80], !P0 ;  /* 0x07c0008002077fae */ /* 0x0001e2000c101d66 */
[----:B------:R-:W-:Y:S01]  /*aab0*/  PLOP3.LUT P0, PT, PT, PT, PT, 0x80, 0x0 ;  /* 0x000000000000781c */ /* 0x000fe20003f0f070 */
[----:B------:R-:W-:-:S12]  /*aac0*/  NOP ;  /* 0x0000000000007918 */ /* 0x000fd80000000000 */
.L_x_66:
        /* <DEDUP_REMOVED lines=10> */
.L_x_67:
[----:B------:R-:W-:Y:S01]  /*ab70*/  R2UR UR4, R24 ;  /* 0x00000000180472ca */ /* 0x000fe200000e0000 */
[----:B------:R-:W-:Y:S01]  /*ab80*/  ULDC.64 UR6, c[0x0][0x330] ;  /* 0x0000cc0000067ab9 */ /* 0x000fe20000000a00 */
[----:B------:R-:W-:Y:S01]  /*ab90*/  MOV R5, R33 ;  /* 0x0000002100057202 */ /* 0x000fe20000000f00 */
[----:B0-----:R-:W-:Y:S01]  /*aba0*/  IMAD.U32 R3, RZ, RZ, UR6 ;  /* 0x00000006ff037e24 */ /* 0x001fe2000f8e00ff */
[----:B------:R0:W-:Y:S01]  /*abb0*/  SYNCS.ARRIVE.TRANS64.A1T0 RZ, [R0+URZ+0x28850], RZ ;  /* 0x028850ff00ff79a7 */ /* 0x0001e2000810003f */
[----:B------:R-:W-:Y:S01]  /*abc0*/  VIADD R22, R22, 0xffffffff ;  /* 0xffffffff16167836 */ /* 0x000fe20000000000 */
[----:B------:R-:W-:Y:S01]  /*abd0*/  IADD3 R21, R21, -0x80, RZ ;  /* 0xffffff8015157810 */ /* 0x000fe20007ffe0ff */
[----:B------:R-:W-:-:S04]  /*abe0*/  IMAD.WIDE.U32 R4, R3, UR42, R4 ;  /* 0x0000002a03047c25 */ /* 0x000fc8000f8e0004 */
[----:B------:R-:W-:Y:S02]  /*abf0*/  VIADD R31, R31, 0x80 ;  /* 0x000000801f1f7836 */ /* 0x000fe40000000000 */
[----:B------:R-:W-:Y:S01]  /*ac00*/  UIMAD UR4, UR4, UR6, URZ ;  /* 0x00000006040472a4 */ /* 0x000fe2000f8e023f */
[----:B------:R-:W-:Y:S02]  /*ac10*/  IMAD.MOV.U32 R20, RZ, RZ, R10 ;  /* 0x000000ffff147224 */ /* 0x000fe400078e000a */
[----:B------:R-:W-:Y:S01]  /*ac20*/  IMAD.MOV.U32 R9, RZ, RZ, R8 ;  /* 0x000000ffff097224 */ /* 0x000fe200078e0008 */
[----:B------:R-:W-:-:S03]  /*ac30*/  UIMAD UR4, UR42, UR7, UR4 ;  /* 0x000000072a0472a4 */ /* 0x000fc6000f8e0204 */
[----:B------:R-:W-:Y:S02]  /*ac40*/  ULDC.64 UR6, c[0x0][0x318] ;  /* 0x0000c60000067ab9 */ /* 0x000fe40000000a00 */
[----:B------:R-:W-:Y:S01]  /*ac50*/  LEA R16, P0, R4, UR6, 0x1 ;  /* 0x0000000604107c11 */ /* 0x000fe2000f8008ff */
[----:B------:R-:W-:-:S05]  /*ac60*/  VIADD R3, R5, UR4 ;  /* 0x0000000405037c36 */ /* 0x000fca0008000000 */
[----:B------:R-:W-:Y:S02]  /*ac70*/  LEA.HI.X R2, R4, UR7, R3, 0x1, P0 ;  /* 0x0000000704027c11 */ /* 0x000fe400080f0c03 */
[----:B------:R-:W-:-:S13]  /*ac80*/  ISETP.GT.AND P0, PT, R22, UR48, PT ;  /* 0x0000003016007c0c */ /* 0x000fda000bf04270 */
[----:B0-----:R-:W-:Y:S05]  /*ac90*/  @P0 BRA `(.L_x_68) ;  /* 0xfffffff000240947 */ /* 0x001fea000383ffff */
[----:B------:R-:W-:Y:S05]  /*aca0*/  BSYNC B0 ;  /* 0x0000000000007941 */ /* 0x000fea0003800000 */
.L_x_55:
[----:B------:R-:W-:-:S13]  /*acb0*/  ISETP.NE.AND P0, PT, R18, 0x3, PT ;  /* 0x000000031200780c */ /* 0x000fda0003f05270 */
[----:B------:R-:W-:Y:S05]  /*acc0*/  @!P0 BRA `(.L_x_69) ;  /* 0x0000000000048947 */ /* 0x000fea0003800000 */
[----:B------:R-:W-:Y:S01]  /*acd0*/  BPT.TRAP 0x1 ;  /* 0x000000040000795c */ /* 0x000fe20000300000 */
.L_x_69:
[----:B0-----:R-:W-:Y:S01]  /*ace0*/  LEA R0, R10, UR45, 0x3 ;  /* 0x0000002d0a007c11 */ /* 0x001fe2000f8e18ff */
[----:B------:R-:W-:Y:S01]  /*acf0*/  IMAD.MOV.U32 R3, RZ, RZ, -0x80 ;  /* 0xffffff80ff037424 */ /* 0x000fe200078e00ff */
[----:B------:R-:W-:Y:S01]  /*ad00*/  SHF.L.U32 R5, R8, 0x1f, RZ ;  /* 0x0000001f08057819 */ /* 0x000fe200000006ff */
[----:B------:R-:W-:Y:S01]  /*ad10*/  BSSY B0, `(.L_x_70) ;  /* 0x0000006000007945 */ /* 0x000fe20003800000 */
[----:B------:R-:W-:Y:S01]  /*ad20*/  LEA R6, R10, R19, 0xe ;  /* 0x000000130a067211 */ /* 0x000fe200078e70ff */
[----:B------:R-:W-:Y:S01]  /*ad30*/  IMAD R3, R22, R3, UR43 ;  /* 0x0000002b16037e24 */ /* 0x000fe2000f8e0203 */
[----:B------:R-:W0:Y:S03]  /*ad40*/  SYNCS.PHASECHK.TRANS64.TRYWAIT P0, [R0+URZ+0x28860], R5 ;  /* 0x02886005000075a7 */ /* 0x000e26000800017f */
[----:B------:R-:W-:Y:S01]  /*ad50*/  IMAD.IADD R28, R3, 0x1, -R28 ;  /* 0x00000001031c7824 */ /* 0x000fe200078e0a1c */
[----:B0-----:R-:W-:Y:S06]  /*ad60*/  @!P0 BRA `(.L_x_71) ;  /* 0x0000003400448947 */ /* 0x001fec0003800000 */
.L_x_163:
[----:B------:R-:W-:Y:S05]  /*ad70*/  BSYNC B0 ;  /* 0x0000000000007941 */ /* 0x000fea0003800000 */
.L_x_70:
[----:B------:R-:W-:-:S03]  /*ad80*/  UMOV UR4, 0xffffffff ;  /* 0xffffffff00047882 */ /* 0x000fc60000000000 */
[----:B------:R-:W-:Y:S05]  /*ad90*/  BRA.DIV UR4, `(.L_x_72) ;  /* 0x00000036044c7947 */ /* 0x000fea000b800000 */
[----:B0-----:R-:W0:Y:S01]  /*ada0*/  SHFL.IDX PT, R5, R2, RZ, 0x181f ;  /* 0x00181fff02057589 */ /* 0x001e2200000e0000 */
[----:B------:R-:W-:Y:S01]  /*adb0*/  ULDC UR4, c[0x0][0x2f4] ;  /* 0x0000bd0000047ab9 */ /* 0x000fe20000000800 */
[----:B------:R-:W-:Y:S02]  /*adc0*/  LEA R3, R6, UR45, 0x1 ;  /* 0x0000002d06037c11 */ /* 0x000fe4000f8e08ff */
[----:B------:R-:W1:Y:S01]  /*add0*/  SHFL.IDX PT, R4, R16, RZ, 0x181f ;  /* 0x00181fff10047589 */ /* 0x000e6200000e0000 */
[----:B------:R-:W-:Y:S02]  /*ade0*/  ISETP.GE.AND P1, PT, R26, UR4, PT ;  /* 0x000000041a007c0c */ /* 0x000fe4000bf26270 */
[----:B------:R-:W-:Y:S01]  /*adf0*/  ISETP.GE.AND P0, PT, R25, UR4, PT ;  /* 0x0000000419007c0c */ /* 0x000fe2000bf06270 */
[----:B------:R-:W3:Y:S01]  /*ae00*/  SHFL.IDX PT, R14, R16, 0x1, 0x181f ;  /* 0x00381f00100e7f89 */ /* 0x000ee200000e0000 */
[C---:B------:R-:W-:Y:S02]  /*ae10*/  ISETP.LT.OR P4, PT, R28.reuse, 0x1, P1 ;  /* 0x000000011c00780c */ /* 0x040fe40000f81670 */
[C---:B------:R-:W-:Y:S01]  /*ae20*/  ISETP.LT.OR P5, PT, R28.reuse, 0x1, P0 ;  /* 0x000000011c00780c */ /* 0x040fe200007a1670 */
[----:B------:R-:W4:Y:S01]  /*ae30*/  SHFL.IDX PT, R19, R2, 0x1, 0x181f ;  /* 0x00381f0002137f89 */ /* 0x000f2200000e0000 */
[----:B------:R-:W-:-:S02]  /*ae40*/  ISETP.LT.OR P2, PT, R28, 0x11, P1 ;  /* 0x000000111c00780c */ /* 0x000fc40000f41670 */
[----:B------:R-:W-:Y:S01]  /*ae50*/  ISETP.LT.OR P3, PT, R28, 0x11, P0 ;  /* 0x000000111c00780c */ /* 0x000fe20000761670 */
[----:B------:R-:W-:Y:S04]  /*ae60*/  SHFL.IDX PT, R23, R2, 0x2, 0x181f ;  /* 0x00581f0002177f89 */ /* 0x000fe800000e0000 */
[----:B------:R-:W5:Y:S01]  /*ae70*/  SHFL.IDX PT, R22, R16, 0x2, 0x181f ;  /* 0x00581f0010167f89 */ /* 0x000f6200000e0000 */
[----:B0-----:R-:W-:-:S03]  /*ae80*/  IMAD.MOV.U32 R7, RZ, RZ, R5 ;  /* 0x000000ffff077224 */ /* 0x001fc600078e0005 */
[----:B------:R-:W0:Y:S01]  /*ae90*/  SHFL.IDX PT, R9, R2, 0x4, 0x181f ;  /* 0x00981f0002097f89 */ /* 0x000e2200000e0000 */
[----:B-1----:R-:W-:-:S03]  /*aea0*/  IMAD.MOV.U32 R6, RZ, RZ, R4 ;  /* 0x000000ffff067224 */ /* 0x002fc600078e0004 */
[----:B------:R-:W1:Y:S01]  /*aeb0*/  SHFL.IDX PT, R24, R16, 0x4, 0x181f ;  /* 0x00981f0010187f89 */ /* 0x000e6200000e0000 */
[----:B------:R-:W-:-:S03]  /*aec0*/  IMAD.WIDE.U32 R6, R26, 0x2, R6 ;  /* 0x000000021a067825 */ /* 0x000fc600078e0006 */
[----:B------:R-:W-:Y:S01]  /*aed0*/  SHFL.IDX PT, R21, R2, 0x3, 0x181f ;  /* 0x00781f0002157f89 */ /* 0x000fe200000e0000 */
[----:B---3--:R-:W-:Y:S01]  /*aee0*/  MOV R4, R14 ;  /* 0x0000000e00047202 */ /* 0x008fe20000000f00 */
[----:B----4-:R-:W-:Y:S02]  /*aef0*/  IMAD.MOV.U32 R5, RZ, RZ, R19 ;  /* 0x000000ffff057224 */ /* 0x010fe400078e0013 */
[----:B------:R-:W3:Y:S02]  /*af00*/  SHFL.IDX PT, R20, R16, 0x3, 0x181f ;  /* 0x00781f0010147f89 */ /* 0x000ee400000e0000 */
[----:B------:R-:W-:Y:S02]  /*af10*/  IMAD.WIDE.U32 R4, R26, 0x2, R4 ;  /* 0x000000021a047825 */ /* 0x000fe400078e0004 */
[----:B------:R-:W-:Y:S01]  /*af20*/  LDGSTS.E.BYPASS.LTC128B.128 [R3+0x400], desc[UR38][R6.64], !P4 ;  /* 0x0040000006037fae */ /* 0x000fe2000e101d66 */
[----:B------:R-:W-:Y:S01]  /*af30*/  ISETP.LT.OR P4, PT, R28, 0x21, P1 ;  /* 0x000000211c00780c */ /* 0x000fe20000f81670 */
[----:B-----5:R-:W-:-:S02]  /*af40*/  IMAD.WIDE.U32 R22, R26, 0x2, R22 ;  /* 0x000000021a167825 */ /* 0x020fc400078e0016 */
[----:B------:R4:W-:Y:S01]  /*af50*/  LDGSTS.E.BYPASS.LTC128B.128 [R3+0x4400], desc[UR38][R6.64+0x80], !P5 ;  /* 0x0440008006037fae */ /* 0x0009e2000e901d66 */
[----:B------:R-:W-:-:S03]  /*af60*/  ISETP.LT.OR P5, PT, R28, 0x21, P0 ;  /* 0x000000211c00780c */ /* 0x000fc600007a1670 */
[----:B------:R-:W4:Y:S01]  /*af70*/  SHFL.IDX PT, R14, R16, 0x5, 0x181f ;  /* 0x00b81f00100e7f89 */ /* 0x000f2200000e0000 */
[----:B0-----:R-:W-:Y:S01]  /*af80*/  IMAD.MOV.U32 R13, RZ, RZ, R9 ;  /* 0x000000ffff0d7224 */ /* 0x001fe200078e0009 */
[----:B------:R-:W-:Y:S02]  /*af90*/  MOV R9, RZ ;  /* 0x000000ff00097202 */ /* 0x000fe40000000f00 */
[----:B------:R-:W0:Y:S01]  /*afa0*/  SHFL.IDX PT, R19, R2, 0x5, 0x181f ;  /* 0x00b81f0002137f89 */ /* 0x000e2200000e0000 */
[----:B-1----:R-:W-:-:S03]  /*afb0*/  IMAD.MOV.U32 R12, RZ, RZ, R24 ;  /* 0x000000ffff0c7224 */ /* 0x002fc600078e0018 */
[----:B------:R-:W1:Y:S01]  /*afc0*/  SHFL.IDX PT, R25, R2, 0x6, 0x181f ;  /* 0x00d81f0002197f89 */ /* 0x000e6200000e0000 */
[----:B------:R-:W-:-:S03]  /*afd0*/  IMAD.WIDE.U32 R12, R26, 0x2, R12 ;  /* 0x000000021a0c7825 */ /* 0x000fc600078e000c */
[----:B------:R-:W5:Y:S01]  /*afe0*/  SHFL.IDX PT, R30, R16, 0x6, 0x181f ;  /* 0x00d81f00101e7f89 */ /* 0x000f6200000e0000 */
[----:B---3--:R-:W-:-:S03]  /*aff0*/  IMAD.WIDE.U32 R20, R26, 0x2, R20 ;  /* 0x000000021a147825 */ /* 0x008fc600078e0014 */
[----:B------:R-:W-:Y:S01]  /*b000*/  LDGSTS.E.BYPASS.LTC128B.128 [R3+0xc00], desc[UR38][R4.64], !P2 ;  /* 0x00c0000004037fae */ /* 0x000fe2000d101d66 */
[----:B------:R-:W-:-:S03]  /*b010*/  ISETP.LT.OR P2, PT, R28, 0x31, P1 ;  /* 0x000000311c00780c */ /* 0x000fc60000f41670 */
[----:B------:R1:W-:Y:S01]  /*b020*/  LDGSTS.E.BYPASS.LTC128B.128 [R3+0x4c00], desc[UR38][R4.64+0x80], !P3 ;  /* 0x04c0008004037fae */ /* 0x0003e2000d901d66 */
[----:B------:R-:W-:-:S03]  /*b030*/  ISETP.LT.OR P3, PT, R28, 0x31, P0 ;  /* 0x000000311c00780c */ /* 0x000fc60000761670 */
[----:B------:R3:W-:Y:S01]  /*b040*/  LDGSTS.E.BYPASS.LTC128B.128 [R3+0x1400], desc[UR38][R22.64], !P4 ;  /* 0x0140000016037fae */ /* 0x0007e2000e101d66 */
[C---:B------:R-:W-:Y:S02]  /*b050*/  ISETP.LT.OR P4, PT, R28.reuse, 0x41, P1 ;  /* 0x000000411c00780c */ /* 0x040fe40000f81670 */
[----:B----4-:R-:W-:Y:S01]  /*b060*/  MOV R6, R14 ;  /* 0x0000000e00067202 */ /* 0x010fe20000000f00 */
[----:B------:R3:W-:Y:S01]  /*b070*/  LDGSTS.E.BYPASS.LTC128B.128 [R3+0x5400], desc[UR38][R22.64+0x80], !P5 ;  /* 0x0540008016037fae */ /* 0x0007e2000e901d66 */
[C---:B------:R-:W-:Y:S01]  /*b080*/  ISETP.LT.OR P5, PT, R28.reuse, 0x41, P0 ;  /* 0x000000411c00780c */ /* 0x040fe200007a1670 */
[----:B0-----:R-:W-:Y:S02]  /*b090*/  IMAD.MOV.U32 R7, RZ, RZ, R19 ;  /* 0x000000ffff077224 */ /* 0x001fe400078e0013 */
[----:B------:R3:W-:Y:S01]  /*b0a0*/  LDGSTS.E.BYPASS.LTC128B.128 [R3+0x1c00], desc[UR38][R20.64], !P2 ;  /* 0x01c0000014037fae */ /* 0x0007e2000d101d66 */
[----:B------:R-:W-:Y:S01]  /*b0b0*/  ISETP.LT.OR P2, PT, R28, 0x51, P1 ;  /* 0x000000511c00780c */ /* 0x000fe20000f41670 */
[----:B-1----:R-:W-:-:S02]  /*b0c0*/  IMAD.MOV.U32 R5, RZ, RZ, R25 ;  /* 0x000000ffff057224 */ /* 0x002fc400078e0019 */
[----:B------:R3:W-:Y:S01]  /*b0d0*/  LDGSTS.E.BYPASS.LTC128B.128 [R3+0x5c00], desc[UR38][R20.64+0x80], !P3 ;  /* 0x05c0008014037fae */ /* 0x0007e2000d901d66 */
[C---:B------:R-:W-:Y:S01]  /*b0e0*/  ISETP.LT.OR P3, PT, R28.reuse, 0x51, P0 ;  /* 0x000000511c00780c */ /* 0x040fe20000761670 */
[----:B-----5:R-:W-:Y:S02]  /*b0f0*/  IMAD.MOV.U32 R4, RZ, RZ, R30 ;  /* 0x000000ffff047224 */ /* 0x020fe400078e001e */
[----:B------:R3:W-:Y:S01]  /*b100*/  LDGSTS.E.BYPASS.LTC128B.128 [R3+0x2400], desc[UR38][R12.64], !P4 ;  /* 0x024000000c037fae */ /* 0x0007e2000e101d66 */
[----:B------:R-:W-:Y:S01]  /*b110*/  ISETP.LT.OR P4, PT, R28, 0x61, P1 ;  /* 0x000000611c00780c */ /* 0x000fe20000f81670 */
[----:B------:R-:W-:Y:S02]  /*b120*/  IMAD.WIDE.U32 R6, R26, 0x2, R6 ;  /* 0x000000021a067825 */ /* 0x000fe400078e0006 */
[----:B------:R3:W-:Y:S01]  /*b130*/  LDGSTS.E.BYPASS.LTC128B.128 [R3+0x6400], desc[UR38][R12.64+0x80], !P5 ;  /* 0x064000800c037fae */ /* 0x0007e2000e901d66 */
[----:B------:R-:W-:Y:S01]  /*b140*/  ISETP.LT.OR P5, PT, R28, 0x61, P0 ;  /* 0x000000611c00780c */ /* 0x000fe200007a1670 */
[----:B------:R-:W-:-:S02]  /*b150*/  IMAD.WIDE.U32 R4, R26, 0x2, R4 ;  /* 0x000000021a047825 */ /* 0x000fc400078e0004 */
[----:B------:R3:W-:Y:S04]  /*b160*/  LDGSTS.E.BYPASS.LTC128B.128 [R3+0x2c00], desc[UR38][R6.64], !P2 ;  /* 0x02c0000006037fae */ /* 0x0007e8000d101d66 */
[----:B------:R3:W-:Y:S04]  /*b170*/  LDGSTS.E.BYPASS.LTC128B.128 [R3+0x6c00], desc[UR38][R6.64+0x80], !P3 ;  /* 0x06c0008006037fae */ /* 0x0007e8000d901d66 */
[----:B------:R3:W-:Y:S04]  /*b180*/  LDGSTS.E.BYPASS.LTC128B.128 [R3+0x3400], desc[UR38][R4.64], !P4 ;  /* 0x0340000004037fae */ /* 0x0007e8000e101d66 */
[----:B------:R-:W0:Y:S04]  /*b190*/  SHFL.IDX PT, R2, R2, 0x7, 0x181f ;  /* 0x00f81f0002027f89 */ /* 0x000e2800000e0000 */
[----:B------:R3:W1:Y:S04]  /*b1a0*/  SHFL.IDX PT, R14, R16, 0x7, 0x181f ;  /* 0x00f81f00100e7f89 */ /* 0x00066800000e0000 */
[----:B------:R3:W-:Y:S02]  /*b1b0*/  LDGSTS.E.BYPASS.LTC128B.128 [R3+0x7400], desc[UR38][R4.64+0x80], !P5 ;  /* 0x0740008004037fae */ /* 0x0007e4000e901d66 */
.L_x_181:
[C---:B------:R-:W-:Y:S01]  /*b1c0*/  ISETP.LT.OR P1, PT, R28.reuse, 0x71, P1 ;  /* 0x000000711c00780c */ /* 0x040fe20000f21670 */
[----:B-1-3--:R-:W-:Y:S01]  /*b1d0*/  IMAD.MOV.U32 R4, RZ, RZ, R14 ;  /* 0x000000ffff047224 */ /* 0x00afe200078e000e */
[----:B------:R-:W-:Y:S01]  /*b1e0*/  ISETP.LT.OR P0, PT, R28, 0x71, P0 ;  /* 0x000000711c00780c */ /* 0x000fe20000701670 */
[----:B0-----:R-:W-:Y:S02]  /*b1f0*/  IMAD.MOV.U32 R5, RZ, RZ, R2 ;  /* 0x000000ffff057224 */ /* 0x001fe400078e0002 */
[----:B------:R-:W-:-:S08]  /*b200*/  IMAD.WIDE.U32 R4, R26, 0x2, R4 ;  /* 0x000000021a047825 */ /* 0x000fd000078e0004 */
[----:B------:R-:W-:Y:S01]  /*b210*/  @!PT LDS RZ, [RZ] ;  /* 0x00000000fffff984 */ /* 0x000fe20000000800 */
[----:B------:R-:W-:Y:S01]  /*b220*/  @!PT LDS RZ, [RZ] ;  /* 0x00000000fffff984 */ /* 0x000fe20000000800 */
[----:B------:R-:W-:Y:S01]  /*b230*/  @!PT LDS RZ, [RZ] ;  /* 0x00000000fffff984 */ /* 0x000fe20000000800 */
[----:B------:R0:W-:Y:S04]  /*b240*/  LDGSTS.E.BYPASS.LTC128B.128 [R3+0x3c00], desc[UR38][R4.64], !P1 ;  /* 0x03c0000004037fae */ /* 0x0001e8000c901d66 */
[----:B------:R0:W-:Y:S01]  /*b250*/  LDGSTS.E.BYPASS.LTC128B.128 [R3+0x7c00], desc[UR38][R4.64+0x80], !P0 ;  /* 0x07c0008004037fae */ /* 0x0001e2000c101d66 */
[----:B------:R-:W-:Y:S01]  /*b260*/  PLOP3.LUT P0, PT, PT, PT, PT, 0x80, 0x0 ;  /* 0x000000000000781c */ /* 0x000fe20003f0f070 */
[----:B------:R-:W-:-:S12]  /*b270*/  NOP ;  /* 0x0000000000007918 */ /* 0x000fd80000000000 */
.L_x_73:
        /* <DEDUP_REMOVED lines=10> */
.L_x_74:
[----:B------:R1:W-:Y:S02]  /*b320*/  SYNCS.ARRIVE.TRANS64.A1T0 RZ, [R0+URZ+0x28850], RZ ;  /* 0x028850ff00ff79a7 */ /* 0x0003e4000810003f */
[----:B-1----:R-:W-:-:S05]  /*b330*/  VIADD R0, R10, 0x1 ;  /* 0x000000010a007836 */ /* 0x002fca0000000000 */
[----:B------:R-:W-:-:S04]  /*b340*/  ISETP.NE.AND P0, PT, R0, 0x2, PT ;  /* 0x000000020000780c */ /* 0x000fc80003f05270 */
[----:B0-----:R-:W-:Y:S02]  /*b350*/  SEL R3, RZ, 0x1, P0 ;  /* 0x00000001ff037807 */ /* 0x001fe40000000000 */
[----:B------:R-:W-:Y:S02]  /*b360*/  SEL R0, R0, RZ, P0 ;  /* 0x000000ff00007207 */ /* 0x000fe40000000000 */
[----:B------:R-:W-:-:S07]  /*b370*/  LOP3.LUT R8, R8, R3, RZ, 0x3c, !PT ;  /* 0x0000000308087212 */ /* 0x000fce00078e3cff */
.L_x_40:
[----:B------:R-:W0:Y:S01]  /*b380*/  S2R R3, SR_CgaCtaId ;  /* 0x0000000000037919 */ /* 0x000e220000008800 */
[----:B------:R-:W-:Y:S02]  /*b390*/  MOV R2, 0x400 ;  /* 0x0000040000027802 */ /* 0x000fe40000000f00 */
[----:B------:R-:W-:Y:S02]  /*b3a0*/  SHF.L.U32 R9, R9, 0x1f, RZ ;  /* 0x0000001f09097819 */ /* 0x000fe400000006ff */
[----:B0-----:R-:W-:-:S04]  /*b3b0*/  LEA R7, R3, R2, 0x18 ;  /* 0x0000000203077211 */ /* 0x001fc800078ec0ff */
[----:B------:R-:W0:Y:S02]  /*b3c0*/  SYNCS.PHASECHK.TRANS64.TRYWAIT P0, [R7+URZ+0x28820], R9 ;  /* 0x02882009070075a7 */ /* 0x000e24000800017f */
[----:B0-----:R-:W-:Y:S05]  /*b3d0*/  @!P0 BRA `(.L_x_75) ;  /* 0x0000003800548947 */ /* 0x001fea0003800000 */
.L_x_182:
[----:B------:R-:W-:-:S03]  /*b3e0*/  UMOV UR4, 0xffffffff ;  /* 0xffffffff00047882 */ /* 0x000fc60000000000 */
[----:B------:R-:W-:Y:S05]  /*b3f0*/  BRA.DIV UR4, `(.L_x_76) ;  /* 0x0000003a04607947 */ /* 0x000fea000b800000 */
[----:B------:R1:W3:Y:S02]  /*b400*/  SHFL.IDX PT, R14, R17, RZ, 0x1f ;  /* 0x00001fff110e7589 */ /* 0x0002e400000e0000 */
.L_x_185:
[----:B---3--:R-:W-:-:S13]  /*b410*/  ISETP.NE.AND P0, PT, R14, RZ, PT ;  /* 0x000000ff0e00720c */ /* 0x008fda0003f05270 */
[----:B------:R-:W-:Y:S05]  /*b420*/  @P0 BRA `(.L_x_8) ;  /* 0x0000000000880947 */ /* 0x000fea0003800000 */
[----:B------:R-:W-:-:S03]  /*b430*/  UMOV UR4, 0xffffffff ;  /* 0xffffffff00047882 */ /* 0x000fc60000000000 */
[----:B------:R-:W-:Y:S05]  /*b440*/  BRA.DIV UR4, `(.L_x_77) ;  /* 0x0000003a04747947 */ /* 0x000fea000b800000 */
[----:B------:R-:W-:-:S13]  /*b450*/  ELECT P6, URZ, PT ;  /* 0x00000000003f782f */ /* 0x000fda00038c0000 */
.L_x_188:
[----:B------:R-:W-:Y:S05]  /*b460*/  @!P6 BRA `(.L_x_8) ;  /* 0x000000000078e947 */ /* 0x000fea0003800000 */
[----:B------:R-:W-:-:S06]  /*b470*/  ULOP3.LUT UR4, UR40, 0x2, URZ, 0xfc, !UPT ;  /* 0x0000000228047892 */ /* 0x000fcc000f8efc3f */
[----:B------:R-:W-:-:S04]  /*b480*/  MOV R2, UR4 ;  /* 0x0000000400027c02 */ /* 0x000fc80008000f00 */
[----:B------:R-:W-:-:S13]  /*b490*/  ISETP.NE.AND P0, PT, R2, 0x3, PT ;  /* 0x000000030200780c */ /* 0x000fda0003f05270 */
[----:B------:R-:W-:Y:S05]  /*b4a0*/  @!P0 BRA `(.L_x_78) ;  /* 0x0000000000048947 */ /* 0x000fea0003800000 */
[----:B------:R-:W-:Y:S01]  /*b4b0*/  BPT.TRAP 0x1 ;  /* 0x000000040000795c */ /* 0x000fe20000300000 */
.L_x_78:
[----:B------:R-:W-:Y:S01]  /*b4c0*/  IMAD R5, R0, 0x8, R7 ;  /* 0x0000000800057824 */ /* 0x000fe200078e0207 */
[----:B------:R-:W-:Y:S01]  /*b4d0*/  SHF.L.U32 R2, R8, 0x1f, RZ ;  /* 0x0000001f08027819 */ /* 0x000fe200000006ff */
[----:B------:R-:W-:-:S03]  /*b4e0*/  VIADD R0, R0, 0x1 ;  /* 0x0000000100007836 */ /* 0x000fc60000000000 */
[----:B------:R-:W3:Y:S02]  /*b4f0*/  SYNCS.PHASECHK.TRANS64.TRYWAIT P1, [R5+URZ+0x28840], R2 ;  /* 0x02884002050075a7 */ /* 0x000ee4000802017f */
[----:B------:R-:W-:-:S04]  /*b500*/  ISETP.NE.AND P2, PT, R0, 0x2, PT ;  /* 0x000000020000780c */ /* 0x000fc80003f45270 */
[----:B------:R-:W-:Y:S01]  /*b510*/  SEL R3, RZ, 0x1, P2 ;  /* 0x00000001ff037807 */ /* 0x000fe20001000000 */
[----:B---3--:R-:W-:Y:S08]  /*b520*/  @!P1 BRA `(.L_x_79) ;  /* 0x00000038005c9947 */ /* 0x008ff00003800000 */
.L_x_189:
[----:B------:R-:W-:Y:S02]  /*b530*/  SEL R0, R0, RZ, P2 ;  /* 0x000000ff00007207 */ /* 0x000fe40001000000 */
[----:B------:R-:W-:Y:S01]  /*b540*/  LOP3.LUT R3, R8, R3, RZ, 0x3c, !PT ;  /* 0x0000000308037212 */ /* 0x000fe200078e3cff */
[----:B------:R-:W-:Y:S06]  /*b550*/  @!P0 BRA `(.L_x_80) ;  /* 0x0000000000048947 */ /* 0x000fec0003800000 */
[----:B------:R-:W-:Y:S01]  /*b560*/  BPT.TRAP 0x1 ;  /* 0x000000040000795c */ /* 0x000fe20000300000 */
.L_x_80:
[----:B0-----:R-:W-:Y:S01]  /*b570*/  IMAD R7, R0, 0x8, R7 ;  /* 0x0000000800077824 */ /* 0x001fe200078e0207 */
[----:B------:R-:W-:-:S04]  /*b580*/  SHF.L.U32 R0, R3, 0x1f, RZ ;  /* 0x0000001f03007819 */ /* 0x000fc800000006ff */
[----:B------:R-:W0:Y:S02]  /*b590*/  SYNCS.PHASECHK.TRANS64.TRYWAIT P1, [R7+URZ+0x28840], R0 ;  /* 0x02884000070075a7 */ /* 0x000e24000802017f */
[----:B0-----:R-:W-:Y:S05]  /*b5a0*/  @!P1 BRA `(.L_x_81) ;  /* 0x0000003800509947 */ /* 0x001fea0003800000 */
.L_x_190:
[----:B------:R-:W-:Y:S05]  /*b5b0*/  @!P0 BRA `(.L_x_82) ;  /* 0x0000000000048947 */ /* 0x000fea0003800000 */
[----:B------:R-:W-:Y:S01]  /*b5c0*/  BPT.TRAP 0x1 ;  /* 0x000000040000795c */ /* 0x000fe20000300000 */
.L_x_82:
[----:B------:R-:W4:Y:S02]  /*b5d0*/  SYNCS.PHASECHK.TRANS64.TRYWAIT P1, [R5+URZ+0x28860], R2 ;  /* 0x02886002050075a7 */ /* 0x000f24000802017f */
[----:B----4-:R-:W-:Y:S05]  /*b5e0*/  @!P1 BRA `(.L_x_83) ;  /* 0x0000003800549947 */ /* 0x010fea0003800000 */
.L_x_191:
[----:B------:R-:W-:Y:S05]  /*b5f0*/  @!P0 BRA `(.L_x_84) ;  /* 0x0000000000048947 */ /* 0x000fea0003800000 */
[----:B------:R-:W-:Y:S01]  /*b600*/  BPT.TRAP 0x1 ;  /* 0x000000040000795c */ /* 0x000fe20000300000 */
.L_x_84:
[----:B------:R0:W0:Y:S02]  /*b610*/  SYNCS.PHASECHK.TRANS64.TRYWAIT P0, [R7+URZ+0x28860], R0 ;  /* 0x02886000070075a7 */ /* 0x000024000800017f */
[----:B0-----:R-:W-:Y:S05]  /*b620*/  @!P0 NANOSLEEP.SYNCS 0x989680 ;  /* 0x009896800000895d */ /* 0x001fea0003900000 */
[----:B------:R-:W0:Y:S02]  /*b630*/  @!P0 SYNCS.PHASECHK.TRANS64 P0, [R7+URZ+0x28860], R0 ;  /* 0x02886000070085a7 */ /* 0x000e24000800007f */
[----:B0-----:R-:W-:Y:S05]  /*b640*/  @!P0 BRA `(.L_x_84) ;  /* 0xfffffffc00f08947 */ /* 0x001fea000383ffff */
.L_x_8:
[----:B------:R-:W-:Y:S05]  /*b650*/  BSYNC B6 ;  /* 0x0000000000067941 */ /* 0x000fea0003800000 */
.L_x_5:
[----:B------:R-:W-:Y:S05]  /*b660*/  EXIT ;  /* 0x000000000000794d */ /* 0x000fea0003800000 */
.L_x_12:
[----:B0-----:R-:W-:-:S04]  /*b670*/  MOV R0, UR36 ;  /* 0x0000002400007c02 */ /* 0x001fc80008000f00 */
[----:B------:R0:W1:Y:S03]  /*b680*/  SYNCS.PHASECHK.TRANS64.TRYWAIT P0, [R0+URZ+0x28800], R3 ;  /* 0x02880003000075a7 */ /* 0x000066000800017f */
[----:B-1----:R-:W-:Y:S05]  /*b690*/  @!P0 NANOSLEEP.SYNCS 0x989680 ;  /* 0x009896800000895d */ /* 0x002fea0003900000 */
[----:B------:R-:W1:Y:S02]  /*b6a0*/  @!P0 SYNCS.PHASECHK.TRANS64 P0, [R0+URZ+0x28800], R3 ;  /* 0x02880003000085a7 */ /* 0x000e64000800007f */
[----:B-1----:R-:W-:Y:S05]  /*b6b0*/  @!P0 BRA `(.L_x_12) ;  /* 0xfffffffc00ec8947 */ /* 0x002fea000383ffff */
[----:B------:R-:W-:Y:S05]  /*b6c0*/  BRA `(.L_x_85) ;  /* 0xffffff5800c07947 */ /* 0x000fea000383ffff */
.L_x_16:
[----:B-1----:R-:W-:-:S04]  /*b6d0*/  IMAD.U32 R4, RZ, RZ, UR36 ;  /* 0x00000024ff047e24 */ /* 0x002fc8000f8e00ff */
[----:B------:R1:W2:Y:S03]  /*b6e0*/  SYNCS.PHASECHK.TRANS64.TRYWAIT P1, [R4+URZ+0x28830], R3 ;  /* 0x02883003040075a7 */ /* 0x0002a6000802017f */
[----:B--2---:R-:W-:Y:S05]  /*b6f0*/  @!P1 NANOSLEEP.SYNCS 0x989680 ;  /* 0x009896800000995d */ /* 0x004fea0003900000 */
[----:B------:R-:W2:Y:S02]  /*b700*/  @!P1 SYNCS.PHASECHK.TRANS64 P1, [R4+URZ+0x28830], R3 ;  /* 0x02883003040095a7 */ /* 0x000ea4000802007f */
[----:B--2---:R-:W-:Y:S05]  /*b710*/  @!P1 BRA `(.L_x_16) ;  /* 0xfffffffc00ec9947 */ /* 0x004fea000383ffff */
[----:B------:R-:W-:Y:S05]  /*b720*/  BRA `(.L_x_15) ;  /* 0xffffff5800dc7947 */ /* 0x000fea000383ffff */
.L_x_22:
[----:B-1----:R-:W-:-:S04]  /*b730*/  IMAD.U32 R3, RZ, RZ, UR10 ;  /* 0x0000000aff037e24 */ /* 0x002fc8000f8e00ff */
[----:B------:R1:W2:Y:S03]  /*b740*/  SYNCS.PHASECHK.TRANS64.TRYWAIT P1, [R3+URZ+0x28830], R0 ;  /* 0x02883000030075a7 */ /* 0x0002a6000802017f */
[----:B--2---:R-:W-:Y:S05]  /*b750*/  @!P1 NANOSLEEP.SYNCS 0x989680 ;  /* 0x009896800000995d */ /* 0x004fea0003900000 */
[----:B------:R-:W2:Y:S02]  /*b760*/  @!P1 SYNCS.PHASECHK.TRANS64 P1, [R3+URZ+0x28830], R0 ;  /* 0x02883000030095a7 */ /* 0x000ea4000802007f */
[----:B--2---:R-:W-:Y:S05]  /*b770*/  @!P1 BRA `(.L_x_22) ;  /* 0xfffffffc00ec9947 */ /* 0x004fea000383ffff */
[----:B------:R-:W-:Y:S05]  /*b780*/  BRA `(.L_x_19) ;  /* 0xffffff8000587947 */ /* 0x000fea000383ffff */
.L_x_26:
[----:B-1----:R-:W-:-:S04]  /*b790*/  IMAD.U32 R6, RZ, RZ, UR10 ;  /* 0x0000000aff067e24 */ /* 0x002fc8000f8e00ff */
[----:B------:R1:W2:Y:S03]  /*b7a0*/  SYNCS.PHASECHK.TRANS64.TRYWAIT P1, [R6+URZ+0x28850], R3 ;  /* 0x02885003060075a7 */ /* 0x0002a6000802017f */
[----:B--2---:R-:W-:Y:S05]  /*b7b0*/  @!P1 NANOSLEEP.SYNCS 0x989680 ;  /* 0x009896800000995d */ /* 0x004fea0003900000 */
[----:B------:R-:W2:Y:S02]  /*b7c0*/  @!P1 SYNCS.PHASECHK.TRANS64 P1, [R6+URZ+0x28850], R3 ;  /* 0x02885003060095a7 */ /* 0x000ea4000802007f */
[----:B--2---:R-:W-:Y:S05]  /*b7d0*/  @!P1 BRA `(.L_x_26) ;  /* 0xfffffffc00ec9947 */ /* 0x004fea000383ffff */
[----:B------:R-:W-:Y:S05]  /*b7e0*/  BRA `(.L_x_23) ;  /* 0xffffff8400307947 */ /* 0x000fea000383ffff */
.L_x_33:
[----:B-1----:R-:W-:-:S04]  /*b7f0*/  MOV R5, UR5 ;  /* 0x0000000500057c02 */ /* 0x002fc80008000f00 */
[----:B------:R1:W2:Y:S03]  /*b800*/  SYNCS.PHASECHK.TRANS64.TRYWAIT P1, [R5+URZ+0x28850], R2 ;  /* 0x02885002050075a7 */ /* 0x0002a6000802017f */
[----:B--2---:R-:W-:Y:S05]  /*b810*/  @!P1 NANOSLEEP.SYNCS 0x989680 ;  /* 0x009896800000995d */ /* 0x004fea0003900000 */
[----:B------:R-:W2:Y:S02]  /*b820*/  @!P1 SYNCS.PHASECHK.TRANS64 P1, [R5+URZ+0x28850], R2 ;  /* 0x02885002050095a7 */ /* 0x000ea4000802007f */
[----:B--2---:R-:W-:Y:S05]  /*b830*/  @!P1 BRA `(.L_x_33) ;  /* 0xfffffffc00ec9947 */ /* 0x004fea000383ffff */
[----:B------:R-:W-:Y:S05]  /*b840*/  BRA `(.L_x_32) ;  /* 0xffffffa000247947 */ /* 0x000fea000383ffff */
.L_x_45:
[----:B------:R-:W-:Y:S01]  /*b850*/  IMAD.MOV.U32 R13, RZ, RZ, R17 ;  /* 0x000000ffff0d7224 */ /* 0x000fe200078e0011 */
[----:B------:R-:W-:Y:S01]  /*b860*/  MOV R15, 0xffffffff ;  /* 0xffffffff000f7802 */ /* 0x000fe20000000f00 */
[----:B------:R-:W-:Y:S02]  /*b870*/  IMAD.MOV.U32 R12, RZ, RZ, RZ ;  /* 0x000000ffff0c7224 */ /* 0x000fe400078e00ff */
[----:B------:R-:W-:-:S07]  /*b880*/  IMAD.MOV.U32 R11, RZ, RZ, 0x1f ;  /* 0x0000001fff0b7424 */ /* 0x000fce00078e00ff */
[----:B-----5:R-:W-:Y:S05]  /*b890*/  WARPSYNC.COLLECTIVE R15, `(.L_x_86) ;  /* 0x000000000f087348 */ /* 0x020fea0003c00000 */
[----:B------:R0:W1:Y:S02]  /*b8a0*/  SHFL.IDX P6, R14, R13, R12, R11 ;  /* 0x0000000c0d0e7389 */ /* 0x00006400000c000b */
[----:B01---5:R-:W-:Y:S01]  /*b8b0*/  ENDCOLLECTIVE ;  /* 0x000000000000791b */ /* 0x023fe20003800000 */
.L_x_86:
[----:B------:R-:W-:Y:S05]  /*b8c0*/  BRA `(.L_x_87) ;  /* 0xffffffcc00d07947 */ /* 0x000fea000383ffff */
.L_x_47:
[----:B0-----:R-:W-:-:S04]  /*b8d0*/  IMAD.U32 R10, RZ, RZ, UR45 ;  /* 0x0000002dff0a7e24 */ /* 0x001fc8000f8e00ff */
[----:B------:R0:W1:Y:S03]  /*b8e0*/  SYNCS.PHASECHK.TRANS64.TRYWAIT P0, [R10+URZ+0x28840], R9 ;  /* 0x028840090a0075a7 */ /* 0x000066000800017f */
[----:B-1----:R-:W-:Y:S05]  /*b8f0*/  @!P0 NANOSLEEP.SYNCS 0x989680 ;  /* 0x009896800000895d */ /* 0x002fea0003900000 */
[----:B------:R-:W1:Y:S02]  /*b900*/  @!P0 SYNCS.PHASECHK.TRANS64 P0, [R10+URZ+0x28840], R9 ;  /* 0x028840090a0085a7 */ /* 0x000e64000800007f */
[----:B-1----:R-:W-:Y:S05]  /*b910*/  @!P0 BRA `(.L_x_47) ;  /* 0xfffffffc00ec8947 */ /* 0x002fea000383ffff */
[----:B------:R-:W-:Y:S05]  /*b920*/  BRA `(.L_x_88) ;  /* 0xffffffd0004c7947 */ /* 0x000fea000383ffff */
.L_x_48:
[----:B------:R-:W-:Y:S01]  /*b930*/  BSSY B0, `(.L_x_89) ;  /* 0x0000008000007945 */ /* 0x000fe20003800000 */
[----:B------:R-:W-:Y:S01]  /*b940*/  IMAD.MOV.U32 R13, RZ, RZ, R3 ;  /* 0x000000ffff0d7224 */ /* 0x000fe200078e0003 */
[----:B------:R-:W-:Y:S01]  /*b950*/  MOV R11, 0x181f ;  /* 0x0000181f000b7802 */ /* 0x000fe20000000f00 */
[----:B------:R-:W-:Y:S02]  /*b960*/  IMAD.MOV.U32 R12, RZ, RZ, RZ ;  /* 0x000000ffff0c7224 */ /* 0x000fe400078e00ff */
[----:B------:R-:W-:-:S07]  /*b970*/  IMAD.MOV.U32 R15, RZ, RZ, -0x1 ;  /* 0xffffffffff0f7424 */ /* 0x000fce00078e00ff */
[----:B------:R-:W-:Y:S05]  /*b980*/  WARPSYNC.COLLECTIVE R15, `(.L_x_90) ;  /* 0x000000000f087348 */ /* 0x000fea0003c00000 */
[----:B------:R0:W1:Y:S02]  /*b990*/  SHFL.IDX P6, R14, R13, R12, R11 ;  /* 0x0000000c0d0e7389 */ /* 0x00006400000c000b */
[----:B01----:R-:W-:Y:S01]  /*b9a0*/  ENDCOLLECTIVE ;  /* 0x000000000000791b */ /* 0x003fe20003800000 */
.L_x_90:
[----:B------:R-:W-:Y:S05]  /*b9b0*/  BSYNC B0 ;  /* 0x0000000000007941 */ /* 0x000fea0003800000 */
.L_x_89:
[----:B------:R-:W-:Y:S01]  /*b9c0*/  IMAD.MOV.U32 R13, RZ, RZ, R0 ;  /* 0x000000ffff0d7224 */ /* 0x000fe200078e0000 */
[----:B------:R-:W-:Y:S01]  /*b9d0*/  MOV R12, RZ ;  /* 0x000000ff000c7202 */ /* 0x000fe20000000f00 */
[----:B------:R-:W-:Y:S01]  /*b9e0*/  IMAD.MOV.U32 R11, RZ, RZ, 0x181f ;  /* 0x0000181fff0b7424 */ /* 0x000fe200078e00ff */
[----:B------:R-:W-:Y:S01]  /*b9f0*/  @P0 LEA R9, R19, UR45, 0x1 ;  /* 0x0000002d13090c11 */ /* 0x000fe2000f8e08ff */
[----:B------:R-:W-:Y:S02]  /*ba00*/  IMAD.MOV.U32 R15, RZ, RZ, -0x1 ;  /* 0xffffffffff0f7424 */ /* 0x000fe400078e00ff */
[----:B------:R-:W-:-:S07]  /*ba10*/  IMAD.MOV.U32 R5, RZ, RZ, R14 ;  /* 0x000000ffff057224 */ /* 0x000fce00078e000e */
[----:B------:R-:W-:Y:S05]  /*ba20*/  WARPSYNC.COLLECTIVE R15, `(.L_x_91) ;  /* 0x000000000f087348 */ /* 0x000fea0003c00000 */
[----:B------:R0:W1:Y:S02]  /*ba30*/  SHFL.IDX P6, R14, R13, R12, R11 ;  /* 0x0000000c0d0e7389 */ /* 0x00006400000c000b */
[----:B01----:R-:W-:Y:S01]  /*ba40*/  ENDCOLLECTIVE ;  /* 0x000000000000791b */ /* 0x003fe20003800000 */
.L_x_91:
[----:B------:R-:W-:Y:S01]  /*ba50*/  MOV R13, R3 ;  /* 0x00000003000d7202 */ /* 0x000fe20000000f00 */
[----:B------:R-:W-:Y:S02]  /*ba60*/  IMAD.MOV.U32 R12, RZ, RZ, 0x1 ;  /* 0x00000001ff0c7424 */ /* 0x000fe400078e00ff */
[----:B------:R-:W-:-:S07]  /*ba70*/  IMAD.MOV.U32 R4, RZ, RZ, R14 ;  /* 0x000000ffff047224 */ /* 0x000fce00078e000e */
[----:B------:R-:W-:Y:S05]  /*ba80*/  WARPSYNC.COLLECTIVE R15, `(.L_x_92) ;  /* 0x000000000f087348 */ /* 0x000fea0003c00000 */
[----:B------:R0:W1:Y:S02]  /*ba90*/  SHFL.IDX P6, R14, R13, R12, R11 ;  /* 0x0000000c0d0e7389 */ /* 0x00006400000c000b */
[----:B01----:R-:W-:Y:S01]  /*baa0*/  ENDCOLLECTIVE ;  /* 0x000000000000791b */ /* 0x003fe20003800000 */
.L_x_92:
[----:B------:R-:W-:-:S05]  /*bab0*/  @P0 IMAD.WIDE.U32 R4, R26, 0x2, R4 ;  /* 0x000000021a040825 */ /* 0x000fca00078e0004 */
[----:B------:R-:W-:Y:S01]  /*bac0*/  @!PT LDS RZ, [RZ] ;  /* 0x00000000fffff984 */ /* 0x000fe20000000800 */
[----:B------:R-:W-:Y:S01]  /*bad0*/  @!PT LDS RZ, [RZ] ;  /* 0x00000000fffff984 */ /* 0x000fe20000000800 */
[----:B------:R-:W-:Y:S01]  /*bae0*/  @!PT LDS RZ, [RZ] ;  /* 0x00000000fffff984 */ /* 0x000fe20000000800 */
[----:B------:R0:W-:Y:S04]  /*baf0*/  @P0 LDGSTS.E.BYPASS.LTC128B.128 [R9+0x18400], desc[UR38][R4.64], !P3 ;  /* 0x1840000004090fae */ /* 0x0001e8000d901d66 */
[----:B------:R0:W-:Y:S01]  /*bb00*/  @P0 LDGSTS.E.BYPASS.LTC128B.128 [R9+0x1c400], desc[UR38][R4.64+0x80], !P2 ;  /* 0x1c40008004090fae */ /* 0x0001e2000d101d66 */
[----:B------:R-:W-:Y:S01]  /*bb10*/  ISETP.GE.AND P0, PT, R6, 0x11, PT ;  /* 0x000000110600780c */ /* 0x000fe20003f06270 */
[----:B------:R-:W-:Y:S02]  /*bb20*/  IMAD.MOV.U32 R13, RZ, RZ, R0 ;  /* 0x000000ffff0d7224 */ /* 0x000fe400078e0000 */
[----:B------:R-:W-:-:S10]  /*bb30*/  IMAD.MOV.U32 R8, RZ, RZ, R14 ;  /* 0x000000ffff087224 */ /* 0x000fd400078e000e */
[----:B0-----:R-:W-:-:S07]  /*bb40*/  @P0 LEA R36, R19, UR45, 0x1 ;  /* 0x0000002d13240c11 */ /* 0x001fce000f8e08ff */
[----:B------:R-:W-:Y:S05]  /*bb50*/  WARPSYNC.COLLECTIVE R15, `(.L_x_93) ;  /* 0x000000000f087348 */ /* 0x000fea0003c00000 */
[----:B------:R0:W1:Y:S02]  /*bb60*/  SHFL.IDX P6, R14, R13, R12, R11 ;  /* 0x0000000c0d0e7389 */ /* 0x00006400000c000b */
[----:B01----:R-:W-:Y:S01]  /*bb70*/  ENDCOLLECTIVE ;  /* 0x000000000000791b */ /* 0x003fe20003800000 */
.L_x_93:
[----:B------:R-:W-:Y:S02]  /*bb80*/  IMAD.MOV.U32 R5, RZ, RZ, R8 ;  /* 0x000000ffff057224 */ /* 0x000fe400078e0008 */
[----:B------:R-:W-:Y:S02]  /*bb90*/  IMAD.MOV.U32 R13, RZ, RZ, R3 ;  /* 0x000000ffff0d7224 */ /* 0x000fe400078e0003 */
[----:B------:R-:W-:Y:S01]  /*bba0*/  IMAD.MOV.U32 R12, RZ, RZ, 0x2 ;  /* 0x00000002ff0c7424 */ /* 0x000fe200078e00ff */
[----:B------:R-:W-:-:S07]  /*bbb0*/  MOV R4, R14 ;  /* 0x0000000e00047202 */ /* 0x000fce0000000f00 */
[----:B------:R-:W-:Y:S05]  /*bbc0*/  WARPSYNC.COLLECTIVE R15, `(.L_x_94) ;  /* 0x000000000f087348 */ /* 0x000fea0003c00000 */
[----:B------:R0:W1:Y:S02]  /*bbd0*/  SHFL.IDX P6, R14, R13, R12, R11 ;  /* 0x0000000c0d0e7389 */ /* 0x00006400000c000b */
[----:B01----:R-:W-:Y:S01]  /*bbe0*/  ENDCOLLECTIVE ;  /* 0x000000000000791b */ /* 0x003fe20003800000 */
.L_x_94:
[----:B------:R-:W-:-:S05]  /*bbf0*/  @P0 IMAD.WIDE.U32 R20, R26, 0x2, R4 ;  /* 0x000000021a140825 */ /* 0x000fca00078e0004 */
[----:B------:R-:W-:Y:S01]  /*bc00*/  @!PT LDS RZ, [RZ] ;  /* 0x00000000fffff984 */ /* 0x000fe20000000800 */
[----:B------:R-:W-:Y:S01]  /*bc10*/  @!PT LDS RZ, [RZ] ;  /* 0x00000000fffff984 */ /* 0x000fe20000000800 */
[----:B------:R-:W-:Y:S01]  /*bc20*/  @!PT LDS RZ, [RZ] ;  /* 0x00000000fffff984 */ /* 0x000fe20000000800 */
[----:B------:R0:W-:Y:S04]  /*bc30*/  @P0 LDGSTS.E.BYPASS.LTC128B.128 [R36+0x18c00], desc[UR38][R20.64], !P3 ;  /* 0x18c0000014240fae */ /* 0x0001e8000d901d66 */
[----:B------:R0:W-:Y:S01]  /*bc40*/  @P0 LDGSTS.E.BYPASS.LTC128B.128 [R36+0x1cc00], desc[UR38][R20.64+0x80], !P2 ;  /* 0x1cc0008014240fae */ /* 0x0001e2000d101d66 */
[----:B------:R-:W-:Y:S01]  /*bc50*/  ISETP.GE.AND P0, PT, R6, 0x21, PT ;  /* 0x000000210600780c */ /* 0x000fe20003f06270 */
[----:B------:R-:W-:Y:S01]  /*bc60*/  IMAD.MOV.U32 R13, RZ, RZ, R0 ;  /* 0x000000ffff0d7224 */ /* 0x000fe200078e0000 */
[----:B------:R-:W-:-:S11]  /*bc70*/  MOV R10, R14 ;  /* 0x0000000e000a7202 */ /* 0x000fd60000000f00 */
[----:B0-----:R-:W-:Y:S05]  /*bc80*/  WARPSYNC.COLLECTIVE R15, `(.L_x_95) ;  /* 0x000000000f087348 */ /* 0x001fea0003c00000 */
[----:B------:R1:W2:Y:S02]  /*bc90*/  SHFL.IDX P6, R14, R13, R12, R11 ;  /* 0x0000000c0d0e7389 */ /* 0x0002a400000c000b */
[----:B012---:R-:W-:Y:S01]  /*bca0*/  ENDCOLLECTIVE ;  /* 0x000000000000791b */ /* 0x007fe20003800000 */
.L_x_95:
[----:B------:R-:W-:Y:S01]  /*bcb0*/  MOV R5, R10 ;  /* 0x0000000a00057202 */ /* 0x000fe20000000f00 */
[----:B------:R-:W-:Y:S02]  /*bcc0*/  IMAD.MOV.U32 R13, RZ, RZ, R3 ;  /* 0x000000ffff0d7224 */ /* 0x000fe400078e0003 */
[----:B------:R-:W-:Y:S02]  /*bcd0*/  IMAD.MOV.U32 R12, RZ, RZ, 0x3 ;  /* 0x00000003ff0c7424 */ /* 0x000fe400078e00ff */
[----:B------:R-:W-:-:S07]  /*bce0*/  IMAD.MOV.U32 R37, RZ, RZ, R14 ;  /* 0x000000ffff257224 */ /* 0x000fce00078e000e */
[----:B------:R-:W-:Y:S05]  /*bcf0*/  WARPSYNC.COLLECTIVE R15, `(.L_x_96) ;  /* 0x000000000f087348 */ /* 0x000fea0003c00000 */
[----:B------:R0:W1:Y:S02]  /*bd00*/  SHFL.IDX P6, R14, R13, R12, R11 ;  /* 0x0000000c0d0e7389 */ /* 0x00006400000c000b */
[----:B01----:R-:W-:Y:S01]  /*bd10*/  ENDCOLLECTIVE ;  /* 0x000000000000791b */ /* 0x003fe20003800000 */
.L_x_96:
[----:B------:R-:W-:Y:S01]  /*bd20*/  IMAD.MOV.U32 R4, RZ, RZ, R37 ;  /* 0x000000ffff047224 */ /* 0x000fe200078e0025 */
[----:B------:R-:W-:-:S03]  /*bd30*/  @P0 LEA R37, R19, UR45, 0x1 ;  /* 0x0000002d13250c11 */ /* 0x000fc6000f8e08ff */
[----:B------:R-:W-:-:S05]  /*bd40*/  @P0 IMAD.WIDE.U32 R8, R26, 0x2, R4 ;  /* 0x000000021a080825 */ /* 0x000fca00078e0004 */
[----:B------:R-:W-:Y:S01]  /*bd50*/  @!PT LDS RZ, [RZ] ;  /* 0x00000000fffff984 */ /* 0x000fe20000000800 */
[----:B------:R-:W-:Y:S01]  /*bd60*/  @!PT LDS RZ, [RZ] ;  /* 0x00000000fffff984 */ /* 0x000fe20000000800 */
[----:B------:R-:W-:Y:S01]  /*bd70*/  @!PT LDS RZ, [RZ] ;  /* 0x00000000fffff984 */ /* 0x000fe20000000800 */
[----:B------:R0:W-:Y:S01]  /*bd80*/  @P0 LDGSTS.E.BYPASS.LTC128B.128 [R37+0x19400], desc[UR38][R8.64], !P3 ;  /* 0x1940000008250fae */ /* 0x0001e2000d901d66 */
[----:B------:R-:W-:-:S03]  /*bd90*/  MOV R13, R0 ;  /* 0x00000000000d7202 */ /* 0x000fc60000000f00 */
[----:B------:R0:W-:Y:S01]  /*bda0*/  @P0 LDGSTS.E.BYPASS.LTC128B.128 [R37+0x1d400], desc[UR38][R8.64+0x80], !P2 ;  /* 0x1d40008008250fae */ /* 0x0001e2000d101d66 */
[----:B------:R-:W-:Y:S01]  /*bdb0*/  ISETP.GE.AND P0, PT, R6, 0x31, PT ;  /* 0x000000310600780c */ /* 0x000fe20003f06270 */
[----:B------:R-:W-:-:S12]  /*bdc0*/  IMAD.MOV.U32 R7, RZ, RZ, R14 ;  /* 0x000000ffff077224 */ /* 0x000fd800078e000e */
[----:B0-----:R-:W-:Y:S05]  /*bdd0*/  WARPSYNC.COLLECTIVE R15, `(.L_x_97) ;  /* 0x000000000f087348 */ /* 0x001fea0003c00000 */
[----:B------:R1:W2:Y:S02]  /*bde0*/  SHFL.IDX P6, R14, R13, R12, R11 ;  /* 0x0000000c0d0e7389 */ /* 0x0002a400000c000b */
[----:B012---:R-:W-:Y:S01]  /*bdf0*/  ENDCOLLECTIVE ;  /* 0x000000000000791b */ /* 0x007fe20003800000 */
.L_x_97:
[----:B------:R-:W-:Y:S01]  /*be00*/  IMAD.MOV.U32 R5, RZ, RZ, R7 ;  /* 0x000000ffff057224 */ /* 0x000fe200078e0007 */
[----:B------:R-:W-:Y:S02]  /*be10*/  @P0 LEA R7, R19, UR45, 0x1 ;  /* 0x0000002d13070c11 */ /* 0x000fe4000f8e08ff */
[----:B------:R-:W-:Y:S01]  /*be20*/  MOV R13, R3 ;  /* 0x00000003000d7202 */ /* 0x000fe20000000f00 */
[----:B------:R-:W-:Y:S02]  /*be30*/  IMAD.MOV.U32 R12, RZ, RZ, 0x4 ;  /* 0x00000004ff0c7424 */ /* 0x000fe400078e00ff */
[----:B------:R-:W-:-:S07]  /*be40*/  IMAD.MOV.U32 R32, RZ, RZ, R14 ;  /* 0x000000ffff207224 */ /* 0x000fce00078e000e */
[----:B------:R-:W-:Y:S05]  /*be50*/  WARPSYNC.COLLECTIVE R15, `(.L_x_98) ;  /* 0x000000000f087348 */ /* 0x000fea0003c00000 */
[----:B------:R0:W1:Y:S02]  /*be60*/  SHFL.IDX P6, R14, R13, R12, R11 ;  /* 0x0000000c0d0e7389 */ /* 0x00006400000c000b */
[----:B01----:R-:W-:Y:S01]  /*be70*/  ENDCOLLECTIVE ;  /* 0x000000000000791b */ /* 0x003fe20003800000 */
.L_x_98:
[----:B------:R-:W-:-:S04]  /*be80*/  IMAD.MOV.U32 R4, RZ, RZ, R32 ;  /* 0x000000ffff047224 */ /* 0x000fc800078e0020 */
[----:B------:R-:W-:-:S05]  /*be90*/  @P0 IMAD.WIDE.U32 R4, R26, 0x2, R4 ;  /* 0x000000021a040825 */ /* 0x000fca00078e0004 */
[----:B------:R-:W-:Y:S01]  /*bea0*/  @!PT LDS RZ, [RZ] ;  /* 0x00000000fffff984 */ /* 0x000fe20000000800 */
[----:B------:R-:W-:Y:S01]  /*beb0*/  @!PT LDS RZ, [RZ] ;  /* 0x00000000fffff984 */ /* 0x000fe20000000800 */
[----:B------:R-:W-:Y:S01]  /*bec0*/  @!PT LDS RZ, [RZ] ;  /* 0x00000000fffff984 */ /* 0x000fe20000000800 */
[----:B------:R0:W-:Y:S01]  /*bed0*/  @P0 LDGSTS.E.BYPASS.LTC128B.128 [R7+0x19c00], desc[UR38][R4.64], !P3 ;  /* 0x19c0000004070fae */ /* 0x0001e2000d901d66 */
[----:B------:R-:W-:-:S03]  /*bee0*/  IMAD.MOV.U32 R13, RZ, RZ, R0 ;  /* 0x000000ffff0d7224 */ /* 0x000fc600078e0000 */
[----:B------:R0:W-:Y:S01]  /*bef0*/  @P0 LDGSTS.E.BYPASS.LTC128B.128 [R7+0x1dc00], desc[UR38][R4.64+0x80], !P2 ;  /* 0x1dc0008004070fae */ /* 0x0001e2000d101d66 */
[----:B------:R-:W-:Y:S01]  /*bf00*/  ISETP.GE.AND P0, PT, R6, 0x41, PT ;  /* 0x000000410600780c */ /* 0x000fe20003f06270 */
[----:B------:R-:W-:-:S12]  /*bf10*/  IMAD.MOV.U32 R10, RZ, RZ, R14 ;  /* 0x000000ffff0a7224 */ /* 0x000fd800078e000e */
[----:B0-----:R-:W-:Y:S05]  /*bf20*/  WARPSYNC.COLLECTIVE R15, `(.L_x_99) ;  /* 0x000000000f087348 */ /* 0x001fea0003c00000 */
[----:B------:R1:W2:Y:S02]  /*bf30*/  SHFL.IDX P6, R14, R13, R12, R11 ;  /* 0x0000000c0d0e7389 */ /* 0x0002a400000c000b */
[----:B012---:R-:W-:Y:S01]  /*bf40*/  ENDCOLLECTIVE ;  /* 0x000000000000791b */ /* 0x007fe20003800000 */
.L_x_99:
[----:B------:R-:W-:Y:S01]  /*bf50*/  IMAD.MOV.U32 R5, RZ, RZ, R10 ;  /* 0x000000ffff057224 */ /* 0x000fe200078e000a */
[----:B------:R-:W-:Y:S01]  /*bf60*/  @P0 LEA R10, R19, UR45, 0x1 ;  /* 0x0000002d130a0c11 */ /* 0x000fe2000f8e08ff */
[----:B------:R-:W-:Y:S02]  /*bf70*/  IMAD.MOV.U32 R13, RZ, RZ, R3 ;  /* 0x000000ffff0d7224 */ /* 0x000fe400078e0003 */
[----:B------:R-:W-:Y:S01]  /*bf80*/  IMAD.MOV.U32 R12, RZ, RZ, 0x5 ;  /* 0x00000005ff0c7424 */ /* 0x000fe200078e00ff */
[----:B------:R-:W-:-:S07]  /*bf90*/  MOV R4, R14 ;  /* 0x0000000e00047202 */ /* 0x000fce0000000f00 */
[----:B------:R-:W-:Y:S05]  /*bfa0*/  WARPSYNC.COLLECTIVE R15, `(.L_x_100) ;  /* 0x000000000f087348 */ /* 0x000fea0003c00000 */
[----:B------:R0:W1:Y:S02]  /*bfb0*/  SHFL.IDX P6, R14, R13, R12, R11 ;  /* 0x0000000c0d0e7389 */ /* 0x00006400000c000b */
[----:B01----:R-:W-:Y:S01]  /*bfc0*/  ENDCOLLECTIVE ;  /* 0x000000000000791b */ /* 0x003fe20003800000 */
.L_x_100:
        /* <DEDUP_REMOVED lines=12> */
.L_x_101:
[----:B------:R-:W-:Y:S01]  /*c090*/  MOV R5, R32 ;  /* 0x0000002000057202 */ /* 0x000fe20000000f00 */
[----:B------:R-:W-:Y:S02]  /*c0a0*/  IMAD.MOV.U32 R13, RZ, RZ, R3 ;  /* 0x000000ffff0d7224 */ /* 0x000fe400078e0003 */
[----:B------:R-:W-:Y:S02]  /*c0b0*/  IMAD.MOV.U32 R12, RZ, RZ, 0x6 ;  /* 0x00000006ff0c7424 */ /* 0x000fe400078e00ff */
[----:B------:R-:W-:-:S07]  /*c0c0*/  IMAD.MOV.U32 R37, RZ, RZ, R14 ;  /* 0x000000ffff257224 */ /* 0x000fce00078e000e */
[----:B------:R-:W-:Y:S05]  /*c0d0*/  WARPSYNC.COLLECTIVE R15, `(.L_x_102) ;  /* 0x000000000f087348 */ /* 0x000fea0003c00000 */
[----:B------:R0:W1:Y:S02]  /*c0e0*/  SHFL.IDX P6, R14, R13, R12, R11 ;  /* 0x0000000c0d0e7389 */ /* 0x00006400000c000b */
[----:B01----:R-:W-:Y:S01]  /*c0f0*/  ENDCOLLECTIVE ;  /* 0x000000000000791b */ /* 0x003fe20003800000 */
.L_x_102:
        /* <DEDUP_REMOVED lines=14> */
.L_x_103:
        /* <DEDUP_REMOVED lines=8> */
.L_x_104:
        /* <DEDUP_REMOVED lines=8> */
[----:B------:R-:W-:-:S07]  /*c2e0*/  IMAD.MOV.U32 R3, RZ, RZ, R14 ;  /* 0x000000ffff037224 */ /* 0x000fce00078e000e */
[----:B0-----:R-:W-:Y:S05]  /*c2f0*/  WARPSYNC.COLLECTIVE R15, `(.L_x_105) ;  /* 0x000000000f087348 */ /* 0x001fea0003c00000 */
[----:B------:R1:W2:Y:S02]  /*c300*/  SHFL.IDX P6, R14, R13, R12, R11 ;  /* 0x0000000c0d0e7389 */ /* 0x0002a400000c000b */
[----:B012---:R-:W-:Y:S01]  /*c310*/  ENDCOLLECTIVE ;  /* 0x000000000000791b */ /* 0x007fe20003800000 */
.L_x_105:
[----:B------:R-:W-:Y:S05]  /*c320*/  BRA `(.L_x_106) ;  /* 0xffffffcc00487947 */ /* 0x000fea000383ffff */
.L_x_51:
[----:B------:R-:W-:Y:S01]  /*c330*/  MOV R13, R3 ;  /* 0x00000003000d7202 */ /* 0x000fe20000000f00 */
[----:B------:R-:W-:Y:S02]  /*c340*/  IMAD.MOV.U32 R12, RZ, RZ, RZ ;  /* 0x000000ffff0c7224 */ /* 0x000fe400078e00ff */
[----:B------:R-:W-:Y:S02]  /*c350*/  IMAD.MOV.U32 R11, RZ, RZ, 0x181f ;  /* 0x0000181fff0b7424 */ /* 0x000fe400078e00ff */
[----:B------:R-:W-:Y:S02]  /*c360*/  IMAD.MOV.U32 R15, RZ, RZ, -0x1 ;  /* 0xffffffffff0f7424 */ /* 0x000fe400078e00ff */
[----:B------:R-:W-:-:S07]  /*c370*/  IMAD R35, R35, 0x80, R28 ;  /* 0x0000008023237824 */ /* 0x000fce00078e021c */
[----:B------:R-:W-:Y:S05]  /*c380*/  WARPSYNC.COLLECTIVE R15, `(.L_x_107) ;  /* 0x000000000f087348 */ /* 0x000fea0003c00000 */
[----:B------:R0:W1:Y:S02]  /*c390*/  SHFL.IDX P6, R14, R13, R12, R11 ;  /* 0x0000000c0d0e7389 */ /* 0x00006400000c000b */
[----:B01----:R-:W-:Y:S01]  /*c3a0*/  ENDCOLLECTIVE ;  /* 0x000000000000791b */ /* 0x003fe20003800000 */
.L_x_107:
[----:B------:R-:W-:Y:S01]  /*c3b0*/  IADD3 R7, R35, 0x10, RZ ;  /* 0x0000001023077810 */ /* 0x000fe20007ffe0ff */
[----:B------:R-:W-:Y:S01]  /*c3c0*/  IMAD.MOV.U32 R13, RZ, RZ, R6 ;  /* 0x000000ffff0d7224 */ /* 0x000fe200078e0006 */
[----:B------:R-:W-:-:S07]  /*c3d0*/  MOV R5, R14 ;  /* 0x0000000e00057202 */ /* 0x000fce0000000f00 */
[----:B------:R-:W-:Y:S05]  /*c3e0*/  WARPSYNC.COLLECTIVE R15, `(.L_x_108) ;  /* 0x000000000f087348 */ /* 0x000fea0003c00000 */
[----:B------:R0:W1:Y:S02]  /*c3f0*/  SHFL.IDX P6, R14, R13, R12, R11 ;  /* 0x0000000c0d0e7389 */ /* 0x00006400000c000b */
[----:B01----:R-:W-:Y:S01]  /*c400*/  ENDCOLLECTIVE ;  /* 0x000000000000791b */ /* 0x003fe20003800000 */
.L_x_108:
[----:B------:R-:W-:Y:S02]  /*c410*/  ULDC UR4, c[0x0][0x288] ;  /* 0x0000a20000047ab9 */ /* 0x000fe40000000800 */
[----:B------:R-:W-:-:S05]  /*c420*/  IMAD R0, R0, UR4, RZ ;  /* 0x0000000400007c24 */ /* 0x000fca000f8e02ff */
[----:B------:R-:W-:Y:S01]  /*c430*/  ISETP.GE.AND P2, PT, R35, R0, PT ;  /* 0x000000002300720c */ /* 0x000fe20003f46270 */
[----:B------:R-:W-:Y:S02]  /*c440*/  IMAD.MOV.U32 R13, RZ, RZ, R3 ;  /* 0x000000ffff0d7224 */ /* 0x000fe400078e0003 */
[----:B------:R-:W-:-:S10]  /*c450*/  IMAD.MOV.U32 R12, RZ, RZ, 0x1 ;  /* 0x00000001ff0c7424 */ /* 0x000fd400078e00ff */
[----:B------:R-:W-:Y:S01]  /*c460*/  @!P2 LEA R21, R19, UR45, 0x1 ;  /* 0x0000002d1315ac11 */ /* 0x000fe2000f8e08ff */
[----:B------:R-:W-:-:S07]  /*c470*/  IMAD.MOV.U32 R4, RZ, RZ, R14 ;  /* 0x000000ffff047224 */ /* 0x000fce00078e000e */
[----:B------:R-:W-:Y:S05]  /*c480*/  WARPSYNC.COLLECTIVE R15, `(.L_x_109) ;  /* 0x000000000f087348 */ /* 0x000fea0003c00000 */
[----:B------:R0:W1:Y:S02]  /*c490*/  SHFL.IDX P6, R14, R13, R12, R11 ;  /* 0x0000000c0d0e7389 */ /* 0x00006400000c000b */
[----:B01----:R-:W-:Y:S01]  /*c4a0*/  ENDCOLLECTIVE ;  /* 0x000000000000791b */ /* 0x003fe20003800000 */
.L_x_109:
[----:B------:R-:W-:-:S05]  /*c4b0*/  @!P2 IMAD.WIDE.U32 R4, R26, 0x2, R4 ;  /* 0x000000021a04a825 */ /* 0x000fca00078e0004 */
[----:B------:R-:W-:Y:S01]  /*c4c0*/  @!PT LDS RZ, [RZ] ;  /* 0x00000000fffff984 */ /* 0x000fe20000000800 */
[----:B------:R-:W-:Y:S01]  /*c4d0*/  @!PT LDS RZ, [RZ] ;  /* 0x00000000fffff984 */ /* 0x000fe20000000800 */
[----:B------:R-:W-:Y:S01]  /*c4e0*/  @!PT LDS RZ, [RZ] ;  /* 0x00000000fffff984 */ /* 0x000fe20000000800 */
[----:B------:R0:W-:Y:S04]  /*c4f0*/  @!P2 LDGSTS.E.BYPASS.LTC128B.128 [R21+0x10400], desc[UR38][R4.64], !P0 ;  /* 0x104000000415afae */ /* 0x0001e8000c101d66 */
[----:B------:R0:W-:Y:S01]  /*c500*/  @!P2 LDGSTS.E.BYPASS.LTC128B.128 [R21+0x14400], desc[UR38][R4.64+0x80], !P1 ;  /* 0x144000800415afae */ /* 0x0001e2000c901d66 */
[----:B------:R-:W-:Y:S02]  /*c510*/  ISETP.GE.AND P2, PT, R7, R0, PT ;  /* 0x000000000700720c */ /* 0x000fe40003f46270 */
[----:B------:R-:W-:Y:S01]  /*c520*/  MOV R13, R6 ;  /* 0x00000006000d7202 */ /* 0x000fe20000000f00 */
[----:B------:R-:W-:-:S10]  /*c530*/  IMAD.MOV.U32 R7, RZ, RZ, R14 ;  /* 0x000000ffff077224 */ /* 0x000fd400078e000e */
[----:B0-----:R-:W-:-:S07]  /*c540*/  @!P2 LEA R37, R19, UR45, 0x1 ;  /* 0x0000002d1325ac11 */ /* 0x001fce000f8e08ff */
[----:B------:R-:W-:Y:S05]  /*c550*/  WARPSYNC.COLLECTIVE R15, `(.L_x_110) ;  /* 0x000000000f087348 */ /* 0x000fea0003c00000 */
[----:B------:R0:W1:Y:S02]  /*c560*/  SHFL.IDX P6, R14, R13, R12, R11 ;  /* 0x0000000c0d0e7389 */ /* 0x00006400000c000b */
[----:B01----:R-:W-:Y:S01]  /*c570*/  ENDCOLLECTIVE ;  /* 0x000000000000791b */ /* 0x003fe20003800000 */
.L_x_110:
[----:B------:R-:W-:Y:S01]  /*c580*/  IMAD.MOV.U32 R5, RZ, RZ, R7 ;  /* 0x000000ffff057224 */ /* 0x000fe200078e0007 */
[----:B------:R-:W-:Y:S01]  /*c590*/  MOV R13, R3 ;  /* 0x00000003000d7202 */ /* 0x000fe20000000f00 */
[----:B------:R-:W-:Y:S02]  /*c5a0*/  IMAD.MOV.U32 R12, RZ, RZ, 0x2 ;  /* 0x00000002ff0c7424 */ /* 0x000fe400078e00ff */
[----:B------:R-:W-:-:S07]  /*c5b0*/  IMAD.MOV.U32 R4, RZ, RZ, R14 ;  /* 0x000000ffff047224 */ /* 0x000fce00078e000e */
[----:B------:R-:W-:Y:S05]  /*c5c0*/  WARPSYNC.COLLECTIVE R15, `(.L_x_111) ;  /* 0x000000000f087348 */ /* 0x000fea0003c00000 */
[----:B------:R0:W1:Y:S02]  /*c5d0*/  SHFL.IDX P6, R14, R13, R12, R11 ;  /* 0x0000000c0d0e7389 */ /* 0x00006400000c000b */
[----:B01----:R-:W-:Y:S01]  /*c5e0*/  ENDCOLLECTIVE ;  /* 0x000000000000791b */ /* 0x003fe20003800000 */
.L_x_111:
[----:B------:R-:W-:-:S04]  /*c5f0*/  @!P2 IMAD.WIDE.U32 R8, R26, 0x2, R4 ;  /* 0x000000021a08a825 */ /* 0x000fc800078e0004 */
[----:B------:R-:W-:Y:S01]  /*c600*/  VIADD R5, R35, 0x20 ;  /* 0x0000002023057836 */ /* 0x000fe20000000000 */
[----:B------:R-:W-:Y:S01]  /*c610*/  @!PT LDS RZ, [RZ] ;  /* 0x00000000fffff984 */ /* 0x000fe20000000800 */
[----:B------:R-:W-:Y:S01]  /*c620*/  @!PT LDS RZ, [RZ] ;  /* 0x00000000fffff984 */ /* 0x000fe20000000800 */
[----:B------:R-:W-:Y:S01]  /*c630*/  @!PT LDS RZ, [RZ] ;  /* 0x00000000fffff984 */ /* 0x000fe20000000800 */
[----:B------:R0:W-:Y:S04]  /*c640*/  @!P2 LDGSTS.E.BYPASS.LTC128B.128 [R37+0x10c00], desc[UR38][R8.64], !P0 ;  /* 0x10c000000825afae */ /* 0x0001e8000c101d66 */
[----:B------:R0:W-:Y:S01]  /*c650*/  @!P2 LDGSTS.E.BYPASS.LTC128B.128 [R37+0x14c00], desc[UR38][R8.64+0x80], !P1 ;  /* 0x14c000800825afae */ /* 0x0001e2000c901d66 */
[----:B------:R-:W-:Y:S01]  /*c660*/  ISETP.GE.AND P2, PT, R5, R0, PT ;  /* 0x000000000500720c */ /* 0x000fe20003f46270 */
[----:B------:R-:W-:Y:S02]  /*c670*/  IMAD.MOV.U32 R13, RZ, RZ, R6 ;  /* 0x000000ffff0d7224 */ /* 0x000fe400078e0006 */
[----:B------:R-:W-:-:S10]  /*c680*/  IMAD.MOV.U32 R7, RZ, RZ, R14 ;  /* 0x000000ffff077224 */ /* 0x000fd400078e000e */
[----:B0-----:R-:W-:-:S07]  /*c690*/  @!P2 LEA R21, R19, UR45, 0x1 ;  /* 0x0000002d1315ac11 */ /* 0x001fce000f8e08ff */
[----:B------:R-:W-:Y:S05]  /*c6a0*/  WARPSYNC.COLLECTIVE R15, `(.L_x_112) ;  /* 0x000000000f087348 */ /* 0x000fea0003c00000 */
[----:B------:R0:W1:Y:S02]  /*c6b0*/  SHFL.IDX P6, R14, R13, R12, R11 ;  /* 0x0000000c0d0e7389 */ /* 0x00006400000c000b */
[----:B01----:R-:W-:Y:S01]  /*c6c0*/  ENDCOLLECTIVE ;  /* 0x000000000000791b */ /* 0x003fe20003800000 */
.L_x_112:
[----:B------:R-:W-:Y:S02]  /*c6d0*/  IMAD.MOV.U32 R5, RZ, RZ, R7 ;  /* 0x000000ffff057224 */ /* 0x000fe400078e0007 */
[----:B------:R-:W-:Y:S02]  /*c6e0*/  VIADD R7, R35, 0x30 ;  /* 0x0000003023077836 */ /* 0x000fe40000000000 */
[----:B------:R-:W-:Y:S01]  /*c6f0*/  IMAD.MOV.U32 R13, RZ, RZ, R3 ;  /* 0x000000ffff0d7224 */ /* 0x000fe200078e0003 */
[----:B------:R-:W-:Y:S02]  /*c700*/  MOV R12, 0x3 ;  /* 0x00000003000c7802 */ /* 0x000fe40000000f00 */
[----:B------:R-:W-:-:S07]  /*c710*/  MOV R4, R14 ;  /* 0x0000000e00047202 */ /* 0x000fce0000000f00 */
[----:B------:R-:W-:Y:S05]  /*c720*/  WARPSYNC.COLLECTIVE R15, `(.L_x_113) ;  /* 0x000000000f087348 */ /* 0x000fea0003c00000 */
[----:B------:R0:W1:Y:S02]  /*c730*/  SHFL.IDX P6, R14, R13, R12, R11 ;  /* 0x0000000c0d0e7389 */ /* 0x00006400000c000b */
[----:B01----:R-:W-:Y:S01]  /*c740*/  ENDCOLLECTIVE ;  /* 0x000000000000791b */ /* 0x003fe20003800000 */
.L_x_113:
[----:B------:R-:W-:-:S05]  /*c750*/  @!P2 IMAD.WIDE.U32 R4, R26, 0x2, R4 ;  /* 0x000000021a04a825 */ /* 0x000fca00078e0004 */
        /* <DEDUP_REMOVED lines=8> */
[----:B0-----:R-:W-:Y:S05]  /*c7e0*/  WARPSYNC.COLLECTIVE R15, `(.L_x_114) ;  /* 0x000000000f087348 */ /* 0x001fea0003c00000 */
[----:B------:R1:W2:Y:S02]  /*c7f0*/  SHFL.IDX P6, R14, R13, R12, R11 ;  /* 0x0000000c0d0e7389 */ /* 0x0002a400000c000b */
[----:B012---:R-:W-:Y:S01]  /*c800*/  ENDCOLLECTIVE ;  /* 0x000000000000791b */ /* 0x007fe20003800000 */
.L_x_114:
[----:B------:R-:W-:Y:S02]  /*c810*/  @!P2 LEA R37, R19, UR45, 0x1 ;  /* 0x0000002d1325ac11 */ /* 0x000fe4000f8e08ff */
[----:B------:R-:W-:Y:S01]  /*c820*/  MOV R5, R7 ;  /* 0x0000000700057202 */ /* 0x000fe20000000f00 */
[----:B------:R-:W-:Y:S02]  /*c830*/  IMAD.MOV.U32 R13, RZ, RZ, R3 ;  /* 0x000000ffff0d7224 */ /* 0x000fe400078e0003 */
[----:B------:R-:W-:Y:S02]  /*c840*/  IMAD.MOV.U32 R12, RZ, RZ, 0x4 ;  /* 0x00000004ff0c7424 */ /* 0x000fe400078e00ff */
[----:B------:R-:W-:-:S07]  /*c850*/  IMAD.MOV.U32 R4, RZ, RZ, R14 ;  /* 0x000000ffff047224 */ /* 0x000fce00078e000e */
[----:B------:R-:W-:Y:S05]  /*c860*/  WARPSYNC.COLLECTIVE R15, `(.L_x_115) ;  /* 0x000000000f087348 */ /* 0x000fea0003c00000 */
[----:B------:R0:W1:Y:S02]  /*c870*/  SHFL.IDX P6, R14, R13, R12, R11 ;  /* 0x0000000c0d0e7389 */ /* 0x00006400000c000b */
[----:B01----:R-:W-:Y:S01]  /*c880*/  ENDCOLLECTIVE ;  /* 0x000000000000791b */ /* 0x003fe20003800000 */
.L_x_115:
        /* <DEDUP_REMOVED lines=8> */
[----:B------:R-:W-:Y:S01]  /*c910*/  IMAD.MOV.U32 R13, RZ, RZ, R6 ;  /* 0x000000ffff0d7224 */ /* 0x000fe200078e0006 */
[----:B------:R-:W-:-:S11]  /*c920*/  MOV R7, R14 ;  /* 0x0000000e00077202 */ /* 0x000fd60000000f00 */
[----:B0-----:R-:W-:Y:S05]  /*c930*/  WARPSYNC.COLLECTIVE R15, `(.L_x_116) ;  /* 0x000000000f087348 */ /* 0x001fea0003c00000 */
[----:B------:R1:W2:Y:S02]  /*c940*/  SHFL.IDX P6, R14, R13, R12, R11 ;  /* 0x0000000c0d0e7389 */ /* 0x0002a400000c000b */
[----:B012---:R-:W-:Y:S01]  /*c950*/  ENDCOLLECTIVE ;  /* 0x000000000000791b */ /* 0x007fe20003800000 */
.L_x_116:
[----:B------:R-:W-:Y:S01]  /*c960*/  @!P2 LEA R21, R19, UR45, 0x1 ;  /* 0x0000002d1315ac11 */ /* 0x000fe2000f8e08ff */
[----:B------:R-:W-:Y:S01]  /*c970*/  IMAD.MOV.U32 R5, RZ, RZ, R7 ;  /* 0x000000ffff057224 */ /* 0x000fe200078e0007 */
[----:B------:R-:W-:Y:S01]  /*c980*/  IADD3 R7, R35, 0x50, RZ ;  /* 0x0000005023077810 */ /* 0x000fe20007ffe0ff */
[----:B------:R-:W-:Y:S02]  /*c990*/  IMAD.MOV.U32 R13, RZ, RZ, R3 ;  /* 0x000000ffff0d7224 */ /* 0x000fe400078e0003 */
[----:B------:R-:W-:Y:S02]  /*c9a0*/  IMAD.MOV.U32 R12, RZ, RZ, 0x5 ;  /* 0x00000005ff0c7424 */ /* 0x000fe400078e00ff */
[----:B------:R-:W-:-:S07]  /*c9b0*/  IMAD.MOV.U32 R4, RZ, RZ, R14 ;  /* 0x000000ffff047224 */ /* 0x000fce00078e000e */
[----:B------:R-:W-:Y:S05]  /*c9c0*/  WARPSYNC.COLLECTIVE R15, `(.L_x_117) ;  /* 0x000000000f087348 */ /* 0x000fea0003c00000 */
[----:B------:R0:W1:Y:S02]  /*c9d0*/  SHFL.IDX P6, R14, R13, R12, R11 ;  /* 0x0000000c0d0e7389 */ /* 0x00006400000c000b */
[----:B01----:R-:W-:Y:S01]  /*c9e0*/  ENDCOLLECTIVE ;  /* 0x000000000000791b */ /* 0x003fe20003800000 */
.L_x_117:
        /* <DEDUP_REMOVED lines=13> */
.L_x_118:
[----:B------:R-:W-:Y:S01]  /*cac0*/  IMAD.MOV.U32 R5, RZ, RZ, R7 ;  /* 0x000000ffff057224 */ /* 0x000fe200078e0007 */
[----:B------:R-:W-:Y:S01]  /*cad0*/  MOV R13, R3 ;  /* 0x00000003000d7202 */ /* 0x000fe20000000f00 */
[----:B------:R-:W-:Y:S02]  /*cae0*/  IMAD.MOV.U32 R12, RZ, RZ, 0x6 ;  /* 0x00000006ff0c7424 */ /* 0x000fe400078e00ff */
[----:B------:R-:W-:-:S07]  /*caf0*/  IMAD.MOV.U32 R4, RZ, RZ, R14 ;  /* 0x000000ffff047224 */ /* 0x000fce00078e000e */
[----:B------:R-:W-:Y:S05]  /*cb00*/  WARPSYNC.COLLECTIVE R15, `(.L_x_119) ;  /* 0x000000000f087348 */ /* 0x000fea0003c00000 */
[----:B------:R0:W1:Y:S02]  /*cb10*/  SHFL.IDX P6, R14, R13, R12, R11 ;  /* 0x0000000c0d0e7389 */ /* 0x00006400000c000b */
[----:B01----:R-:W-:Y:S01]  /*cb20*/  ENDCOLLECTIVE ;  /* 0x000000000000791b */ /* 0x003fe20003800000 */
.L_x_119:
        /* <DEDUP_REMOVED lines=13> */
.L_x_120:
[----:B------:R-:W-:Y:S01]  /*cc00*/  IMAD.MOV.U32 R5, RZ, RZ, R7 ;  /* 0x000000ffff057224 */ /* 0x000fe200078e0007 */
[----:B------:R-:W-:Y:S01]  /*cc10*/  @!P2 LEA R7, R19, UR45, 0x1 ;  /* 0x0000002d1307ac11 */ /* 0x000fe2000f8e08ff */
[----:B------:R-:W-:Y:S02]  /*cc20*/  IMAD.MOV.U32 R13, RZ, RZ, R3 ;  /* 0x000000ffff0d7224 */ /* 0x000fe400078e0003 */
[----:B------:R-:W-:Y:S01]  /*cc30*/  IMAD.MOV.U32 R12, RZ, RZ, 0x7 ;  /* 0x00000007ff0c7424 */ /* 0x000fe200078e00ff */
[----:B------:R-:W-:-:S07]  /*cc40*/  MOV R4, R14 ;  /* 0x0000000e00047202 */ /* 0x000fce0000000f00 */
[----:B------:R-:W-:Y:S05]  /*cc50*/  WARPSYNC.COLLECTIVE R15, `(.L_x_121) ;  /* 0x000000000f087348 */ /* 0x000fea0003c00000 */
[----:B------:R0:W1:Y:S02]  /*cc60*/  SHFL.IDX P6, R14, R13, R12, R11 ;  /* 0x0000000c0d0e7389 */ /* 0x00006400000c000b */
[----:B01----:R-:W-:Y:S01]  /*cc70*/  ENDCOLLECTIVE ;  /* 0x000000000000791b */ /* 0x003fe20003800000 */
.L_x_121:
[----:B------:R-:W-:-:S05]  /*cc80*/  @!P2 IMAD.WIDE.U32 R4, R26, 0x2, R4 ;  /* 0x000000021a04a825 */ /* 0x000fca00078e0004 */
[----:B------:R-:W-:Y:S01]  /*cc90*/  @!PT LDS RZ, [RZ] ;  /* 0x00000000fffff984 */ /* 0x000fe20000000800 */
[----:B------:R-:W-:Y:S01]  /*cca0*/  @!PT LDS RZ, [RZ] ;  /* 0x00000000fffff984 */ /* 0x000fe20000000800 */
[----:B------:R-:W-:Y:S01]  /*ccb0*/  @!PT LDS RZ, [RZ] ;  /* 0x00000000fffff984 */ /* 0x000fe20000000800 */
[----:B------:R0:W-:Y:S04]  /*ccc0*/  @!P2 LDGSTS.E.BYPASS.LTC128B.128 [R7+0x13400], desc[UR38][R4.64], !P0 ;  /* 0x134000000407afae */ /* 0x0001e8000c101d66 */
[----:B------:R0:W-:Y:S01]  /*ccd0*/  @!P2 LDGSTS.E.BYPASS.LTC128B.128 [R7+0x17400], desc[UR38][R4.64+0x80], !P1 ;  /* 0x174000800407afae */ /* 0x0001e2000c901d66 */
[----:B------:R-:W-:Y:S01]  /*cce0*/  IMAD.MOV.U32 R13, RZ, RZ, R6 ;  /* 0x000000ffff0d7224 */ /* 0x000fe200078e0006 */
[----:B------:R-:W-:-:S07]  /*ccf0*/  MOV R3, R14 ;  /* 0x0000000e00037202 */ /* 0x000fce0000000f00 */
[----:B0-----:R-:W-:Y:S05]  /*cd00*/  WARPSYNC.COLLECTIVE R15, `(.L_x_122) ;  /* 0x000000000f087348 */ /* 0x001fea0003c00000 */
[----:B------:R1:W2:Y:S02]  /*cd10*/  SHFL.IDX P6, R14, R13, R12, R11 ;  /* 0x0000000c0d0e7389 */ /* 0x0002a400000c000b */
[----:B012---:R-:W-:Y:S01]  /*cd20*/  ENDCOLLECTIVE ;  /* 0x000000000000791b */ /* 0x007fe20003800000 */
.L_x_122:
[----:B------:R-:W-:Y:S05]  /*cd30*/  BRA `(.L_x_123) ;  /* 0xffffffcc00407947 */ /* 0x000fea000383ffff */
.L_x_54:
[----:B0-----:R-:W-:-:S04]  /*cd40*/  IMAD.U32 R3, RZ, RZ, UR45 ;  /* 0x0000002dff037e24 */ /* 0x001fc8000f8e00ff */
[----:B------:R0:W1:Y:S03]  /*cd50*/  SYNCS.PHASECHK.TRANS64.TRYWAIT P0, [R3+URZ+0x28820], R0 ;  /* 0x02882000030075a7 */ /* 0x000066000800017f */
[----:B-1----:R-:W-:Y:S05]  /*cd60*/  @!P0 NANOSLEEP.SYNCS 0x989680 ;  /* 0x009896800000895d */ /* 0x002fea0003900000 */
[----:B------:R-:W1:Y:S02]  /*cd70*/  @!P0 SYNCS.PHASECHK.TRANS64 P0, [R3+URZ+0x28820], R0 ;  /* 0x02882000030085a7 */ /* 0x000e64000800007f */
[----:B-1----:R-:W-:Y:S05]  /*cd80*/  @!P0 BRA `(.L_x_54) ;  /* 0xfffffffc00ec8947 */ /* 0x002fea000383ffff */
[----:B------:R-:W-:Y:S05]  /*cd90*/  BRA `(.L_x_124) ;  /* 0xffffffcc00847947 */ /* 0x000fea000383ffff */
.L_x_58:
[----:B0-----:R0:W1:Y:S02]  /*cda0*/  SYNCS.PHASECHK.TRANS64.TRYWAIT P0, [R34+URZ+0x28840], R3 ;  /* 0x02884003220075a7 */ /* 0x001064000800017f */
[----:B-1----:R-:W-:Y:S05]  /*cdb0*/  @!P0 NANOSLEEP.SYNCS 0x989680 ;  /* 0x009896800000895d */ /* 0x002fea0003900000 */
[----:B------:R-:W1:Y:S02]  /*cdc0*/  @!P0 SYNCS.PHASECHK.TRANS64 P0, [R34+URZ+0x28840], R3 ;  /* 0x02884003220085a7 */ /* 0x000e64000800007f */
[----:B-1----:R-:W-:Y:S05]  /*cdd0*/  @!P0 BRA `(.L_x_58) ;  /* 0xfffffffc00f08947 */ /* 0x002fea000383ffff */
[----:B------:R-:W-:Y:S05]  /*cde0*/  BRA `(.L_x_125) ;  /* 0xffffffd0004c7947 */ /* 0x000fea000383ffff */
.L_x_59:
[----:B------:R-:W-:Y:S01]  /*cdf0*/  BSSY B1, `(.L_x_126) ;  /* 0x0000008000017945 */ /* 0x000fe20003800000 */
[----:B------:R-:W-:Y:S01]  /*ce00*/  IMAD.MOV.U32 R13, RZ, RZ, R5 ;  /* 0x000000ffff0d7224 */ /* 0x000fe200078e0005 */
[----:B------:R-:W-:Y:S01]  /*ce10*/  MOV R12, RZ ;  /* 0x000000ff000c7202 */ /* 0x000fe20000000f00 */
[----:B------:R-:W-:Y:S02]  /*ce20*/  IMAD.MOV.U32 R11, RZ, RZ, 0x181f ;  /* 0x0000181fff0b7424 */ /* 0x000fe400078e00ff */
[----:B------:R-:W-:-:S07]  /*ce30*/  IMAD.MOV.U32 R15, RZ, RZ, -0x1 ;  /* 0xffffffffff0f7424 */ /* 0x000fce00078e00ff */
[----:B------:R-:W-:Y:S05]  /*ce40*/  WARPSYNC.COLLECTIVE R15, `(.L_x_127) ;  /* 0x000000000f087348 */ /* 0x000fea0003c00000 */
[----:B------:R0:W1:Y:S02]  /*ce50*/  SHFL.IDX P6, R14, R13, R12, R11 ;  /* 0x0000000c0d0e7389 */ /* 0x00006400000c000b */
[----:B01----:R-:W-:Y:S01]  /*ce60*/  ENDCOLLECTIVE ;  /* 0x000000000000791b */ /* 0x003fe20003800000 */
.L_x_127:
[----:B------:R-:W-:Y:S05]  /*ce70*/  BSYNC B1 ;  /* 0x0000000000017941 */ /* 0x000fea0003800000 */
.L_x_126:
[----:B------:R-:W-:Y:S01]  /*ce80*/  MOV R13, R6 ;  /* 0x00000006000d7202 */ /* 0x000fe20000000f00 */
[----:B------:R-:W-:Y:S01]  /*ce90*/  IMAD.MOV.U32 R12, RZ, RZ, RZ ;  /* 0x000000ffff0c7224 */ /* 0x000fe200078e00ff */
[----:B------:R-:W-:Y:S01]  /*cea0*/  SHF.L.U32 R3, R26, 0x1, RZ ;  /* 0x000000011a037819 */ /* 0x000fe200000006ff */
[----:B------:R-:W-:Y:S01]  /*ceb0*/  IMAD.MOV.U32 R11, RZ, RZ, 0x181f ;  /* 0x0000181fff0b7424 */ /* 0x000fe200078e00ff */
[----:B------:R-:W-:Y:S01]  /*cec0*/  LEA R4, R4, UR45, 0x1 ;  /* 0x0000002d04047c11 */ /* 0x000fe2000f8e08ff */
[----:B------:R-:W-:Y:S02]  /*ced0*/  IMAD.MOV.U32 R15, RZ, RZ, -0x1 ;  /* 0xffffffffff0f7424 */ /* 0x000fe400078e00ff */
[----:B------:R-:W-:-:S07]  /*cee0*/  IMAD.MOV.U32 R0, RZ, RZ, R14 ;  /* 0x000000ffff007224 */ /* 0x000fce00078e000e */
[----:B------:R-:W-:Y:S05]  /*cef0*/  WARPSYNC.COLLECTIVE R15, `(.L_x_128) ;  /* 0x000000000f087348 */ /* 0x000fea0003c00000 */
[----:B------:R0:W1:Y:S02]  /*cf00*/  SHFL.IDX P6, R14, R13, R12, R11 ;  /* 0x0000000c0d0e7389 */ /* 0x00006400000c000b */
[----:B01----:R-:W-:Y:S01]  /*cf10*/  ENDCOLLECTIVE ;  /* 0x000000000000791b */ /* 0x003fe20003800000 */
.L_x_128:
[----:B------:R-:W-:Y:S02]  /*cf20*/  IMAD.MOV.U32 R13, RZ, RZ, R5 ;  /* 0x000000ffff0d7224 */ /* 0x000fe400078e0005 */
[----:B------:R-:W-:Y:S01]  /*cf30*/  IMAD.MOV.U32 R12, RZ, RZ, 0x1 ;  /* 0x00000001ff0c7424 */ /* 0x000fe200078e00ff */
[----:B------:R-:W-:-:S05]  /*cf40*/  IADD3 R14, P0, R14, R3, RZ ;  /* 0x000000030e0e7210 */ /* 0x000fca0007f1e0ff */
[----:B------:R-:W-:-:S05]  /*cf50*/  IMAD.X R15, RZ, RZ, R0, P0 ;  /* 0x000000ffff0f7224 */ /* 0x000fca00000e0600 */
[----:B------:R-:W-:Y:S01]  /*cf60*/  @!PT LDS RZ, [RZ] ;  /* 0x00000000fffff984 */ /* 0x000fe20000000800 */
[----:B------:R-:W-:Y:S01]  /*cf70*/  @!PT LDS RZ, [RZ] ;  /* 0x00000000fffff984 */ /* 0x000fe20000000800 */
[----:B------:R-:W-:Y:S01]  /*cf80*/  @!PT LDS RZ, [RZ] ;  /* 0x00000000fffff984 */ /* 0x000fe20000000800 */
[----:B------:R-:W-:Y:S04]  /*cf90*/  LDGSTS.E.BYPASS.LTC128B.128 [R4+0x18400], desc[UR38][R14.64], !P4 ;  /* 0x184000000e047fae */ /* 0x000fe8000e101d66 */
[----:B------:R0:W-:Y:S02]  /*cfa0*/  LDGSTS.E.BYPASS.LTC128B.128 [R4+0x1c400], desc[UR38][R14.64+0x80], !P3 ;  /* 0x1c4000800e047fae */ /* 0x0001e4000d901d66 */
[----:B0-----:R-:W-:-:S07]  /*cfb0*/  MOV R15, 0xffffffff ;  /* 0xffffffff000f7802 */ /* 0x001fce0000000f00 */
[----:B------:R-:W-:Y:S05]  /*cfc0*/  WARPSYNC.COLLECTIVE R15, `(.L_x_129) ;  /* 0x000000000f087348 */ /* 0x000fea0003c00000 */
[----:B------:R0:W1:Y:S02]  /*cfd0*/  SHFL.IDX P6, R14, R13, R12, R11 ;  /* 0x0000000c0d0e7389 */ /* 0x00006400000c000b */
[----:B01----:R-:W-:Y:S01]  /*cfe0*/  ENDCOLLECTIVE ;  /* 0x000000000000791b */ /* 0x003fe20003800000 */
.L_x_129:
[----:B------:R-:W-:Y:S02]  /*cff0*/  IMAD.MOV.U32 R13, RZ, RZ, R6 ;  /* 0x000000ffff0d7224 */ /* 0x000fe400078e0006 */
[----:B------:R-:W-:-:S07]  /*d000*/  IMAD.MOV.U32 R0, RZ, RZ, R14 ;  /* 0x000000ffff007224 */ /* 0x000fce00078e000e */
[----:B------:R-:W-:Y:S05]  /*d010*/  WARPSYNC.COLLECTIVE R15, `(.L_x_130) ;  /* 0x000000000f087348 */ /* 0x000fea0003c00000 */
[----:B------:R0:W1:Y:S02]  /*d020*/  SHFL.IDX P6, R14, R13, R12, R11 ;  /* 0x0000000c0d0e7389 */ /* 0x00006400000c000b */
[----:B01----:R-:W-:Y:S01]  /*d030*/  ENDCOLLECTIVE ;  /* 0x000000000000791b */ /* 0x003fe20003800000 */
.L_x_130:
[----:B------:R-:W-:Y:S02]  /*d040*/  IMAD.MOV.U32 R13, RZ, RZ, R5 ;  /* 0x000000ffff0d7224 */ /* 0x000fe400078e0005 */
[----:B------:R-:W-:Y:S02]  /*d050*/  IMAD.MOV.U32 R12, RZ, RZ, 0x2 ;  /* 0x00000002ff0c7424 */ /* 0x000fe400078e00ff */
[----:B------:R-:W-:-:S05]  /*d060*/  IMAD.MOV.U32 R37, RZ, RZ, R14 ;  /* 0x000000ffff257224 */ /* 0x000fca00078e000e */
[----:B------:R-:W-:-:S04]  /*d070*/  IADD3 R14, P0, R37, R3, RZ ;  /* 0x00000003250e7210 */ /* 0x000fc80007f1e0ff */
[----:B------:R-:W-:-:S05]  /*d080*/  IADD3.X R15, RZ, R0, RZ, P0, !PT ;  /* 0x00000000ff0f7210 */ /* 0x000fca00007fe4ff */
[----:B------:R-:W-:Y:S01]  /*d090*/  @!PT LDS RZ, [RZ] ;  /* 0x00000000fffff984 */ /* 0x000fe20000000800 */
[----:B------:R-:W-:Y:S01]  /*d0a0*/  @!PT LDS RZ, [RZ] ;  /* 0x00000000fffff984 */ /* 0x000fe20000000800 */
[----:B------:R-:W-:Y:S01]  /*d0b0*/  @!PT LDS RZ, [RZ] ;  /* 0x00000000fffff984 */ /* 0x000fe20000000800 */
[----:B------:R-:W-:Y:S04]  /*d0c0*/  LDGSTS.E.BYPASS.LTC128B.128 [R4+0x18c00], desc[UR38][R14.64], !P4 ;  /* 0x18c000000e047fae */ /* 0x000fe8000e101d66 */
[----:B------:R0:W-:Y:S02]  /*d0d0*/  LDGSTS.E.BYPASS.LTC128B.128 [R4+0x1cc00], desc[UR38][R14.64+0x80], !P3 ;  /* 0x1cc000800e047fae */ /* 0x0001e4000d901d66 */
[----:B0-----:R-:W-:-:S07]  /*d0e0*/  IMAD.MOV.U32 R15, RZ, RZ, -0x1 ;  /* 0xffffffffff0f7424 */ /* 0x001fce00078e00ff */
[----:B------:R-:W-:Y:S05]  /*d0f0*/  WARPSYNC.COLLECTIVE R15, `(.L_x_131) ;  /* 0x000000000f087348 */ /* 0x000fea0003c00000 */
[----:B------:R0:W1:Y:S02]  /*d100*/  SHFL.IDX P6, R14, R13, R12, R11 ;  /* 0x0000000c0d0e7389 */ /* 0x00006400000c000b */
[----:B01----:R-:W-:Y:S01]  /*d110*/  ENDCOLLECTIVE ;  /* 0x000000000000791b */ /* 0x003fe20003800000 */
.L_x_131:
[----:B------:R-:W-:Y:S01]  /*d120*/  IMAD.MOV.U32 R13, RZ, RZ, R6 ;  /* 0x000000ffff0d7224 */ /* 0x000fe200078e0006 */
[----:B------:R-:W-:-:S07]  /*d130*/  MOV R7, R14 ;  /* 0x0000000e00077202 */ /* 0x000fce0000000f00 */
[----:B------:R-:W-:Y:S05]  /*d140*/  WARPSYNC.COLLECTIVE R15, `(.L_x_132) ;  /* 0x000000000f087348 */ /* 0x000fea0003c00000 */
[----:B------:R0:W1:Y:S02]  /*d150*/  SHFL.IDX P6, R14, R13, R12, R11 ;  /* 0x0000000c0d0e7389 */ /* 0x00006400000c000b */
[----:B01----:R-:W-:Y:S01]  /*d160*/  ENDCOLLECTIVE ;  /* 0x000000000000791b */ /* 0x003fe20003800000 */
.L_x_132:
[----:B------:R-:W-:Y:S01]  /*d170*/  IMAD.MOV.U32 R13, RZ, RZ, R5 ;  /* 0x000000ffff0d7224 */ /* 0x000fe200078e0005 */
[----:B------:R-:W-:Y:S02]  /*d180*/  MOV R12, 0x3 ;  /* 0x00000003000c7802 */ /* 0x000fe40000000f00 */
[----:B------:R-:W-:-:S05]  /*d190*/  IADD3 R14, P0, R14, R3, RZ ;  /* 0x000000030e0e7210 */ /* 0x000fca0007f1e0ff */
[----:B------:R-:W-:-:S05]  /*d1a0*/  IMAD.X R15, RZ, RZ, R7, P0 ;  /* 0x000000ffff0f7224 */ /* 0x000fca00000e0607 */
        /* <DEDUP_REMOVED lines=9> */
.L_x_133:
[----:B------:R-:W-:Y:S02]  /*d240*/  IMAD.MOV.U32 R13, RZ, RZ, R6 ;  /* 0x000000ffff0d7224 */ /* 0x000fe400078e0006 */
[----:B------:R-:W-:-:S07]  /*d250*/  IMAD.MOV.U32 R0, RZ, RZ, R14 ;  /* 0x000000ffff007224 */ /* 0x000fce00078e000e */
[----:B------:R-:W-:Y:S05]  /*d260*/  WARPSYNC.COLLECTIVE R15, `(.L_x_134) ;  /* 0x000000000f087348 */ /* 0x000fea0003c00000 */
[----:B------:R0:W1:Y:S02]  /*d270*/  SHFL.IDX P6, R14, R13, R12, R11 ;  /* 0x0000000c0d0e7389 */ /* 0x00006400000c000b */
[----:B01----:R-:W-:Y:S01]  /*d280*/  ENDCOLLECTIVE ;  /* 0x000000000000791b */ /* 0x003fe20003800000 */
.L_x_134:
[----:B------:R-:W-:Y:S02]  /*d290*/  IMAD.MOV.U32 R13, RZ, RZ, R5 ;  /* 0x000000ffff0d7224 */ /* 0x000fe400078e0005 */
[----:B------:R-:W-:Y:S01]  /*d2a0*/  IMAD.MOV.U32 R12, RZ, RZ, 0x4 ;  /* 0x00000004ff0c7424 */ /* 0x000fe200078e00ff */
[----:B------:R-:W-:-:S04]  /*d2b0*/  MOV R37, R14 ;  /* 0x0000000e00257202 */ /* 0x000fc80000000f00 */
        /* <DEDUP_REMOVED lines=11> */
.L_x_135:
[----:B------:R-:W-:Y:S02]  /*d370*/  IMAD.MOV.U32 R13, RZ, RZ, R6 ;  /* 0x000000ffff0d7224 */ /* 0x000fe400078e0006 */
[----:B------:R-:W-:-:S07]  /*d380*/  IMAD.MOV.U32 R0, RZ, RZ, R14 ;  /* 0x000000ffff007224 */ /* 0x000fce00078e000e */
[----:B------:R-:W-:Y:S05]  /*d390*/  WARPSYNC.COLLECTIVE R15, `(.L_x_136) ;  /* 0x000000000f087348 */ /* 0x000fea0003c00000 */
[----:B------:R0:W1:Y:S02]  /*d3a0*/  SHFL.IDX P6, R14, R13, R12, R11 ;  /* 0x0000000c0d0e7389 */ /* 0x00006400000c000b */
[----:B01----:R-:W-:Y:S01]  /*d3b0*/  ENDCOLLECTIVE ;  /* 0x000000000000791b */ /* 0x003fe20003800000 */
.L_x_136:
[----:B------:R-:W-:Y:S01]  /*d3c0*/  IMAD.MOV.U32 R13, RZ, RZ, R5 ;  /* 0x000000ffff0d7224 */ /* 0x000fe200078e0005 */
[----:B------:R-:W-:Y:S02]  /*d3d0*/  MOV R12, 0x5 ;  /* 0x00000005000c7802 */ /* 0x000fe40000000f00 */
        /* <DEDUP_REMOVED lines=12> */
.L_x_137:
[----:B------:R-:W-:Y:S01]  /*d4a0*/  MOV R13, R6 ;  /* 0x00000006000d7202 */ /* 0x000fe20000000f00 */
[----:B------:R-:W-:-:S07]  /*d4b0*/  IMAD.MOV.U32 R7, RZ, RZ, R14 ;  /* 0x000000ffff077224 */ /* 0x000fce00078e000e */
[----:B------:R-:W-:Y:S05]  /*d4c0*/  WARPSYNC.COLLECTIVE R15, `(.L_x_138) ;  /* 0x000000000f087348 */ /* 0x000fea0003c00000 */
[----:B------:R0:W1:Y:S02]  /*d4d0*/  SHFL.IDX P6, R14, R13, R12, R11 ;  /* 0x0000000c0d0e7389 */ /* 0x00006400000c000b */
[----:B01----:R-:W-:Y:S01]  /*d4e0*/  ENDCOLLECTIVE ;  /* 0x000000000000791b */ /* 0x003fe20003800000 */
.L_x_138:
        /* <DEDUP_REMOVED lines=13> */
.L_x_139:
[----:B------:R-:W-:Y:S01]  /*d5c0*/  MOV R13, R6 ;  /* 0x00000006000d7202 */ /* 0x000fe20000000f00 */
[----:B------:R-:W-:-:S07]  /*d5d0*/  IMAD.MOV.U32 R0, RZ, RZ, R14 ;  /* 0x000000ffff007224 */ /* 0x000fce00078e000e */
[----:B------:R-:W-:Y:S05]  /*d5e0*/  WARPSYNC.COLLECTIVE R15, `(.L_x_140) ;  /* 0x000000000f087348 */ /* 0x000fea0003c00000 */
[----:B------:R0:W1:Y:S02]  /*d5f0*/  SHFL.IDX P6, R14, R13, R12, R11 ;  /* 0x0000000c0d0e7389 */ /* 0x00006400000c000b */
[----:B01----:R-:W-:Y:S01]  /*d600*/  ENDCOLLECTIVE ;  /* 0x000000000000791b */ /* 0x003fe20003800000 */
.L_x_140:
[----:B------:R-:W-:Y:S01]  /*d610*/  MOV R13, R5 ;  /* 0x00000005000d7202 */ /* 0x000fe20000000f00 */
[----:B------:R-:W-:Y:S02]  /*d620*/  IMAD.MOV.U32 R12, RZ, RZ, 0x7 ;  /* 0x00000007ff0c7424 */ /* 0x000fe400078e00ff */
[----:B------:R-:W-:-:S05]  /*d630*/  IMAD.MOV.U32 R37, RZ, RZ, R14 ;  /* 0x000000ffff257224 */ /* 0x000fca00078e000e */
        /* <DEDUP_REMOVED lines=11> */
.L_x_141:
[----:B------:R-:W-:Y:S01]  /*d6f0*/  IMAD.MOV.U32 R13, RZ, RZ, R6 ;  /* 0x000000ffff0d7224 */ /* 0x000fe200078e0006 */
[----:B------:R-:W-:-:S07]  /*d700*/  MOV R5, R14 ;  /* 0x0000000e00057202 */ /* 0x000fce0000000f00 */
[----:B------:R-:W-:Y:S05]  /*d710*/  WARPSYNC.COLLECTIVE R15, `(.L_x_142) ;  /* 0x000000000f087348 */ /* 0x000fea0003c00000 */
[----:B------:R0:W1:Y:S02]  /*d720*/  SHFL.IDX P6, R14, R13, R12, R11 ;  /* 0x0000000c0d0e7389 */ /* 0x00006400000c000b */
[----:B01----:R-:W-:Y:S01]  /*d730*/  ENDCOLLECTIVE ;  /* 0x000000000000791b */ /* 0x003fe20003800000 */
.L_x_142:
[----:B------:R-:W-:Y:S01]  /*d740*/  IMAD.MOV.U32 R6, RZ, RZ, R14 ;  /* 0x000000ffff067224 */ /* 0x000fe200078e000e */
[----:B------:R-:W-:Y:S06]  /*d750*/  BRA `(.L_x_143) ;  /* 0xffffffcc00207947 */ /* 0x000fec000383ffff */
.L_x_64:
[----:B---3--:R3:W4:Y:S02]  /*d760*/  SYNCS.PHASECHK.TRANS64.TRYWAIT P0, [R0+URZ+0x28860], R5 ;  /* 0x02886005000075a7 */ /* 0x008724000800017f */
[----:B----4-:R-:W-:Y:S05]  /*d770*/  @!P0 NANOSLEEP.SYNCS 0x989680 ;  /* 0x009896800000895d */ /* 0x010fea0003900000 */
[----:B------:R-:W4:Y:S02]  /*d780*/  @!P0 SYNCS.PHASECHK.TRANS64 P0, [R0+URZ+0x28860], R5 ;  /* 0x02886005000085a7 */ /* 0x000f24000800007f */
[----:B----4-:R-:W-:Y:S05]  /*d790*/  @!P0 BRA `(.L_x_64) ;  /* 0xfffffffc00f08947 */ /* 0x010fea000383ffff */
[----:B------:R-:W-:Y:S05]  /*d7a0*/  BRA `(.L_x_144) ;  /* 0xffffffcc00787947 */ /* 0x000fea000383ffff */
.L_x_65:
[----:B------:R-:W-:Y:S01]  /*d7b0*/  BSSY B1, `(.L_x_145) ;  /* 0x0000008000017945 */ /* 0x000fe20003800000 */
[----:B0-----:R-:W-:Y:S01]  /*d7c0*/  MOV R13, R2 ;  /* 0x00000002000d7202 */ /* 0x001fe20000000f00 */
[----:B------:R-:W-:Y:S01]  /*d7d0*/  IMAD.MOV.U32 R12, RZ, RZ, RZ ;  /* 0x000000ffff0c7224 */ /* 0x000fe200078e00ff */
[----:B------:R-:W-:Y:S01]  /*d7e0*/  MOV R15, 0xffffffff ;  /* 0xffffffff000f7802 */ /* 0x000fe20000000f00 */
[----:B------:R-:W-:-:S07]  /*d7f0*/  IMAD.MOV.U32 R11, RZ, RZ, 0x181f ;  /* 0x0000181fff0b7424 */ /* 0x000fce00078e00ff */
[----:B--23--:R-:W-:Y:S05]  /*d800*/  WARPSYNC.COLLECTIVE R15, `(.L_x_146) ;  /* 0x000000000f087348 */ /* 0x00cfea0003c00000 */
[----:B------:R0:W1:Y:S02]  /*d810*/  SHFL.IDX P6, R14, R13, R12, R11 ;  /* 0x0000000c0d0e7389 */ /* 0x00006400000c000b */
[----:B0123--:R-:W-:Y:S01]  /*d820*/  ENDCOLLECTIVE ;  /* 0x000000000000791b */ /* 0x00ffe20003800000 */
.L_x_146:
[----:B------:R-:W-:Y:S05]  /*d830*/  BSYNC B1 ;  /* 0x0000000000017941 */ /* 0x000fea0003800000 */
.L_x_145:
[----:B------:R-:W-:Y:S01]  /*d840*/  IMAD.MOV.U32 R13, RZ, RZ, R16 ;  /* 0x000000ffff0d7224 */ /* 0x000fe200078e0010 */
[----:B------:R-:W-:Y:S01]  /*d850*/  MOV R12, RZ ;  /* 0x000000ff000c7202 */ /* 0x000fe20000000f00 */
[----:B------:R-:W-:Y:S01]  /*d860*/  IMAD.MOV.U32 R11, RZ, RZ, 0x181f ;  /* 0x0000181fff0b7424 */ /* 0x000fe200078e00ff */
[----:B------:R-:W-:Y:S01]  /*d870*/  LEA R7, R7, UR45, 0x1 ;  /* 0x0000002d07077c11 */ /* 0x000fe2000f8e08ff */
[----:B------:R-:W-:Y:S02]  /*d880*/  IMAD.MOV.U32 R15, RZ, RZ, -0x1 ;  /* 0xffffffffff0f7424 */ /* 0x000fe400078e00ff */
[----:B------:R-:W-:-:S07]  /*d890*/  IMAD.MOV.U32 R5, RZ, RZ, R14 ;  /* 0x000000ffff057224 */ /* 0x000fce00078e000e */
[----:B------:R-:W-:Y:S05]  /*d8a0*/  WARPSYNC.COLLECTIVE R15, `(.L_x_147) ;  /* 0x000000000f087348 */ /* 0x000fea0003c00000 */
[----:B------:R0:W1:Y:S02]  /*d8b0*/  SHFL.IDX P6, R14, R13, R12, R11 ;  /* 0x0000000c0d0e7389 */ /* 0x00006400000c000b */
[----:B01----:R-:W-:Y:S01]  /*d8c0*/  ENDCOLLECTIVE ;  /* 0x000000000000791b */ /* 0x003fe20003800000 */
.L_x_147:
[----:B------:R-:W-:Y:S02]  /*d8d0*/  IMAD.MOV.U32 R13, RZ, RZ, R2 ;  /* 0x000000ffff0d7224 */ /* 0x000fe400078e0002 */
[----:B------:R-:W-:Y:S01]  /*d8e0*/  IMAD.MOV.U32 R12, RZ, RZ, 0x1 ;  /* 0x00000001ff0c7424 */ /* 0x000fe200078e00ff */
[----:B------:R-:W-:-:S13]  /*d8f0*/  IADD3 R4, P0, R14, R3, RZ ;  /* 0x000000030e047210 */ /* 0x000fda0007f1e0ff */
[----:B------:R-:W-:Y:S05]  /*d900*/  WARPSYNC.COLLECTIVE R15, `(.L_x_148) ;  /* 0x000000000f087348 */ /* 0x000fea0003c00000 */
[----:B------:R0:W1:Y:S02]  /*d910*/  SHFL.IDX P6, R14, R13, R12, R11 ;  /* 0x0000000c0d0e7389 */ /* 0x00006400000c000b */
[----:B01----:R-:W-:Y:S01]  /*d920*/  ENDCOLLECTIVE ;  /* 0x000000000000791b */ /* 0x003fe20003800000 */
.L_x_148:
[----:B------:R-:W-:Y:S02]  /*d930*/  IADD3.X R5, RZ, R5, RZ, P0, !PT ;  /* 0x00000005ff057210 */ /* 0x000fe400007fe4ff */
[----:B------:R-:W-:Y:S01]  /*d940*/  ISETP.LT.OR P0, PT, R31, 0x1, P2 ;  /* 0x000000011f00780c */ /* 0x000fe20001701670 */
[----:B------:R-:W-:-:S12]  /*d950*/  IMAD.MOV.U32 R13, RZ, RZ, R16 ;  /* 0x000000ffff0d7224 */ /* 0x000fd800078e0010 */
[----:B------:R-:W-:Y:S01]  /*d960*/  @!PT LDS RZ, [RZ] ;  /* 0x00000000fffff984 */ /* 0x000fe20000000800 */
[----:B------:R-:W-:Y:S01]  /*d970*/  @!PT LDS RZ, [RZ] ;  /* 0x00000000fffff984 */ /* 0x000fe20000000800 */
[----:B------:R-:W-:Y:S01]  /*d980*/  @!PT LDS RZ, [RZ] ;  /* 0x00000000fffff984 */ /* 0x000fe20000000800 */
[----:B------:R0:W-:Y:S01]  /*d990*/  LDGSTS.E.BYPASS.LTC128B.128 [R7+0x400], desc[UR38][R4.64], !P0 ;  /* 0x0040000004077fae */ /* 0x0001e2000c101d66 */
[----:B------:R-:W-:Y:S02]  /*d9a0*/  ISETP.LT.OR P0, PT, R31, 0x1, P1 ;  /* 0x000000011f00780c */ /* 0x000fe40000f01670 */
[----:B------:R-:W-:-:S11]  /*d9b0*/  MOV R6, R14 ;  /* 0x0000000e00067202 */ /* 0x000fd60000000f00 */
[----:B0-----:R-:W-:Y:S05]  /*d9c0*/  WARPSYNC.COLLECTIVE R15, `(.L_x_149) ;  /* 0x000000000f087348 */ /* 0x001fea0003c00000 */
[----:B------:R1:W2:Y:S02]  /*d9d0*/  SHFL.IDX P6, R14, R13, R12, R11 ;  /* 0x0000000c0d0e7389 */ /* 0x0002a400000c000b */
[----:B012---:R-:W-:Y:S01]  /*d9e0*/  ENDCOLLECTIVE ;  /* 0x000000000000791b */ /* 0x007fe20003800000 */
.L_x_149:
[----:B------:R-:W-:Y:S01]  /*d9f0*/  @!PT LDS RZ, [RZ] ;  /* 0x00000000fffff984 */ /* 0x000fe20000000800 */
[----:B------:R-:W-:Y:S01]  /*da00*/  @!PT LDS RZ, [RZ] ;  /* 0x00000000fffff984 */ /* 0x000fe20000000800 */
[----:B------:R-:W-:Y:S01]  /*da10*/  @!PT LDS RZ, [RZ] ;  /* 0x00000000fffff984 */ /* 0x000fe20000000800 */
[----:B------:R0:W-:Y:S01]  /*da20*/  LDGSTS.E.BYPASS.LTC128B.128 [R7+0x4400], desc[UR38][R4.64+0x80], !P0 ;  /* 0x0440008004077fae */ /* 0x0001e2000c101d66 */
[----:B------:R-:W-:Y:S01]  /*da30*/  MOV R13, R2 ;  /* 0x00000002000d7202 */ /* 0x000fe20000000f00 */
[----:B------:R-:W-:Y:S01]  /*da40*/  IMAD.MOV.U32 R12, RZ, RZ, 0x2 ;  /* 0x00000002ff0c7424 */ /* 0x000fe200078e00ff */
[----:B0-----:R-:W-:-:S13]  /*da50*/  IADD3 R4, P0, R14, R3, RZ ;  /* 0x000000030e047210 */ /* 0x001fda0007f1e0ff */
[----:B------:R-:W-:Y:S05]  /*da60*/  WARPSYNC.COLLECTIVE R15, `(.L_x_150) ;  /* 0x000000000f087348 */ /* 0x000fea0003c00000 */
[----:B------:R0:W1:Y:S02]  /*da70*/  SHFL.IDX P6, R14, R13, R12, R11 ;  /* 0x0000000c0d0e7389 */ /* 0x00006400000c000b */
[----:B01----:R-:W-:Y:S01]  /*da80*/  ENDCOLLECTIVE ;  /* 0x000000000000791b */ /* 0x003fe20003800000 */
.L_x_150:
[----:B------:R-:W-:Y:S01]  /*da90*/  IMAD.X R5, RZ, RZ, R6, P0 ;  /* 0x000000ffff057224 */ /* 0x000fe200000e0606 */
[----:B------:R-:W-:Y:S02]  /*daa0*/  ISETP.LT.OR P0, PT, R31, 0x11, P2 ;  /* 0x000000111f00780c */ /* 0x000fe40001701670 */
[----:B------:R-:W-:-:S11]  /*dab0*/  MOV R13, R16 ;  /* 0x00000010000d7202 */ /* 0x000fd60000000f00 */
[----:B------:R-:W-:Y:S01]  /*dac0*/  @!PT LDS RZ, [RZ] ;  /* 0x00000000fffff984 */ /* 0x000fe20000000800 */
[----:B------:R-:W-:Y:S01]  /*dad0*/  @!PT LDS RZ, [RZ] ;  /* 0x00000000fffff984 */ /* 0x000fe20000000800 */
[----:B------:R-:W-:Y:S01]  /*dae0*/  @!PT LDS RZ, [RZ] ;  /* 0x00000000fffff984 */ /* 0x000fe20000000800 */
[----:B------:R0:W-:Y:S01]  /*daf0*/  LDGSTS.E.BYPASS.LTC128B.128 [R7+0xc00], desc[UR38][R4.64], !P0 ;  /* 0x00c0000004077fae */ /* 0x0001e2000c101d66 */
[----:B------:R-:W-:Y:S01]  /*db00*/  ISETP.LT.OR P0, PT, R31, 0x11, P1 ;  /* 0x000000111f00780c */ /* 0x000fe20000f01670 */
[----:B------:R-:W-:-:S12]  /*db10*/  IMAD.MOV.U32 R6, RZ, RZ, R14 ;  /* 0x000000ffff067224 */ /* 0x000fd800078e000e */
[----:B0-----:R-:W-:Y:S05]  /*db20*/  WARPSYNC.COLLECTIVE R15, `(.L_x_151) ;  /* 0x000000000f087348 */ /* 0x001fea0003c00000 */
[----:B------:R1:W2:Y:S02]  /*db30*/  SHFL.IDX P6, R14, R13, R12, R11 ;  /* 0x0000000c0d0e7389 */ /* 0x0002a400000c000b */
[----:B012---:R-:W-:Y:S01]  /*db40*/  ENDCOLLECTIVE ;  /* 0x000000000000791b */ /* 0x007fe20003800000 */
.L_x_151:
[----:B------:R-:W-:Y:S01]  /*db50*/  @!PT LDS RZ, [RZ] ;  /* 0x00000000fffff984 */ /* 0x000fe20000000800 */
[----:B------:R-:W-:Y:S01]  /*db60*/  @!PT LDS RZ, [RZ] ;  /* 0x00000000fffff984 */ /* 0x000fe20000000800 */
[----:B------:R-:W-:Y:S01]  /*db70*/  @!PT LDS RZ, [RZ] ;  /* 0x00000000fffff984 */ /* 0x000fe20000000800 */
[----:B------:R0:W-:Y:S01]  /*db80*/  LDGSTS.E.BYPASS.LTC128B.128 [R7+0x4c00], desc[UR38][R4.64+0x80], !P0 ;  /* 0x04c0008004077fae */ /* 0x0001e2000c101d66 */
[----:B------:R-:W-:Y:S01]  /*db90*/  IMAD.MOV.U32 R13, RZ, RZ, R2 ;  /* 0x000000ffff0d7224 */ /* 0x000fe200078e0002 */
[----:B------:R-:W-:Y:S02]  /*dba0*/  MOV R12, 0x3 ;  /* 0x00000003000c7802 */ /* 0x000fe40000000f00 */
[----:B0-----:R-:W-:-:S13]  /*dbb0*/  IADD3 R4, P0, R14, R3, RZ ;  /* 0x000000030e047210 */ /* 0x001fda0007f1e0ff */
[----:B------:R-:W-:Y:S05]  /*dbc0*/  WARPSYNC.COLLECTIVE R15, `(.L_x_152) ;  /* 0x000000000f087348 */ /* 0x000fea0003c00000 */
[----:B------:R0:W1:Y:S02]  /*dbd0*/  SHFL.IDX P6, R14, R13, R12, R11 ;  /* 0x0000000c0d0e7389 */ /* 0x00006400000c000b */
[----:B01----:R-:W-:Y:S01]  /*dbe0*/  ENDCOLLECTIVE ;  /* 0x000000000000791b */ /* 0x003fe20003800000 */
.L_x_152:
[----:B------:R-:W-:Y:S01]  /*dbf0*/  IMAD.X R5, RZ, RZ, R6, P0 ;  /* 0x000000ffff057224 */ /* 0x000fe200000e0606 */
[----:B------:R-:W-:Y:S01]  /*dc00*/  ISETP.LT.OR P0, PT, R31, 0x21, P2 ;  /* 0x000000211f00780c */ /* 0x000fe20001701670 */
[----:B------:R-:W-:-:S12]  /*dc10*/  IMAD.MOV.U32 R13, RZ, RZ, R16 ;  /* 0x000000ffff0d7224 */ /* 0x000fd800078e0010 */
        /* <DEDUP_REMOVED lines=9> */
.L_x_153:
[----:B------:R-:W-:Y:S01]  /*dcb0*/  @!PT LDS RZ, [RZ] ;  /* 0x00000000fffff984 */ /* 0x000fe20000000800 */
[----:B------:R-:W-:Y:S01]  /*dcc0*/  @!PT LDS RZ, [RZ] ;  /* 0x00000000fffff984 */ /* 0x000fe20000000800 */
[----:B------:R-:W-:Y:S01]  /*dcd0*/  @!PT LDS RZ, [RZ] ;  /* 0x00000000fffff984 */ /* 0x000fe20000000800 */
[----:B------:R0:W-:Y:S01]  /*dce0*/  LDGSTS.E.BYPASS.LTC128B.128 [R7+0x5400], desc[UR38][R4.64+0x80], !P0 ;  /* 0x0540008004077fae */ /* 0x0001e2000c101d66 */
[----:B------:R-:W-:Y:S02]  /*dcf0*/  IMAD.MOV.U32 R13, RZ, RZ, R2 ;  /* 0x000000ffff0d7224 */ /* 0x000fe400078e0002 */
[----:B------:R-:W-:Y:S01]  /*dd00*/  IMAD.MOV.U32 R12, RZ, RZ, 0x4 ;  /* 0x00000004ff0c7424 */ /* 0x000fe200078e00ff */
[----:B0-----:R-:W-:-:S13]  /*dd10*/  IADD3 R4, P0, R14, R3, RZ ;  /* 0x000000030e047210 */ /* 0x001fda0007f1e0ff */
[----:B------:R-:W-:Y:S05]  /*dd20*/  WARPSYNC.COLLECTIVE R15, `(.L_x_154) ;  /* 0x000000000f087348 */ /* 0x000fea0003c00000 */
[----:B------:R0:W1:Y:S02]  /*dd30*/  SHFL.IDX P6, R14, R13, R12, R11 ;  /* 0x0000000c0d0e7389 */ /* 0x00006400000c000b */
[----:B01----:R-:W-:Y:S01]  /*dd40*/  ENDCOLLECTIVE ;  /* 0x000000000000791b */ /* 0x003fe20003800000 */
.L_x_154:
        /* <DEDUP_REMOVED lines=12> */
.L_x_155:
        /* <DEDUP_REMOVED lines=10> */
.L_x_156:
        /* <DEDUP_REMOVED lines=12> */
.L_x_157:
        /* <DEDUP_REMOVED lines=10> */
.L_x_158:
        /* <DEDUP_REMOVED lines=12> */
.L_x_159:
        /* <DEDUP_REMOVED lines=10> */
.L_x_160:
        /* <DEDUP_REMOVED lines=12> */
.L_x_161:
[----:B------:R-:W-:Y:S01]  /*e230*/  @!PT LDS RZ, [RZ] ;  /* 0x00000000fffff984 */ /* 0x000fe20000000800 */
[----:B------:R-:W-:Y:S01]  /*e240*/  @!PT LDS RZ, [RZ] ;  /* 0x00000000fffff984 */ /* 0x000fe20000000800 */
[----:B------:R-:W-:Y:S01]  /*e250*/  @!PT LDS RZ, [RZ] ;  /* 0x00000000fffff984 */ /* 0x000fe20000000800 */
[----:B------:R0:W-:Y:S01]  /*e260*/  LDGSTS.E.BYPASS.LTC128B.128 [R7+0x7400], desc[UR38][R4.64+0x80], !P0 ;  /* 0x0740008004077fae */ /* 0x0001e2000c101d66 */
[----:B------:R-:W-:Y:S05]  /*e270*/  BRA `(.L_x_162) ;  /* 0xffffffc400c07947 */ /* 0x000fea000383ffff */
.L_x_71:
[----:B0-----:R0:W1:Y:S02]  /*e280*/  SYNCS.PHASECHK.TRANS64.TRYWAIT P0, [R0+URZ+0x28860], R5 ;  /* 0x02886005000075a7 */ /* 0x001064000800017f */
[----:B-1----:R-:W-:Y:S05]  /*e290*/  @!P0 NANOSLEEP.SYNCS 0x989680 ;  /* 0x009896800000895d */ /* 0x002fea0003900000 */
[----:B------:R-:W1:Y:S02]  /*e2a0*/  @!P0 SYNCS.PHASECHK.TRANS64 P0, [R0+URZ+0x28860], R5 ;  /* 0x02886005000085a7 */ /* 0x000e64000800007f */
[----:B-1----:R-:W-:Y:S05]  /*e2b0*/  @!P0 BRA `(.L_x_71) ;  /* 0xfffffffc00f08947 */ /* 0x002fea000383ffff */
[----:B------:R-:W-:Y:S05]  /*e2c0*/  BRA `(.L_x_163) ;  /* 0xffffffc800a87947 */ /* 0x000fea000383ffff */
.L_x_72:
[----:B------:R-:W-:Y:S01]  /*e2d0*/  BSSY B0, `(.L_x_164) ;  /* 0x0000008000007945 */ /* 0x000fe20003800000 */
[----:B------:R-:W-:Y:S01]  /*e2e0*/  IMAD.MOV.U32 R13, RZ, RZ, R2 ;  /* 0x000000ffff0d7224 */ /* 0x000fe200078e0002 */
[----:B------:R-:W-:Y:S01]  /*e2f0*/  MOV R12, RZ ;  /* 0x000000ff000c7202 */ /* 0x000fe20000000f00 */
[----:B------:R-:W-:Y:S02]  /*e300*/  IMAD.MOV.U32 R11, RZ, RZ, 0x181f ;  /* 0x0000181fff0b7424 */ /* 0x000fe400078e00ff */
[----:B------:R-:W-:-:S07]  /*e310*/  IMAD.MOV.U32 R15, RZ, RZ, -0x1 ;  /* 0xffffffffff0f7424 */ /* 0x000fce00078e00ff */
[----:B0-2---:R-:W-:Y:S05]  /*e320*/  WARPSYNC.COLLECTIVE R15, `(.L_x_165) ;  /* 0x000000000f087348 */ /* 0x005fea0003c00000 */
[----:B------:R1:W3:Y:S02]  /*e330*/  SHFL.IDX P6, R14, R13, R12, R11 ;  /* 0x0000000c0d0e7389 */ /* 0x0002e400000c000b */
[----:B0123--:R-:W-:Y:S01]  /*e340*/  ENDCOLLECTIVE ;  /* 0x000000000000791b */ /* 0x00ffe20003800000 */
.L_x_165:
[----:B------:R-:W-:Y:S05]  /*e350*/  BSYNC B0 ;  /* 0x0000000000007941 */ /* 0x000fea0003800000 */
.L_x_164:
[----:B------:R-:W-:Y:S01]  /*e360*/  IMAD.MOV.U32 R13, RZ, RZ, R16 ;  /* 0x000000ffff0d7224 */ /* 0x000fe200078e0010 */
[----:B------:R-:W-:Y:S01]  /*e370*/  MOV R11, 0x181f ;  /* 0x0000181f000b7802 */ /* 0x000fe20000000f00 */
[----:B------:R-:W-:Y:S01]  /*e380*/  IMAD.MOV.U32 R12, RZ, RZ, RZ ;  /* 0x000000ffff0c7224 */ /* 0x000fe200078e00ff */
[----:B------:R-:W-:Y:S01]  /*e390*/  MOV R5, R14 ;  /* 0x0000000e00057202 */ /* 0x000fe20000000f00 */
[----:B------:R-:W-:Y:S01]  /*e3a0*/  IMAD.MOV.U32 R15, RZ, RZ, -0x1 ;  /* 0xffffffffff0f7424 */ /* 0x000fe200078e00ff */
[----:B------:R-:W-:-:S07]  /*e3b0*/  LEA R3, R6, UR45, 0x1 ;  /* 0x0000002d06037c11 */ /* 0x000fce000f8e08ff */
[----:B------:R-:W-:Y:S05]  /*e3c0*/  WARPSYNC.COLLECTIVE R15, `(.L_x_166) ;  /* 0x000000000f087348 */ /* 0x000fea0003c00000 */
[----:B------:R0:W1:Y:S02]  /*e3d0*/  SHFL.IDX P6, R14, R13, R12, R11 ;  /* 0x0000000c0d0e7389 */ /* 0x00006400000c000b */
[----:B01----:R-:W-:Y:S01]  /*e3e0*/  ENDCOLLECTIVE ;  /* 0x000000000000791b */ /* 0x003fe20003800000 */
.L_x_166:
[----:B------:R-:W-:Y:S02]  /*e3f0*/  ULDC UR4, c[0x0][0x2f4] ;  /* 0x0000bd0000047ab9 */ /* 0x000fe40000000800 */
[----:B------:R-:W-:Y:S02]  /*e400*/  ISETP.GE.AND P0, PT, R25, UR4, PT ;  /* 0x0000000419007c0c */ /* 0x000fe4000bf06270 */
[----:B------:R-:W-:Y:S02]  /*e410*/  ISETP.GE.AND P1, PT, R26, UR4, PT ;  /* 0x000000041a007c0c */ /* 0x000fe4000bf26270 */
[C---:B------:R-:W-:Y:S02]  /*e420*/  ISETP.LT.OR P3, PT, R28.reuse, 0x1, P0 ;  /* 0x000000011c00780c */ /* 0x040fe40000761670 */
[----:B------:R-:W-:Y:S02]  /*e430*/  ISETP.LT.OR P2, PT, R28, 0x1, P1 ;  /* 0x000000011c00780c */ /* 0x000fe40000f41670 */
[----:B------:R-:W-:Y:S01]  /*e440*/  MOV R13, R2 ;  /* 0x00000002000d7202 */ /* 0x000fe20000000f00 */
[----:B------:R-:W-:-:S02]  /*e450*/  IMAD.MOV.U32 R12, RZ, RZ, 0x1 ;  /* 0x00000001ff0c7424 */ /* 0x000fc400078e00ff */
[----:B------:R-:W-:-:S08]  /*e460*/  IMAD.MOV.U32 R4, RZ, RZ, R14 ;  /* 0x000000ffff047224 */ /* 0x000fd000078e000e */
[----:B------:R-:W-:Y:S05]  /*e470*/  WARPSYNC.COLLECTIVE R15, `(.L_x_167) ;  /* 0x000000000f087348 */ /* 0x000fea0003c00000 */
[----:B------:R0:W1:Y:S02]  /*e480*/  SHFL.IDX P6, R14, R13, R12, R11 ;  /* 0x0000000c0d0e7389 */ /* 0x00006400000c000b */
[----:B01----:R-:W-:Y:S01]  /*e490*/  ENDCOLLECTIVE ;  /* 0x000000000000791b */ /* 0x003fe20003800000 */
.L_x_167:
[----:B------:R-:W-:-:S05]  /*e4a0*/  IMAD.WIDE.U32 R4, R26, 0x2, R4 ;  /* 0x000000021a047825 */ /* 0x000fca00078e0004 */
[----:B------:R-:W-:Y:S01]  /*e4b0*/  @!PT LDS RZ, [RZ] ;  /* 0x00000000fffff984 */ /* 0x000fe20000000800 */
[----:B------:R-:W-:Y:S01]  /*e4c0*/  @!PT LDS RZ, [RZ] ;  /* 0x00000000fffff984 */ /* 0x000fe20000000800 */
[----:B------:R-:W-:Y:S01]  /*e4d0*/  @!PT LDS RZ, [RZ] ;  /* 0x00000000fffff984 */ /* 0x000fe20000000800 */
[----:B------:R0:W-:Y:S01]  /*e4e0*/  LDGSTS.E.BYPASS.LTC128B.128 [R3+0x400], desc[UR38][R4.64], !P2 ;  /* 0x0040000004037fae */ /* 0x0001e2000d101d66 */
[----:B------:R-:W-:-:S03]  /*e4f0*/  ISETP.LT.OR P2, PT, R28, 0x11, P1 ;  /* 0x000000111c00780c */ /* 0x000fc60000f41670 */
[----:B------:R0:W-:Y:S01]  /*e500*/  LDGSTS.E.BYPASS.LTC128B.128 [R3+0x4400], desc[UR38][R4.64+0x80], !P3 ;  /* 0x0440008004037fae */ /* 0x0001e2000d901d66 */
[----:B------:R-:W-:Y:S02]  /*e510*/  ISETP.LT.OR P3, PT, R28, 0x11, P0 ;  /* 0x000000111c00780c */ /* 0x000fe40000761670 */
[----:B------:R-:W-:Y:S01]  /*e520*/  MOV R13, R16 ;  /* 0x00000010000d7202 */ /* 0x000fe20000000f00 */
[----:B------:R-:W-:-:S10]  /*e530*/  IMAD.MOV.U32 R19, RZ, RZ, R14 ;  /* 0x000000ffff137224 */ /* 0x000fd400078e000e */
[----:B0-----:R-:W-:Y:S05]  /*e540*/  WARPSYNC.COLLECTIVE R15, `(.L_x_168) ;  /* 0x000000000f087348 */ /* 0x001fea0003c00000 */
[----:B------:R1:W2:Y:S02]  /*e550*/  SHFL.IDX P6, R14, R13, R12, R11 ;  /* 0x0000000c0d0e7389 */ /* 0x0002a400000c000b */
[----:B012---:R-:W-:Y:S01]  /*e560*/  ENDCOLLECTIVE ;  /* 0x000000000000791b */ /* 0x007fe20003800000 */
.L_x_168:
[----:B------:R-:W-:Y:S01]  /*e570*/  IMAD.MOV.U32 R5, RZ, RZ, R19 ;  /* 0x000000ffff057224 */ /* 0x000fe200078e0013 */
[----:B------:R-:W-:Y:S01]  /*e580*/  MOV R13, R2 ;  /* 0x00000002000d7202 */ /* 0x000fe20000000f00 */
[----:B------:R-:W-:Y:S02]  /*e590*/  IMAD.MOV.U32 R12, RZ, RZ, 0x2 ;  /* 0x00000002ff0c7424 */ /* 0x000fe400078e00ff */
[----:B------:R-:W-:-:S07]  /*e5a0*/  IMAD.MOV.U32 R4, RZ, RZ, R14 ;  /* 0x000000ffff047224 */ /* 0x000fce00078e000e */
[----:B------:R-:W-:Y:S05]  /*e5b0*/  WARPSYNC.COLLECTIVE R15, `(.L_x_169) ;  /* 0x000000000f087348 */ /* 0x000fea0003c00000 */
[----:B------:R0:W1:Y:S02]  /*e5c0*/  SHFL.IDX P6, R14, R13, R12, R11 ;  /* 0x0000000c0d0e7389 */ /* 0x00006400000c000b */
[----:B01----:R-:W-:Y:S01]  /*e5d0*/  ENDCOLLECTIVE ;  /* 0x000000000000791b */ /* 0x003fe20003800000 */
.L_x_169:
        /* <DEDUP_REMOVED lines=13> */
.L_x_170:
[----:B------:R-:W-:Y:S01]  /*e6b0*/  MOV R5, R23 ;  /* 0x0000001700057202 */ /* 0x000fe20000000f00 */
[----:B------:R-:W-:Y:S02]  /*e6c0*/  IMAD.MOV.U32 R13, RZ, RZ, R2 ;  /* 0x000000ffff0d7224 */ /* 0x000fe400078e0002 */
[----:B------:R-:W-:Y:S02]  /*e6d0*/  IMAD.MOV.U32 R12, RZ, RZ, 0x3 ;  /* 0x00000003ff0c7424 */ /* 0x000fe400078e00ff */
[----:B------:R-:W-:-:S07]  /*e6e0*/  IMAD.MOV.U32 R22, RZ, RZ, R14 ;  /* 0x000000ffff167224 */ /* 0x000fce00078e000e */
[----:B------:R-:W-:Y:S05]  /*e6f0*/  WARPSYNC.COLLECTIVE R15, `(.L_x_171) ;  /* 0x000000000f087348 */ /* 0x000fea0003c00000 */
[----:B------:R0:W1:Y:S02]  /*e700*/  SHFL.IDX P6, R14, R13, R12, R11 ;  /* 0x0000000c0d0e7389 */ /* 0x00006400000c000b */
[----:B01----:R-:W-:Y:S01]  /*e710*/  ENDCOLLECTIVE ;  /* 0x000000000000791b */ /* 0x003fe20003800000 */
.L_x_171:
[----:B------:R-:W-:-:S04]  /*e720*/  IMAD.MOV.U32 R4, RZ, RZ, R22 ;  /* 0x000000ffff047224 */ /* 0x000fc800078e0016 */
[----:B------:R-:W-:-:S05]  /*e730*/  IMAD.WIDE.U32 R4, R26, 0x2, R4 ;  /* 0x000000021a047825 */ /* 0x000fca00078e0004 */
[----:B------:R-:W-:Y:S01]  /*e740*/  @!PT LDS RZ, [RZ] ;  /* 0x00000000fffff984 */ /* 0x000fe20000000800 */
[----:B------:R-:W-:Y:S01]  /*e750*/  @!PT LDS RZ, [RZ] ;  /* 0x00000000fffff984 */ /* 0x000fe20000000800 */
[----:B------:R-:W-:Y:S01]  /*e760*/  @!PT LDS RZ, [RZ] ;  /* 0x00000000fffff984 */ /* 0x000fe20000000800 */
[----:B------:R0:W-:Y:S01]  /*e770*/  LDGSTS.E.BYPASS.LTC128B.128 [R3+0x1400], desc[UR38][R4.64], !P2 ;  /* 0x0140000004037fae */ /* 0x0001e2000d101d66 */
[C---:B------:R-:W-:Y:S01]  /*e780*/  ISETP.LT.OR P2, PT, R28.reuse, 0x31, P1 ;  /* 0x000000311c00780c */ /* 0x040fe20000f41670 */
[----:B------:R-:W-:Y:S02]  /*e790*/  IMAD.MOV.U32 R13, RZ, RZ, R16 ;  /* 0x000000ffff0d7224 */ /* 0x000fe400078e0010 */
[----:B------:R0:W-:Y:S01]  /*e7a0*/  LDGSTS.E.BYPASS.LTC128B.128 [R3+0x5400], desc[UR38][R4.64+0x80], !P3 ;  /* 0x0540008004037fae */ /* 0x0001e2000d901d66 */
[----:B------:R-:W-:Y:S02]  /*e7b0*/  ISETP.LT.OR P3, PT, R28, 0x31, P0 ;  /* 0x000000311c00780c */ /* 0x000fe40000761670 */
[----:B------:R-:W-:-:S11]  /*e7c0*/  MOV R21, R14 ;  /* 0x0000000e00157202 */ /* 0x000fd60000000f00 */
[----:B0-----:R-:W-:Y:S05]  /*e7d0*/  WARPSYNC.COLLECTIVE R15, `(.L_x_172) ;  /* 0x000000000f087348 */ /* 0x001fea0003c00000 */
[----:B------:R1:W2:Y:S02]  /*e7e0*/  SHFL.IDX P6, R14, R13, R12, R11 ;  /* 0x0000000c0d0e7389 */ /* 0x0002a400000c000b */
[----:B012---:R-:W-:Y:S01]  /*e7f0*/  ENDCOLLECTIVE ;  /* 0x000000000000791b */ /* 0x007fe20003800000 */
.L_x_172:
[----:B------:R-:W-:Y:S02]  /*e800*/  IMAD.MOV.U32 R5, RZ, RZ, R21 ;  /* 0x000000ffff057224 */ /* 0x000fe400078e0015 */
[----:B------:R-:W-:Y:S01]  /*e810*/  IMAD.MOV.U32 R13, RZ, RZ, R2 ;  /* 0x000000ffff0d7224 */ /* 0x000fe200078e0002 */
[----:B------:R-:W-:Y:S01]  /*e820*/  MOV R12, 0x4 ;  /* 0x00000004000c7802 */ /* 0x000fe20000000f00 */
[----:B------:R-:W-:-:S07]  /*e830*/  IMAD.MOV.U32 R20, RZ, RZ, R14 ;  /* 0x000000ffff147224 */ /* 0x000fce00078e000e */
[----:B------:R-:W-:Y:S05]  /*e840*/  WARPSYNC.COLLECTIVE R15, `(.L_x_173) ;  /* 0x000000000f087348 */ /* 0x000fea0003c00000 */
[----:B------:R0:W1:Y:S02]  /*e850*/  SHFL.IDX P6, R14, R13, R12, R11 ;  /* 0x0000000c0d0e7389 */ /* 0x00006400000c000b */
[----:B01----:R-:W-:Y:S01]  /*e860*/  ENDCOLLECTIVE ;  /* 0x000000000000791b */ /* 0x003fe20003800000 */
.L_x_173:
[----:B------:R-:W-:-:S05]  /*e870*/  MOV R4, R20 ;  /* 0x0000001400047202 */ /* 0x000fca0000000f00 */
[----:B------:R-:W-:-:S05]  /*e880*/  IMAD.WIDE.U32 R4, R26, 0x2, R4 ;  /* 0x000000021a047825 */ /* 0x000fca00078e0004 */
[----:B------:R-:W-:Y:S01]  /*e890*/  @!PT LDS RZ, [RZ] ;  /* 0x00000000fffff984 */ /* 0x000fe20000000800 */
[----:B------:R-:W-:Y:S01]  /*e8a0*/  @!PT LDS RZ, [RZ] ;  /* 0x00000000fffff984 */ /* 0x000fe20000000800 */
[----:B------:R-:W-:Y:S01]  /*e8b0*/  @!PT LDS RZ, [RZ] ;  /* 0x00000000fffff984 */ /* 0x000fe20000000800 */
[----:B------:R0:W-:Y:S01]  /*e8c0*/  LDGSTS.E.BYPASS.LTC128B.128 [R3+0x1c00], desc[UR38][R4.64], !P2 ;  /* 0x01c0000004037fae */ /* 0x0001e2000d101d66 */
[----:B------:R-:W-:Y:S01]  /*e8d0*/  IMAD.MOV.U32 R13, RZ, RZ, R16 ;  /* 0x000000ffff0d7224 */ /* 0x000fe200078e0010 */
[C---:B------:R-:W-:Y:S02]  /*e8e0*/  ISETP.LT.OR P2, PT, R28.reuse, 0x41, P1 ;  /* 0x000000411c00780c */ /* 0x040fe40000f41670 */
[----:B------:R0:W-:Y:S01]  /*e8f0*/  LDGSTS.E.BYPASS.LTC128B.128 [R3+0x5c00], desc[UR38][R4.64+0x80], !P3 ;  /* 0x05c0008004037fae */ /* 0x0001e2000d901d66 */
[----:B------:R-:W-:Y:S01]  /*e900*/  ISETP.LT.OR P3, PT, R28, 0x41, P0 ;  /* 0x000000411c00780c */ /* 0x000fe20000761670 */
[----:B------:R-:W-:-:S12]  /*e910*/  IMAD.MOV.U32 R9, RZ, RZ, R14 ;  /* 0x000000ffff097224 */ /* 0x000fd800078e000e */
[----:B0-----:R-:W-:Y:S05]  /*e920*/  WARPSYNC.COLLECTIVE R15, `(.L_x_174) ;  /* 0x000000000f087348 */ /* 0x001fea0003c00000 */
[----:B------:R1:W2:Y:S02]  /*e930*/  SHFL.IDX P6, R14, R13, R12, R11 ;  /* 0x0000000c0d0e7389 */ /* 0x0002a400000c000b */
[----:B012---:R-:W-:Y:S01]  /*e940*/  ENDCOLLECTIVE ;  /* 0x000000000000791b */ /* 0x007fe20003800000 */
.L_x_174:
[----:B------:R-:W-:Y:S02]  /*e950*/  IMAD.MOV.U32 R5, RZ, RZ, R9 ;  /* 0x000000ffff057224 */ /* 0x000fe400078e0009 */
[----:B------:R-:W-:Y:S01]  /*e960*/  IMAD.MOV.U32 R9, RZ, RZ, RZ ;  /* 0x000000ffff097224 */ /* 0x000fe200078e00ff */
[----:B------:R-:W-:Y:S01]  /*e970*/  MOV R13, R2 ;  /* 0x00000002000d7202 */ /* 0x000fe20000000f00 */
[----:B------:R-:W-:Y:S01]  /*e980*/  IMAD.MOV.U32 R12, RZ, RZ, 0x5 ;  /* 0x00000005ff0c7424 */ /* 0x000fe200078e00ff */
[----:B------:R-:W-:-:S07]  /*e990*/  MOV R24, R14 ;  /* 0x0000000e00187202 */ /* 0x000fce0000000f00 */
[----:B------:R-:W-:Y:S05]  /*e9a0*/  WARPSYNC.COLLECTIVE R15, `(.L_x_175) ;  /* 0x000000000f087348 */ /* 0x000fea0003c00000 */
[----:B------:R0:W1:Y:S02]  /*e9b0*/  SHFL.IDX P6, R14, R13, R12, R11 ;  /* 0x0000000c0d0e7389 */ /* 0x00006400000c000b */
[----:B01----:R-:W-:Y:S01]  /*e9c0*/  ENDCOLLECTIVE ;  /* 0x000000000000791b */ /* 0x003fe20003800000 */
.L_x_175:
[----:B------:R-:W-:-:S04]  /*e9d0*/  IMAD.MOV.U32 R4, RZ, RZ, R24 ;  /* 0x000000ffff047224 */ /* 0x000fc800078e0018 */
[----:B------:R-:W-:-:S05]  /*e9e0*/  IMAD.WIDE.U32 R4, R26, 0x2, R4 ;  /* 0x000000021a047825 */ /* 0x000fca00078e0004 */
[----:B------:R-:W-:Y:S01]  /*e9f0*/  @!PT LDS RZ, [RZ] ;  /* 0x00000000fffff984 */ /* 0x000fe20000000800 */
[----:B------:R-:W-:Y:S01]  /*ea00*/  @!PT LDS RZ, [RZ] ;  /* 0x00000000fffff984 */ /* 0x000fe20000000800 */
[----:B------:R-:W-:Y:S01]  /*ea10*/  @!PT LDS RZ, [RZ] ;  /* 0x00000000fffff984 */ /* 0x000fe20000000800 */
[----:B------:R0:W-:Y:S01]  /*ea20*/  LDGSTS.E.BYPASS.LTC128B.128 [R3+0x2400], desc[UR38][R4.64], !P2 ;  /* 0x0240000004037fae */ /* 0x0001e2000d101d66 */
[C---:B------:R-:W-:Y:S02]  /*ea30*/  ISETP.LT.OR P2, PT, R28.reuse, 0x51, P1 ;  /* 0x000000511c00780c */ /* 0x040fe40000f41670 */
[----:B------:R-:W-:Y:S01]  /*ea40*/  MOV R13, R16 ;  /* 0x00000010000d7202 */ /* 0x000fe20000000f00 */
[----:B------:R0:W-:Y:S01]  /*ea50*/  LDGSTS.E.BYPASS.LTC128B.128 [R3+0x6400], desc[UR38][R4.64+0x80], !P3 ;  /* 0x0640008004037fae */ /* 0x0001e2000d901d66 */
[----:B------:R-:W-:Y:S01]  /*ea60*/  ISETP.LT.OR P3, PT, R28, 0x51, P0 ;  /* 0x000000511c00780c */ /* 0x000fe20000761670 */
[----:B------:R-:W-:-:S12]  /*ea70*/  IMAD.MOV.U32 R19, RZ, RZ, R14 ;  /* 0x000000ffff137224 */ /* 0x000fd800078e000e */
[----:B0-----:R-:W-:Y:S05]  /*ea80*/  WARPSYNC.COLLECTIVE R15, `(.L_x_176) ;  /* 0x000000000f087348 */ /* 0x001fea0003c00000 */
[----:B------:R1:W2:Y:S02]  /*ea90*/  SHFL.IDX P6, R14, R13, R12, R11 ;  /* 0x0000000c0d0e7389 */ /* 0x0002a400000c000b */
[----:B012---:R-:W-:Y:S01]  /*eaa0*/  ENDCOLLECTIVE ;  /* 0x000000000000791b */ /* 0x007fe20003800000 */
.L_x_176:
[----:B------:R-:W-:Y:S01]  /*eab0*/  IMAD.MOV.U32 R5, RZ, RZ, R19 ;  /* 0x000000ffff057224 */ /* 0x000fe200078e0013 */
[----:B------:R-:W-:Y:S01]  /*eac0*/  MOV R13, R2 ;  /* 0x00000002000d7202 */ /* 0x000fe20000000f00 */
[----:B------:R-:W-:Y:S02]  /*ead0*/  IMAD.MOV.U32 R12, RZ, RZ, 0x6 ;  /* 0x00000006ff0c7424 */ /* 0x000fe400078e00ff */
[----:B------:R-:W-:-:S07]  /*eae0*/  IMAD.MOV.U32 R4, RZ, RZ, R14 ;  /* 0x000000ffff047224 */ /* 0x000fce00078e000e */
[----:B------:R-:W-:Y:S05]  /*eaf0*/  WARPSYNC.COLLECTIVE R15, `(.L_x_177) ;  /* 0x000000000f087348 */ /* 0x000fea0003c00000 */
[----:B------:R0:W1:Y:S02]  /*eb00*/  SHFL.IDX P6, R14, R13, R12, R11 ;  /* 0x0000000c0d0e7389 */ /* 0x00006400000c000b */
[----:B01----:R-:W-:Y:S01]  /*eb10*/  ENDCOLLECTIVE ;  /* 0x000000000000791b */ /* 0x003fe20003800000 */
.L_x_177:
        /* <DEDUP_REMOVED lines=13> */
.L_x_178:
[----:B------:R-:W-:Y:S01]  /*ebf0*/  MOV R5, R25 ;  /* 0x0000001900057202 */ /* 0x000fe20000000f00 */
[----:B------:R-:W-:Y:S02]  /*ec00*/  IMAD.MOV.U32 R13, RZ, RZ, R2 ;  /* 0x000000ffff0d7224 */ /* 0x000fe400078e0002 */
[----:B------:R-:W-:Y:S02]  /*ec10*/  IMAD.MOV.U32 R12, RZ, RZ, 0x7 ;  /* 0x00000007ff0c7424 */ /* 0x000fe400078e00ff */
[----:B------:R-:W-:-:S07]  /*ec20*/  IMAD.MOV.U32 R30, RZ, RZ, R14 ;  /* 0x000000ffff1e7224 */ /* 0x000fce00078e000e */
[----:B------:R-:W-:Y:S05]  /*ec30*/  WARPSYNC.COLLECTIVE R15, `(.L_x_179) ;  /* 0x000000000f087348 */ /* 0x000fea0003c00000 */
[----:B------:R0:W1:Y:S02]  /*ec40*/  SHFL.IDX P6, R14, R13, R12, R11 ;  /* 0x0000000c0d0e7389 */ /* 0x00006400000c000b */
[----:B01----:R-:W-:Y:S01]  /*ec50*/  ENDCOLLECTIVE ;  /* 0x000000000000791b */ /* 0x003fe20003800000 */
.L_x_179:
[----:B------:R-:W-:-:S04]  /*ec60*/  IMAD.MOV.U32 R4, RZ, RZ, R30 ;  /* 0x000000ffff047224 */ /* 0x000fc800078e001e */
[----:B------:R-:W-:-:S05]  /*ec70*/  IMAD.WIDE.U32 R4, R26, 0x2, R4 ;  /* 0x000000021a047825 */ /* 0x000fca00078e0004 */
[----:B------:R-:W-:Y:S01]  /*ec80*/  @!PT LDS RZ, [RZ] ;  /* 0x00000000fffff984 */ /* 0x000fe20000000800 */
[----:B------:R-:W-:Y:S01]  /*ec90*/  @!PT LDS RZ, [RZ] ;  /* 0x00000000fffff984 */ /* 0x000fe20000000800 */
[----:B------:R-:W-:Y:S01]  /*eca0*/  @!PT LDS RZ, [RZ] ;  /* 0x00000000fffff984 */ /* 0x000fe20000000800 */
[----:B------:R0:W-:Y:S01]  /*ecb0*/  LDGSTS.E.BYPASS.LTC128B.128 [R3+0x3400], desc[UR38][R4.64], !P2 ;  /* 0x0340000004037fae */ /* 0x0001e2000d101d66 */
[----:B------:R-:W-:-:S03]  /*ecc0*/  IMAD.MOV.U32 R13, RZ, RZ, R16 ;  /* 0x000000ffff0d7224 */ /* 0x000fc600078e0010 */
[----:B------:R0:W-:Y:S01]  /*ecd0*/  LDGSTS.E.BYPASS.LTC128B.128 [R3+0x7400], desc[UR38][R4.64+0x80], !P3 ;  /* 0x0740008004037fae */ /* 0x0001e2000d901d66 */
[----:B------:R-:W-:-:S07]  /*ece0*/  MOV R2, R14 ;  /* 0x0000000e00027202 */ /* 0x000fce0000000f00 */
[----:B0-----:R-:W-:Y:S05]  /*ecf0*/  WARPSYNC.COLLECTIVE R15, `(.L_x_180) ;  /* 0x000000000f087348 */ /* 0x001fea0003c00000 */
[----:B------:R1:W2:Y:S02]  /*ed00*/  SHFL.IDX P6, R14, R13, R12, R11 ;  /* 0x0000000c0d0e7389 */ /* 0x0002a400000c000b */
[----:B012---:R-:W-:Y:S01]  /*ed10*/  ENDCOLLECTIVE ;  /* 0x000000000000791b */ /* 0x007fe20003800000 */
.L_x_180:
[----:B------:R-:W-:Y:S05]  /*ed20*/  BRA `(.L_x_181) ;  /* 0xffffffc400247947 */ /* 0x000fea000383ffff */
.L_x_75:
[----:B0-----:R0:W1:Y:S02]  /*ed30*/  SYNCS.PHASECHK.TRANS64.TRYWAIT P0, [R7+URZ+0x28820], R9 ;  /* 0x02882009070075a7 */ /* 0x001064000800017f */
[----:B-1----:R-:W-:Y:S05]  /*ed40*/  @!P0 NANOSLEEP.SYNCS 0x989680 ;  /* 0x009896800000895d */ /* 0x002fea0003900000 */
[----:B------:R-:W1:Y:S02]  /*ed50*/  @!P0 SYNCS.PHASECHK.TRANS64 P0, [R7+URZ+0x28820], R9 ;  /* 0x02882009070085a7 */ /* 0x000e64000800007f */
[----:B-1----:R-:W-:Y:S05]  /*ed60*/  @!P0 BRA `(.L_x_75) ;  /* 0xfffffffc00f08947 */ /* 0x002fea000383ffff */
[----:B------:R-:W-:Y:S05]  /*ed70*/  BRA `(.L_x_182) ;  /* 0xffffffc400987947 */ /* 0x000fea000383ffff */
.L_x_76:
[----:B------:R-:W-:Y:S01]  /*ed80*/  BSSY B0, `(.L_x_183) ;  /* 0x0000008000007945 */ /* 0x000fe20003800000 */
[----:B------:R-:W-:Y:S01]  /*ed90*/  MOV R13, R17 ;  /* 0x00000011000d7202 */ /* 0x000fe20000000f00 */
[----:B------:R-:W-:Y:S01]  /*eda0*/  IMAD.MOV.U32 R12, RZ, RZ, RZ ;  /* 0x000000ffff0c7224 */ /* 0x000fe200078e00ff */
[----:B------:R-:W-:Y:S01]  /*edb0*/  MOV R15, 0xffffffff ;  /* 0xffffffff000f7802 */ /* 0x000fe20000000f00 */
[----:B------:R-:W-:-:S07]  /*edc0*/  IMAD.MOV.U32 R11, RZ, RZ, 0x1f ;  /* 0x0000001fff0b7424 */ /* 0x000fce00078e00ff */
[----:B0-2--5:R-:W-:Y:S05]  /*edd0*/  WARPSYNC.COLLECTIVE R15, `(.L_x_184) ;  /* 0x000000000f087348 */ /* 0x025fea0003c00000 */
[----:B------:R1:W3:Y:S02]  /*ede0*/  SHFL.IDX P6, R14, R13, R12, R11 ;  /* 0x0000000c0d0e7389 */ /* 0x0002e400000c000b */
[----:B0123-5:R-:W-:Y:S01]  /*edf0*/  ENDCOLLECTIVE ;  /* 0x000000000000791b */ /* 0x02ffe20003800000 */
.L_x_184:
[----:B------:R-:W-:Y:S05]  /*ee00*/  BSYNC B0 ;  /* 0x0000000000007941 */ /* 0x000fea0003800000 */
.L_x_183:
[----:B------:R-:W-:Y:S05]  /*ee10*/  BRA `(.L_x_185) ;  /* 0xffffffc4007c7947 */ /* 0x000fea000383ffff */
.L_x_77:
[----:B------:R-:W-:Y:S01]  /*ee20*/  BSSY B0, `(.L_x_186) ;  /* 0x0000006000007945 */ /* 0x000fe20003800000 */
[----:B------:R-:W-:-:S07]  /*ee30*/  IMAD.MOV.U32 R15, RZ, RZ, -0x1 ;  /* 0xffffffffff0f7424 */ /* 0x000fce00078e00ff */
[----:B012--5:R-:W-:Y:S05]  /*ee40*/  WARPSYNC.COLLECTIVE R15, `(.L_x_187) ;  /* 0x000000000f0c7348 */ /* 0x027fea0003c00000 */
[----:B------:R-:W-:Y:S02]  /*ee50*/  ELECT P6, UR62, PT ;  /* 0x00000000003e782f */ /* 0x000fe400038c0000 */
[----:B------:R-:W-:Y:S01]  /*ee60*/  MOV R14, UR62 ;  /* 0x0000003e000e7c02 */ /* 0x000fe20008000f00 */
[----:B012--5:R-:W-:Y:S10]  /*ee70*/  ENDCOLLECTIVE ;  /* 0x000000000000791b */ /* 0x027ff40003800000 */
.L_x_187:
[----:B------:R-:W-:Y:S05]  /*ee80*/  BSYNC B0 ;  /* 0x0000000000007941 */ /* 0x000fea0003800000 */
.L_x_186:
[----:B------:R-:W-:Y:S05]  /*ee90*/  BRA `(.L_x_188) ;  /* 0xffffffc400707947 */ /* 0x000fea000383ffff */
.L_x_79:
[----:B---3--:R3:W4:Y:S02]  /*eea0*/  SYNCS.PHASECHK.TRANS64.TRYWAIT P1, [R5+URZ+0x28840], R2 ;  /* 0x02884002050075a7 */ /* 0x008724000802017f */
[----:B----4-:R-:W-:Y:S05]  /*eeb0*/  @!P1 NANOSLEEP.SYNCS 0x989680 ;  /* 0x009896800000995d */ /* 0x010fea0003900000 */
[----:B------:R-:W4:Y:S02]  /*eec0*/  @!P1 SYNCS.PHASECHK.TRANS64 P1, [R5+URZ+0x28840], R2 ;  /* 0x02884002050095a7 */ /* 0x000f24000802007f */
[----:B----4-:R-:W-:Y:S05]  /*eed0*/  @!P1 BRA `(.L_x_79) ;  /* 0xfffffffc00f09947 */ /* 0x010fea000383ffff */
[----:B------:R-:W-:Y:S05]  /*eee0*/  BRA `(.L_x_189) ;  /* 0xffffffc400907947 */ /* 0x000fea000383ffff */
.L_x_81:
[----:B0-----:R0:W4:Y:S02]  /*eef0*/  SYNCS.PHASECHK.TRANS64.TRYWAIT P1, [R7+URZ+0x28840], R0 ;  /* 0x02884000070075a7 */ /* 0x001124000802017f */
[----:B----4-:R-:W-:Y:S05]  /*ef00*/  @!P1 NANOSLEEP.SYNCS 0x989680 ;  /* 0x009896800000995d */ /* 0x010fea0003900000 */
[----:B------:R-:W4:Y:S02]  /*ef10*/  @!P1 SYNCS.PHASECHK.TRANS64 P1, [R7+URZ+0x28840], R0 ;  /* 0x02884000070095a7 */ /* 0x000f24000802007f */
[----:B----4-:R-:W-:Y:S05]  /*ef20*/  @!P1 BRA `(.L_x_81) ;  /* 0xfffffffc00f09947 */ /* 0x010fea000383ffff */
[----:B------:R-:W-:Y:S05]  /*ef30*/  BRA `(.L_x_190) ;  /* 0xffffffc4009c7947 */ /* 0x000fea000383ffff */
.L_x_83:
[----:B----4-:R4:W0:Y:S02]  /*ef40*/  SYNCS.PHASECHK.TRANS64.TRYWAIT P1, [R5+URZ+0x28860], R2 ;  /* 0x02886002050075a7 */ /* 0x010824000802017f */
[----:B0-----:R-:W-:Y:S05]  /*ef50*/  @!P1 NANOSLEEP.SYNCS 0x989680 ;  /* 0x009896800000995d */ /* 0x001fea0003900000 */
[----:B------:R-:W0:Y:S02]  /*ef60*/  @!P1 SYNCS.PHASECHK.TRANS64 P1, [R5+URZ+0x28860], R2 ;  /* 0x02886002050095a7 */ /* 0x000e24000802007f */
[----:B0-----:R-:W-:Y:S05]  /*ef70*/  @!P1 BRA `(.L_x_83) ;  /* 0xfffffffc00f09947 */ /* 0x001fea000383ffff */
[----:B------:R-:W-:Y:S05]  /*ef80*/  BRA `(.L_x_191) ;  /* 0xffffffc400987947 */ /* 0x000fea000383ffff */
.L_x_192:
[----:B------:R-:W-:-:S00]  /*ef90*/  BRA `(.L_x_192) ;  /* 0xfffffffc00fc7947 */ /* 0x000fc0000383ffff */
[----:B------:R-:W-:-:S00]  /*efa0*/  NOP ;  /* 0x0000000000007918 */ /* 0x000fc00000000000 */
        /* <DEDUP_REMOVED lines=13> */
.L_x_3542:


//--------------------- .text._ZN7cutlass13device_kernelIN5flash11enable_sm90INS1_16FlashAttnFwdSm90INS1_25CollectiveMainloopFwdSm90ILi2EN4cute5tupleIJNS5_1CILi1EEES8_S8_EEENS6_IJNS7_ILi128EEESA_SA_EEELi128ENS_6half_tEfNS_4arch4Sm90ELb0ELb0ELb0ELb1ELb1ELb0ELb0ELb1ELb1ELb1ELb1ELb0EEENS1_21CollectiveEpilogueFwdISB_S9_SC_SE_Li256ELb1ELb1ELb1ELb0EEENS1_36VarlenDynamicPersistentTileSchedulerILi128ELi128ELi256ELi128ELb1ELb1ELb1ELb0ELb1ELb1EEEEEEEEEvNT_6ParamsE --------------------------
	.section	.text._ZN7cutlass13device_kernelIN5flash11enable_sm90INS1_16FlashAttnFwdSm90INS1_25CollectiveMainloopFwdSm90ILi2EN4cute5tupleIJNS5_1CILi1EEES8_S8_EEENS6_IJNS7_ILi128EEESA_SA_EEELi128ENS_6half_tEfNS_4arch4Sm90ELb0ELb0ELb0ELb1ELb1ELb0ELb0ELb1ELb1ELb1ELb1ELb0EEENS1_21CollectiveEpilogueFwdISB_S9_SC_SE_Li256ELb1ELb1ELb1ELb0EEENS1_36VarlenDynamicPersistentTileSchedulerILi128ELi128ELi256ELi128ELb1ELb1ELb1ELb0ELb1ELb1EEEEEEEEEvNT_6ParamsE,"ax",@progbits
	.align	128
.text._ZN7cutlass13device_kernelIN5flash11enable_sm90INS1_16FlashAttnFwdSm90INS1_25CollectiveMainloopFwdSm90ILi2EN4cute5tupleIJNS5_1CILi1EEES8_S8_EEENS6_IJNS7_ILi128EEESA_SA_EEELi128ENS_6half_tEfNS_4arch4Sm90ELb0ELb0ELb0ELb1ELb1ELb0ELb0ELb1ELb1ELb1ELb1ELb0EEENS1_21CollectiveEpilogueFwdISB_S9_SC_SE_Li256ELb1ELb1ELb1ELb0EEENS1_36VarlenDynamicPersistentTileSchedulerILi128ELi128ELi256ELi128ELb1ELb1ELb1ELb0ELb1ELb1EEEEEEEEEvNT_6ParamsE:
        .type           _ZN7cutlass13device_kernelIN5flash11enable_sm90INS1_16FlashAttnFwdSm90INS1_25CollectiveMainloopFwdSm90ILi2EN4cute5tupleIJNS5_1CILi1EEES8_S8_EEENS6_IJNS7_ILi128EEESA_SA_EEELi128ENS_6half_tEfNS_4arch4Sm90ELb0ELb0ELb0ELb1ELb1ELb0ELb0ELb1ELb1ELb1ELb1ELb0EEENS1_21CollectiveEpilogueFwdISB_S9_SC_SE_Li256ELb1ELb1ELb1ELb0EEENS1_36VarlenDynamicPersistentTileSchedulerILi128ELi128ELi256ELi128ELb1ELb1ELb1ELb0ELb1ELb1EEEEEEEEEvNT_6ParamsE,@function
        .size           _ZN7cutlass13device_kernelIN5flash11enable_sm90INS1_16FlashAttnFwdSm90INS1_25CollectiveMainloopFwdSm90ILi2EN4cute5tupleIJNS5_1CILi1EEES8_S8_EEENS6_IJNS7_ILi128EEESA_SA_EEELi128ENS_6half_tEfNS_4arch4Sm90ELb0ELb0ELb0ELb1ELb1ELb0ELb0ELb1ELb1ELb1ELb1ELb0EEENS1_21CollectiveEpilogueFwdISB_S9_SC_SE_Li256ELb1ELb1ELb1ELb0EEENS1_36VarlenDynamicPersistentTileSchedulerILi128ELi128ELi256ELi128ELb1ELb1ELb1ELb0ELb1ELb1EEEEEEEEEvNT_6ParamsE,(.L_x_3543 - _ZN7cutlass13device_kernelIN5flash11enable_sm90INS1_16FlashAttnFwdSm90INS1_25CollectiveMainloopFwdSm90ILi2EN4cute5tupleIJNS5_1CILi1EEES8_S8_EEENS6_IJNS7_ILi128EEESA_SA_EEELi128ENS_6half_tEfNS_4arch4Sm90ELb0ELb0ELb0ELb1ELb1ELb0ELb0ELb1ELb1ELb1ELb1ELb0EEENS1_21CollectiveEpilogueFwdISB_S9_SC_SE_Li256ELb1ELb1ELb1ELb0EEENS1_36VarlenDynamicPersistentTileSchedulerILi128ELi128ELi256ELi128ELb1ELb1ELb1ELb0ELb1ELb1EEEEEEEEEvNT_6ParamsE)
        .other          _ZN7cutlass13device_kernelIN5flash11enable_sm90INS1_16FlashAttnFwdSm90INS1_25CollectiveMainloopFwdSm90ILi2EN4cute5tupleIJNS5_1CILi1EEES8_S8_EEENS6_IJNS7_ILi128EEESA_SA_EEELi128ENS_6half_tEfNS_4arch4Sm90ELb0ELb0ELb0ELb1ELb1ELb0ELb0ELb1ELb1ELb1ELb1ELb0EEENS1_21CollectiveEpilogueFwdISB_S9_SC_SE_Li256ELb1ELb1ELb1ELb0EEENS1_36VarlenDynamicPersistentTileSchedulerILi128ELi128ELi256ELi128ELb1ELb1ELb1ELb0ELb1ELb1EEEEEEEEEvNT_6ParamsE,@"STO_CUDA_ENTRY STV_DEFAULT"
_ZN7cutlass13device_kernelIN5flash11enable_sm90INS1_16FlashAttnFwdSm90INS1_25CollectiveMainloopFwdSm90ILi2EN4cute5tupleIJNS5_1CILi1EEES8_S8_EEENS6_IJNS7_ILi128EEESA_SA_EEELi128ENS_6half_tEfNS_4arch4Sm90ELb0ELb0ELb0ELb1ELb1ELb0ELb0ELb1ELb1ELb1ELb1ELb0EEENS1_21CollectiveEpilogueFwdISB_S9_SC_SE_Li256ELb1ELb1ELb1ELb0EEENS1_36VarlenDynamicPersistentTileSchedulerILi128ELi128ELi256ELi128ELb1ELb1ELb1ELb0ELb1ELb1EEEEEEEEEvNT_6ParamsE:
[----:B------:R-:W0:Y:S02]  /*0000*/  LDC R1, c[0x0][0x28] ;  /* 0x00000a00ff017b82 */ /* 0x000e240000000800 */
[----:B0-----:R-:W-:Y:S01]  /*0010*/  VIADD R1, R1, 0xffffffd8 ;  /* 0xffffffd801017836 */ /* 0x001fe20000000000 */
[----:B------:R-:W0:Y:S01]  /*0020*/  S2R R3, SR_TID.X ;  /* 0x0000000000037919 */ /* 0x000e220000002100 */
[----:B------:R-:W-:Y:S01]  /*0030*/  ELECT P0, URZ, PT ;  /* 0x00000000003f782f */ /* 0x000fe20003800000 */
[----:B------:R-:W-:Y:S01]  /*0040*/  UMOV UR4, 0x80 ;  /* 0x0000008000047882 */ /* 0x000fe20000000000 */
[----:B------:R-:W-:Y:S01]  /*0050*/  UMOV UR7, 0x100 ;  /* 0x0000010000077882 */ /* 0x000fe20000000000 */
[--C-:B0-----:R-:W-:Y:S02]  /*0060*/  SHF.R.U32.HI R0, RZ, 0x5, R3.reuse ;  /* 0x00000005ff007819 */ /* 0x101fe40000011603 */
[----:B------:R-:W-:-:S03]  /*0070*/  SHF.R.U32.HI R3, RZ, 0x7, R3 ;  /* 0x00000007ff037819 */ /* 0x000fc60000011603 */
[----:B------:R-:W0:Y:S02]  /*0080*/  SHFL.IDX PT, R2, R0, RZ, 0x1f ;  /* 0x00001fff00027589 */ /* 0x000e2400000e0000 */
[C---:B0-----:R-:W-:Y:S02]  /*0090*/  ISETP.NE.OR P0, PT, R2.reuse, RZ, !P0 ;  /* 0x000000ff0200720c */ /* 0x041fe40004705670 */
[----:B------:R-:W-:Y:S02]  /*00a0*/  ISETP.NE.AND P1, PT, R2, RZ, PT ;  /* 0x000000ff0200720c */ /* 0x000fe40003f25270 */
[----:B------:R0:W1:Y:S09]  /*00b0*/  SHFL.IDX PT, R2, R3, RZ, 0x1f ;  /* 0x00001fff03027589 */ /* 0x00007200000e0000 */
[----:B------:R-:W-:Y:S01]  /*00c0*/  VOTEU.ALL UP0, P0 ;  /* 0x00000000003f7886 */ /* 0x000fe20000000000 */
[----:B------:R-:W-:-:S04]  /*00d0*/  VOTEU.ALL UP1, P0 ;  /* 0x00000000003f7886 */ /* 0x000fc80000020000 */
[----:B------:R-:W2:Y:S01]  /*00e0*/  @!UP0 S2UR UR8, SR_CgaCtaId ;  /* 0x00000000000889c3 */ /* 0x000ea20000008800 */
[----:B------:R-:W-:Y:S01]  /*00f0*/  @!UP0 UMOV UR6, 0x400 ;  /* 0x0000040000068882 */ /* 0x000fe20000000000 */
[----:B------:R-:W-:-:S04]  /*0100*/  @!UP0 UIADD3 UR4, -UR4, 0x100000, URZ ;  /* 0x0010000004048890 */ /* 0x000fc8000fffe13f */
[----:B------:R-:W-:Y:S02]  /*0110*/  @!UP0 USHF.L.U32 UR5, UR4, 0xb, URZ ;  /* 0x0000000b04058899 */ /* 0x000fe4000800063f */
[----:B------:R-:W-:Y:S02]  /*0120*/  @!UP0 USHF.L.U32 UR4, UR4, 0x1, URZ ;  /* 0x0000000104048899 */ /* 0x000fe4000800063f */
[----:B--2---:R-:W-:Y:S02]  /*0130*/  @!UP0 ULEA UR8, UR8, UR6, 0x18 ;  /* 0x0000000608088291 */ /* 0x004fe4000f8ec03f */
[----:B------:R-:W-:-:S04]  /*0140*/  @!UP0 UIADD3 UR6, -UR7, 0x100000, URZ ;  /* 0x0010000007068890 */ /* 0x000fc8000fffe13f */
[----:B------:R-:W-:Y:S02]  /*0150*/  @!UP0 USHF.L.U32 UR7, UR6, 0xb, URZ ;  /* 0x0000000b06078899 */ /* 0x000fe4000800063f */
[----:B------:R-:W-:Y:S01]  /*0160*/  @!UP0 USHF.L.U32 UR6, UR6, 0x1, URZ ;  /* 0x0000000106068899 */ /* 0x000fe2000800063f */
[----:B------:R-:W-:-:S05]  /*0170*/  VOTEU.ALL UP0, P0 ;  /* 0x00000000003f7886 */ /* 0x000fca0000000000 */
[----:B------:R0:W2:Y:S06]  /*0180*/  @!UP0 SYNCS.EXCH.64 URZ, [UR8+0x28800], UR4 ;  /* 0x02880004083f85b2 */ /* 0x0000ac0008000100 */
[----:B------:R0:W3:Y:S02]  /*0190*/  @!UP1 SYNCS.EXCH.64 URZ, [UR8+0x28820], UR6 ;  /* 0x02882006083f95b2 */ /* 0x0000e40008000100 */
[----:B01----:R-:W-:Y:S05]  /*01a0*/  @P1 BRA `(.L_x_193) ;  /* 0x0000000000481947 */ /* 0x003fea0003800000 */
        /* <DEDUP_REMOVED lines=13> */
[----:B0-----:R0:W1:Y:S08]  /*0280*/  SYNCS.EXCH.64 URZ, [UR8+0x28830], UR4 ;  /* 0x02883004083f75b2 */ /* 0x0010700008000100 */
[----:B------:R0:W4:Y:S01]  /*0290*/  SYNCS.EXCH.64 URZ, [UR8+0x28840], UR6 ;  /* 0x02884006083f75b2 */ /* 0x0001220008000100 */
[----:B------:R0:W0:Y:S01]  /*02a0*/  SYNCS.EXCH.64 URZ, [UR8+0x28838], UR4 ;  /* 0x02883804083f75b2 */ /* 0x0000220008000100 */
[----:B------:R0:W0:Y:S01]  /*02b0*/  SYNCS.EXCH.64 URZ, [UR8+0x28848], UR6 ;  /* 0x02884806083f75b2 */ /* 0x0000220008000100 */
[----:B------:R-:W-:Y:S01]  /*02c0*/  NOP ;  /* 0x0000000000007918 */ /* 0x000fe20000000000 */
.L_x_193:
        /* <DEDUP_REMOVED lines=22> */
.L_x_194:
        /* <DEDUP_REMOVED lines=18> */
.L_x_195:
        /* <DEDUP_REMOVED lines=22> */
.L_x_196:
        /* <DEDUP_REMOVED lines=22> */
.L_x_197:
[----:B------:R-:W-:Y:S01]  /*0810*/  ISETP.NE.AND P0, PT, R2, RZ, PT ;  /* 0x000000ff0200720c */ /* 0x000fe20003f05270 */
[----:B------:R-:W-:Y:S01]  /*0820*/  IMAD.MOV.U32 R2, RZ, RZ, 0x1 ;  /* 0x00000001ff027424 */ /* 0x000fe200078e00ff */
[----:B------:R-:W-:Y:S01]  /*0830*/  NOP ;  /* 0x0000000000007918 */ /* 0x000fe20000000000 */
[----:B------:R-:W-:-:S03]  /*0840*/  ULDC.64 UR36, c[0x0][0x208] ;  /* 0x0000820000247ab9 */ /* 0x000fc60000000a00 */
[----:B------:R-:W-:-:S05]  /*0850*/  SEL R2, R2, 0x2, !P0 ;  /* 0x0000000202027807 */ /* 0x000fca0004000000 */
[----:B------:R0:W-:Y:S02]  /*0860*/  STL [R1+0x4], R2 ;  /* 0x0000040201007387 */ /* 0x0001e40000100800 */
[----:B01234-:R-:W-:Y:S06]  /*0870*/  BAR.SYNC.DEFER_BLOCKING 0x0 ;  /* 0x0000000000007b1d */ /* 0x01ffec0000010000 */
[----:B------:R-:W-:Y:S05]  /*0880*/  @!P0 BRA `(.L_x_198) ;  /* 0x0000008c00588947 */ /* 0x000fea0003800000 */
.L_x_199:
[----:B------:R-:W-:-:S08]  /*0890*/  NOP ;  /* 0x0000000000007918 */ /* 0x000fd00000000000 */
[----:B------:R-:W0:Y:S02]  /*08a0*/  USETMAXREG.TRY_ALLOC.CTAPOOL UP0, 0xe8 ;  /* 0x000000e8000079c8 */ /* 0x000e240008000600 */
[----:B0-----:R-:W-:-:S13]  /*08b0*/  PLOP3.LUT P0, PT, PT, PT, UP0, 0x80, 0x0 ;  /* 0x000000000000781c */ /* 0x001fda0003f0f008 */
[----:B------:R-:W-:Y:S05]  /*08c0*/  @!P0 BRA `(.L_x_199) ;  /* 0xfffffffc00f08947 */ /* 0x000fea000383ffff */
[----:B------:R-:W0:Y:S01]  /*08d0*/  S2R R2, SR_TID.X ;  /* 0x0000000000027919 */ /* 0x000e220000002100 */
[----:B------:R-:W1:Y:S01]  /*08e0*/  S2UR UR5, SR_CgaCtaId ;  /* 0x00000000000579c3 */ /* 0x000e620000008800 */
[----:B------:R-:W-:-:S07]  /*08f0*/  UMOV UR4, 0x400 ;  /* 0x0000040000047882 */ /* 0x000fce0000000000 */
[----:B------:R-:W-:Y:S06]  /*0900*/  BAR.ARV 0x8, 0x180 ;  /* 0x0206000000007b1d */ /* 0x000fec0000002000 */
[----:B-1----:R-:W-:Y:S01]  /*0910*/  ULEA UR4, UR5, UR4, 0x18 ;  /* 0x0000000405047291 */ /* 0x002fe2000f8ec03f */
[----:B0-----:R-:W-:-:S04]  /*0920*/  LOP3.LUT R0, R2, 0xffffff80, RZ, 0xc0, !PT ;  /* 0xffffff8002007812 */ /* 0x001fc800078ec0ff */
[----:B------:R-:W-:-:S13]  /*0930*/  ISETP.NE.AND P0, PT, R0, 0x80, PT ;  /* 0x000000800000780c */ /* 0x000fda0003f05270 */
[----:B------:R-:W-:Y:S08]  /*0940*/  @!P0 BAR.ARV 0x9, 0x100 ;  /* 0x0244000000008b1d */ /* 0x000ff00000002000 */
[----:B------:R-:W-:Y:S06]  /*0950*/  BAR.SYNC.DEFER_BLOCKING 0x5, 0x180 ;  /* 0x0146000000007b1d */ /* 0x000fec0000010000 */
[----:B------:R-:W0:Y:S01]  /*0960*/  LDS.128 R16, [UR4+0x288d0] ;  /* 0x0288d004ff107984 */ /* 0x000e220008000c00 */
[----:B------:R-:W-:Y:S01]  /*0970*/  ULDC UR4, c[0x0][0xc3c] ;  /* 0x00030f0000047ab9 */ /* 0x000fe20000000800 */
[----:B------:R-:W-:Y:S06]  /*0980*/  BAR.ARV 0x4, 0x180 ;  /* 0x0106000000007b1d */ /* 0x000fec0000002000 */
[----:B0-----:R-:W-:-:S13]  /*0990*/  ISETP.GE.AND P0, PT, R19, UR4, PT ;  /* 0x0000000413007c0c */ /* 0x001fda000bf06270 */
[----:B------:R-:W-:Y:S05]  /*09a0*/  @P0 EXIT ;  /* 0x000000000000094d */ /* 0x000fea0003800000 */
[----:B------:R-:W2:Y:S01]  /*09b0*/  LDL.LU R10, [R1+0x4] ;  /* 0x00000400010a7983 */ /* 0x000ea20000300800 */
[----:B------:R-:W-:-:S05]  /*09c0*/  VIADD R228, R2, 0xffffff80 ;  /* 0xffffff8002e47836 */ /* 0x000fca0000000000 */
[----:B------:R-:W-:-:S04]  /*09d0*/  SHF.R.S32.HI R3, RZ, 0x1f, R228 ;  /* 0x0000001fff037819 */ /* 0x000fc800000114e4 */
[----:B------:R-:W-:-:S04]  /*09e0*/  LEA.HI R5, R3, R228, RZ, 0x7 ;  /* 0x000000e403057211 */ /* 0x000fc800078f38ff */
[----:B------:R-:W-:-:S05]  /*09f0*/  LOP3.LUT R7, R5, 0xffffff80, RZ, 0xc0, !PT ;  /* 0xffffff8005077812 */ /* 0x000fca00078ec0ff */
[----:B------:R-:W-:-:S05]  /*0a00*/  IMAD.IADD R206, R228, 0x1, -R7 ;  /* 0x00000001e4ce7824 */ /* 0x000fca00078e0a07 */
[----:B------:R-:W-:-:S04]  /*0a10*/  SHF.R.S32.HI R11, RZ, 0x1f, R206 ;  /* 0x0000001fff0b7819 */ /* 0x000fc800000114ce */
[----:B------:R-:W-:-:S04]  /*0a20*/  LEA.HI R4, R11, R206, RZ, 0x2 ;  /* 0x000000ce0b047211 */ /* 0x000fc800078f10ff */
[--C-:B------:R-:W-:Y:S02]  /*0a30*/  SHF.R.S32.HI R6, RZ, 0x2, R4.reuse ;  /* 0x00000002ff067819 */ /* 0x100fe40000011404 */
[----:B------:R-:W-:Y:S02]  /*0a40*/  SHF.R.S32.HI R9, RZ, 0x1f, R4 ;  /* 0x0000001fff097819 */ /* 0x000fe40000011404 */
[----:B------:R-:W-:Y:S02]  /*0a50*/  LEA.HI R0, R3, R228, RZ, 0x4 ;  /* 0x000000e403007211 */ /* 0x000fe400078f20ff */
[----:B------:R-:W-:Y:S02]  /*0a60*/  LEA.HI R9, R9, R6, RZ, 0x3 ;  /* 0x0000000609097211 */ /* 0x000fe400078f18ff */
[----:B------:R-:W-:Y:S02]  /*0a70*/  LEA.HI R2, R3, R228, RZ, 0x5 ;  /* 0x000000e403027211 */ /* 0x000fe400078f28ff */
[----:B------:R-:W-:-:S02]  /*0a80*/  LOP3.LUT R13, R9, 0xfffffff8, RZ, 0xc0, !PT ;  /* 0xfffffff8090d7812 */ /* 0x000fc400078ec0ff */
[----:B------:R-:W-:Y:S01]  /*0a90*/  SHF.R.S32.HI R9, RZ, 0x4, R0 ;  /* 0x00000004ff097819 */ /* 0x000fe20000011400 */
[----:B------:R-:W-:Y:S01]  /*0aa0*/  IMAD.SHL.U32 R2, R2, 0x20, RZ ;  /* 0x0000002002027824 */ /* 0x000fe200078e00ff */
[C---:B------:R-:W-:Y:S02]  /*0ab0*/  LOP3.LUT R7, R0.reuse, 0x3fffff0, RZ, 0xc0, !PT ;  /* 0x03fffff000077812 */ /* 0x040fe400078ec0ff */
[----:B------:R-:W-:Y:S02]  /*0ac0*/  LEA.HI R0, R0, R9, RZ, 0x1 ;  /* 0x0000000900007211 */ /* 0x000fe400078f08ff */
[----:B------:R-:W-:Y:S01]  /*0ad0*/  LOP3.LUT R2, R2, 0xfffffc00, RZ, 0xc0, !PT ;  /* 0xfffffc0002027812 */ /* 0x000fe200078ec0ff */
[----:B------:R-:W-:Y:S01]  /*0ae0*/  IMAD.IADD R7, R228, 0x1, -R7 ;  /* 0x00000001e4077824 */ /* 0x000fe200078e0a07 */
[----:B------:R-:W-:Y:S02]  /*0af0*/  LOP3.LUT R0, R0, 0x1ffffffe, RZ, 0xc0, !PT ;  /* 0x1ffffffe00007812 */ /* 0x000fe400078ec0ff */
[CC--:B------:R-:W-:Y:S01]  /*0b00*/  LEA.HI R8, R3.reuse, R228.reuse, RZ, 0x2 ;  /* 0x000000e403087211 */ /* 0x0c0fe200078f10ff */
[----:B------:R-:W-:Y:S01]  /*0b10*/  IMAD.IADD R6, R6, 0x1, -R13 ;  /* 0x0000000106067824 */ /* 0x000fe200078e0a0d */
[----:B------:R-:W-:Y:S01]  /*0b20*/  LEA.HI R3, R3, R228, RZ, 0x3 ;  /* 0x000000e403037211 */ /* 0x000fe200078f18ff */
[----:B------:R-:W-:Y:S01]  /*0b30*/  IMAD R7, R7, 0x40, R2 ;  /* 0x0000004007077824 */ /* 0x000fe200078e0202 */
[----:B------:R-:W-:Y:S01]  /*0b40*/  LOP3.LUT R13, R8, 0xfffffffc, RZ, 0xc0, !PT ;  /* 0xfffffffc080d7812 */ /* 0x000fe200078ec0ff */
[----:B------:R-:W-:Y:S01]  /*0b50*/  IMAD.IADD R0, R9, 0x1, -R0 ;  /* 0x0000000109007824 */ /* 0x000fe200078e0a00 */
[----:B------:R-:W-:-:S02]  /*0b60*/  SHF.R.S32.HI R222, RZ, 0x7, R5 ;  /* 0x00000007ffde7819 */ /* 0x000fc40000011405 */
[----:B------:R-:W-:Y:S01]  /*0b70*/  LOP3.LUT R9, R4, 0x7ffffffc, RZ, 0xc0, !PT ;  /* 0x7ffffffc04097812 */ /* 0x000fe200078ec0ff */
[----:B------:R-:W-:Y:S01]  /*0b80*/  IMAD R225, R0, 0x8, R7 ;  /* 0x0000000800e17824 */ /* 0x000fe200078e0207 */
[----:B------:R-:W-:Y:S01]  /*0b90*/  LOP3.LUT R7, R3, 0xfffffff8, RZ, 0xc0, !PT ;  /* 0xfffffff803077812 */ /* 0x000fe200078ec0ff */
[C---:B------:R-:W-:Y:S01]  /*0ba0*/  IMAD.IADD R13, R228.reuse, 0x1, -R13 ;  /* 0x00000001e40d7824 */ /* 0x040fe200078e0a0d */
[----:B------:R-:W-:Y:S02]  /*0bb0*/  LEA.HI R11, R11, R206, RZ, 0x5 ;  /* 0x000000ce0b0b7211 */ /* 0x000fe400078f28ff */
[----:B------:R-:W-:Y:S01]  /*0bc0*/  LEA.HI R5, R5, R222, RZ, 0x1 ;  /* 0x000000de05057211 */ /* 0x000fe200078f08ff */
[----:B------:R-:W-:Y:S01]  /*0bd0*/  IMAD.IADD R154, R228, 0x1, -R7 ;  /* 0x00000001e49a7824 */ /* 0x000fe200078e0a07 */
[----:B------:R-:W-:Y:S01]  /*0be0*/  SHF.R.S32.HI R11, RZ, 0x5, R11 ;  /* 0x00000005ff0b7819 */ /* 0x000fe2000001140b */
[----:B------:R-:W-:Y:S01]  /*0bf0*/  IMAD.IADD R9, R206, 0x1, -R9 ;  /* 0x00000001ce097824 */ /* 0x000fe200078e0a09 */
[----:B------:R-:W-:-:S02]  /*0c00*/  LEA.HI R2, R13, R13, RZ, 0x1 ;  /* 0x0000000d0d027211 */ /* 0x000fc400078f08ff */
[----:B------:R-:W-:Y:S01]  /*0c10*/  LOP3.LUT R5, R5, 0x3fffffe, RZ, 0xc0, !PT ;  /* 0x03fffffe05057812 */ /* 0x000fe200078ec0ff */
[----:B------:R-:W-:Y:S01]  /*0c20*/  IMAD.SHL.U32 R153, R154, 0x8, RZ ;  /* 0x000000089a997824 */ /* 0x000fe200078e00ff */
[----:B------:R-:W-:Y:S01]  /*0c30*/  LOP3.LUT R2, R2, 0x1ffffffe, RZ, 0xc0, !PT ;  /* 0x1ffffffe02027812 */ /* 0x000fe200078ec0ff */
[----:B------:R-:W-:Y:S02]  /*0c40*/  IMAD.SHL.U32 R203, R9, 0x2, RZ ;  /* 0x0000000209cb7824 */ /* 0x000fe400078e00ff */
[----:B------:R-:W-:Y:S02]  /*0c50*/  IMAD R6, R11, 0x10, R6 ;  /* 0x000000100b067824 */ /* 0x000fe400078e0206 */
[----:B------:R-:W-:Y:S01]  /*0c60*/  IMAD.IADD R5, R222, 0x1, -R5 ;  /* 0x00000001de057824 */ /* 0x000fe200078e0a05 */
[----:B------:R-:W-:Y:S01]  /*0c70*/  IADD3 R193, R203, 0x40, RZ ;  /* 0x00000040cbc17810 */ /* 0x000fe20007ffe0ff */
[----:B------:R-:W-:Y:S02]  /*0c80*/  VIADD R23, R153, 0x40 ;  /* 0x0000004099177836 */ /* 0x000fe40000000000 */
[----:B------:R-:W-:-:S02]  /*0c90*/  VIADD R200, R203, 0x8 ;  /* 0x00000008cbc87836 */ /* 0x000fc40000000000 */
[C---:B------:R-:W-:Y:S02]  /*0ca0*/  VIADD R199, R203.reuse, 0x10 ;  /* 0x00000010cbc77836 */ /* 0x040fe40000000000 */
[C---:B------:R-:W-:Y:S02]  /*0cb0*/  VIADD R198, R203.reuse, 0x18 ;  /* 0x00000018cbc67836 */ /* 0x040fe40000000000 */
[C---:B------:R-:W-:Y:S02]  /*0cc0*/  VIADD R197, R203.reuse, 0x20 ;  /* 0x00000020cbc57836 */ /* 0x040fe40000000000 */
[C---:B------:R-:W-:Y:S02]  /*0cd0*/  VIADD R196, R203.reuse, 0x28 ;  /* 0x00000028cbc47836 */ /* 0x040fe40000000000 */
[C---:B------:R-:W-:Y:S02]  /*0ce0*/  VIADD R195, R203.reuse, 0x30 ;  /* 0x00000030cbc37836 */ /* 0x040fe40000000000 */
[----:B------:R-:W-:-:S02]  /*0cf0*/  VIADD R194, R203, 0x38 ;  /* 0x00000038cbc27836 */ /* 0x000fc40000000000 */
[C---:B------:R-:W-:Y:S02]  /*0d00*/  VIADD R192, R203.reuse, 0x48 ;  /* 0x00000048cbc07836 */ /* 0x040fe40000000000 */
[C---:B------:R-:W-:Y:S02]  /*0d10*/  VIADD R191, R203.reuse, 0x50 ;  /* 0x00000050cbbf7836 */ /* 0x040fe40000000000 */
[C---:B------:R-:W-:Y:S02]  /*0d20*/  VIADD R190, R203.reuse, 0x58 ;  /* 0x00000058cbbe7836 */ /* 0x040fe40000000000 */
[C---:B------:R-:W-:Y:S02]  /*0d30*/  VIADD R189, R203.reuse, 0x60 ;  /* 0x00000060cbbd7836 */ /* 0x040fe40000000000 */
[C---:B------:R-:W-:Y:S02]  /*0d40*/  VIADD R188, R203.reuse, 0x68 ;  /* 0x00000068cbbc7836 */ /* 0x040fe40000000000 */
[----:B------:R-:W-:-:S02]  /*0d50*/  VIADD R155, R203, 0x70 ;  /* 0x00000070cb9b7836 */ /* 0x000fc40000000000 */
[----:B------:R-:W-:Y:S02]  /*0d60*/  VIADD R22, R203, 0x78 ;  /* 0x00000078cb167836 */ /* 0x000fe40000000000 */
[----:B------:R-:W-:Y:S02]  /*0d70*/  IMAD.IADD R2, R13, 0x1, -R2 ;  /* 0x000000010d027824 */ /* 0x000fe400078e0a02 */
[----:B------:R-:W-:Y:S01]  /*0d80*/  IMAD R223, R5, 0x40, R6 ;  /* 0x0000004005df7824 */ /* 0x000fe200078e0206 */
[----:B------:R-:W-:Y:S01]  /*0d90*/  MOV R5, R17 ;  /* 0x0000001100057202 */ /* 0x000fe20000000f00 */
[----:B------:R-:W-:Y:S01]  /*0da0*/  IMAD.MOV.U32 R6, RZ, RZ, R18 ;  /* 0x000000ffff067224 */ /* 0x000fe200078e0012 */
[----:B------:R-:W-:Y:S01]  /*0db0*/  SHF.R.S32.HI R204, RZ, 0x3, R3 ;  /* 0x00000003ffcc7819 */ /* 0x000fe20000011403 */
[----:B------:R-:W-:Y:S01]  /*0dc0*/  IMAD.MOV.U32 R7, RZ, RZ, R19 ;  /* 0x000000ffff077224 */ /* 0x000fe200078e0013 */
[----:B------:R-:W-:Y:S01]  /*0dd0*/  SHF.R.S32.HI R227, RZ, 0x1f, R153 ;  /* 0x0000001fffe37819 */ /* 0x000fe20000011499 */
[----:B------:R-:W-:Y:S01]  /*0de0*/  IMAD.MOV.U32 R205, RZ, RZ, RZ ;  /* 0x000000ffffcd7224 */ /* 0x000fe200078e00ff */
[----:B------:R-:W-:Y:S01]  /*0df0*/  SHF.R.S32.HI R226, RZ, 0x1f, R23 ;  /* 0x0000001fffe27819 */ /* 0x000fe20000011417 */
[----:B------:R-:W-:Y:S01]  /*0e00*/  IMAD R224, R2, 0x8, R223 ;  /* 0x0000000802e07824 */ /* 0x000fe200078e02df */
[----:B------:R-:W-:-:S02]  /*0e10*/  SHF.R.S32.HI R221, RZ, 0x1f, R200 ;  /* 0x0000001fffdd7819 */ /* 0x000fc400000114c8 */
[----:B------:R-:W-:Y:S02]  /*0e20*/  SHF.R.S32.HI R220, RZ, 0x1f, R199 ;  /* 0x0000001fffdc7819 */ /* 0x000fe400000114c7 */
[----:B------:R-:W-:Y:S02]  /*0e30*/  SHF.R.S32.HI R219, RZ, 0x1f, R198 ;  /* 0x0000001fffdb7819 */ /* 0x000fe400000114c6 */
[----:B------:R-:W-:Y:S02]  /*0e40*/  SHF.R.S32.HI R218, RZ, 0x1f, R197 ;  /* 0x0000001fffda7819 */ /* 0x000fe400000114c5 */
[----:B------:R-:W-:Y:S02]  /*0e50*/  SHF.R.S32.HI R217, RZ, 0x1f, R196 ;  /* 0x0000001fffd97819 */ /* 0x000fe400000114c4 */
[----:B------:R-:W-:Y:S02]  /*0e60*/  SHF.R.S32.HI R216, RZ, 0x1f, R195 ;  /* 0x0000001fffd87819 */ /* 0x000fe400000114c3 */
        /* <DEDUP_REMOVED lines=8> */
[----:B------:R-:W-:Y:S01]  /*0ef0*/  SHF.R.S32.HI R207, RZ, 0x1f, R22 ;  /* 0x0000001fffcf7819 */ /* 0x000fe20000011416 */
[----:B------:R-:W-:Y:S01]  /*0f00*/  UMOV UR38, URZ ;  /* 0x0000003f00267c82 */ /* 0x000fe20008000000 */
[----:B------:R-:W-:Y:S01]  /*0f10*/  UMOV UR39, URZ ;  /* 0x0000003f00277c82 */ /* 0x000fe20008000000 */
[----:B--2---:R-:W-:-:S07]  /*0f20*/  LOP3.LUT R152, R10, 0x1, RZ, 0xfc, !PT ;  /* 0x000000010a987812 */ /* 0x004fce00078efcff */
.L_x_249:
[----:B0-2-4-:R-:W0:Y:S01]  /*0f30*/  LDC.64 R2, c[0x0][0xc88] ;  /* 0x00032200ff027b82 */ /* 0x015e220000000a00 */
[----:B------:R-:W-:-:S07]  /*0f40*/  ULDC.64 UR4, c[0x0][0xa28] ;  /* 0x00028a0000047ab9 */ /* 0x000fce0000000a00 */
[----:B------:R-:W1:Y:S08]  /*0f50*/  LDC.64 R10, c[0x0][0x418] ;  /* 0x00010600ff0a7b82 */ /* 0x000e700000000a00 */
[----:B------:R-:W2:Y:S01]  /*0f60*/  LDC R0, c[0x0][0x424] ;  /* 0x00010900ff007b82 */ /* 0x000ea20000000800 */
[----:B0-----:R-:W-:-:S07]  /*0f70*/  IMAD.WIDE R2, R7, 0x4, R2 ;  /* 0x0000000407027825 */ /* 0x001fce00078e0202 */
[----:B------:R-:W0:Y:S01]  /*0f80*/  LDC R13, c[0x0][0x2f0] ;  /* 0x0000bc00ff0d7b82 */ /* 0x000e220000000800 */
[----:B---3--:R-:W3:Y:S01]  /*0f90*/  LDG.E R19, desc[UR36][R2.64] ;  /* 0x0000002402137981 */ /* 0x008ee2000c1e1900 */
[----:B------:R-:W-:Y:S01]  /*0fa0*/  ISETP.NE.U32.AND P0, PT, RZ, UR4, PT ;  /* 0x00000004ff007c0c */ /* 0x000fe2000bf05070 */
[----:B------:R-:W-:-:S03]  /*0fb0*/  IMAD.MOV.U32 R7, RZ, RZ, RZ ;  /* 0x000000ffff077224 */ /* 0x000fc600078e00ff */
[----:B------:R-:W-:Y:S02]  /*0fc0*/  ISETP.NE.AND.EX P0, PT, RZ, UR5, PT, P0 ;  /* 0x00000005ff007c0c */ /* 0x000fe4000bf05300 */
[----:B---3--:R-:W-:-:S11]  /*0fd0*/  SHF.R.S32.HI R202, RZ, 0x1f, R19 ;  /* 0x0000001fffca7819 */ /* 0x008fd60000011413 */
[----:B------:R-:W-:-:S04]  /*0fe0*/  @P0 LEA R8, P1, R19, UR4, 0x2 ;  /* 0x0000000413080c11 */ /* 0x000fc8000f8210ff */
[----:B------:R-:W-:Y:S01]  /*0ff0*/  @P0 LEA.HI.X R9, R19, UR5, R202, 0x2, P1 ;  /* 0x0000000513090c11 */ /* 0x000fe200088f14ca */
[----:B------:R-:W-:Y:S02]  /*1000*/  ULDC.64 UR4, c[0x0][0xa20] ;  /* 0x0002880000047ab9 */ /* 0x000fe40000000a00 */
[----:B------:R-:W-:Y:S02]  /*1010*/  ISETP.NE.U32.AND P1, PT, RZ, UR4, PT ;  /* 0x00000004ff007c0c */ /* 0x000fe4000bf25070 */
[----:B------:R3:W5:Y:S01]  /*1020*/  @P0 LDG.E R7, desc[UR36][R8.64] ;  /* 0x0000002408070981 */ /* 0x000762000c1e1900 */
[----:B-1----:R-:W-:Y:S02]  /*1030*/  ISETP.NE.U32.AND P0, PT, R10, RZ, PT ;  /* 0x000000ff0a00720c */ /* 0x002fe40003f05070 */
[----:B------:R-:W-:Y:S02]  /*1040*/  ISETP.NE.AND.EX P1, PT, RZ, UR5, PT, P1 ;  /* 0x00000005ff007c0c */ /* 0x000fe4000bf25310 */
[----:B------:R-:W-:-:S04]  /*1050*/  ISETP.NE.AND.EX P0, PT, R11, RZ, PT, P0 ;  /* 0x000000ff0b00720c */ /* 0x000fc80003f05300 */
[----:B--2---:R-:W-:-:S05]  /*1060*/  SEL R0, R0, 0x1, P0 ;  /* 0x0000000100007807 */ /* 0x004fca0000000000 */
[----:B0-----:R-:W-:Y:S02]  /*1070*/  IMAD R98, R0, R13, RZ ;  /* 0x0000000d00627224 */ /* 0x001fe400078e02ff */
[----:B------:R-:W-:-:S04]  /*1080*/  @P1 LEA R2, P2, R19, UR4, 0x2 ;  /* 0x0000000413021c11 */ /* 0x000fc8000f8410ff */
[----:B------:R-:W-:-:S05]  /*1090*/  @P1 LEA.HI.X R3, R19, UR5, R202, 0x2, P2 ;  /* 0x0000000513031c11 */ /* 0x000fca00090f14ca */
[----:B------:R3:W5:Y:S01]  /*10a0*/  @P1 LDG.E R98, desc[UR36][R2.64] ;  /* 0x0000002402621981 */ /* 0x000762000c1e1900 */
[----:B------:R-:W-:Y:S05]  /*10b0*/  @P1 BRA `(.L_x_200) ;  /* 0x0000000000241947 */ /* 0x000fea0003800000 */
[----:B------:R-:W-:Y:S02]  /*10c0*/  ULDC.64 UR4, c[0x0][0xa08] ;  /* 0x0002820000047ab9 */ /* 0x000fe40000000a00 */
[----:B------:R-:W-:-:S04]  /*10d0*/  ISETP.NE.U32.AND P0, PT, RZ, UR4, PT ;  /* 0x00000004ff007c0c */ /* 0x000fc8000bf05070 */
[----:B------:R-:W-:-:S13]  /*10e0*/  ISETP.NE.AND.EX P0, PT, RZ, UR5, PT, P0 ;  /* 0x00000005ff007c0c */ /* 0x000fda000bf05300 */
[----:B------:R-:W-:Y:S05]  /*10f0*/  @!P0 BRA `(.L_x_200) ;  /* 0x0000000000148947 */ /* 0x000fea0003800000 */
[----:B---3--:R-:W0:Y:S02]  /*1100*/  LDC.64 R2, c[0x0][0xa08] ;  /* 0x00028200ff027b82 */ /* 0x008e240000000a00 */
[----:B0-----:R-:W-:-:S05]  /*1110*/  IMAD.WIDE R2, R19, 0x4, R2 ;  /* 0x0000000413027825 */ /* 0x001fca00078e0202 */
[----:B-----5:R-:W2:Y:S04]  /*1120*/  LDG.E R98, desc[UR36][R2.64] ;  /* 0x0000002402627981 */ /* 0x020ea8000c1e1900 */
[----:B------:R-:W2:Y:S02]  /*1130*/  LDG.E R9, desc[UR36][R2.64+0x4] ;  /* 0x0000042402097981 */ /* 0x000ea4000c1e1900 */
[----:B--2---:R-:W-:-:S07]  /*1140*/  IMAD.IADD R98, R9, 0x1, -R98 ;  /* 0x0000000109627824 */ /* 0x004fce00078e0a62 */
.L_x_200:
[----:B-----5:R-:W-:Y:S01]  /*1150*/  IMAD.IADD R98, R98, 0x1, -R7 ;  /* 0x0000000162627824 */ /* 0x020fe200078e0a07 */
[C---:B---3--:R-:W-:Y:S01]  /*1160*/  LOP3.LUT R2, R6.reuse, 0xff000000, RZ, 0xc0, !PT ;  /* 0xff00000006027812 */ /* 0x048fe200078ec0ff */
[----:B------:R-:W-:Y:S01]  /*1170*/  IMAD.MOV.U32 R88, RZ, RZ, RZ ;  /* 0x000000ffff587224 */ /* 0x000fe200078e00ff */
[----:B------:R-:W-:Y:S01]  /*1180*/  LOP3.LUT R0, R6, 0xff0000, RZ, 0xc0, !PT ;  /* 0x00ff000006007812 */ /* 0x000fe200078ec0ff */
[C---:B------:R-:W-:Y:S01]  /*1190*/  VIADD R4, R98.reuse, 0x7f ;  /* 0x0000007f62047836 */ /* 0x040fe20000000000 */
[----:B------:R-:W-:Y:S02]  /*11a0*/  ISETP.GE.AND P0, PT, R98, 0x1, PT ;  /* 0x000000016200780c */ /* 0x000fe40003f06270 */
[----:B------:R-:W-:Y:S02]  /*11b0*/  SHF.R.U32.HI R3, RZ, 0x8, R2 ;  /* 0x00000008ff037819 */ /* 0x000fe40000011602 */
[----:B------:R-:W-:Y:S02]  /*11c0*/  SHF.R.S32.HI R7, RZ, 0x1f, R4 ;  /* 0x0000001fff077819 */ /* 0x000fe40000011404 */
[----:B------:R-:W-:-:S02]  /*11d0*/  LEA.HI R0, R0, R3, RZ, 0x10 ;  /* 0x0000000300007211 */ /* 0x000fc400078f80ff */
[----:B------:R-:W-:Y:S02]  /*11e0*/  LEA.HI R7, R7, R4, RZ, 0x7 ;  /* 0x0000000407077211 */ /* 0x000fe400078f38ff */
[----:B------:R-:W-:Y:S02]  /*11f0*/  LOP3.LUT R201, R0, 0xff, RZ, 0xc0, !PT ;  /* 0x000000ff00c97812 */ /* 0x000fe400078ec0ff */
[----:B------:R-:W-:Y:S02]  /*1200*/  SHF.R.U32.HI R18, RZ, 0x10, R0 ;  /* 0x00000010ff127819 */ /* 0x000fe40000011600 */
[----:B------:R-:W-:Y:S01]  /*1210*/  SHF.R.S32.HI R8, RZ, 0x7, R7 ;  /* 0x00000007ff087819 */ /* 0x000fe20000011407 */
[----:B------:R-:W-:Y:S06]  /*1220*/  @!P0 BRA `(.L_x_201) ;  /* 0x0000000000788947 */ /* 0x000fec0003800000 */
[----:B------:R-:W0:Y:S01]  /*1230*/  LDC R3, c[0x0][0x9f0] ;  /* 0x00027c00ff037b82 */ /* 0x000e220000000800 */
[----:B------:R-:W-:-:S04]  /*1240*/  ISETP.NE.AND P0, PT, R18, RZ, PT ;  /* 0x000000ff1200720c */ /* 0x000fc80003f05270 */
[----:B0-----:R-:W-:-:S04]  /*1250*/  SEL R11, R18, R3, P0 ;  /* 0x00000003120b7207 */ /* 0x001fc80000000000 */
[-C--:B------:R-:W-:Y:S02]  /*1260*/  IABS R7, R11.reuse ;  /* 0x0000000b00077213 */ /* 0x080fe40000000000 */
[----:B------:R-:W-:Y:S02]  /*1270*/  IADD3 R0, R8, -0x1, R11 ;  /* 0xffffffff08007810 */ /* 0x000fe40007ffe00b */
[----:B------:R-:W0:Y:S01]  /*1280*/  I2F.RP R4, R7 ;  /* 0x0000000700047306 */ /* 0x000e220000209400 */
[----:B------:R-:W-:-:S04]  /*1290*/  IABS R12, R11 ;  /* 0x0000000b000c7213 */ /* 0x000fc80000000000 */
[----:B------:R-:W-:-:S03]  /*12a0*/  IADD3 R12, RZ, -R12, RZ ;  /* 0x8000000cff0c7210 */ /* 0x000fc60007ffe0ff */
[----:B0-----:R-:W0:Y:S02]  /*12b0*/  MUFU.RCP R4, R4 ;  /* 0x0000000400047308 */ /* 0x001e240000001000 */
[----:B0-----:R-:W-:Y:S01]  /*12c0*/  VIADD R2, R4, 0xffffffe ;  /* 0x0ffffffe04027836 */ /* 0x001fe20000000000 */
[----:B------:R-:W-:Y:S02]  /*12d0*/  IABS R4, R0 ;  /* 0x0000000000047213 */ /* 0x000fe40000000000 */
[----:B------:R-:W-:-:S03]  /*12e0*/  LOP3.LUT R0, R0, R11, RZ, 0x3c, !PT ;  /* 0x0000000b00007212 */ /* 0x000fc600078e3cff */
[----:B------:R0:W1:Y:S01]  /*12f0*/  F2I.FTZ.U32.TRUNC.NTZ R3, R2 ;  /* 0x0000000200037305 */ /* 0x000062000021f000 */
[----:B------:R-:W-:Y:S01]  /*1300*/  ISETP.GE.AND P2, PT, R0, RZ, PT ;  /* 0x000000ff0000720c */ /* 0x000fe20003f46270 */
[----:B0-----:R-:W-:Y:S02]  /*1310*/  IMAD.MOV.U32 R2, RZ, RZ, RZ ;  /* 0x000000ffff027224 */ /* 0x001fe400078e00ff */
[----:B-1----:R-:W-:-:S04]  /*1320*/  IMAD.MOV R10, RZ, RZ, -R3 ;  /* 0x000000ffff0a7224 */ /* 0x002fc800078e0a03 */
[----:B------:R-:W-:-:S04]  /*1330*/  IMAD R9, R10, R7, RZ ;  /* 0x000000070a097224 */ /* 0x000fc800078e02ff */
[----:B------:R-:W-:-:S04]  /*1340*/  IMAD.HI.U32 R3, R3, R9, R2 ;  /* 0x0000000903037227 */ /* 0x000fc800078e0002 */
[----:B------:R-:W-:Y:S02]  /*1350*/  IMAD.MOV.U32 R2, RZ, RZ, R12 ;  /* 0x000000ffff027224 */ /* 0x000fe400078e000c */
[----:B------:R-:W-:-:S04]  /*1360*/  IMAD.HI.U32 R3, R3, R4, RZ ;  /* 0x0000000403037227 */ /* 0x000fc800078e00ff */
[----:B------:R-:W-:-:S05]  /*1370*/  IMAD R2, R3, R2, R4 ;  /* 0x0000000203027224 */ /* 0x000fca00078e0204 */
[----:B------:R-:W-:-:S13]  /*1380*/  ISETP.GT.U32.AND P1, PT, R7, R2, PT ;  /* 0x000000020700720c */ /* 0x000fda0003f24070 */
[----:B------:R-:W-:Y:S02]  /*1390*/  @!P1 IMAD.IADD R2, R2, 0x1, -R7 ;  /* 0x0000000102029824 */ /* 0x000fe400078e0a07 */
[----:B------:R-:W-:Y:S01]  /*13a0*/  @!P1 VIADD R3, R3, 0x1 ;  /* 0x0000000103039836 */ /* 0x000fe20000000000 */
[----:B------:R-:W-:Y:S02]  /*13b0*/  ISETP.NE.AND P1, PT, R11, RZ, PT ;  /* 0x000000ff0b00720c */ /* 0x000fe40003f25270 */
[----:B------:R-:W-:-:S13]  /*13c0*/  ISETP.GE.U32.AND P0, PT, R2, R7, PT ;  /* 0x000000070200720c */ /* 0x000fda0003f06070 */
[----:B------:R-:W-:-:S04]  /*13d0*/  @P0 VIADD R3, R3, 0x1 ;  /* 0x0000000103030836 */ /* 0x000fc80000000000 */
[----:B------:R-:W-:Y:S01]  /*13e0*/  @!P2 IMAD.MOV R3, RZ, RZ, -R3 ;  /* 0x000000ffff03a224 */ /* 0x000fe200078e0a03 */
[----:B------:R-:W-:-:S05]  /*13f0*/  @!P1 LOP3.LUT R3, RZ, R11, RZ, 0x33, !PT ;  /* 0x0000000bff039212 */ /* 0x000fca00078e33ff */
[----:B------:R-:W-:-:S07]  /*1400*/  IMAD.MOV.U32 R88, RZ, RZ, R3 ;  /* 0x000000ffff587224 */ /* 0x000fce00078e0003 */
.L_x_201:
[-C--:B------:R-:W-:Y:S01]  /*1410*/  IMAD R17, R201, R88.reuse, RZ ;  /* 0x00000058c9117224 */ /* 0x080fe200078e02ff */
[----:B------:R-:W-:Y:S01]  /*1420*/  LOP3.LUT R2, R6, 0xffff, RZ, 0xc0, !PT ;  /* 0x0000ffff06027812 */ /* 0x000fe200078ec0ff */
[----:B------:R-:W-:Y:S01]  /*1430*/  IMAD.MOV.U32 R16, RZ, RZ, R5 ;  /* 0x000000ffff107224 */ /* 0x000fe200078e0005 */
[----:B------:R-:W-:Y:S02]  /*1440*/  PLOP3.LUT P0, PT, PT, PT, PT, 0x80, 0x0 ;  /* 0x000000000000781c */ /* 0x000fe40003f0f070 */
[----:B------:R-:W-:Y:S02]  /*1450*/  CS2R R156, SRZ ;  /* 0x00000000009c7805 */ /* 0x000fe4000001ff00 */
[----:B------:R-:W-:Y:S02]  /*1460*/  VIADDMNMX R88, R17, R88, R8, PT ;  /* 0x0000005811587246 */ /* 0x000fe40003800108 */
[----:B------:R-:W-:Y:S02]  /*1470*/  CS2R R150, SRZ ;  /* 0x0000000000967805 */ /* 0x000fe4000001ff00 */
[----:B------:R-:W-:-:S02]  /*1480*/  CS2R R64, SRZ ;  /* 0x0000000000407805 */ /* 0x000fc4000001ff00 */
[----:B------:R-:W-:Y:S02]  /*1490*/  CS2R R96, SRZ ;  /* 0x0000000000607805 */ /* 0x000fe4000001ff00 */
[----:B------:R-:W-:Y:S02]  /*14a0*/  ISETP.GT.AND P1, PT, R88, R17, PT ;  /* 0x000000115800720c */ /* 0x000fe40003f24270 */
        /* <DEDUP_REMOVED lines=30> */
[----:B------:R-:W0:Y:S01]  /*1690*/  SHFL.IDX PT, R0, R222, RZ, 0x1f ;  /* 0x00001fffde007589 */ /* 0x000e2200000e0000 */
[----:B------:R-:W1:Y:S01]  /*16a0*/  S2UR UR40, SR_CgaCtaId ;  /* 0x00000000002879c3 */ /* 0x000e620000008800 */
[----:B------:R-:W-:Y:S01]  /*16b0*/  UMOV UR5, 0x400 ;  /* 0x0000040000057882 */ /* 0x000fe20000000000 */
[----:B0-----:R-:W-:Y:S01]  /*16c0*/  R2UR UR41, R0 ;  /* 0x00000000002972ca */ /* 0x001fe200000e0000 */
[----:B-1----:R-:W-:-:S04]  /*16d0*/  ULEA UR42, UR40, UR5, 0x18 ;  /* 0x00000005282a7291 */ /* 0x002fc8000f8ec03f */
[----:B------:R-:W-:-:S04]  /*16e0*/  UIADD3 UR5, UR42, 0x10400, URZ ;  /* 0x000104002a057890 */ /* 0x000fc8000fffe03f */
[----:B------:R-:W-:-:S04]  /*16f0*/  ULOP3.LUT UP0, URZ, UR5, 0x3ff, URZ, 0xc0, !UPT ;  /* 0x000003ff053f7892 */ /* 0x000fc8000f80c03f */
[----:B------:R-:W-:Y:S02]  /*1700*/  ULEA.HI UR4, UR41, UR41, URZ, 0x1 ;  /* 0x0000002929047291 */ /* 0x000fe4000f8f083f */
[----:B------:R-:W-:Y:S02]  /*1710*/  PLOP3.LUT P0, PT, PT, PT, UP0, 0x80, 0x0 ;  /* 0x000000000000781c */ /* 0x000fe40003f0f008 */
        /* <DEDUP_REMOVED lines=14> */
[----:B------:R-:W-:Y:S01]  /*1800*/  MOV R12, 0x1 ;  /* 0x00000001000c7802 */ /* 0x000fe20000000f00 */
[----:B------:R-:W-:Y:S02]  /*1810*/  IMAD.U32 R6, RZ, RZ, UR4 ;  /* 0x00000004ff067e24 */ /* 0x000fe4000f8e00ff */
[----:B------:R-:W-:-:S02]  /*1820*/  IMAD.U32 R7, RZ, RZ, UR5 ;  /* 0x00000005ff077e24 */ /* 0x000fc4000f8e00ff */
[----:B------:R-:W-:Y:S02]  /*1830*/  IMAD.U32 R11, RZ, RZ, UR7 ;  /* 0x00000007ff0b7e24 */ /* 0x000fe4000f8e00ff */
[----:B------:R-:W-:Y:S02]  /*1840*/  IMAD.MOV.U32 R8, RZ, RZ, 0x70 ;  /* 0x00000070ff087424 */ /* 0x000fe400078e00ff */
[----:B0-----:R-:W-:-:S07]  /*1850*/  IMAD.MOV.U32 R13, RZ, RZ, RZ ;  /* 0x000000ffff0d7224 */ /* 0x001fce00078e00ff */
[----:B------:R-:W-:-:S07]  /*1860*/  LEPC R20, `(.L_x_203) ;  /* 0x000000001014794e */ /* 0x000fce0000000000 */
[----:B-1----:R-:W-:Y:S05]  /*1870*/  CALL.ABS.NOINC R14 ;  /* 0x000000000e007343 */ /* 0x002fea0003c00000 */
.L_x_203:
[----:B------:R-:W-:Y:S02]  /*1880*/  LEA.HI R0, R205, R205, RZ, 0x1 ;  /* 0x000000cdcd007211 */ /* 0x000fe400078f08ff */
[----:B------:R-:W-:Y:S02]  /*1890*/  ISETP.NE.AND P0, PT, R152, 0x3, PT ;  /* 0x000000039800780c */ /* 0x000fe40003f05270 */
[----:B------:R-:W-:-:S05]  /*18a0*/  LOP3.LUT R0, R0, 0xfffffffe, RZ, 0xc0, !PT ;  /* 0xfffffffe00007812 */ /* 0x000fca00078ec0ff */
[----:B------:R-:W-:-:S05]  /*18b0*/  IMAD.IADD R0, R205, 0x1, -R0 ;  /* 0x00000001cd007824 */ /* 0x000fca00078e0a00 */
[----:B------:R-:W-:-:S04]  /*18c0*/  SHF.L.U32 R0, R0, 0x1f, RZ ;  /* 0x0000001f00007819 */ /* 0x000fc800000006ff */
[----:B------:R-:W0:Y:S02]  /*18d0*/  SYNCS.PHASECHK.TRANS64.TRYWAIT P1, [UR42+0x28800], R0 ;  /* 0x02880000ff0075a7 */ /* 0x000e24000802016a */
[----:B0-----:R-:W-:Y:S05]  /*18e0*/  @!P1 BRA `(.L_x_204) ;  /* 0x000000d400e49947 */ /* 0x001fea0003800000 */
.L_x_334:
[----:B------:R-:W-:Y:S05]  /*18f0*/  @!P0 BRA `(.L_x_205) ;  /* 0x0000000000048947 */ /* 0x000fea0003800000 */
[----:B------:R-:W-:Y:S01]  /*1900*/  BPT.TRAP 0x1 ;  /* 0x000000040000795c */ /* 0x000fe20000300000 */
.L_x_205:
[----:B------:R-:W-:Y:S02]  /*1910*/  IMAD.U32 R4, RZ, RZ, UR39 ;  /* 0x00000027ff047e24 */ /* 0x000fe4000f8e00ff */
[----:B0-----:R-:W-:-:S03]  /*1920*/  IMAD.U32 R3, RZ, RZ, UR38 ;  /* 0x00000026ff037e24 */ /* 0x001fc6000f8e00ff */
[----:B------:R-:W-:Y:S02]  /*1930*/  LEA R4, R4, UR42, 0x3 ;  /* 0x0000002a04047c11 */ /* 0x000fe4000f8e18ff */
[----:B------:R-:W-:-:S04]  /*1940*/  SHF.L.U32 R3, R3, 0x1f, RZ ;  /* 0x0000001f03037819 */ /* 0x000fc800000006ff */
[----:B------:R0:W1:Y:S01]  /*1950*/  SYNCS.PHASECHK.TRANS64.TRYWAIT P1, [R4+URZ+0x28830], R3 ;  /* 0x02883003040075a7 */ /* 0x000062000802017f */
[----:B------:R-:W-:Y:S05]  /*1960*/  @!P0 BRA `(.L_x_206) ;  /* 0x0000000000048947 */ /* 0x000fea0003800000 */
[----:B------:R-:W-:Y:S01]  /*1970*/  BPT.TRAP 0x1 ;  /* 0x000000040000795c */ /* 0x000fe20000300000 */
.L_x_206:
[----:B------:R-:W-:Y:S01]  /*1980*/  IMAD.MOV.U32 R151, RZ, RZ, RZ ;  /* 0x000000ffff977224 */ /* 0x000fe200078e00ff */
[----:B-1----:R-:W-:Y:S06]  /*1990*/  @P1 BRA `(.L_x_207) ;  /* 0x0000000000081947 */ /* 0x002fec0003800000 */
[----:B------:R-:W1:Y:S02]  /*19a0*/  SYNCS.PHASECHK.TRANS64.TRYWAIT P1, [R4+URZ+0x28830], R3 ;  /* 0x02883003040075a7 */ /* 0x000e64000802017f */
[----:B-1----:R-:W-:Y:S05]  /*19b0*/  @!P1 BRA `(.L_x_208) ;  /* 0x000000d400c89947 */ /* 0x002fea0003800000 */
.L_x_207:
[----:B------:R-:W-:Y:S05]  /*19c0*/  WARPSYNC.ALL ;  /* 0x0000000000007948 */ /* 0x000fea0003800000 */
[----:B------:R-:W-:Y:S01]  /*19d0*/  UIADD3 UR4, UR42, 0x18400, URZ ;  /* 0x000184002a047890 */ /* 0x000fe2000fffe03f */
[----:B------:R-:W-:Y:S01]  /*19e0*/  WARPGROUP.ARRIVE ;  /* 0x00000000000079c5 */ /* 0x000fe20000000000 */
[----:B------:R-:W-:Y:S02]  /*19f0*/  ULOP3.LUT UR32, UR43, 0x10000, URZ, 0xfc, !UPT ;  /* 0x000100002b207892 */ /* 0x000fe4000f8efc3f */
[----:B------:R-:W-:Y:S01]  /*1a00*/  USHF.R.U32.HI UR4, URZ, 0x4, UR4 ;  /* 0x000000043f047899 */ /* 0x000fe20008011604 */
[----:B------:R-:W-:Y:S01]  /*1a10*/  UMOV UR33, 0x40000040 ;  /* 0x4000004000217882 */ /* 0x000fe20000000000 */
[----:B------:R-:W-:-:S02]  /*1a20*/  UMOV UR35, 0x40000040 ;  /* 0x4000004000237882 */ /* 0x000fc40000000000 */
[----:B------:R-:W-:Y:S01]  /*1a30*/  ULOP3.LUT UR4, UR4, 0x3fff, URZ, 0xc0, !UPT ;  /* 0x00003fff04047892 */ /* 0x000fe2000f8ec03f */
[----:B------:R-:W-:Y:S01]  /*1a40*/  UMOV UR5, 0x40000040 ;  /* 0x4000004000057882 */ /* 0x000fe20000000000 */
[----:B------:R-:W-:Y:S02]  /*1a50*/  UMOV UR7, 0x40000040 ;  /* 0x4000004000077882 */ /* 0x000fe40000000000 */
[----:B------:R-:W-:Y:S02]  /*1a60*/  ULOP3.LUT UR42, UR4, 0x10000, URZ, 0xfc, !UPT ;  /* 0x00010000042a7892 */ /* 0x000fe4000f8efc3f */
[----:B------:R-:W-:Y:S02]  /*1a70*/  UIADD3 UR4, UR32, 0x2, URZ ;  /* 0x0000000220047890 */ /* 0x000fe4000fffe03f */
[----:B------:R-:W-:Y:S02]  /*1a80*/  ULEA UR34, UR39, UR42, 0xb ;  /* 0x0000002a27227291 */ /* 0x000fe4000f8e583f */
[----:B------:R-:W-:-:S02]  /*1a90*/  UIADD3 UR8, UR32, 0x4, URZ ;  /* 0x0000000420087890 */ /* 0x000fc4000fffe03f */
[----:B------:R-:W-:Y:S02]  /*1aa0*/  UIADD3 UR6, UR34, 0x2, URZ ;  /* 0x0000000222067890 */ /* 0x000fe4000fffe03f */
[----:B------:R-:W-:Y:S01]  /*1ab0*/  UIADD3 UR10, UR34, 0x4, URZ ;  /* 0x00000004220a7890 */ /* 0x000fe2000fffe03f */
[----:B------:R-:W-:Y:S02]  /*1ac0*/  UMOV UR9, 0x40000040 ;  /* 0x4000004000097882 */ /* 0x000fe40000000000 */
[----:B------:R-:W-:Y:S01]  /*1ad0*/  HGMMA.64x128x16.F32 R24, gdesc[UR32], RZ, !UPT, gsb0 ;  /* 0x01e00000201879f0 */ /* 0x000fe2000c0008ff */
        /* <DEDUP_REMOVED lines=43> */
[----:B------:R-:W-:Y:S05]  /*1d90*/  @!P0 BRA `(.L_x_209) ;  /* 0x0000000000048947 */ /* 0x000fea0003800000 */
[----:B------:R-:W-:Y:S01]  /*1da0*/  BPT.TRAP 0x1 ;  /* 0x000000040000795c */ /* 0x000fe20000300000 */
.L_x_209:
[----:B01----:R-:W-:Y:S01]  /*1db0*/  IADD3 R3, R98, 0x80, -R203 ;  /* 0x0000008062037810 */ /* 0x003fe20007ffe8cb */
[----:B------:R-:W-:Y:S01]  /*1dc0*/  ULDC UR6, c[0x0][0x988] ;  /* 0x0002620000067ab9 */ /* 0x000fe20000000800 */
[----:B------:R-:W-:Y:S01]  /*1dd0*/  P2R R90, PR, RZ, 0x1 ;  /* 0x00000001ff5a7803 */ /* 0x000fe20000000000 */
[----:B------:R-:W-:Y:S01]  /*1de0*/  IMAD.MOV.U32 R150, RZ, RZ, R151 ;  /* 0x000000ffff967224 */ /* 0x000fe200078e0097 */
        /* <DEDUP_REMOVED lines=15> */
[--C-:B------:R-:W-:Y:S01]  /*1ee0*/  IMAD.MOV.U32 R143, RZ, RZ, R151.reuse ;  /* 0x000000ffff8f7224 */ /* 0x100fe200078e0097 */
[----:B------:R-:W-:Y:S01]  /*1ef0*/  ISETP.GT.AND P2, PT, R6, 0x9, PT ;  /* 0x000000090600780c */ /* 0x000fe20003f44270 */
[--C-:B------:R-:W-:Y:S01]  /*1f00*/  IMAD.MOV.U32 R141, RZ, RZ, R151.reuse ;  /* 0x000000ffff8d7224 */ /* 0x100fe200078e0097 */
[----:B------:R-:W-:Y:S01]  /*1f10*/  FSEL R127, R28, -INF , P1 ;  /* 0xff8000001c7f7808 */ /* 0x000fe20000800000 */
[--C-:B------:R-:W-:Y:S01]  /*1f20*/  IMAD.MOV.U32 R140, RZ, RZ, R151.reuse ;  /* 0x000000ffff8c7224 */ /* 0x100fe200078e0097 */
[----:B------:R-:W-:Y:S01]  /*1f30*/  FMNMX.FTZ R0, R113, R125, !PT ;  /* 0x0000007d71007209 */ /* 0x000fe20007810000 */
[--C-:B------:R-:W-:Y:S01]  /*1f40*/  IMAD.MOV.U32 R139, RZ, RZ, R151.reuse ;  /* 0x000000ffff8b7224 */ /* 0x100fe200078e0097 */
[C---:B------:R-:W-:Y:S01]  /*1f50*/  ISETP.GT.AND P6, PT, R6.reuse, 0x10, PT ;  /* 0x000000100600780c */ /* 0x040fe20003fc4270 */
[--C-:B------:R-:W-:Y:S01]  /*1f60*/  IMAD.MOV.U32 R138, RZ, RZ, R151.reuse ;  /* 0x000000ffff8a7224 */ /* 0x100fe200078e0097 */
[----:B------:R-:W-:Y:S01]  /*1f70*/  FSEL R129, R29, -INF , P2 ;  /* 0xff8000001d817808 */ /* 0x000fe20001000000 */
[--C-:B------:R-:W-:Y:S01]  /*1f80*/  IMAD.MOV.U32 R137, RZ, RZ, R151.reuse ;  /* 0x000000ffff897224 */ /* 0x100fe200078e0097 */
[----:B------:R-:W-:Y:S01]  /*1f90*/  FMNMX.FTZ R0, R127, R0, !PT ;  /* 0x000000007f007209 */ /* 0x000fe20007810000 */
[--C-:B------:R-:W-:Y:S01]  /*1fa0*/  IMAD.MOV.U32 R136, RZ, RZ, R151.reuse ;  /* 0x000000ffff887224 */ /* 0x100fe200078e0097 */
[----:B------:R-:W-:Y:S01]  /*1fb0*/  ISETP.GT.AND P5, PT, R6, 0x11, PT ;  /* 0x000000110600780c */ /* 0x000fe20003fa4270 */
[--C-:B------:R-:W-:Y:S01]  /*1fc0*/  IMAD.MOV.U32 R134, RZ, RZ, R151.reuse ;  /* 0x000000ffff867224 */ /* 0x100fe200078e0097 */
[----:B------:R-:W-:Y:S01]  /*1fd0*/  FSEL R131, R32, -INF , P6 ;  /* 0xff80000020837808 */ /* 0x000fe20003000000 */
[--C-:B------:R-:W-:Y:S01]  /*1fe0*/  IMAD.MOV.U32 R132, RZ, RZ, R151.reuse ;  /* 0x000000ffff847224 */ /* 0x100fe200078e0097 */
[----:B------:R-:W-:Y:S01]  /*1ff0*/  FMNMX.FTZ R0, R129, R0, !PT ;  /* 0x0000000081007209 */ /* 0x000fe20007810000 */
[--C-:B------:R-:W-:Y:S01]  /*2000*/  IMAD.MOV.U32 R130, RZ, RZ, R151.reuse ;  /* 0x000000ffff827224 */ /* 0x100fe200078e0097 */
[----:B------:R-:W-:Y:S01]  /*2010*/  FSEL R5, R26, -INF , P4 ;  /* 0xff8000001a057808 */ /* 0x000fe20002000000 */
[--C-:B------:R-:W-:Y:S01]  /*2020*/  IMAD.MOV.U32 R128, RZ, RZ, R151.reuse ;  /* 0x000000ffff807224 */ /* 0x100fe200078e0097 */
[C---:B------:R-:W-:Y:S01]  /*2030*/  ISETP.GT.AND P4, PT, R6.reuse, 0x18, PT ;  /* 0x000000180600780c */ /* 0x040fe20003f84270 */
[--C-:B------:R-:W-:Y:S01]  /*2040*/  IMAD.MOV.U32 R124, RZ, RZ, R151.reuse ;  /* 0x000000ffff7c7224 */ /* 0x100fe200078e0097 */
[----:B------:R-:W-:Y:S01]  /*2050*/  FSEL R133, R33, -INF , P5 ;  /* 0xff80000021857808 */ /* 0x000fe20002800000 */
[--C-:B------:R-:W-:Y:S01]  /*2060*/  IMAD.MOV.U32 R122, RZ, RZ, R151.reuse ;  /* 0x000000ffff7a7224 */ /* 0x100fe200078e0097 */
[----:B------:R-:W-:Y:S01]  /*2070*/  FMNMX.FTZ R0, R131, R0, !PT ;  /* 0x0000000083007209 */ /* 0x000fe20007810000 */
        /* <DEDUP_REMOVED lines=24> */
[----:B------:R-:W-:Y:S01]  /*2200*/  IMAD.MOV.U32 R92, RZ, RZ, R151 ;  /* 0x000000ffff5c7224 */ /* 0x000fe200078e0097 */
[----:B------:R-:W-:-:S02]  /*2210*/  FSEL R11, R34, -INF , P6 ;  /* 0xff800000220b7808 */ /* 0x000fc40003000000 */
[C---:B------:R-:W-:Y:S02]  /*2220*/  ISETP.GT.AND P6, PT, R6.reuse, 0x28, PT ;  /* 0x000000280600780c */ /* 0x040fe40003fc4270 */
[----:B------:R-:W-:Y:S02]  /*2230*/  FSEL R117, R41, -INF , P2 ;  /* 0xff80000029757808 */ /* 0x000fe40001000000 */
[----:B------:R-:W-:Y:S02]  /*2240*/  FMNMX.FTZ R0, R123, R0, !PT ;  /* 0x000000007b007209 */ /* 0x000fe40007810000 */
[----:B------:R-:W-:Y:S02]  /*2250*/  FSEL R35, R35, -INF , P5 ;  /* 0xff80000023237808 */ /* 0x000fe40002800000 */
[----:B------:R-:W-:Y:S02]  /*2260*/  ISETP.GT.AND P5, PT, R6, 0x29, PT ;  /* 0x000000290600780c */ /* 0x000fe40003fa4270 */
[----:B------:R-:W-:-:S02]  /*2270*/  FSEL R121, R44, -INF , P6 ;  /* 0xff8000002c797808 */ /* 0x000fc40003000000 */
[----:B------:R-:W-:Y:S02]  /*2280*/  FMNMX.FTZ R0, R117, R0, !PT ;  /* 0x0000000075007209 */ /* 0x000fe40007810000 */
[----:B------:R-:W-:Y:S02]  /*2290*/  FSEL R13, R38, -INF , P4 ;  /* 0xff800000260d7808 */ /* 0x000fe40002000000 */
[----:B------:R-:W-:Y:S02]  /*22a0*/  ISETP.GT.AND P4, PT, R6, 0x30, PT ;  /* 0x000000300600780c */ /* 0x000fe40003f84270 */
[----:B------:R-:W-:Y:S02]  /*22b0*/  FSEL R119, R45, -INF , P5 ;  /* 0xff8000002d777808 */ /* 0x000fe40002800000 */
[----:B------:R-:W-:Y:S02]  /*22c0*/  FMNMX.FTZ R0, R121, R0, !PT ;  /* 0x0000000079007209 */ /* 0x000fe40007810000 */
[----:B------:R-:W-:-:S02]  /*22d0*/  FSEL R39, R39, -INF , P3 ;  /* 0xff80000027277808 */ /* 0x000fc40001800000 */
[----:B------:R-:W-:Y:S02]  /*22e0*/  ISETP.GT.AND P3, PT, R6, 0x31, PT ;  /* 0x000000310600780c */ /* 0x000fe40003f64270 */
        /* <DEDUP_REMOVED lines=38> */
[----:B------:R-:W-:Y:S02]  /*2550*/  ISETP.GT.AND P0, PT, R6, 0x59, PT ;  /* 0x000000590600780c */ /* 0x000fe40003f04270 */
[----:B------:R-:W-:Y:S02]  /*2560*/  FSEL R89, R68, -INF , P6 ;  /* 0xff80000044597808 */ /* 0x000fe40003000000 */
[----:B------:R-:W-:-:S02]  /*2570*/  FMNMX.FTZ R0, R65, R0, !PT ;  /* 0x0000000041007209 */ /* 0x000fc40007810000 */
[----:B------:R-:W-:Y:S02]  /*2580*/  FSEL R59, R59, -INF , P5 ;  /* 0xff8000003b3b7808 */ /* 0x000fe40002800000 */
[C---:B------:R-:W-:Y:S02]  /*2590*/  ISETP.GT.AND P5, PT, R6.reuse, 0x60, PT ;  /* 0x000000600600780c */ /* 0x040fe40003fa4270 */
[----:B------:R-:W-:Y:S02]  /*25a0*/  FSEL R97, R69, -INF , P0 ;  /* 0xff80000045617808 */ /* 0x000fe40000000000 */
[----:B------:R-:W-:Y:S02]  /*25b0*/  FMNMX.FTZ R0, R89, R0, !PT ;  /* 0x0000000059007209 */ /* 0x000fe40007810000 */
        /* <DEDUP_REMOVED lines=12> */
[----:B------:R-:W-:Y:S02]  /*2680*/  FSEL R105, R77, -INF , P2 ;  /* 0xff8000004d697808 */ /* 0x000fe40001000000 */
[----:B------:R-:W-:-:S02]  /*2690*/  FMNMX.FTZ R0, R103, R0, !PT ;  /* 0x0000000067007209 */ /* 0x000fc40007810000 */
[----:B------:R-:W-:Y:S02]  /*26a0*/  ISETP.GT.AND P3, PT, R6, 0x70, PT ;  /* 0x000000700600780c */ /* 0x000fe40003f64270 */
[----:B------:R-:W-:Y:S02]  /*26b0*/  FSEL R37, R62, -INF , P4 ;  /* 0xff8000003e257808 */ /* 0x000fe40002000000 */
[----:B------:R-:W-:Y:S02]  /*26c0*/  FSEL R107, R80, -INF , P3 ;  /* 0xff800000506b7808 */ /* 0x000fe40001800000 */
[----:B------:R-:W-:Y:S02]  /*26d0*/  FMNMX.FTZ R0, R105, R0, !PT ;  /* 0x0000000069007209 */ /* 0x000fe40007810000 */
[----:B------:R-:W-:Y:S02]  /*26e0*/  ISETP.GT.AND P4, PT, R6, 0x71, PT ;  /* 0x000000710600780c */ /* 0x000fe40003f84270 */
[----:B------:R-:W-:-:S02]  /*26f0*/  FMNMX.FTZ R0, R107, R0, !PT ;  /* 0x000000006b007209 */ /* 0x000fc40007810000 */
[----:B------:R-:W-:Y:S02]  /*2700*/  FSEL R111, R81, -INF , P4 ;  /* 0xff800000516f7808 */ /* 0x000fe40002000000 */
[----:B------:R-:W-:Y:S02]  /*2710*/  ISETP.GT.AND P5, PT, R6, 0x78, PT ;  /* 0x000000780600780c */ /* 0x000fe40003fa4270 */
[----:B------:R-:W-:Y:S02]  /*2720*/  FMNMX.FTZ R0, R111, R0, !PT ;  /* 0x000000006f007209 */ /* 0x000fe40007810000 */
[----:B------:R-:W-:Y:S02]  /*2730*/  FSEL R109, R84, -INF , P5 ;  /* 0xff800000546d7808 */ /* 0x000fe40002800000 */
[----:B------:R-:W-:Y:S02]  /*2740*/  ISETP.GT.AND P6, PT, R6, 0x79, PT ;  /* 0x000000790600780c */ /* 0x000fe40003fc4270 */
[----:B------:R-:W-:-:S02]  /*2750*/  FMNMX.FTZ R0, R109, R0, !PT ;  /* 0x000000006d007209 */ /* 0x000fc40007810000 */
[----:B------:R-:W-:Y:S02]  /*2760*/  FSEL R85, R85, -INF , P6 ;  /* 0xff80000055557808 */ /* 0x000fe40003000000 */
[----:B------:R-:W-:Y:S02]  /*2770*/  P2R R20, PR, RZ, 0x4 ;  /* 0x00000004ff147803 */ /* 0x000fe40000000000 */
[----:B------:R-:W-:Y:S01]  /*2780*/  FMNMX.FTZ R8, R85, R0, !PT ;  /* 0x0000000055087209 */ /* 0x000fe20007810000 */
[----:B------:R-:W-:Y:S01]  /*2790*/  IMAD.U32 R0, RZ, RZ, UR6 ;  /* 0x00000006ff007e24 */ /* 0x000fe2000f8e00ff */
[C---:B------:R-:W-:Y:S02]  /*27a0*/  ISETP.GT.AND P2, PT, R6.reuse, 0x58, PT ;  /* 0x000000580600780c */ /* 0x040fe40003f44270 */
[----:B------:R-:W-:Y:S01]  /*27b0*/  P2R R24, PR, RZ, 0x2 ;  /* 0x00000002ff187803 */ /* 0x000fe20000000000 */
[----:B------:R-:W0:Y:S01]  /*27c0*/  SHFL.BFLY PT, R3, R8, 0x2, 0x1f ;  /* 0x0c401f0008037f89 */ /* 0x000e2200000e0000 */
[----:B------:R-:W-:-:S02]  /*27d0*/  ISETP.GT.AND P1, PT, R6, 0x59, PT ;  /* 0x000000590600780c */ /* 0x000fc40003f24270 */
[----:B------:R-:W-:Y:S02]  /*27e0*/  FSEL R69, R70, -INF , P2 ;  /* 0xff80000046457808 */ /* 0x000fe40001000000 */
[----:B------:R-:W-:Y:S02]  /*27f0*/  P2R R26, PR, RZ, 0x1 ;  /* 0x00000001ff1a7803 */ /* 0x000fe40000000000 */
[----:B------:R-:W-:Y:S02]  /*2800*/  ISETP.GT.AND P0, PT, R6, 0x60, PT ;  /* 0x000000600600780c */ /* 0x000fe40003f04270 */
[----:B------:R-:W-:Y:S02]  /*2810*/  FSEL R71, R71, -INF , P1 ;  /* 0xff80000047477808 */ /* 0x000fe40000800000 */
[----:B------:R-:W-:Y:S02]  /*2820*/  P2R R14, PR, RZ, 0x8 ;  /* 0x00000008ff0e7803 */ /* 0x000fe40000000000 */
[----:B------:R-:W-:-:S02]  /*2830*/  FSEL R73, R74, -INF , P0 ;  /* 0xff8000004a497808 */ /* 0x000fc40000000000 */
[----:B------:R-:W-:Y:S02]  /*2840*/  ISETP.NE.AND P0, PT, R26, RZ, PT ;  /* 0x000000ff1a00720c */ /* 0x000fe40003f05270 */
[----:B------:R-:W-:Y:S02]  /*2850*/  ISETP.NE.AND P1, PT, R24, RZ, PT ;  /* 0x000000ff1800720c */ /* 0x000fe40003f25270 */
[----:B------:R-:W-:Y:S02]  /*2860*/  FSEL R75, R75, -INF , P0 ;  /* 0xff8000004b4b7808 */ /* 0x000fe40000000000 */
[----:B------:R-:W-:Y:S02]  /*2870*/  ISETP.NE.AND P2, PT, R20, RZ, PT ;  /* 0x000000ff1400720c */ /* 0x000fe40003f45270 */
[----:B------:R-:W-:Y:S02]  /*2880*/  FSEL R83, R83, -INF , P4 ;  /* 0xff80000053537808 */ /* 0x000fe40002000000 */
[----:B0-----:R-:W-:-:S02]  /*2890*/  FMNMX.FTZ R10, R8, R3, !PT ;  /* 0x00000003080a7209 */ /* 0x001fc40007810000 */
[----:B------:R-:W-:Y:S02]  /*28a0*/  FMNMX.FTZ R8, R5, R27, !PT ;  /* 0x0000001b05087209 */ /* 0x000fe40007810000 */
[----:B------:R-:W-:Y:S01]  /*28b0*/  FSEL R79, R79, -INF , P2 ;  /* 0xff8000004f4f7808 */ /* 0x000fe20001000000 */
[----:B------:R-:W0:Y:S01]  /*28c0*/  SHFL.BFLY PT, R3, R10, 0x1, 0x1f ;  /* 0x0c201f000a037f89 */ /* 0x000e2200000e0000 */
[----:B------:R-:W-:Y:S02]  /*28d0*/  FMNMX.FTZ R8, R9, R8, !PT ;  /* 0x0000000809087209 */ /* 0x000fe40007810000 */
[----:B------:R-:W-:Y:S02]  /*28e0*/  FSEL R87, R87, -INF , P6 ;  /* 0xff80000057577808 */ /* 0x000fe40003000000 */
[----:B------:R-:W-:Y:S02]  /*28f0*/  FMNMX.FTZ R8, R31, R8, !PT ;  /* 0x000000081f087209 */ /* 0x000fe40007810000 */
[----:B------:R-:W-:-:S02]  /*2900*/  R2UR UR6, R4 ;  /* 0x00000000040672ca */ /* 0x000fc400000e0000 */
[----:B------:R-:W-:Y:S02]  /*2910*/  FMNMX.FTZ R8, R11, R8, !PT ;  /* 0x000000080b087209 */ /* 0x000fe40007810000 */
[----:B------:R-:W-:Y:S01]  /*2920*/  ISETP.NE.AND P0, PT, R90, RZ, PT ;  /* 0x000000ff5a00720c */ /* 0x000fe20003f05270 */
[----:B------:R-:W-:Y:S01]  /*2930*/  IMAD.MOV.U32 R90, RZ, RZ, R151 ;  /* 0x000000ffff5a7224 */ /* 0x000fe200078e0097 */
[----:B------:R-:W-:Y:S02]  /*2940*/  FMNMX.FTZ R8, R35, R8, !PT ;  /* 0x0000000823087209 */ /* 0x000fe40007810000 */
[----:B------:R-:W-:Y:S02]  /*2950*/  MOV R94, R151 ;  /* 0x00000097005e7202 */ /* 0x000fe40000000f00 */
[----:B------:R-:W-:-:S03]  /*2960*/  FMNMX.FTZ R8, R13, R8, !PT ;  /* 0x000000080d087209 */ /* 0x000fc60007810000 */
[----:B------:R-:W-:Y:S01]  /*2970*/  UIADD3 UR6, UR6, 0x28840, URZ ;  /* 0x0002884006067890 */ /* 0x000fe2000fffe03f */
[----:B------:R-:W-:Y:S02]  /*2980*/  FMNMX.FTZ R8, R39, R8, !PT ;  /* 0x0000000827087209 */ /* 0x000fe40007810000 */
[----:B0-----:R-:W-:Y:S01]  /*2990*/  FMNMX.FTZ R3, R10, R3, !PT ;  /* 0x000000030a037209 */ /* 0x001fe20007810000 */
[----:B------:R-:W-:Y:S01]  /*29a0*/  UPRMT UR6, UR40, 0x654, UR6 ;  /* 0x0000065428067896 */ /* 0x000fe20008000006 */
[----:B------:R-:W-:Y:S02]  /*29b0*/  FMNMX.FTZ R8, R15, R8, !PT ;  /* 0x000000080f087209 */ /* 0x000fe40007810000 */
[C---:B------:R-:W-:Y:S01]  /*29c0*/  FSETP.NEU.FTZ.AND P3, PT, R3.reuse, -INF , PT ;  /* 0xff8000000300780b */ /* 0x040fe20003f7d000 */
[----:B------:R-:W-:Y:S01]  /*29d0*/  FMUL.FTZ R12, R3, R0 ;  /* 0x00000000030c7220 */ /* 0x000fe20000410000 */
[----:B------:R-:W-:-:S04]  /*29e0*/  FMNMX.FTZ R8, R43, R8, !PT ;  /* 0x000000082b087209 */ /* 0x000fc80007810000 */
[----:B------:R-:W-:Y:S01]  /*29f0*/  FMNMX.FTZ R8, R21, R8, !PT ;  /* 0x0000000815087209 */ /* 0x000fe20007810000 */
[----:B------:R-:W-:Y:S01]  /*2a00*/  SYNCS.ARRIVE.TRANS64.RED.A1T0 RZ, [UR6], RZ ;  /* 0x000000ffffff79a7 */ /* 0x000fe20008100406 */
[----:B------:R-:W-:Y:S02]  /*2a10*/  FSEL R6, R12, RZ, P3 ;  /* 0x000000ff0c067208 */ /* 0x000fe40001800000 */
[----:B------:R-:W-:Y:S02]  /*2a20*/  FMNMX.FTZ R8, R47, R8, !PT ;  /* 0x000000082f087209 */ /* 0x000fe40007810000 */
[----:B------:R-:W-:Y:S01]  /*2a30*/  ISETP.NE.AND P3, PT, R14, RZ, PT ;  /* 0x000000ff0e00720c */ /* 0x000fe20003f65270 */
[--C-:B------:R-:W-:Y:S01]  /*2a40*/  FFMA.FTZ R170, R93, R0, -R6.reuse ;  /* 0x000000005daa7223 */ /* 0x100fe20000010806 */
        /* <DEDUP_REMOVED lines=27> */
[--C-:B------:R-:W-:Y:S01]  /*2c00*/  FFMA.FTZ R113, R133, R0, -R6.reuse ;  /* 0x0000000085717223 */ /* 0x100fe20000010806 */
[----:B------:R-:W-:Y:S01]  /*2c10*/  FMNMX.FTZ R8, R63, R8, !PT ;  /* 0x000000083f087209 */ /* 0x000fe20007810000 */
[----:B------:R-:W1:Y:S01]  /*2c20*/  MUFU.EX2 R158, R158 ;  /* 0x0000009e009e7308 */ /* 0x000e620000000800 */
[-CC-:B------:R-:W-:Y:S01]  /*2c30*/  FFMA.FTZ R162, R135, R0.reuse, -R6.reuse ;  /* 0x0000000087a27223 */ /* 0x180fe20000010806 */
[--C-:B------:R-:W-:Y:S01]  /*2c40*/  FFMA.FTZ R115, R115, R0, -R6.reuse ;  /* 0x0000000073737223 */ /* 0x100fe20000010806 */
[----:B------:R-:W-:Y:S01]  /*2c50*/  FMNMX.FTZ R8, R41, R8, !PT ;  /* 0x0000000829087209 */ /* 0x000fe20007810000 */
[-CC-:B------:R-:W-:Y:S01]  /*2c60*/  FFMA.FTZ R164, R123, R0.reuse, -R6.reuse ;  /* 0x000000007ba47223 */ /* 0x180fe20000010806 */
[-CC-:B------:R-:W-:Y:S01]  /*2c70*/  FFMA.FTZ R117, R117, R0.reuse, -R6.reuse ;  /* 0x0000000075757223 */ /* 0x180fe20000010806 */
[--C-:B------:R-:W-:Y:S01]  /*2c80*/  FFMA.FTZ R119, R119, R0, -R6.reuse ;  /* 0x0000000077777223 */ /* 0x100fe20000010806 */
[----:B------:R-:W-:Y:S01]  /*2c90*/  FMNMX.FTZ R8, R67, R8, !PT ;  /* 0x0000000843087209 */ /* 0x000fe20007810000 */
[----:B------:R-:W2:Y:S01]  /*2ca0*/  MUFU.EX2 R81, R81 ;  /* 0x0000005100517308 */ /* 0x000ea20000000800 */
[-CC-:B------:R-:W-:Y:S01]  /*2cb0*/  FFMA.FTZ R91, R91, R0.reuse, -R6.reuse ;  /* 0x000000005b5b7223 */ /* 0x180fe20000010806 */
[--C-:B------:R-:W-:Y:S01]  /*2cc0*/  FFMA.FTZ R53, R53, R0, -R6.reuse ;  /* 0x0000000035357223 */ /* 0x100fe20000010806 */
[----:B------:R-:W-:Y:S01]  /*2cd0*/  FMNMX.FTZ R8, R69, R8, !PT ;  /* 0x0000000845087209 */ /* 0x000fe20007810000 */
[-CC-:B------:R-:W-:Y:S01]  /*2ce0*/  FFMA.FTZ R180, R99, R0.reuse, -R6.reuse ;  /* 0x0000000063b47223 */ /* 0x180fe20000010806 */
        /* <DEDUP_REMOVED lines=8> */
[----:B------:R-:W-:Y:S01]  /*2d70*/  FFMA.FTZ R85, R85, R0, -R6 ;  /* 0x0000000055557223 */ /* 0x000fe20000010806 */
[----:B------:R-:W3:Y:S01]  /*2d80*/  MUFU.EX2 R160, R160 ;  /* 0x000000a000a07308 */ /* 0x000ee20000000800 */
[----:B------:R-:W-:Y:S01]  /*2d90*/  FMNMX.FTZ R8, R75, R8, !PT ;  /* 0x000000084b087209 */ /* 0x000fe20007810000 */
[----:B------:R-:W-:-:S02]  /*2da0*/  IMAD.MOV.U32 R135, RZ, RZ, R151 ;  /* 0x000000ffff877224 */ /* 0x000fc400078e0097 */
[--C-:B------:R-:W-:Y:S01]  /*2db0*/  IMAD.MOV.U32 R133, RZ, RZ, R151.reuse ;  /* 0x000000ffff857224 */ /* 0x100fe200078e0097 */
[----:B------:R-:W-:Y:S01]  /*2dc0*/  FMNMX.FTZ R8, R93, R8, !PT ;  /* 0x000000085d087209 */ /* 0x000fe20007810000 */
[--C-:B------:R-:W-:Y:S02]  /*2dd0*/  IMAD.MOV.U32 R131, RZ, RZ, R151.reuse ;  /* 0x000000ffff837224 */ /* 0x100fe400078e0097 */
[----:B------:R-:W4:Y:S01]  /*2de0*/  MUFU.EX2 R113, R113 ;  /* 0x0000007100717308 */ /* 0x000f220000000800 */
[----:B------:R-:W-:Y:S01]  /*2df0*/  FMNMX.FTZ R8, R79, R8, !PT ;  /* 0x000000084f087209 */ /* 0x000fe20007810000 */
[--C-:B------:R-:W-:Y:S02]  /*2e00*/  IMAD.MOV.U32 R129, RZ, RZ, R151.reuse ;  /* 0x000000ffff817224 */ /* 0x100fe400078e0097 */
[--C-:B------:R-:W-:Y:S01]  /*2e10*/  IMAD.MOV.U32 R127, RZ, RZ, R151.reuse ;  /* 0x000000ffff7f7224 */ /* 0x100fe200078e0097 */
[----:B------:R-:W-:Y:S01]  /*2e20*/  FMNMX.FTZ R8, R95, R8, !PT ;  /* 0x000000085f087209 */ /* 0x000fe20007810000 */
[----:B------:R-:W-:-:S02]  /*2e30*/  IMAD.MOV.U32 R125, RZ, RZ, R151 ;  /* 0x000000ffff7d7224 */ /* 0x000fc400078e0097 */
[----:B------:R-:W5:Y:S01]  /*2e40*/  MUFU.EX2 R162, R162 ;  /* 0x000000a200a27308 */ /* 0x000f620000000800 */
[----:B------:R-:W-:Y:S01]  /*2e50*/  FMNMX.FTZ R8, R83, R8, !PT ;  /* 0x0000000853087209 */ /* 0x000fe20007810000 */
[--C-:B------:R-:W-:Y:S02]  /*2e60*/  IMAD.MOV.U32 R123, RZ, RZ, R151.reuse ;  /* 0x000000ffff7b7224 */ /* 0x100fe400078e0097 */
[--C-:B------:R-:W-:Y:S01]  /*2e70*/  IMAD.MOV.U32 R111, RZ, RZ, R151.reuse ;  /* 0x000000ffff6f7224 */ /* 0x100fe200078e0097 */
[----:B------:R-:W-:Y:S01]  /*2e80*/  FMNMX.FTZ R8, R121, R8, !PT ;  /* 0x0000000879087209 */ /* 0x000fe20007810000 */
[--C-:B------:R-:W-:Y:S02]  /*2e90*/  IMAD.MOV.U32 R109, RZ, RZ, R151.reuse ;  /* 0x000000ffff6d7224 */ /* 0x100fe400078e0097 */
[----:B------:R-:W5:Y:S01]  /*2ea0*/  MUFU.EX2 R115, R115 ;  /* 0x0000007300737308 */ /* 0x000f620000000800 */
[----:B------:R-:W-:Y:S01]  /*2eb0*/  FMNMX.FTZ R8, R87, R8, !PT ;  /* 0x0000000857087209 */ /* 0x000fe20007810000 */
[----:B------:R-:W-:-:S02]  /*2ec0*/  IMAD.MOV.U32 R107, RZ, RZ, R151 ;  /* 0x000000ffff6b7224 */ /* 0x000fc400078e0097 */
[--C-:B------:R-:W-:Y:S02]  /*2ed0*/  IMAD.MOV.U32 R105, RZ, RZ, R151.reuse ;  /* 0x000000ffff697224 */ /* 0x100fe400078e0097 */
[----:B------:R-:W0:Y:S01]  /*2ee0*/  SHFL.BFLY PT, R7, R8, 0x2, 0x1f ;  /* 0x0c401f0008077f89 */ /* 0x000e2200000e0000 */
[--C-:B------:R-:W-:Y:S01]  /*2ef0*/  IMAD.MOV.U32 R103, RZ, RZ, R151.reuse ;  /* 0x000000ffff677224 */ /* 0x100fe200078e0097 */
[----:B------:R-:W-:Y:S01]  /*2f00*/  MUFU.EX2 R164, R164 ;  /* 0x000000a400a47308 */ /* 0x000fe20000000800 */
[--C-:B------:R-:W-:Y:S02]  /*2f10*/  IMAD.MOV.U32 R101, RZ, RZ, R151.reuse ;  /* 0x000000ffff657224 */ /* 0x100fe400078e0097 */
[----:B------:R-:W-:-:S05]  /*2f20*/  IMAD.MOV.U32 R99, RZ, RZ, R151 ;  /* 0x000000ffff637224 */ /* 0x000fca00078e0097 */
[----:B------:R-:W-:Y:S08]  /*2f30*/  MUFU.EX2 R117, R117 ;  /* 0x0000007500757308 */ /* 0x000ff00000000800 */
[----:B------:R-:W-:Y:S01]  /*2f40*/  MUFU.EX2 R166, R166 ;  /* 0x000000a600a67308 */ /* 0x000fe20000000800 */
[----:B0-----:R-:W-:-:S07]  /*2f50*/  FMNMX.FTZ R10, R8, R7, !PT ;  /* 0x00000007080a7209 */ /* 0x001fce0007810000 */
[----:B------:R-:W-:Y:S01]  /*2f60*/  MUFU.EX2 R119, R119 ;  /* 0x0000007700777308 */ /* 0x000fe20000000800 */
[----:B------:R-:W0:Y:S07]  /*2f70*/  SHFL.BFLY PT, R7, R10, 0x1, 0x1f ;  /* 0x0c201f000a077f89 */ /* 0x000e2e00000e0000 */
[----:B------:R-:W-:Y:S08]  /*2f80*/  MUFU.EX2 R168, R168 ;  /* 0x000000a800a87308 */ /* 0x000ff00000000800 */
[----:B------:R-:W-:Y:S08]  /*2f90*/  MUFU.EX2 R91, R91 ;  /* 0x0000005b005b7308 */ /* 0x000ff00000000800 */
[----:B------:R-:W-:Y:S01]  /*2fa0*/  MUFU.EX2 R170, R170 ;  /* 0x000000aa00aa7308 */ /* 0x000fe20000000800 */
[----:B0-----:R-:W-:-:S04]  /*2fb0*/  FMNMX.FTZ R7, R10, R7, !PT ;  /* 0x000000070a077209 */ /* 0x001fc80007810000 */
[C---:B------:R-:W-:Y:S01]  /*2fc0*/  FSETP.NEU.FTZ.AND P1, PT, R7.reuse, -INF , PT ;  /* 0xff8000000700780b */ /* 0x040fe20003f3d000 */
[----:B------:R-:W-:Y:S02]  /*2fd0*/  FMUL.FTZ R8, R7, R0 ;  /* 0x0000000007087220 */ /* 0x000fe40000410000 */
[----:B------:R-:W-:Y:S03]  /*2fe0*/  MUFU.EX2 R53, R53 ;  /* 0x0000003500357308 */ /* 0x000fe60000000800 */
[----:B------:R-:W-:-:S05]  /*2ff0*/  FSEL R30, R8, RZ, P1 ;  /* 0x000000ff081e7208 */ /* 0x000fca0000800000 */
[----:B------:R-:W-:Y:S01]  /*3000*/  MUFU.EX2 R172, R172 ;  /* 0x000000ac00ac7308 */ /* 0x000fe20000000800 */
[-CC-:B------:R-:W-:Y:S01]  /*3010*/  FFMA.FTZ R157, R5, R0.reuse, -R30.reuse ;  /* 0x00000000059d7223 */ /* 0x180fe2000001081e */
[-CC-:B------:R-:W-:Y:S01]  /*3020*/  FFMA.FTZ R6, R27, R0.reuse, -R30.reuse ;  /* 0x000000001b067223 */ /* 0x180fe2000001081e */
[-CC-:B------:R-:W-:Y:S01]  /*3030*/  FFMA.FTZ R159, R9, R0.reuse, -R30.reuse ;  /* 0x00000000099f7223 */ /* 0x180fe2000001081e */
[----:B------:R-:W-:Y:S01]  /*3040*/  FADD.FTZ R5, R156, R77 ;  /* 0x0000004d9c057221 */ /* 0x000fe20000010000 */
[-CC-:B------:R-:W-:Y:S01]  /*3050*/  FFMA.FTZ R8, R31, R0.reuse, -R30.reuse ;  /* 0x000000001f087223 */ /* 0x180fe2000001081e */
[-CC-:B------:R-:W-:Y:S01]  /*3060*/  FFMA.FTZ R161, R11, R0.reuse, -R30.reuse ;  /* 0x000000000ba17223 */ /* 0x180fe2000001081e */
[-CC-:B------:R-:W-:Y:S01]  /*3070*/  FFMA.FTZ R10, R35, R0.reuse, -R30.reuse ;  /* 0x00000000230a7223 */ /* 0x180fe2000001081e */
[----:B------:R-:W-:Y:S01]  /*3080*/  MUFU.EX2 R157, R157 ;  /* 0x0000009d009d7308 */ /* 0x000fe20000000800 */
[----:B-1----:R-:W-:Y:S01]  /*3090*/  FADD.FTZ R28, R158, R5 ;  /* 0x000000059e1c7221 */ /* 0x002fe20000010000 */
[-CC-:B------:R-:W-:Y:S01]  /*30a0*/  FFMA.FTZ R163, R13, R0.reuse, -R30.reuse ;  /* 0x000000000da37223 */ /* 0x180fe2000001081e */
[-CC-:B------:R-:W-:Y:S01]  /*30b0*/  FFMA.FTZ R12, R39, R0.reuse, -R30.reuse ;  /* 0x00000000270c7223 */ /* 0x180fe2000001081e */
[-C--:B------:R-:W-:Y:S01]  /*30c0*/  FFMA.FTZ R165, R15, R0.reuse, -R30 ;  /* 0x000000000fa57223 */ /* 0x080fe2000001081e */
[----:B--2---:R-:W-:Y:S01]  /*30d0*/  FADD.FTZ R5, R81, R28 ;  /* 0x0000001c51057221 */ /* 0x004fe20000010000 */
[-CC-:B------:R-:W-:Y:S01]  /*30e0*/  FFMA.FTZ R14, R43, R0.reuse, -R30.reuse ;  /* 0x000000002b0e7223 */ /* 0x180fe2000001081e */
[-CC-:B------:R-:W-:Y:S01]  /*30f0*/  FFMA.FTZ R167, R21, R0.reuse, -R30.reuse ;  /* 0x0000000015a77223 */ /* 0x180fe2000001081e */
[----:B------:R-:W0:Y:S01]  /*3100*/  MUFU.EX2 R6, R6 ;  /* 0x0000000600067308 */ /* 0x000e220000000800 */
[----:B---3--:R-:W-:Y:S01]  /*3110*/  FADD.FTZ R32, R160, R5 ;  /* 0x00000005a0207221 */ /* 0x008fe20000010000 */
[-CC-:B------:R-:W-:Y:S01]  /*3120*/  FFMA.FTZ R20, R47, R0.reuse, -R30.reuse ;  /* 0x000000002f147223 */ /* 0x180fe2000001081e */
[-CC-:B------:R-:W-:Y:S01]  /*3130*/  FFMA.FTZ R169, R25, R0.reuse, -R30.reuse ;  /* 0x0000000019a97223 */ /* 0x180fe2000001081e */
[-C--:B------:R-:W-:Y:S01]  /*3140*/  FFMA.FTZ R24, R51, R0.reuse, -R30 ;  /* 0x0000000033187223 */ /* 0x080fe2000001081e */
[----:B----4-:R-:W-:Y:S01]  /*3150*/  FADD.FTZ R5, R113, R32 ;  /* 0x0000002071057221 */ /* 0x010fe20000010000 */
[-CC-:B------:R-:W-:Y:S01]  /*3160*/  FFMA.FTZ R171, R29, R0.reuse, -R30.reuse ;  /* 0x000000001dab7223 */ /* 0x180fe2000001081e */
[-CC-:B------:R-:W-:Y:S01]  /*3170*/  FFMA.FTZ R26, R55, R0.reuse, -R30.reuse ;  /* 0x00000000371a7223 */ /* 0x180fe2000001081e */
[----:B------:R-:W1:Y:S01]  /*3180*/  MUFU.EX2 R159, R159 ;  /* 0x0000009f009f7308 */ /* 0x000e620000000800 */
[----:B-----5:R-:W-:Y:S01]  /*3190*/  FADD.FTZ R34, R162, R5 ;  /* 0x00000005a2227221 */ /* 0x020fe20000010000 */
[-CC-:B------:R-:W-:Y:S01]  /*31a0*/  FFMA.FTZ R173, R33, R0.reuse, -R30.reuse ;  /* 0x0000000021ad7223 */ /* 0x180fe2000001081e */
[-CC-:B------:R-:W-:Y:S01]  /*31b0*/  FFMA.FTZ R28, R59, R0.reuse, -R30.reuse ;  /* 0x000000003b1c7223 */ /* 0x180fe2000001081e */
[-C--:B------:R-:W-:Y:S01]  /*31c0*/  FFMA.FTZ R175, R37, R0.reuse, -R30 ;  /* 0x0000000025af7223 */ /* 0x080fe2000001081e */
[----:B------:R-:W-:Y:S01]  /*31d0*/  FADD.FTZ R9, R115, R34 ;  /* 0x0000002273097221 */ /* 0x000fe20000010000 */
[-CC-:B------:R-:W-:Y:S01]  /*31e0*/  FFMA.FTZ R63, R63, R0.reuse, -R30.reuse ;  /* 0x000000003f3f7223 */ /* 0x180fe2000001081e */
[-C--:B------:R-:W-:Y:S01]  /*31f0*/  FFMA.FTZ R41, R41, R0.reuse, -R30 ;  /* 0x0000000029297223 */ /* 0x080fe2000001081e */
[----:B------:R-:W2:Y:S01]  /*3200*/  MUFU.EX2 R8, R8 ;  /* 0x0000000800087308 */ /* 0x000ea20000000800 */
[----:B0-----:R-:W-:Y:S01]  /*3210*/  FADD.FTZ R32, R157, R6 ;  /* 0x000000069d207221 */ /* 0x001fe20000010000 */
[----:B------:R-:W-:Y:S01]  /*3220*/  FADD.FTZ R36, R164, R9 ;  /* 0x00000009a4247221 */ /* 0x000fe20000010000 */
[-CC-:B------:R-:W-:Y:S01]  /*3230*/  FFMA.FTZ R67, R67, R0.reuse, -R30.reuse ;  /* 0x0000000043437223 */ /* 0x180fe2000001081e */
[-CC-:B------:R-:W-:Y:S01]  /*3240*/  FFMA.FTZ R69, R69, R0.reuse, -R30.reuse ;  /* 0x0000000045457223 */ /* 0x180fe2000001081e */
[-C--:B------:R-:W-:Y:S01]  /*3250*/  FFMA.FTZ R71, R71, R0.reuse, -R30 ;  /* 0x0000000047477223 */ /* 0x080fe2000001081e */
[----:B------:R-:W-:Y:S01]  /*3260*/  FADD.FTZ R9, R117, R36 ;  /* 0x0000002475097221 */ /* 0x000fe20000010000 */
[-C--:B------:R-:W-:Y:S01]  /*3270*/  FFMA.FTZ R73, R73, R0.reuse, -R30 ;  /* 0x0000000049497223 */ /* 0x080fe2000001081e */
[----:B------:R-:W0:Y:S01]  /*3280*/  MUFU.EX2 R161, R161 ;  /* 0x000000a100a17308 */ /* 0x000e220000000800 */
[----:B-1----:R-:W-:Y:S01]  /*3290*/  FADD.FTZ R5, R159, R32 ;  /* 0x000000209f057221 */ /* 0x002fe20000010000 */
[----:B------:R-:W-:Y:S01]  /*32a0*/  FADD.FTZ R36, R166, R9 ;  /* 0x00000009a6247221 */ /* 0x000fe20000010000 */
[-CC-:B------:R-:W-:Y:S01]  /*32b0*/  FFMA.FTZ R75, R75, R0.reuse, -R30.reuse ;  /* 0x000000004b4b7223 */ /* 0x180fe2000001081e */
[-CC-:B------:R-:W-:Y:S01]  /*32c0*/  FFMA.FTZ R93, R93, R0.reuse, -R30.reuse ;  /* 0x000000005d5d7223 */ /* 0x180fe2000001081e */
[-C--:B------:R-:W-:Y:S01]  /*32d0*/  FFMA.FTZ R79, R79, R0.reuse, -R30 ;  /* 0x000000004f4f7223 */ /* 0x080fe2000001081e */
[----:B------:R-:W-:Y:S01]  /*32e0*/  FADD.FTZ R9, R119, R36 ;  /* 0x0000002477097221 */ /* 0x000fe20000010000 */
[-CC-:B------:R-:W-:Y:S01]  /*32f0*/  FFMA.FTZ R95, R95, R0.reuse, -R30.reuse ;  /* 0x000000005f5f7223 */ /* 0x180fe2000001081e */
[----:B------:R-:W1:Y:S01]  /*3300*/  MUFU.EX2 R10, R10 ;  /* 0x0000000a000a7308 */ /* 0x000e620000000800 */
[----:B--2---:R-:W-:Y:S01]  /*3310*/  FADD.FTZ R34, R8, R5 ;  /* 0x0000000508227221 */ /* 0x004fe20000010000 */
[----:B------:R-:W-:Y:S01]  /*3320*/  FADD.FTZ R38, R168, R9 ;  /* 0x00000009a8267221 */ /* 0x000fe20000010000 */
[-CC-:B------:R-:W-:Y:S01]  /*3330*/  FFMA.FTZ R83, R83, R0.reuse, -R30.reuse ;  /* 0x0000000053537223 */ /* 0x180fe2000001081e */
[-CC-:B------:R-:W-:Y:S01]  /*3340*/  FFMA.FTZ R121, R121, R0.reuse, -R30.reuse ;  /* 0x0000000079797223 */ /* 0x180fe2000001081e */
[----:B------:R-:W-:Y:S01]  /*3350*/  FFMA.FTZ R87, R87, R0, -R30 ;  /* 0x0000000057577223 */ /* 0x000fe2000001081e */
[----:B------:R-:W-:Y:S01]  /*3360*/  FADD.FTZ R9, R91, R38 ;  /* 0x000000265b097221 */ /* 0x000fe20000010000 */
[----:B------:R-:W-:Y:S01]  /*3370*/  F2FP.F16.F32.PACK_AB R159, R8, R159 ;  /* 0x0000009f089f723e */ /* 0x000fe200000000ff */
[----:B------:R-:W2:Y:S01]  /*3380*/  MUFU.EX2 R163, R163 ;  /* 0x000000a300a37308 */ /* 0x000ea20000000800 */
[----:B0-----:R-:W-:Y:S01]  /*3390*/  FADD.FTZ R5, R161, R34 ;  /* 0x00000022a1057221 */ /* 0x001fe20000010000 */
[----:B------:R-:W-:-:S02]  /*33a0*/  F2FP.F16.F32.PACK_AB R157, R6, R157 ;  /* 0x0000009d069d723e */ /* 0x000fc400000000ff */
[----:B------:R-:W-:Y:S01]  /*33b0*/  F2FP.F16.F32.PACK_AB R160, R113, R160 ;  /* 0x000000a071a0723e */ /* 0x000fe200000000ff */
[--C-:B------:R-:W-:Y:S01]  /*33c0*/  IMAD.MOV.U32 R113, RZ, RZ, R151.reuse ;  /* 0x000000ffff717224 */ /* 0x100fe200078e0097 */
[----:B------:R-:W-:Y:S01]  /*33d0*/  F2FP.F16.F32.PACK_AB R162, R115, R162 ;  /* 0x000000a273a2723e */ /* 0x000fe200000000ff */
[----:B------:R-:W-:Y:S01]  /*33e0*/  IMAD.MOV.U32 R115, RZ, RZ, R151 ;  /* 0x000000ffff737224 */ /* 0x000fe200078e0097 */
[----:B------:R-:W0:Y:S01]  /*33f0*/  MUFU.EX2 R12, R12 ;  /* 0x0000000c000c7308 */ /* 0x000e220000000800 */
[----:B-1----:R-:W-:Y:S01]  /*3400*/  FADD.FTZ R34, R10, R5 ;  /* 0x000000050a227221 */ /* 0x002fe20000010000 */
[----:B------:R-:W-:Y:S01]  /*3410*/  F2FP.F16.F32.PACK_AB R164, R117, R164 ;  /* 0x000000a475a4723e */ /* 0x000fe200000000ff */
[--C-:B------:R-:W-:Y:S01]  /*3420*/  IMAD.MOV.U32 R117, RZ, RZ, R151.reuse ;  /* 0x000000ffff757224 */ /* 0x100fe200078e0097 */
[----:B------:R-:W-:Y:S01]  /*3430*/  F2FP.F16.F32.PACK_AB R166, R119, R166 ;  /* 0x000000a677a6723e */ /* 0x000fe200000000ff */
[--C-:B------:R-:W-:Y:S01]  /*3440*/  IMAD.MOV.U32 R119, RZ, RZ, R151.reuse ;  /* 0x000000ffff777224 */ /* 0x100fe200078e0097 */
[----:B------:R-:W-:Y:S01]  /*3450*/  F2FP.F16.F32.PACK_AB R168, R91, R168 ;  /* 0x000000a85ba8723e */ /* 0x000fe200000000ff */
[----:B------:R-:W-:Y:S01]  /*3460*/  IMAD.MOV.U32 R91, RZ, RZ, R151 ;  /* 0x000000ffff5b7224 */ /* 0x000fe200078e0097 */
[----:B------:R-:W1:Y:S01]  /*3470*/  MUFU.EX2 R165, R165 ;  /* 0x000000a500a57308 */ /* 0x000e620000000800 */
[----:B--2---:R-:W-:Y:S01]  /*3480*/  FADD.FTZ R5, R163, R34 ;  /* 0x00000022a3057221 */ /* 0x004fe20000010000 */
[----:B------:R-:W-:-:S02]  /*3490*/  F2FP.F16.F32.PACK_AB R156, R77, R156 ;  /* 0x0000009c4d9c723e */ /* 0x000fc400000000ff */
[----:B------:R-:W-:Y:S02]  /*34a0*/  F2FP.F16.F32.PACK_AB R158, R81, R158 ;  /* 0x0000009e519e723e */ /* 0x000fe400000000ff */
[----:B------:R-:W-:Y:S02]  /*34b0*/  F2FP.F16.F32.PACK_AB R161, R10, R161 ;  /* 0x000000a10aa1723e */ /* 0x000fe400000000ff */
[----:B------:R-:W2:Y:S01]  /*34c0*/  MUFU.EX2 R14, R14 ;  /* 0x0000000e000e7308 */ /* 0x000ea20000000800 */
[C---:B0-----:R-:W-:Y:S01]  /*34d0*/  FADD.FTZ R36, R12.reuse, R5 ;  /* 0x000000050c247221 */ /* 0x041fe20000010000 */
[----:B------:R-:W-:-:S06]  /*34e0*/  F2FP.F16.F32.PACK_AB R163, R12, R163 ;  /* 0x000000a30ca3723e */ /* 0x000fcc00000000ff */
[----:B------:R-:W0:Y:S01]  /*34f0*/  MUFU.EX2 R167, R167 ;  /* 0x000000a700a77308 */ /* 0x000e220000000800 */
[----:B-1----:R-:W-:Y:S01]  /*3500*/  FADD.FTZ R5, R165, R36 ;  /* 0x00000024a5057221 */ /* 0x002fe20000010000 */
[----:B------:R-:W-:Y:S01]  /*3510*/  FADD.FTZ R36, R170, R9 ;  /* 0x00000009aa247221 */ /* 0x000fe20000010000 */
[----:B------:R-:W-:-:S03]  /*3520*/  F2FP.F16.F32.PACK_AB R170, R53, R170 ;  /* 0x000000aa35aa723e */ /* 0x000fc600000000ff */
[----:B------:R-:W-:Y:S02]  /*3530*/  FADD.FTZ R9, R53, R36 ;  /* 0x0000002435097221 */ /* 0x000fe40000010000 */
[----:B------:R-:W1:Y:S01]  /*3540*/  MUFU.EX2 R20, R20 ;  /* 0x0000001400147308 */ /* 0x000e620000000800 */
[----:B--2---:R-:W-:Y:S01]  /*3550*/  FADD.FTZ R4, R14, R5 ;  /* 0x000000050e047221 */ /* 0x004fe20000010000 */
[----:B------:R-:W-:Y:S01]  /*3560*/  FADD.FTZ R38, R172, R9 ;  /* 0x00000009ac267221 */ /* 0x000fe20000010000 */
[----:B------:R-:W-:-:S05]  /*3570*/  F2FP.F16.F32.PACK_AB R165, R14, R165 ;  /* 0x000000a50ea5723e */ /* 0x000fca00000000ff */
[----:B------:R-:W2:Y:S01]  /*3580*/  MUFU.EX2 R169, R169 ;  /* 0x000000a900a97308 */ /* 0x000ea20000000800 */
[----:B0-----:R-:W-:-:S07]  /*3590*/  FADD.FTZ R5, R167, R4 ;  /* 0x00000004a7057221 */ /* 0x001fce0000010000 */
[----:B------:R-:W0:Y:S01]  /*35a0*/  MUFU.EX2 R49, R49 ;  /* 0x0000003100317308 */ /* 0x000e220000000800 */
[C---:B-1----:R-:W-:Y:S01]  /*35b0*/  FADD.FTZ R36, R20.reuse, R5 ;  /* 0x0000000514247221 */ /* 0x042fe20000010000 */
[----:B------:R-:W-:-:S06]  /*35c0*/  F2FP.F16.F32.PACK_AB R167, R20, R167 ;  /* 0x000000a714a7723e */ /* 0x000fcc00000000ff */
[----:B------:R-:W1:Y:S01]  /*35d0*/  MUFU.EX2 R24, R24 ;  /* 0x0000001800187308 */ /* 0x000e620000000800 */
[----:B--2---:R-:W-:-:S07]  /*35e0*/  FADD.FTZ R5, R169, R36 ;  /* 0x00000024a9057221 */ /* 0x004fce0000010000 */
        /* <DEDUP_REMOVED lines=25> */
[----:B------:R-:W-:-:S06]  /*3780*/  F2FP.F16.F32.PACK_AB R173, R28, R173 ;  /* 0x000000ad1cad723e */ /* 0x000fcc00000000ff */
[----:B------:R-:W0:Y:S01]  /*3790*/  MUFU.EX2 R61, R61 ;  /* 0x0000003d003d7308 */ /* 0x000e220000000800 */
[----:B-1----:R-:W-:-:S07]  /*37a0*/  FADD.FTZ R38, R178, R9 ;  /* 0x00000009b2267221 */ /* 0x002fce0000010000 */
        /* <DEDUP_REMOVED lines=24> */
[----:B------:R-:W-:Y:S01]  /*3930*/  F2FP.F16.F32.PACK_AB R182, R89, R182 ;  /* 0x000000b659b6723e */ /* 0x000fe200000000ff */
[----:B------:R-:W-:-:S05]  /*3940*/  IMAD.MOV.U32 R89, RZ, RZ, R151 ;  /* 0x000000ffff597224 */ /* 0x000fca00078e0097 */
        /* <DEDUP_REMOVED lines=9> */
[----:B------:R-:W-:Y:S01]  /*39e0*/  F2FP.F16.F32.PACK_AB R184, R97, R184 ;  /* 0x000000b861b8723e */ /* 0x000fe200000000ff */
[----:B------:R-:W-:-:S05]  /*39f0*/  IMAD.MOV.U32 R97, RZ, RZ, R151 ;  /* 0x000000ffff617224 */ /* 0x000fca00078e0097 */
        /* <DEDUP_REMOVED lines=9> */
[----:B------:R-:W-:Y:S01]  /*3a90*/  F2FP.F16.F32.PACK_AB R183, R36, R93 ;  /* 0x0000005d24b7723e */ /* 0x000fe200000000ff */
[----:B------:R-:W-:-:S05]  /*3aa0*/  IMAD.MOV.U32 R93, RZ, RZ, R151 ;  /* 0x000000ffff5d7224 */ /* 0x000fca00078e0097 */
[----:B------:R-:W1:Y:S01]  /*3ab0*/  MUFU.EX2 R121, R121 ;  /* 0x0000007900797308 */ /* 0x000e620000000800 */
[----:B--2---:R-:W-:-:S07]  /*3ac0*/  FADD.FTZ R9, R95, R8 ;  /* 0x000000085f097221 */ /* 0x004fce0000010000 */
[----:B------:R-:W2:Y:S01]  /*3ad0*/  MUFU.EX2 R6, R87 ;  /* 0x0000005700067308 */ /* 0x000ea20000000800 */
[C---:B0-----:R-:W-:Y:S01]  /*3ae0*/  FADD.FTZ R8, R38.reuse, R9 ;  /* 0x0000000926087221 */ /* 0x041fe20000010000 */
[----:B------:R-:W-:Y:S01]  /*3af0*/  F2FP.F16.F32.PACK_AB R185, R38, R95 ;  /* 0x0000005f26b9723e */ /* 0x000fe200000000ff */
[----:B------:R-:W-:-:S05]  /*3b00*/  IMAD.MOV.U32 R95, RZ, RZ, R151 ;  /* 0x000000ffff5f7224 */ /* 0x000fca00078e0097 */
[----:B------:R-:W0:Y:S01]  /*3b10*/  MUFU.EX2 R85, R85 ;  /* 0x0000005500557308 */ /* 0x000e220000000800 */
[----:B-1----:R-:W-:Y:S01]  /*3b20*/  FADD.FTZ R9, R121, R8 ;  /* 0x0000000879097221 */ /* 0x002fe20000010000 */
[----:B------:R-:W-:Y:S02]  /*3b30*/  VIADD R8, R88, 0xfffffffe ;  /* 0xfffffffe58087836 */ /* 0x000fe40000000000 */
[----:B------:R-:W-:-:S03]  /*3b40*/  IMAD.MOV.U32 R88, RZ, RZ, R151 ;  /* 0x000000ffff587224 */ /* 0x000fc600078e0097 */
[----:B------:R-:W-:Y:S02]  /*3b50*/  ISETP.GE.AND P1, PT, R8, R17, PT ;  /* 0x000000110800720c */ /* 0x000fe40003f26270 */
[C---:B--2---:R-:W-:Y:S01]  /*3b60*/  F2FP.F16.F32.PACK_AB R187, R6.reuse, R121 ;  /* 0x0000007906bb723e */ /* 0x044fe200000000ff */
[----:B------:R-:W-:Y:S01]  /*3b70*/  FADD.FTZ R4, R6, R9 ;  /* 0x0000000906047221 */ /* 0x000fe20000010000 */
[----:B------:R-:W-:Y:S02]  /*3b80*/  IMAD.MOV.U32 R121, RZ, RZ, R151 ;  /* 0x000000ffff797224 */ /* 0x000fe400078e0097 */
[C---:B0-----:R-:W-:Y:S01]  /*3b90*/  FADD.FTZ R5, R85.reuse, R42 ;  /* 0x0000002a55057221 */ /* 0x041fe20000010000 */
[----:B------:R-:W-:-:S06]  /*3ba0*/  F2FP.F16.F32.PACK_AB R186, R85, R186 ;  /* 0x000000ba55ba723e */ /* 0x000fcc00000000ff */
[----:B------:R-:W-:Y:S05]  /*3bb0*/  @!P1 BRA `(.L_x_210) ;  /* 0x0000002000c49947 */ /* 0x000fea0003800000 */
[----:B------:R-:W-:Y:S01]  /*3bc0*/  IMAD.MOV.U32 R9, RZ, RZ, R7 ;  /* 0x000000ffff097224 */ /* 0x000fe200078e0007 */
[----:B------:R-:W-:Y:S01]  /*3bd0*/  CS2R R150, SRZ ;  /* 0x0000000000967805 */ /* 0x000fe2000001ff00 */
        /* <DEDUP_REMOVED lines=31> */
[----:B------:R-:W-:Y:S01]  /*3dd0*/  CS2R R88, SRZ ;  /* 0x0000000000587805 */ /* 0x000fe2000001ff00 */
[----:B------:R-:W-:Y:S01]  /*3de0*/  UMOV UR43, UR38 ;  /* 0x00000026002b7c82 */ /* 0x000fe20008000000 */
[----:B------:R-:W-:-:S05]  /*3df0*/  UMOV UR40, UR39 ;  /* 0x0000002700287c82 */ /* 0x000fca0008000000 */
.L_x_221:
[----:B------:R-:W-:Y:S01]  /*3e00*/  ISETP.NE.AND P2, PT, RZ, UR41, PT ;  /* 0x00000029ff007c0c */ /* 0x000fe2000bf45270 */
[----:B------:R-:W-:-:S04]  /*3e10*/  UISETP.NE.AND UP0, UPT, UR40, 0x1, UPT ;  /* 0x000000012800788c */ /* 0x000fc8000bf05270 */
[----:B------:R-:W-:-:S04]  /*3e20*/  USEL UR38, URZ, 0x1, UP0 ;  /* 0x000000013f267887 */ /* 0x000fc80008000000 */
[----:B------:R-:W-:-:S04]  /*3e30*/  ULOP3.LUT UR38, UR43, UR38, URZ, 0x3c, !UPT ;  /* 0x000000262b267292 */ /* 0x000fc8000f8e3c3f */
[----:B------:R-:W-:Y:S08]  /*3e40*/  @P2 BRA `(.L_x_211) ;  /* 0x0000000000442947 */ /* 0x000ff00003800000 */
[----:B------:R-:W-:Y:S05]  /*3e50*/  @!P0 BRA `(.L_x_212) ;  /* 0x0000000000048947 */ /* 0x000fea0003800000 */
[----:B------:R-:W-:Y:S01]  /*3e60*/  BPT.TRAP 0x1 ;  /* 0x000000040000795c */ /* 0x000fe20000300000 */
.L_x_212:
[----:B------:R-:W0:Y:S01]  /*3e70*/  S2UR UR10, SR_CgaCtaId ;  /* 0x00000000000a79c3 */ /* 0x000e220000008800 */
[----:B------:R-:W-:Y:S01]  /*3e80*/  UIADD3 UR6, UR40, 0x1, URZ ;  /* 0x0000000128067890 */ /* 0x000fe2000fffe03f */
[----:B------:R-:W-:Y:S01]  /*3e90*/  IMAD.U32 R0, RZ, RZ, UR38 ;  /* 0x00000026ff007e24 */ /* 0x000fe2000f8e00ff */
[----:B------:R-:W-:Y:S02]  /*3ea0*/  UMOV UR7, 0x400 ;  /* 0x0000040000077882 */ /* 0x000fe40000000000 */
[----:B------:R-:W-:Y:S02]  /*3eb0*/  UISETP.NE.AND UP0, UPT, UR6, 0x2, UPT ;  /* 0x000000020600788c */ /* 0x000fe4000bf05270 */
[----:B------:R-:W-:Y:S02]  /*3ec0*/  SHF.L.U32 R0, R0, 0x1f, RZ ;  /* 0x0000001f00007819 */ /* 0x000fe400000006ff */
[----:B------:R-:W-:Y:S02]  /*3ed0*/  USEL UR6, UR6, URZ, UP0 ;  /* 0x0000003f06067287 */ /* 0x000fe40008000000 */
[----:B0-----:R-:W-:-:S04]  /*3ee0*/  ULEA UR7, UR10, UR7, 0x18 ;  /* 0x000000070a077291 */ /* 0x001fc8000f8ec03f */
[----:B------:R-:W-:-:S09]  /*3ef0*/  ULEA UR6, UR6, UR7, 0x3 ;  /* 0x0000000706067291 */ /* 0x000fd2000f8e183f */
[----:B------:R0:W1:Y:S01]  /*3f00*/  SYNCS.PHASECHK.TRANS64.TRYWAIT P1, [UR6+0x28830], R0 ;  /* 0x02883000ff0075a7 */ /* 0x0000620008020146 */
[----:B------:R-:W-:Y:S05]  /*3f10*/  @!P0 BRA `(.L_x_213) ;  /* 0x0000000000048947 */ /* 0x000fea0003800000 */
[----:B------:R-:W-:Y:S01]  /*3f20*/  BPT.TRAP 0x1 ;  /* 0x000000040000795c */ /* 0x000fe20000300000 */
.L_x_213:
[----:B-1----:R-:W-:Y:S05]  /*3f30*/  @P1 BRA `(.L_x_211) ;  /* 0x0000000000081947 */ /* 0x002fea0003800000 */
[----:B------:R-:W1:Y:S02]  /*3f40*/  SYNCS.PHASECHK.TRANS64.TRYWAIT P1, [UR6+0x28830], R0 ;  /* 0x02883000ff0075a7 */ /* 0x000e640008020146 */
[----:B-1----:R-:W-:Y:S05]  /*3f50*/  @!P1 BRA `(.L_x_214) ;  /* 0x000000b000749947 */ /* 0x002fea0003800000 */
.L_x_211:
[----:B-1----:R-:W1:Y:S01]  /*3f60*/  S2R R3, SR_TID.X ;  /* 0x0000000000037919 */ /* 0x002e620000002100 */
[----:B------:R-:W-:Y:S01]  /*3f70*/  UIADD3 UR39, UR40, 0x1, URZ ;  /* 0x0000000128277890 */ /* 0x000fe2000fffe03f */
[----:B------:R-:W-:Y:S01]  /*3f80*/  UMOV UR35, 0x40000040 ;  /* 0x4000004000237882 */ /* 0x000fe20000000000 */
[----:B------:R-:W-:Y:S02]  /*3f90*/  UMOV UR7, 0x40000040 ;  /* 0x4000004000077882 */ /* 0x000fe40000000000 */
[----:B------:R-:W-:Y:S01]  /*3fa0*/  UISETP.NE.AND UP0, UPT, UR39, 0x2, UPT ;  /* 0x000000022700788c */ /* 0x000fe2000bf05270 */
[----:B------:R-:W-:Y:S01]  /*3fb0*/  UMOV UR11, 0x40000040 ;  /* 0x40000040000b7882 */ /* 0x000fe20000000000 */
[----:B------:R-:W-:Y:S02]  /*3fc0*/  UMOV UR15, 0x40000040 ;  /* 0x40000040000f7882 */ /* 0x000fe40000000000 */
[----:B------:R-:W-:Y:S01]  /*3fd0*/  USEL UR39, UR39, URZ, UP0 ;  /* 0x0000003f27277287 */ /* 0x000fe20008000000 */
[----:B------:R-:W-:Y:S01]  /*3fe0*/  UMOV UR19, 0x40000040 ;  /* 0x4000004000137882 */ /* 0x000fe20000000000 */
[----:B------:R-:W-:-:S02]  /*3ff0*/  UMOV UR23, 0x40000040 ;  /* 0x4000004000177882 */ /* 0x000fc40000000000 */
[----:B------:R-:W-:Y:S01]  /*4000*/  ULEA UR34, UR39, UR42, 0xb ;  /* 0x0000002a27227291 */ /* 0x000fe2000f8e583f */
[----:B------:R-:W-:Y:S01]  /*4010*/  UMOV UR27, 0x40000040 ;  /* 0x40000040001b7882 */ /* 0x000fe20000000000 */
[----:B------:R-:W-:Y:S02]  /*4020*/  UMOV UR31, 0x40000040 ;  /* 0x40000040001f7882 */ /* 0x000fe40000000000 */
[----:B------:R-:W-:Y:S02]  /*4030*/  UIADD3 UR6, UR34, 0x2, URZ ;  /* 0x0000000222067890 */ /* 0x000fe4000fffe03f */
[----:B------:R-:W-:Y:S02]  /*4040*/  UIADD3 UR10, UR34, 0x4, URZ ;  /* 0x00000004220a7890 */ /* 0x000fe4000fffe03f */
[----:B------:R-:W-:Y:S02]  /*4050*/  UIADD3 UR14, UR34, 0x6, URZ ;  /* 0x00000006220e7890 */ /* 0x000fe4000fffe03f */
[----:B------:R-:W-:-:S02]  /*4060*/  UIADD3 UR18, UR34, 0x400, URZ ;  /* 0x0000040022127890 */ /* 0x000fc4000fffe03f */
[----:B------:R-:W-:Y:S02]  /*4070*/  UIADD3 UR22, UR34, 0x402, URZ ;  /* 0x0000040222167890 */ /* 0x000fe4000fffe03f */
[----:B------:R-:W-:Y:S02]  /*4080*/  UIADD3 UR26, UR34, 0x404, URZ ;  /* 0x00000404221a7890 */ /* 0x000fe4000fffe03f */
[----:B------:R-:W-:Y:S01]  /*4090*/  UIADD3 UR30, UR34, 0x406, URZ ;  /* 0x00000406221e7890 */ /* 0x000fe2000fffe03f */
[----:B-1----:R-:W-:-:S05]  /*40a0*/  SHF.R.U32.HI R3, RZ, 0x7, R3 ;  /* 0x00000007ff037819 */ /* 0x002fca0000011603 */
[----:B0-----:R-:W-:-:S05]  /*40b0*/  VIADD R0, R3, 0x8 ;  /* 0x0000000803007836 */ /* 0x001fca0000000000 */
[----:B------:R0:W-:Y:S06]  /*40c0*/  BAR.SYNC.DEFER_BLOCKING R0, 0x100 ;  /* 0x000400000000751d */ /* 0x0001ec0000010000 */
[----:B------:R-:W-:-:S06]  /*40d0*/  WARPGROUP.ARRIVE ;  /* 0x00000000000079c5 */ /* 0x000fcc0000000000 */
[----:B------:R-:W-:Y:S03]  /*40e0*/  HGMMA.64x128x16.F32 R24, gdesc[UR32], RZ, !UPT, gsb0 ;  /* 0x01e00000201879f0 */ /* 0x000fe6000c0008ff */
        /* <DEDUP_REMOVED lines=22> */
[----:B0-----:R-:W-:Y:S05]  /*4250*/  @P2 BRA `(.L_x_215) ;  /* 0x0000000000382947 */ /* 0x001fea0003800000 */
[----:B------:R-:W-:Y:S05]  /*4260*/  @!P0 BRA `(.L_x_216) ;  /* 0x0000000000048947 */ /* 0x000fea0003800000 */
[----:B------:R-:W-:Y:S01]  /*4270*/  BPT.TRAP 0x1 ;  /* 0x000000040000795c */ /* 0x000fe20000300000 */
.L_x_216:
[----:B------:R-:W0:Y:S01]  /*4280*/  S2UR UR7, SR_CgaCtaId ;  /* 0x00000000000779c3 */ /* 0x000e220000008800 */
[----:B------:R-:W-:Y:S01]  /*4290*/  UMOV UR6, 0x400 ;  /* 0x0000040000067882 */ /* 0x000fe20000000000 */
[----:B------:R-:W-:-:S05]  /*42a0*/  IMAD.U32 R0, RZ, RZ, UR43 ;  /* 0x0000002bff007e24 */ /* 0x000fca000f8e00ff */
[----:B------:R-:W-:Y:S01]  /*42b0*/  SHF.L.U32 R0, R0, 0x1f, RZ ;  /* 0x0000001f00007819 */ /* 0x000fe200000006ff */
[----:B0-----:R-:W-:-:S04]  /*42c0*/  ULEA UR6, UR7, UR6, 0x18 ;  /* 0x0000000607067291 */ /* 0x001fc8000f8ec03f */
[----:B------:R-:W-:-:S09]  /*42d0*/  ULEA UR6, UR40, UR6, 0x3 ;  /* 0x0000000628067291 */ /* 0x000fd2000f8e183f */
[----:B------:R0:W1:Y:S01]  /*42e0*/  SYNCS.PHASECHK.TRANS64.TRYWAIT P1, [UR6+0x28850], R0 ;  /* 0x02885000ff0075a7 */ /* 0x0000620008020146 */
[----:B------:R-:W-:Y:S05]  /*42f0*/  @!P0 BRA `(.L_x_217) ;  /* 0x0000000000048947 */ /* 0x000fea0003800000 */
[----:B------:R-:W-:Y:S01]  /*4300*/  BPT.TRAP 0x1 ;  /* 0x000000040000795c */ /* 0x000fe20000300000 */
.L_x_217:
[----:B-1----:R-:W-:Y:S05]  /*4310*/  @P1 BRA `(.L_x_215) ;  /* 0x0000000000081947 */ /* 0x002fea0003800000 */
[----:B------:R-:W1:Y:S02]  /*4320*/  SYNCS.PHASECHK.TRANS64.TRYWAIT P1, [UR6+0x28850], R0 ;  /* 0x02885000ff0075a7 */ /* 0x000e640008020146 */
[----:B-1----:R-:W-:Y:S05]  /*4330*/  @!P1 BRA `(.L_x_218) ;  /* 0x000000ac00949947 */ /* 0x002fea0003800000 */
.L_x_215:
[----:B------:R-:W2:Y:S01]  /*4340*/  S2UR UR6, SR_CgaCtaId ;  /* 0x00000000000679c3 */ /* 0x000ea20000008800 */
[----:B------:R-:W-:Y:S01]  /*4350*/  UMOV UR7, 0x400 ;  /* 0x0000040000077882 */ /* 0x000fe20000000000 */
[----:B------:R-:W-:Y:S01]  /*4360*/  WARPGROUP.ARRIVE ;  /* 0x00000000000079c5 */ /* 0x000fe20000000000 */
[----:B------:R-:W-:-:S05]  /*4370*/  UMOV UR15, 0x40000040 ;  /* 0x40000040000f7882 */ /* 0x000fca0000000000 */
[----:B-1----:R-:W1:Y:S01]  /*4380*/  S2R R3, SR_TID.X ;  /* 0x0000000000037919 */ /* 0x002e620000002100 */
[----:B--2---:R-:W-:-:S04]  /*4390*/  ULEA UR11, UR6, UR7, 0x18 ;  /* 0x00000007060b7291 */ /* 0x004fc8000f8ec03f */
[----:B------:R-:W-:-:S04]  /*43a0*/  UIADD3 UR7, UR11, 0x400, URZ ;  /* 0x000004000b077890 */ /* 0x000fc8000fffe03f */
[----:B------:R-:W-:-:S04]  /*43b0*/  USHF.R.U32.HI UR7, URZ, 0x4, UR7 ;  /* 0x000000043f077899 */ /* 0x000fc80008011607 */
[----:B------:R-:W-:Y:S01]  /*43c0*/  ULOP3.LUT UR7, UR7, 0x3fff, URZ, 0xc0, !UPT ;  /* 0x00003fff07077892 */ /* 0x000fe2000f8ec03f */
[----:B-1----:R-:W-:-:S03]  /*43d0*/  SHF.R.U32.HI R3, RZ, 0x7, R3 ;  /* 0x00000007ff037819 */ /* 0x002fc60000011603 */
[----:B------:R-:W-:Y:S01]  /*43e0*/  ULOP3.LUT UR7, UR7, 0x4000000, URZ, 0xfc, !UPT ;  /* 0x0400000007077892 */ /* 0x000fe2000f8efc3f */
[----:B0-----:R-:W-:-:S03]  /*43f0*/  IADD3 R0, -R3, 0xb, RZ ;  /* 0x0000000b03007810 */ /* 0x001fc60007ffe1ff */
        /* <DEDUP_REMOVED lines=43> */
.L_x_219:
[----:B0-----:R-:W-:Y:S01]  /*46b0*/  FMNMX.FTZ R0, R24, R6, !PT ;  /* 0x0000000618007209 */ /* 0x001fe20007810000 */
[----:B------:R-:W-:Y:S01]  /*46c0*/  ULEA UR7, UR39, UR11, 0x3 ;  /* 0x0000000b27077291 */ /* 0x000fe2000f8e183f */
[----:B------:R-:W-:Y:S02]  /*46d0*/  FMNMX.FTZ R10, R26, R9, !PT ;  /* 0x000000091a0a7209 */ /* 0x000fe40007810000 */
[----:B------:R-:W-:Y:S01]  /*46e0*/  FMNMX.FTZ R3, R25, R0, !PT ;  /* 0x0000000019037209 */ /* 0x000fe20007810000 */
[----:B------:R-:W-:Y:S01]  /*46f0*/  UIADD3 UR7, UR7, 0x28840, URZ ;  /* 0x0002884007077890 */ /* 0x000fe2000fffe03f */
[----:B------:R-:W-:Y:S02]  /*4700*/  FMNMX.FTZ R7, R27, R10, !PT ;  /* 0x0000000a1b077209 */ /* 0x000fe40007810000 */
[----:B------:R-:W-:Y:S01]  /*4710*/  FMNMX.FTZ R0, R28, R3, !PT ;  /* 0x000000031c007209 */ /* 0x000fe20007810000 */
[----:B------:R-:W-:Y:S01]  /*4720*/  UPRMT UR7, UR6, 0x654, UR7 ;  /* 0x0000065406077896 */ /* 0x000fe20008000007 */
[----:B------:R-:W-:-:S02]  /*4730*/  FMNMX.FTZ R10, R30, R7, !PT ;  /* 0x000000071e0a7209 */ /* 0x000fc40007810000 */
[----:B------:R-:W-:Y:S02]  /*4740*/  FMNMX.FTZ R3, R29, R0, !PT ;  /* 0x000000001d037209 */ /* 0x000fe40007810000 */
[----:B------:R-:W-:Y:S02]  /*4750*/  FMNMX.FTZ R7, R31, R10, !PT ;  /* 0x0000000a1f077209 */ /* 0x000fe40007810000 */
[----:B------:R-:W-:Y:S02]  /*4760*/  FMNMX.FTZ R0, R32, R3, !PT ;  /* 0x0000000320007209 */ /* 0x000fe40007810000 */
[----:B------:R-:W-:Y:S01]  /*4770*/  FMNMX.FTZ R10, R34, R7, !PT ;  /* 0x00000007220a7209 */ /* 0x000fe20007810000 */
[----:B------:R-:W-:Y:S01]  /*4780*/  SYNCS.ARRIVE.TRANS64.RED.A1T0 RZ, [UR7], RZ ;  /* 0x000000ffffff79a7 */ /* 0x000fe20008100407 */
        /* <DEDUP_REMOVED lines=53> */
[----:B------:R-:W-:-:S03]  /*4ae0*/  FMNMX.FTZ R10, R87, R10, !PT ;  /* 0x0000000a570a7209 */ /* 0x000fc60007810000 */
[----:B------:R-:W0:Y:S04]  /*4af0*/  SHFL.BFLY PT, R0, R11, 0x2, 0x1f ;  /* 0x0c401f000b007f89 */ /* 0x000e2800000e0000 */
[----:B------:R-:W1:Y:S01]  /*4b00*/  SHFL.BFLY PT, R3, R10, 0x2, 0x1f ;  /* 0x0c401f000a037f89 */ /* 0x000e6200000e0000 */
[----:B0-----:R-:W-:Y:S02]  /*4b10*/  FMNMX.FTZ R12, R11, R0, !PT ;  /* 0x000000000b0c7209 */ /* 0x001fe40007810000 */
[----:B------:R-:W0:Y:S01]  /*4b20*/  LDC R0, c[0x0][0x988] ;  /* 0x00026200ff007b82 */ /* 0x000e220000000800 */
[----:B-1----:R-:W-:Y:S02]  /*4b30*/  FMNMX.FTZ R13, R10, R3, !PT ;  /* 0x000000030a0d7209 */ /* 0x002fe40007810000 */
[----:B------:R-:W1:Y:S04]  /*4b40*/  SHFL.BFLY PT, R3, R12, 0x1, 0x1f ;  /* 0x0c201f000c037f89 */ /* 0x000e6800000e0000 */
[----:B------:R-:W2:Y:S01]  /*4b50*/  SHFL.BFLY PT, R14, R13, 0x1, 0x1f ;  /* 0x0c201f000d0e7f89 */ /* 0x000ea200000e0000 */
[----:B-1----:R-:W-:-:S02]  /*4b60*/  FMNMX.FTZ R3, R12, R3, !PT ;  /* 0x000000030c037209 */ /* 0x002fc40007810000 */
[----:B--2---:R-:W-:-:S03]  /*4b70*/  FMNMX.FTZ R7, R13, R14, !PT ;  /* 0x0000000e0d077209 */ /* 0x004fc60007810000 */
[C---:B0-----:R-:W-:Y:S01]  /*4b80*/  FMUL.FTZ R157, R3.reuse, R0 ;  /* 0x00000000039d7220 */ /* 0x041fe20000410000 */
[----:B------:R-:W-:-:S03]  /*4b90*/  FADD.FTZ R15, -R3, R6 ;  /* 0x00000006030f7221 */ /* 0x000fc60000010100 */
[-CC-:B------:R-:W-:Y:S01]  /*4ba0*/  FFMA.FTZ R165, R41, R0.reuse, -R157.reuse ;  /* 0x0000000029a57223 */ /* 0x180fe2000001089d */
[-C--:B------:R-:W-:Y:S01]  /*4bb0*/  FFMA.FTZ R41, R53, R0.reuse, -R157 ;  /* 0x0000000035297223 */ /* 0x080fe2000001089d */
[C---:B------:R-:W-:Y:S01]  /*4bc0*/  FADD.FTZ R9, -R7.reuse, R9 ;  /* 0x0000000907097221 */ /* 0x040fe20000010100 */
[-C--:B------:R-:W-:Y:S01]  /*4bd0*/  FMUL.FTZ R53, R7, R0.reuse ;  /* 0x0000000007357220 */ /* 0x080fe20000410000 */
[-C--:B------:R-:W-:Y:S01]  /*4be0*/  FMUL.FTZ R6, R15, R0.reuse ;  /* 0x000000000f067220 */ /* 0x080fe20000410000 */
[-C--:B------:R-:W-:Y:S01]  /*4bf0*/  FFMA.FTZ R11, R24, R0.reuse, -R157 ;  /* 0x00000000180b7223 */ /* 0x080fe2000001089d */
[-C--:B------:R-:W-:Y:S01]  /*4c00*/  FMUL.FTZ R9, R9, R0.reuse ;  /* 0x0000000009097220 */ /* 0x080fe20000410000 */
[-C--:B------:R-:W-:Y:S01]  /*4c10*/  FFMA.FTZ R10, R26, R0.reuse, -R53 ;  /* 0x000000001a0a7223 */ /* 0x080fe20000010835 */
[-CC-:B------:R-:W-:Y:S01]  /*4c20*/  FFMA.FTZ R167, R45, R0.reuse, -R157.reuse ;  /* 0x000000002da77223 */ /* 0x180fe2000001089d */
        /* <DEDUP_REMOVED lines=27> */
[-C--:B------:R-:W-:Y:S01]  /*4de0*/  FFMA.FTZ R49, R85, R0.reuse, -R157 ;  /* 0x0000000055317223 */ /* 0x080fe2000001089d */
        /* <DEDUP_REMOVED lines=26> */
[----:B0-----:R-:W-:Y:S01]  /*4f90*/  FFMA.FTZ R5, R6, R5, R11 ;  /* 0x0000000506057223 */ /* 0x001fe2000001000b */
[-CC-:B------:R-:W-:Y:S01]  /*4fa0*/  FFMA.FTZ R183, R78, R0.reuse, -R53.reuse ;  /* 0x000000004eb77223 */ /* 0x180fe20000010835 */
[-CC-:B------:R-:W-:Y:S01]  /*4fb0*/  FFMA.FTZ R185, R82, R0.reuse, -R53.reuse ;  /* 0x0000000052b97223 */ /* 0x180fe20000010835 */
[----:B------:R-:W-:-:S04]  /*4fc0*/  FFMA.FTZ R187, R86, R0, -R53 ;  /* 0x0000000056bb7223 */ /* 0x000fc80000010835 */
[----:B------:R-:W0:Y:S08]  /*4fd0*/  MUFU.EX2 R156, R156 ;  /* 0x0000009c009c7308 */ /* 0x000e300000000800 */
[----:B------:R-:W2:Y:S01]  /*4fe0*/  MUFU.EX2 R157, R157 ;  /* 0x0000009d009d7308 */ /* 0x000ea20000000800 */
[----:B-1----:R-:W-:-:S07]  /*4ff0*/  FFMA.FTZ R4, R9, R4, R10 ;  /* 0x0000000409047223 */ /* 0x002fce000001000a */
        /* <DEDUP_REMOVED lines=20> */
[----:B------:R-:W-:-:S06]  /*5140*/  FFMA.FTZ R36, R67, R0, -R53 ;  /* 0x0000000043247223 */ /* 0x000fcc0000010835 */
        /* <DEDUP_REMOVED lines=16> */
[----:B------:R-:W-:-:S06]  /*5250*/  FFMA.FTZ R38, R71, R0, -R53 ;  /* 0x0000000047267223 */ /* 0x000fcc0000010835 */
        /* <DEDUP_REMOVED lines=47> */
[----:B--2---:R-:W-:Y:S01]  /*5550*/  FADD.FTZ R47, R29, R44 ;  /* 0x0000002c1d2f7221 */ /* 0x004fe20000010000 */
[----:B------:R-:W-:-:S06]  /*5560*/  FFMA.FTZ R44, R83, R0, -R53 ;  /* 0x00000000532c7223 */ /* 0x000fcc0000010835 */
        /* <DEDUP_REMOVED lines=39> */
[----:B0-----:R-:W-:-:S03]  /*57e0*/  FADD.FTZ R5, R49, R48 ;  /* 0x0000003031057221 */ /* 0x001fc60000010000 */
[----:B--2---:R-:W-:Y:S01]  /*57f0*/  FADD.FTZ R4, R46, R47 ;  /* 0x0000002f2e047221 */ /* 0x004fe20000010000 */
[----:B------:R-:W-:Y:S06]  /*5800*/  @!P0 BRA `(.L_x_220) ;  /* 0x0000000000048947 */ /* 0x000fec0003800000 */
[----:B------:R-:W-:Y:S01]  /*5810*/  BPT.TRAP 0x1 ;  /* 0x000000040000795c */ /* 0x000fe20000300000 */
.L_x_220:
[----:B------:R-:W-:Y:S01]  /*5820*/  ULEA UR7, UR40, UR11, 0x3 ;  /* 0x0000000b28077291 */ /* 0x000fe2000f8e183f */
[----:B------:R-:W-:Y:S01]  /*5830*/  ISETP.GT.AND P1, PT, R8, R17, PT ;  /* 0x000000110800720c */ /* 0x000fe20003f24270 */
[----:B------:R-:W-:Y:S01]  /*5840*/  UMOV UR43, UR38 ;  /* 0x00000026002b7c82 */ /* 0x000fe20008000000 */
[----:B------:R-:W-:Y:S01]  /*5850*/  UMOV UR40, UR39 ;  /* 0x0000002700287c82 */ /* 0x000fe20008000000 */
[----:B------:R-:W-:Y:S01]  /*5860*/  UIADD3 UR7, UR7, 0x28860, URZ ;  /* 0x0002886007077890 */ /* 0x000fe2000fffe03f */
[----:B------:R-:W-:Y:S01]  /*5870*/  F2FP.F16.F32.PACK_AB R158, R159, R158 ;  /* 0x0000009e9f9e723e */ /* 0x000fe200000000ff */
[----:B------:R-:W-:Y:S01]  /*5880*/  FMUL.FTZ R88, R88, R6 ;  /* 0x0000000658587220 */ /* 0x000fe20000410000 */
[----:B------:R-:W-:Y:S01]  /*5890*/  F2FP.F16.F32.PACK_AB R160, R161, R160 ;  /* 0x000000a0a1a0723e */ /* 0x000fe200000000ff */
[----:B------:R-:W-:Y:S01]  /*58a0*/  UPRMT UR7, UR6, 0x654, UR7 ;  /* 0x0000065406077896 */ /* 0x000fe20008000007 */
        /* <DEDUP_REMOVED lines=67> */
[----:B------:R-:W-:Y:S01]  /*5ce0*/  F2FP.F16.F32.PACK_AB R156, R156, R11 ;  /* 0x0000000b9c9c723e */ /* 0x000fe200000000ff */
[----:B------:R-:W-:Y:S01]  /*5cf0*/  VIADD R8, R8, 0xffffffff ;  /* 0xffffffff08087836 */ /* 0x000fe20000000000 */
[----:B------:R-:W-:Y:S01]  /*5d00*/  F2FP.F16.F32.PACK_AB R157, R157, R10 ;  /* 0x0000000a9d9d723e */ /* 0x000fe200000000ff */
[----:B------:R-:W-:Y:S01]  /*5d10*/  IMAD.MOV.U32 R9, RZ, RZ, R7 ;  /* 0x000000ffff097224 */ /* 0x000fe200078e0007 */
[----:B------:R-:W-:Y:S01]  /*5d20*/  F2FP.F16.F32.PACK_AB R159, R27, R12 ;  /* 0x0000000c1b9f723e */ /* 0x000fe200000000ff */
[----:B------:R-:W-:Y:S01]  /*5d30*/  IMAD.MOV.U32 R6, RZ, RZ, R3 ;  /* 0x000000ffff067224 */ /* 0x000fe200078e0003 */
[----:B------:R-:W-:-:S02]  /*5d40*/  F2FP.F16.F32.PACK_AB R161, R31, R14 ;  /* 0x0000000e1fa1723e */ /* 0x000fc400000000ff */
[----:B------:R-:W-:Y:S02]  /*5d50*/  F2FP.F16.F32.PACK_AB R163, R35, R20 ;  /* 0x0000001423a3723e */ /* 0x000fe400000000ff */
[----:B------:R-:W-:Y:S02]  /*5d60*/  F2FP.F16.F32.PACK_AB R165, R39, R24 ;  /* 0x0000001827a5723e */ /* 0x000fe400000000ff */
[----:B------:R-:W-:Y:S02]  /*5d70*/  F2FP.F16.F32.PACK_AB R167, R43, R26 ;  /* 0x0000001a2ba7723e */ /* 0x000fe400000000ff */
[----:B------:R-:W-:Y:S02]  /*5d80*/  F2FP.F16.F32.PACK_AB R168, R45, R168 ;  /* 0x000000a82da8723e */ /* 0x000fe400000000ff */
[----:B------:R-:W-:Y:S02]  /*5d90*/  F2FP.F16.F32.PACK_AB R169, R28, R169 ;  /* 0x000000a91ca9723e */ /* 0x000fe400000000ff */
        /* <DEDUP_REMOVED lines=17> */
[----:B------:R-:W-:Y:S01]  /*5eb0*/  F2FP.F16.F32.PACK_AB R187, R46, R187 ;  /* 0x000000bb2ebb723e */ /* 0x000fe200000000ff */
[----:B------:R-:W-:Y:S06]  /*5ec0*/  @P1 BRA `(.L_x_221) ;  /* 0xffffffdc00cc1947 */ /* 0x000fec000383ffff */
.L_x_210:
[----:B------:R-:W-:Y:S06]  /*5ed0*/  BAR.ARV 0x8, 0x180 ;  /* 0x0206000000007b1d */ /* 0x000fec0000002000 */
[----:B------:R-:W-:Y:S05]  /*5ee0*/  @!P0 BRA `(.L_x_222) ;  /* 0x0000000000048947 */ /* 0x000fea0003800000 */
[----:B------:R-:W-:Y:S01]  /*5ef0*/  BPT.TRAP 0x1 ;  /* 0x000000040000795c */ /* 0x000fe20000300000 */
.L_x_222:
        /* <DEDUP_REMOVED lines=9> */
.L_x_223:
[----:B-1----:R-:W-:Y:S05]  /*5f90*/  @P1 BRA `(.L_x_224) ;  /* 0x0000000000081947 */ /* 0x002fea0003800000 */
[----:B------:R-:W1:Y:S02]  /*5fa0*/  SYNCS.PHASECHK.TRANS64.TRYWAIT P1, [UR5+0x28850], R6 ;  /* 0x02885006ff0075a7 */ /* 0x000e640008020145 */
[----:B-1----:R-:W-:Y:S05]  /*5fb0*/  @!P1 BRA `(.L_x_225) ;  /* 0x00000090008c9947 */ /* 0x002fea0003800000 */
.L_x_224:
[----:B------:R-:W-:Y:S01]  /*5fc0*/  UIADD3 UR4, UR4, 0x400, URZ ;  /* 0x0000040004047890 */ /* 0x000fe2000fffe03f */
[----:B------:R-:W-:Y:S01]  /*5fd0*/  WARPGROUP.ARRIVE ;  /* 0x00000000000079c5 */ /* 0x000fe20000000000 */
[----:B------:R-:W-:Y:S01]  /*5fe0*/  UMOV UR11, 0x40000040 ;  /* 0x40000040000b7882 */ /* 0x000fe20000000000 */
[----:B01----:R-:W0:Y:S01]  /*5ff0*/  SHFL.BFLY PT, R6, R5, 0x2, 0x1f ;  /* 0x0c401f0005067f89 */ /* 0x003e2200000e0000 */
[----:B------:R-:W-:Y:S01]  /*6000*/  USHF.R.U32.HI UR4, URZ, 0x4, UR4 ;  /* 0x000000043f047899 */ /* 0x000fe20008011604 */
[----:B------:R-:W-:Y:S02]  /*6010*/  MOV R65, RZ ;  /* 0x000000ff00417202 */ /* 0x000fe40000000f00 */
[----:B------:R-:W1:Y:S01]  /*6020*/  SHFL.BFLY PT, R9, R4, 0x2, 0x1f ;  /* 0x0c401f0004097f89 */ /* 0x000e6200000e0000 */
[----:B------:R-:W-:-:S04]  /*6030*/  ULOP3.LUT UR4, UR4, 0x3fff, URZ, 0xc0, !UPT ;  /* 0x00003fff04047892 */ /* 0x000fc8000f8ec03f */
[----:B------:R-:W-:-:S04]  /*6040*/  ULOP3.LUT UR4, UR4, 0x4000000, URZ, 0xfc, !UPT ;  /* 0x0400000004047892 */ /* 0x000fc8000f8efc3f */
[----:B------:R-:W-:-:S04]  /*6050*/  ULEA UR4, UR39, UR4, 0xb ;  /* 0x0000000427047291 */ /* 0x000fc8000f8e583f */
[----:B------:R-:W-:-:S03]  /*6060*/  UIADD3 UR6, UR4, 0x80, URZ ;  /* 0x0000008004067890 */ /* 0x000fc6000fffe03f */
[----:B------:R-:W-:Y:S02]  /*6070*/  UMOV UR10, UR4 ;  /* 0x00000004000a7c82 */ /* 0x000fe40008000000 */
[----:B------:R-:W-:Y:S01]  /*6080*/  HGMMA.64x128x16.F32 R88, R156, gdesc[UR8].tnspB, R88, gsb0 ;  /* 0x41e000089c587df0 */ /* 0x000fe20008000858 */
[----:B------:R-:W-:Y:S01]  /*6090*/  UMOV UR11, 0x40000040 ;  /* 0x40000040000b7882 */ /* 0x000fe20000000000 */
[----:B------:R-:W-:Y:S01]  /*60a0*/  UMOV UR10, UR6 ;  /* 0x00000006000a7c82 */ /* 0x000fe20008000000 */
[----:B------:R-:W-:Y:S01]  /*60b0*/  UIADD3 UR6, UR4, 0x100, URZ ;  /* 0x0000010004067890 */ /* 0x000fe2000fffe03f */
[----:B0-----:R-:W-:Y:S01]  /*60c0*/  FADD.FTZ R6, R6, R5 ;  /* 0x0000000506067221 */ /* 0x001fe20000010000 */
[----:B-1----:R-:W-:-:S04]  /*60d0*/  FADD.FTZ R8, R9, R4 ;  /* 0x0000000409087221 */ /* 0x002fc80000010000 */
[----:B------:R-:W0:Y:S04]  /*60e0*/  SHFL.BFLY PT, R9, R6, 0x1, 0x1f ;  /* 0x0c201f0006097f89 */ /* 0x000e2800000e0000 */
[----:B------:R-:W1:Y:S01]  /*60f0*/  SHFL.BFLY PT, R11, R8, 0x1, 0x1f ;  /* 0x0c201f00080b7f89 */ /* 0x000e6200000e0000 */
[----:B0-----:R-:W-:Y:S01]  /*6100*/  FADD.FTZ R12, R6, R9 ;  /* 0x00000009060c7221 */ /* 0x001fe20000010000 */
[----:B------:R-:W-:Y:S02]  /*6110*/  IMAD.MOV.U32 R9, RZ, RZ, RZ ;  /* 0x000000ffff097224 */ /* 0x000fe400078e00ff */
[----:B-1----:R-:W-:Y:S02]  /*6120*/  FADD.FTZ R11, R8, R11 ;  /* 0x0000000b080b7221 */ /* 0x002fe40000010000 */
[----:B------:R-:W-:-:S03]  /*6130*/  FSETP.NE.FTZ.AND P1, PT, R12, RZ, PT ;  /* 0x000000ff0c00720b */ /* 0x000fc60003f35000 */
[----:B------:R-:W-:-:S10]  /*6140*/  FSETP.NE.FTZ.AND P2, PT, R11, RZ, PT ;  /* 0x000000ff0b00720b */ /* 0x000fd40003f55000 */
[----:B------:R-:W0:Y:S01]  /*6150*/  @P1 MUFU.LG2 R5, R12 ;  /* 0x0000000c00051308 */ /* 0x000e220000000c00 */
[C---:B------:R-:W-:Y:S02]  /*6160*/  @P1 FMUL.FTZ R4, R0.reuse, 0.69314718246459960938 ;  /* 0x3f31721800041820 */ /* 0x040fe40000410000 */
[----:B------:R-:W-:-:S05]  /*6170*/  @P2 FMUL.FTZ R13, R0, 0.69314718246459960938 ;  /* 0x3f317218000d2820 */ /* 0x000fca0000410000 */
[----:B------:R-:W1:Y:S08]  /*6180*/  @P2 MUFU.LG2 R10, R11 ;  /* 0x0000000b000a2308 */ /* 0x000e700000000c00 */
[----:B------:R2:W3:Y:S01]  /*6190*/  @P1 MUFU.RCP R65, R12 ;  /* 0x0000000c00411308 */ /* 0x0004e20000001000 */
[----:B0-----:R-:W-:-:S07]  /*61a0*/  @P1 FMUL.FTZ R5, R5, 0.69314718246459960938 ;  /* 0x3f31721805051820 */ /* 0x001fce0000410000 */
[----:B------:R2:W0:Y:S01]  /*61b0*/  @P2 MUFU.RCP R9, R11 ;  /* 0x0000000b00092308 */ /* 0x0004220000001000 */
[----:B-1----:R-:W-:Y:S01]  /*61c0*/  @P2 FMUL.FTZ R10, R10, 0.69314718246459960938 ;  /* 0x3f3172180a0a2820 */ /* 0x002fe20000410000 */
[----:B------:R-:W-:Y:S02]  /*61d0*/  WARPGROUP.DEPBAR.LE gsb0, 0x0 ;  /* 0x00008000000079c5 */ /* 0x000fe40000010000 */
[----:B------:R-:W-:Y:S01]  /*61e0*/  WARPGROUP.ARRIVE ;  /* 0x00000000000079c5 */ /* 0x000fe20000000000 */
[----:B------:R-:W-:Y:S02]  /*61f0*/  IMAD.MOV.U32 R156, RZ, RZ, -0x800000 ;  /* 0xff800000ff9c7424 */ /* 0x000fe400078e00ff */
[----:B------:R-:W-:Y:S01]  /*6200*/  @P1 FFMA.FTZ R156, R4, R3, R5 ;  /* 0x00000003049c1223 */ /* 0x000fe20000010005 */
[----:B------:R-:W-:Y:S02]  /*6210*/  IMAD.MOV.U32 R157, RZ, RZ, -0x800000 ;  /* 0xff800000ff9d7424 */ /* 0x000fe400078e00ff */
[----:B------:R-:W-:Y:S01]  /*6220*/  @P2 FFMA.FTZ R157, R13, R7, R10 ;  /* 0x000000070d9d2223 */ /* 0x000fe2000001000a */
[----:B------:R-:W-:Y:S01]  /*6230*/  HGMMA.64x128x16.F32 R88, R160, gdesc[UR8].tnspB, R88, gsb0 ;  /* 0x41e00008a0587df0 */ /* 0x000fe20008000858 */
[----:B------:R-:W-:Y:S01]  /*6240*/  UMOV UR10, UR6 ;  /* 0x00000006000a7c82 */ /* 0x000fe20008000000 */
[----:B------:R-:W-:Y:S01]  /*6250*/  UMOV UR11, 0x40000040 ;  /* 0x40000040000b7882 */ /* 0x000fe20000000000 */
[----:B------:R-:W-:Y:S01]  /*6260*/  UIADD3 UR6, UR4, 0x180, URZ ;  /* 0x0000018004067890 */ /* 0x000fe2000fffe03f */
[----:B------:R-:W-:-:S02]  /*6270*/  WARPGROUP.DEPBAR.LE gsb0, 0x0 ;  /* 0x00008000000079c5 */ /* 0x000fc40000010000 */
        /* <DEDUP_REMOVED lines=34> */
.L_x_226:
[----:B------:R-:W-:Y:S01]  /*64a0*/  UIADD3 UR4, UR5, 0x28860, URZ ;  /* 0x0002886005047890 */ /* 0x000fe2000fffe03f */
[-C--:B------:R-:W-:Y:S01]  /*64b0*/  FMUL.FTZ R20, R88, R65.reuse ;  /* 0x0000004158147220 */ /* 0x080fe20000410000 */
[----:B------:R-:W-:Y:S01]  /*64c0*/  UIADD3 UR39, UR39, 0x1, URZ ;  /* 0x0000000127277890 */ /* 0x000fe2000fffe03f */
[-C--:B------:R-:W-:Y:S01]  /*64d0*/  FMUL.FTZ R21, R89, R65.reuse ;  /* 0x0000004159157220 */ /* 0x080fe20000410000 */
[----:B------:R-:W-:Y:S01]  /*64e0*/  UPRMT UR4, UR7, 0x654, UR4 ;  /* 0x0000065407047896 */ /* 0x000fe20008000004 */
[-C--:B------:R-:W-:Y:S01]  /*64f0*/  FMUL.FTZ R36, R92, R65.reuse ;  /* 0x000000415c247220 */ /* 0x080fe20000410000 */
[----:B------:R-:W-:Y:S01]  /*6500*/  UISETP.NE.AND UP0, UPT, UR39, 0x2, UPT ;  /* 0x000000022700788c */ /* 0x000fe2000bf05270 */
        /* <DEDUP_REMOVED lines=32> */
[----:B------:R-:W-:Y:S01]  /*6710*/  FMUL.FTZ R69, R95, R9 ;  /* 0x000000095f457220 */ /* 0x000fe20000410000 */
[----:B------:R-:W-:Y:S01]  /*6720*/  USEL UR4, URZ, 0x1, UP0 ;  /* 0x000000013f047887 */ /* 0x000fe20008000000 */
        /* <DEDUP_REMOVED lines=30> */
[----:B------:R-:W-:Y:S01]  /*6910*/  VIADD R205, R205, 0x1 ;  /* 0x00000001cdcd7836 */ /* 0x000fe20000000000 */
[----:B------:R-:W-:-:S02]  /*6920*/  USEL UR39, UR39, URZ, UP0 ;  /* 0x0000003f27277287 */ /* 0x000fc40008000000 */
[----:B------:R-:W-:-:S12]  /*6930*/  ULOP3.LUT UR38, UR38, UR4, URZ, 0x3c, !UPT ;  /* 0x0000000426267292 */ /* 0x000fd8000f8e3c3f */
.L_x_202:
[----:B------:R-:W0:Y:S01]  /*6940*/  S2R R3, SR_CgaCtaId ;  /* 0x0000000000037919 */ /* 0x000e220000008800 */
[----:B------:R-:W-:Y:S01]  /*6950*/  MOV R0, 0x400 ;  /* 0x0000040000007802 */ /* 0x000fe20000000f00 */
[----:B------:R-:W-:Y:S01]  /*6960*/  BSSY B0, `(.L_x_227) ;  /* 0x00002c4000007945 */ /* 0x000fe20003800000 */
[----:B------:R-:W-:Y:S02]  /*6970*/  BAR.SYNC.DEFER_BLOCKING 0x5, 0x180 ;  /* 0x0146000000007b1d */ /* 0x000fe40000010000 */
[----:B0-----:R-:W-:-:S05]  /*6980*/  LEA R0, R3, R0, 0x18 ;  /* 0x0000000003007211 */ /* 0x001fca00078ec0ff */
[----:B------:R0:W1:Y:S01]  /*6990*/  LDS.128 R4, [R0+0x288d0] ;  /* 0x0288d00000047984 */ /* 0x0000620000000c00 */
[----:B------:R-:W-:Y:S06]  /*69a0*/  BAR.ARV 0x4, 0x180 ;  /* 0x0106000000007b1d */ /* 0x000fec0000002000 */
[----:B------:R-:W-:Y:S05]  /*69b0*/  @P0 BRA `(.L_x_228) ;  /* 0x00000020001c0947 */ /* 0x000fea0003800000 */
[----:B------:R-:W2:Y:S01]  /*69c0*/  S2R R3, SR_SWINHI ;  /* 0x0000000000037919 */ /* 0x000ea20000002f00 */
[C---:B------:R-:W-:Y:S01]  /*69d0*/  IMAD.SHL.U32 R105, R19.reuse, 0x4, RZ ;  /* 0x0000000413697824 */ /* 0x040fe200078e00ff */
[----:B------:R-:W-:Y:S01]  /*69e0*/  SHF.L.U64.HI R104, R19, 0x2, R202 ;  /* 0x0000000213687819 */ /* 0x000fe200000102ca */
[----:B------:R-:W-:Y:S01]  /*69f0*/  ULDC.64 UR4, c[0x0][0xc08] ;  /* 0x0003020000047ab9 */ /* 0x000fe20000000a00 */
[----:B------:R-:W-:Y:S02]  /*6a00*/  MOV R88, R0 ;  /* 0x0000000000587202 */ /* 0x000fe40000000f00 */
[----:B--2---:R-:W-:-:S03]  /*6a10*/  MOV R89, R3 ;  /* 0x0000000300597202 */ /* 0x004fc60000000f00 */
[----:B------:R-:W-:-:S03]  /*6a20*/  IMAD.WIDE R12, R225, 0x2, R88 ;  /* 0x00000002e10c7825 */ /* 0x000fc600078e0258 */
[C---:B------:R-:W-:Y:S02]  /*6a30*/  LOP3.LUT R3, R12.reuse, 0x380, RZ, 0xc0, !PT ;  /* 0x000003800c037812 */ /* 0x040fe400078ec0ff */
[C---:B------:R-:W-:Y:S02]  /*6a40*/  IADD3 R15, P2, R12.reuse, 0x4020, RZ ;  /* 0x000040200c0f7810 */ /* 0x040fe40007f5e0ff */
[----:B------:R-:W-:Y:S02]  /*6a50*/  SHF.R.U64 R3, R3, 0x3, RZ ;  /* 0x0000000303037819 */ /* 0x000fe400000012ff */
[C---:B------:R-:W-:Y:S01]  /*6a60*/  IADD3 R8, P3, R12.reuse, 0x4000, RZ ;  /* 0x000040000c087810 */ /* 0x040fe20007f7e0ff */
[--C-:B------:R-:W-:Y:S01]  /*6a70*/  IMAD.X R33, RZ, RZ, R13.reuse, P2 ;  /* 0x000000ffff217224 */ /* 0x100fe200010e060d */
[----:B------:R-:W-:Y:S01]  /*6a80*/  BAR.SYNC.DEFER_BLOCKING 0x1, 0x100 ;  /* 0x0044000000007b1d */ /* 0x000fe20000010000 */
[C---:B------:R-:W-:Y:S02]  /*6a90*/  IADD3 R101, P0, R12.reuse, 0x4060, RZ ;  /* 0x000040600c657810 */ /* 0x040fe40007f1e0ff */
[C---:B------:R-:W-:Y:S01]  /*6aa0*/  IADD3 R99, P1, R12.reuse, 0x4040, RZ ;  /* 0x000040400c637810 */ /* 0x040fe20007f3e0ff */
[--C-:B------:R-:W-:Y:S01]  /*6ab0*/  IMAD.X R29, RZ, RZ, R13.reuse, P3 ;  /* 0x000000ffff1d7224 */ /* 0x100fe200018e060d */
[C---:B-1----:R-:W-:Y:S01]  /*6ac0*/  IADD3 R4, P6, R12.reuse, 0x20, RZ ;  /* 0x000000200c047810 */ /* 0x042fe20007fde0ff */
[--C-:B------:R-:W-:Y:S01]  /*6ad0*/  IMAD.X R31, RZ, RZ, R13.reuse, P0 ;  /* 0x000000ffff1f7224 */ /* 0x100fe200000e060d */
[C---:B------:R-:W-:Y:S01]  /*6ae0*/  IADD3 R35, P4, R12.reuse, 0x60, RZ ;  /* 0x000000600c237810 */ /* 0x040fe20007f9e0ff */
[--C-:B------:R-:W-:Y:S01]  /*6af0*/  IMAD.X R27, RZ, RZ, R13.reuse, P1 ;  /* 0x000000ffff1b7224 */ /* 0x100fe200008e060d */
[----:B------:R-:W-:Y:S01]  /*6b00*/  IADD3 R17, P5, R12, 0x40, RZ ;  /* 0x000000400c117810 */ /* 0x000fe20007fbe0ff */
[--C-:B------:R-:W-:Y:S01]  /*6b10*/  IMAD.X R25, RZ, RZ, R13.reuse, P6 ;  /* 0x000000ffff197224 */ /* 0x100fe200030e060d */
[----:B------:R-:W-:Y:S01]  /*6b20*/  LOP3.LUT R12, R3, R12, RZ, 0x3c, !PT ;  /* 0x0000000c030c7212 */ /* 0x000fe200078e3cff */
[--C-:B------:R-:W-:Y:S01]  /*6b30*/  IMAD.X R11, RZ, RZ, R13.reuse, P4 ;  /* 0x000000ffff0b7224 */ /* 0x100fe200020e060d */
[----:B------:R-:W-:Y:S01]  /*6b40*/  LOP3.LUT R10, R15, 0x380, RZ, 0xc0, !PT ;  /* 0x000003800f0a7812 */ /* 0x000fe200078ec0ff */
[----:B------:R-:W-:Y:S01]  /*6b50*/  IMAD.X R9, RZ, RZ, R13, P5 ;  /* 0x000000ffff097224 */ /* 0x000fe200028e060d */
[----:B------:R-:W-:-:S02]  /*6b60*/  LOP3.LUT R3, R8, 0x380, RZ, 0xc0, !PT ;  /* 0x0000038008037812 */ /* 0x000fc400078ec0ff */
[----:B------:R-:W-:Y:S02]  /*6b70*/  SHF.R.U64 R10, R10, 0x3, RZ ;  /* 0x000000030a0a7819 */ /* 0x000fe400000012ff */
[----:B------:R-:W-:Y:S02]  /*6b80*/  SHF.R.U64 R3, R3, 0x3, RZ ;  /* 0x0000000303037819 */ /* 0x000fe400000012ff */
[----:B------:R-:W-:Y:S02]  /*6b90*/  LOP3.LUT R14, R99, 0x380, RZ, 0xc0, !PT ;  /* 0x00000380630e7812 */ /* 0x000fe400078ec0ff */
[----:B------:R-:W-:Y:S02]  /*6ba0*/  LOP3.LUT R32, R10, R15, RZ, 0x3c, !PT ;  /* 0x0000000f0a207212 */ /* 0x000fe400078e3cff */
[----:B------:R-:W-:Y:S02]  /*6bb0*/  LOP3.LUT R28, R3, R8, RZ, 0x3c, !PT ;  /* 0x00000008031c7212 */ /* 0x000fe400078e3cff */
[----:B------:R-:W-:-:S02]  /*6bc0*/  LOP3.LUT R24, R101, 0x380, RZ, 0xc0, !PT ;  /* 0x0000038065187812 */ /* 0x000fc400078ec0ff */
[----:B------:R-:W-:Y:S02]  /*6bd0*/  LOP3.LUT R10, R35, 0x380, RZ, 0xc0, !PT ;  /* 0x00000380230a7812 */ /* 0x000fe400078ec0ff */
[----:B------:R-:W-:Y:S02]  /*6be0*/  LOP3.LUT R8, R17, 0x380, RZ, 0xc0, !PT ;  /* 0x0000038011087812 */ /* 0x000fe400078ec0ff */
[----:B------:R-:W-:Y:S02]  /*6bf0*/  LOP3.LUT R3, R4, 0x380, RZ, 0xc0, !PT ;  /* 0x0000038004037812 */ /* 0x000fe400078ec0ff */
[----:B------:R-:W-:Y:S02]  /*6c00*/  SHF.R.U64 R14, R14, 0x3, RZ ;  /* 0x000000030e0e7819 */ /* 0x000fe400000012ff */
[----:B------:R-:W-:Y:S02]  /*6c10*/  SHF.R.U64 R24, R24, 0x3, RZ ;  /* 0x0000000318187819 */ /* 0x000fe400000012ff */
[----:B------:R-:W-:-:S02]  /*6c20*/  SHF.R.U64 R10, R10, 0x3, RZ ;  /* 0x000000030a0a7819 */ /* 0x000fc400000012ff */
[----:B------:R-:W-:Y:S02]  /*6c30*/  SHF.R.U64 R8, R8, 0x3, RZ ;  /* 0x0000000308087819 */ /* 0x000fe400000012ff */
[----:B------:R-:W-:Y:S02]  /*6c40*/  SHF.R.U64 R3, R3, 0x3, RZ ;  /* 0x0000000303037819 */ /* 0x000fe400000012ff */
[----:B------:R-:W-:Y:S02]  /*6c50*/  LOP3.LUT R26, R14, R99, RZ, 0x3c, !PT ;  /* 0x000000630e1a7212 */ /* 0x000fe400078e3cff */
[----:B------:R-:W-:Y:S01]  /*6c60*/  MOV R34, R12 ;  /* 0x0000000c00227202 */ /* 0x000fe20000000f00 */
[----:B------:R-:W1:Y:S01]  /*6c70*/  LDC.64 R98, c[0x0][0xc00] ;  /* 0x00030000ff627b82 */ /* 0x000e620000000a00 */
[----:B------:R-:W-:Y:S02]  /*6c80*/  LOP3.LUT R30, R24, R101, RZ, 0x3c, !PT ;  /* 0x00000065181e7212 */ /* 0x000fe400078e3cff */
[----:B------:R-:W-:-:S02]  /*6c90*/  F2FP.F16.F32.PACK_AB R12, R21, R20 ;  /* 0x00000014150c723e */ /* 0x000fc400000000ff */
[----:B------:R-:W-:Y:S02]  /*6ca0*/  F2FP.F16.F32.PACK_AB R13, R67, R66 ;  /* 0x00000042430d723e */ /* 0x000fe400000000ff */
[----:B------:R-:W-:Y:S02]  /*6cb0*/  F2FP.F16.F32.PACK_AB R14, R37, R36 ;  /* 0x00000024250e723e */ /* 0x000fe400000000ff */
[----:B------:R-:W-:Y:S02]  /*6cc0*/  F2FP.F16.F32.PACK_AB R15, R69, R68 ;  /* 0x00000044450f723e */ /* 0x000fe400000000ff */
[----:B------:R-:W-:Y:S02]  /*6cd0*/  LOP3.LUT R10, R10, R35, RZ, 0x3c, !PT ;  /* 0x000000230a0a7212 */ /* 0x000fe400078e3cff */
[----:B------:R-:W-:Y:S01]  /*6ce0*/  LOP3.LUT R8, R8, R17, RZ, 0x3c, !PT ;  /* 0x0000001108087212 */ /* 0x000fe200078e3cff */
[----:B------:R2:W-:Y:S01]  /*6cf0*/  STSM.16.M88.4 [R34], R12 ;  /* 0x0000000c22007844 */ /* 0x0005e20000000200 */
[----:B------:R-:W-:-:S02]  /*6d00*/  LOP3.LUT R24, R3, R4, RZ, 0x3c, !PT ;  /* 0x0000000403187212 */ /* 0x000fc400078e3cff */
[----:B------:R-:W-:Y:S02]  /*6d10*/  MOV R101, R10 ;  /* 0x0000000a00657202 */ /* 0x000fe40000000f00 */
[----:B------:R-:W-:Y:S02]  /*6d20*/  MOV R102, R8 ;  /* 0x0000000800667202 */ /* 0x000fe40000000f00 */
[----:B------:R-:W-:Y:S02]  /*6d30*/  MOV R103, R24 ;  /* 0x0000001800677202 */ /* 0x000fe40000000f00 */
[----:B------:R-:W-:Y:S02]  /*6d40*/  F2FP.F16.F32.PACK_AB R8, R39, R38 ;  /* 0x000000262708723e */ /* 0x000fe400000000ff */
[----:B------:R-:W-:Y:S02]  /*6d50*/  F2FP.F16.F32.PACK_AB R9, R71, R70 ;  /* 0x000000464709723e */ /* 0x000fe400000000ff */
[----:B------:R-:W-:-:S02]  /*6d60*/  F2FP.F16.F32.PACK_AB R10, R41, R40 ;  /* 0x00000028290a723e */ /* 0x000fc400000000ff */
[----:B------:R-:W-:Y:S02]  /*6d70*/  F2FP.F16.F32.PACK_AB R11, R73, R72 ;  /* 0x00000048490b723e */ /* 0x000fe400000000ff */
[----:B--2---:R-:W-:Y:S02]  /*6d80*/  F2FP.F16.F32.PACK_AB R12, R43, R42 ;  /* 0x0000002a2b0c723e */ /* 0x004fe400000000ff */
[----:B------:R-:W-:Y:S01]  /*6d90*/  F2FP.F16.F32.PACK_AB R13, R75, R74 ;  /* 0x0000004a4b0d723e */ /* 0x000fe200000000ff */
[----:B------:R2:W-:Y:S01]  /*6da0*/  STSM.16.M88.4 [R103], R8 ;  /* 0x0000000867007844 */ /* 0x0005e20000000200 */
[----:B------:R-:W-:Y:S02]  /*6db0*/  F2FP.F16.F32.PACK_AB R14, R45, R44 ;  /* 0x0000002c2d0e723e */ /* 0x000fe400000000ff */
[----:B------:R-:W-:Y:S02]  /*6dc0*/  F2FP.F16.F32.PACK_AB R15, R77, R76 ;  /* 0x0000004c4d0f723e */ /* 0x000fe400000000ff */
[----:B------:R-:W-:-:S02]  /*6dd0*/  MOV R17, R26 ;  /* 0x0000001a00117202 */ /* 0x000fc40000000f00 */
[----:B------:R-:W-:Y:S01]  /*6de0*/  MOV R3, R30 ;  /* 0x0000001e00037202 */ /* 0x000fe20000000f00 */
[----:B------:R3:W-:Y:S01]  /*6df0*/  STSM.16.M88.4 [R102], R12 ;  /* 0x0000000c66007844 */ /* 0x0007e20000000200 */
[----:B------:R-:W-:Y:S02]  /*6e00*/  MOV R4, R28 ;  /* 0x0000001c00047202 */ /* 0x000fe40000000f00 */
[----:B------:R-:W-:Y:S02]  /*6e10*/  F2FP.F16.F32.PACK_AB R24, R47, R46 ;  /* 0x0000002e2f18723e */ /* 0x000fe400000000ff */
[----:B------:R-:W-:Y:S02]  /*6e20*/  F2FP.F16.F32.PACK_AB R25, R79, R78 ;  /* 0x0000004e4f19723e */ /* 0x000fe400000000ff */
[----:B------:R-:W-:Y:S02]  /*6e30*/  F2FP.F16.F32.PACK_AB R26, R49, R48 ;  /* 0x00000030311a723e */ /* 0x000fe400000000ff */
[----:B------:R-:W-:-:S02]  /*6e40*/  F2FP.F16.F32.PACK_AB R27, R81, R80 ;  /* 0x00000050511b723e */ /* 0x000fc400000000ff */
[----:B------:R-:W-:Y:S02]  /*6e50*/  F2FP.F16.F32.PACK_AB R28, R51, R50 ;  /* 0x00000032331c723e */ /* 0x000fe400000000ff */
[----:B------:R-:W-:Y:S01]  /*6e60*/  F2FP.F16.F32.PACK_AB R29, R83, R82 ;  /* 0x00000052531d723e */ /* 0x000fe200000000ff */
[----:B------:R-:W-:Y:S01]  /*6e70*/  STSM.16.M88.4 [R101], R24 ;  /* 0x0000001865007844 */ /* 0x000fe20000000200 */
[----:B------:R-:W-:Y:S02]  /*6e80*/  F2FP.F16.F32.PACK_AB R30, R53, R52 ;  /* 0x00000034351e723e */ /* 0x000fe400000000ff */
[----:B------:R-:W-:Y:S02]  /*6e90*/  F2FP.F16.F32.PACK_AB R31, R85, R84 ;  /* 0x00000054551f723e */ /* 0x000fe400000000ff */
[----:B------:R-:W-:Y:S02]  /*6ea0*/  MOV R100, R32 ;  /* 0x0000002000647202 */ /* 0x000fe40000000f00 */
[----:B------:R-:W-:Y:S01]  /*6eb0*/  F2FP.F16.F32.PACK_AB R32, R55, R54 ;  /* 0x000000363720723e */ /* 0x000fe200000000ff */
[----:B------:R4:W-:Y:S01]  /*6ec0*/  STSM.16.M88.4 [R4], R28 ;  /* 0x0000001c04007844 */ /* 0x0009e20000000200 */
[----:B------:R-:W-:-:S02]  /*6ed0*/  F2FP.F16.F32.PACK_AB R33, R87, R86 ;  /* 0x000000565721723e */ /* 0x000fc400000000ff */
[----:B------:R-:W-:Y:S02]  /*6ee0*/  F2FP.F16.F32.PACK_AB R34, R57, R56 ;  /* 0x000000383922723e */ /* 0x000fe400000000ff */
[----:B------:R-:W-:Y:S02]  /*6ef0*/  F2FP.F16.F32.PACK_AB R35, R91, R90 ;  /* 0x0000005a5b23723e */ /* 0x000fe400000000ff */
[----:B--2---:R-:W-:Y:S02]  /*6f00*/  F2FP.F16.F32.PACK_AB R8, R59, R58 ;  /* 0x0000003a3b08723e */ /* 0x004fe400000000ff */
[----:B------:R-:W-:Y:S01]  /*6f10*/  F2FP.F16.F32.PACK_AB R9, R93, R92 ;  /* 0x0000005c5d09723e */ /* 0x000fe200000000ff */
[----:B------:R-:W-:Y:S01]  /*6f20*/  STSM.16.M88.4 [R100], R32 ;  /* 0x0000002064007844 */ /* 0x000fe20000000200 */
[----:B------:R-:W-:Y:S02]  /*6f30*/  F2FP.F16.F32.PACK_AB R10, R61, R60 ;  /* 0x0000003c3d0a723e */ /* 0x000fe400000000ff */
[----:B------:R-:W-:-:S02]  /*6f40*/  F2FP.F16.F32.PACK_AB R11, R95, R94 ;  /* 0x0000005e5f0b723e */ /* 0x000fc400000000ff */
[----:B---3--:R-:W-:Y:S01]  /*6f50*/  F2FP.F16.F32.PACK_AB R12, R63, R62 ;  /* 0x0000003e3f0c723e */ /* 0x008fe200000000ff */
[----:B----4-:R-:W-:Y:S01]  /*6f60*/  IMAD.MOV.U32 R4, RZ, RZ, RZ ;  /* 0x000000ffff047224 */ /* 0x010fe200078e00ff */
[----:B------:R-:W-:Y:S01]  /*6f70*/  F2FP.F16.F32.PACK_AB R13, R97, R96 ;  /* 0x00000060610d723e */ /* 0x000fe200000000ff */
[----:B------:R2:W-:Y:S01]  /*6f80*/  STSM.16.M88.4 [R17], R8 ;  /* 0x0000000811007844 */ /* 0x0005e20000000200 */
[----:B------:R-:W-:Y:S02]  /*6f90*/  F2FP.F16.F32.PACK_AB R14, R65, R64 ;  /* 0x00000040410e723e */ /* 0x000fe400000000ff */
[----:B------:R-:W-:Y:S02]  /*6fa0*/  F2FP.F16.F32.PACK_AB R15, R151, R150 ;  /* 0x00000096970f723e */ /* 0x000fe400000000ff */
[----:B-1----:R-:W-:Y:S02]  /*6fb0*/  ISETP.NE.U32.AND P0, PT, R98, RZ, PT ;  /* 0x000000ff6200720c */ /* 0x002fe40003f05070 */
[----:B------:R-:W-:Y:S01]  /*6fc0*/  IADD3 R24, P1, R105, R98, RZ ;  /* 0x0000006269187210 */ /* 0x000fe20007f3e0ff */
[----:B------:R1:W-:Y:S01]  /*6fd0*/  STSM.16.M88.4 [R3], R12 ;  /* 0x0000000c03007844 */ /* 0x0003e20000000200 */
[----:B------:R-:W-:Y:S01]  /*6fe0*/  BAR.SYNC.DEFER_BLOCKING 0x1, 0x100 ;  /* 0x0044000000007b1d */ /* 0x000fe20000010000 */
[----:B------:R-:W-:-:S02]  /*6ff0*/  ISETP.NE.AND.EX P0, PT, R99, RZ, PT, P0 ;  /* 0x000000ff6300720c */ /* 0x000fc40003f05300 */
[----:B------:R-:W-:-:S05]  /*7000*/  IMAD.X R25, R104, 0x1, R99, P1 ;  /* 0x0000000168197824 */ /* 0x000fca00008e0663 */
[----:B--2---:R-:W2:Y:S08]  /*7010*/  LDC R9, c[0x0][0xad4] ;  /* 0x0002b500ff097b82 */ /* 0x004eb00000000800 */
[----:B-1----:R-:W1:Y:S01]  /*7020*/  LDC R3, c[0x0][0xbe8] ;  /* 0x0002fa00ff037b82 */ /* 0x002e620000000800 */
[----:B------:R-:W3:Y:S01]  /*7030*/  @P0 LDG.E R4, desc[UR36][R24.64] ;  /* 0x0000002418040981 */ /* 0x000ee2000c1e1900 */
[----:B------:R-:W-:-:S04]  /*7040*/  ISETP.NE.U32.AND P1, PT, RZ, UR4, PT ;  /* 0x00000004ff007c0c */ /* 0x000fc8000bf25070 */
[----:B------:R-:W-:-:S13]  /*7050*/  ISETP.NE.AND.EX P1, PT, RZ, UR5, PT, P1 ;  /* 0x00000005ff007c0c */ /* 0x000fda000bf25310 */
[----:B------:R-:W-:Y:S01]  /*7060*/  @P1 IADD3 R26, P2, R105, UR4, RZ ;  /* 0x00000004691a1c10 */ /* 0x000fe2000ff5e0ff */
[----:B------:R-:W-:Y:S01]  /*7070*/  ULDC UR4, c[0x0][0xa88] ;  /* 0x0002a20000047ab9 */ /* 0x000fe20000000800 */
[----:B------:R-:W-:Y:S01]  /*7080*/  MOV R29, 0x9b8 ;  /* 0x000009b8001d7802 */ /* 0x000fe20000000f00 */
[----:B------:R-:W-:Y:S01]  /*7090*/  IMAD.U32 R28, RZ, RZ, UR4 ;  /* 0x00000004ff1c7e24 */ /* 0x000fe2000f8e00ff */
[----:B------:R-:W-:Y:S02]  /*70a0*/  @P1 IADD3.X R27, R104, UR5, RZ, P2, !PT ;  /* 0x00000005681b1c10 */ /* 0x000fe400097fe4ff */
[C---:B------:R-:W-:Y:S02]  /*70b0*/  ISETP.NE.AND P2, PT, R18.reuse, RZ, PT ;  /* 0x000000ff1200720c */ /* 0x040fe40003f45270 */
[----:B-1----:R-:W-:Y:S01]  /*70c0*/  ISETP.NE.AND P4, PT, R3, 0x1, PT ;  /* 0x000000010300780c */ /* 0x002fe20003f85270 */
[----:B------:R1:W5:Y:S01]  /*70d0*/  @P1 LDG.E R28, desc[UR36][R26.64] ;  /* 0x000000241a1c1981 */ /* 0x000362000c1e1900 */
[----:B--2---:R-:W-:-:S02]  /*70e0*/  SEL R9, R18, R9, P2 ;  /* 0x0000000912097207 */ /* 0x004fc40001000000 */
[----:B------:R-:W-:Y:S02]  /*70f0*/  ISETP.NE.U32.AND P2, PT, R98, RZ, PT ;  /* 0x000000ff6200720c */ /* 0x000fe40003f45070 */
[----:B------:R-:W-:Y:S02]  /*7100*/  ISETP.GT.AND P3, PT, R9, 0x1, PT ;  /* 0x000000010900780c */ /* 0x000fe40003f64270 */
[----:B------:R-:W-:Y:S01]  /*7110*/  ISETP.NE.AND.EX P2, PT, R99, RZ, PT, P2 ;  /* 0x000000ff6300720c */ /* 0x000fe20003f45320 */
[----:B------:R-:W2:Y:S01]  /*7120*/  LDC.64 R8, c[0x0][0xba8] ;  /* 0x0002ea00ff087b82 */ /* 0x000ea20000000a00 */
[----:B------:R-:W-:Y:S01]  /*7130*/  SEL R29, R29, 0x978, P3 ;  /* 0x000009781d1d7807 */ /* 0x000fe20001800000 */
[----:B------:R-:W-:Y:S01]  /*7140*/  IMAD R99, R16, 0x80, R224 ;  /* 0x0000008010637824 */ /* 0x000fe200078e02e0 */
[----:B------:R-:W-:Y:S02]  /*7150*/  SEL R19, R19, RZ, !P2 ;  /* 0x000000ff13137207 */ /* 0x000fe40005000000 */
[----:B------:R-:W-:-:S03]  /*7160*/  SEL R17, R202, RZ, !P2 ;  /* 0x000000ffca117207 */ /* 0x000fc60005000000 */
[----:B------:R-:W4:Y:S08]  /*7170*/  LDC.64 R14, c[0x0][R29+0x220] ;  /* 0x000088001d0e7b82 */ /* 0x000f300000000a00 */
[----:B------:R-:W1:Y:S08]  /*7180*/  LDC.64 R10, c[0x0][R29+0x218] ;  /* 0x000086001d0a7b82 */ /* 0x000e700000000a00 */
[----:B------:R-:W0:Y:S08]  /*7190*/  @P4 LDC R18, c[0x0][0xbec] ;  /* 0x0002fb00ff124b82 */ /* 0x000e300000000800 */
[----:B------:R-:W0:Y:S01]  /*71a0*/  @P4 LDC R35, c[0x0][0xbf0] ;  /* 0x0002fc00ff234b82 */ /* 0x000e220000000800 */
[----:B----4-:R-:W-:-:S04]  /*71b0*/  IMAD R15, R15, R19, RZ ;  /* 0x000000130f0f7224 */ /* 0x010fc800078e02ff */
[C---:B------:R-:W-:Y:S01]  /*71c0*/  IMAD R33, R14.reuse, R17, R15 ;  /* 0x000000110e217224 */ /* 0x040fe200078e020f */
[----:B------:R-:W-:Y:S01]  /*71d0*/  SEL R17, R201, RZ, P3 ;  /* 0x000000ffc9117207 */ /* 0x000fe20001800000 */
[----:B------:R-:W-:Y:S01]  /*71e0*/  IMAD.WIDE.U32 R14, R14, R19, RZ ;  /* 0x000000130e0e7225 */ /* 0x000fe200078e00ff */
[----:B------:R-:W4:Y:S03]  /*71f0*/  LDC.64 R12, c[0x0][R29+0x228] ;  /* 0x00008a001d0c7b82 */ /* 0x000f260000000a00 */
[----:B-1----:R-:W-:-:S04]  /*7200*/  IMAD.WIDE.U32 R26, R10, R2, RZ ;  /* 0x000000020a1a7225 */ /* 0x002fc800078e00ff */
[----:B------:R-:W-:Y:S01]  /*7210*/  IMAD R31, R11, R2, RZ ;  /* 0x000000020b1f7224 */ /* 0x000fe200078e02ff */
[----:B--2---:R-:W1:Y:S01]  /*7220*/  @!P3 LDC R8, c[0x0][0xb50] ;  /* 0x0002d400ff08bb82 */ /* 0x004e620000000800 */
[----:B------:R-:W-:Y:S02]  /*7230*/  IMAD.IADD R33, R15, 0x1, R33 ;  /* 0x000000010f217824 */ /* 0x000fe400078e0221 */
[----:B------:R-:W-:Y:S02]  /*7240*/  IMAD.MOV.U32 R15, RZ, RZ, R99 ;  /* 0x000000ffff0f7224 */ /* 0x000fe400078e0063 */
[----:B------:R-:W-:-:S03]  /*7250*/  IMAD.IADD R31, R27, 0x1, R31 ;  /* 0x000000011b1f7824 */ /* 0x000fc600078e021f */
[----:B------:R-:W2:Y:S01]  /*7260*/  LDC.64 R10, c[0x0][R29+0x210] ;  /* 0x000084001d0a7b82 */ /* 0x000ea20000000a00 */
[----:B----4-:R-:W-:-:S07]  /*7270*/  IMAD R27, R13, R17, RZ ;  /* 0x000000110d1b7224 */ /* 0x010fce00078e02ff */
[----:B------:R-:W4:Y:S01]  /*7280*/  @!P3 LDC R9, c[0x0][0xb54] ;  /* 0x0002d500ff09bb82 */ /* 0x000f220000000800 */
[----:B------:R-:W-:-:S04]  /*7290*/  IMAD.WIDE.U32 R12, R12, R17, RZ ;  /* 0x000000110c0c7225 */ /* 0x000fc800078e00ff */
[----:B------:R-:W-:Y:S01]  /*72a0*/  IMAD.IADD R27, R13, 0x1, R27 ;  /* 0x000000010d1b7824 */ /* 0x000fe200078e021b */
[--C-:B---3--:R-:W-:Y:S01]  /*72b0*/  IADD3 R26, P2, P5, R14, R26, R4.reuse ;  /* 0x0000001a0e1a7210 */ /* 0x108fe20007d5e004 */
[----:B0-----:R-:W-:Y:S01]  /*72c0*/  @P4 IMAD.HI.U32 R14, R99, R18, RZ ;  /* 0x00000012630e4227 */ /* 0x001fe200078e00ff */
[----:B------:R-:W-:-:S04]  /*72d0*/  SHF.R.S32.HI R18, RZ, 0x1f, R4 ;  /* 0x0000001fff127819 */ /* 0x000fc80000011404 */
[----:B------:R-:W-:Y:S02]  /*72e0*/  @P4 SHF.R.U32.HI R15, RZ, R35, R14 ;  /* 0x00000023ff0f4219 */ /* 0x000fe4000001160e */
[----:B------:R-:W-:Y:S02]  /*72f0*/  IADD3.X R14, R33, R31, R18, P2, P5 ;  /* 0x0000001f210e7210 */ /* 0x000fe400017ea412 */
[----:B------:R-:W-:Y:S01]  /*7300*/  IADD3 R12, P2, P5, R15, R26, R12 ;  /* 0x0000001a0f0c7210 */ /* 0x000fe20007d5e00c */
[--C-:B------:R-:W-:Y:S01]  /*7310*/  IMAD.MOV R30, RZ, RZ, -R15.reuse ;  /* 0x000000ffff1e7224 */ /* 0x100fe200078e0a0f */
[----:B------:R-:W-:-:S03]  /*7320*/  SHF.R.S32.HI R13, RZ, 0x1f, R15 ;  /* 0x0000001fff0d7819 */ /* 0x000fc6000001140f */
[----:B------:R-:W-:Y:S01]  /*7330*/  IMAD R15, R3, R30, R99 ;  /* 0x0000001e030f7224 */ /* 0x000fe200078e0263 */
[----:B------:R-:W-:-:S03]  /*7340*/  IADD3.X R13, R13, R14, R27, P2, P5 ;  /* 0x0000000e0d0d7210 */ /* 0x000fc600017ea41b */
[----:B--2---:R-:W-:Y:S01]  /*7350*/  IMAD R11, R11, R15, RZ ;  /* 0x0000000f0b0b7224 */ /* 0x004fe200078e02ff */
[----:B------:R-:W-:-:S05]  /*7360*/  SHF.R.S32.HI R17, RZ, 0x1f, R15 ;  /* 0x0000001fff117819 */ /* 0x000fca000001140f */
[C---:B------:R-:W-:Y:S02]  /*7370*/  IMAD R17, R10.reuse, R17, R11 ;  /* 0x000000110a117224 */ /* 0x040fe400078e020b */
[----:B------:R-:W-:-:S04]  /*7380*/  IMAD.WIDE.U32 R10, R10, R15, R12 ;  /* 0x0000000f0a0a7225 */ /* 0x000fc800078e000c */
[----:B------:R-:W-:Y:S01]  /*7390*/  IMAD.IADD R11, R11, 0x1, R17 ;  /* 0x000000010b0b7824 */ /* 0x000fe200078e0211 */
[----:B-1----:R-:W-:-:S04]  /*73a0*/  LEA R13, P2, R10, R8, 0x2 ;  /* 0x000000080a0d7211 */ /* 0x002fc800078410ff */
[----:B----4-:R-:W-:Y:S01]  /*73b0*/  LEA.HI.X R14, R10, R9, R11, 0x2, P2 ;  /* 0x000000090a0e7211 */ /* 0x010fe200010f140b */
[----:B------:R-:W-:Y:S08]  /*73c0*/  @P1 BRA `(.L_x_229) ;  /* 0x0000000000101947 */ /* 0x000ff00003800000 */
[----:B------:R-:W-:Y:S05]  /*73d0*/  @!P0 BRA `(.L_x_229) ;  /* 0x00000000000c8947 */ /* 0x000fea0003800000 */
[----:B------:R-:W2:Y:S04]  /*73e0*/  LDG.E R9, desc[UR36][R24.64] ;  /* 0x0000002418097981 */ /* 0x000ea8000c1e1900 */
[----:B-----5:R-:W2:Y:S02]  /*73f0*/  LDG.E R28, desc[UR36][R24.64+0x4] ;  /* 0x00000424181c7981 */ /* 0x020ea4000c1e1900 */
[----:B--2---:R-:W-:-:S07]  /*7400*/  IMAD.IADD R28, R28, 0x1, -R9 ;  /* 0x000000011c1c7824 */ /* 0x004fce00078e0a09 */
.L_x_229:
[----:B------:R-:W-:Y:S01]  /*7410*/  SHFL.IDX PT, R8, R13, RZ, 0x1c1f ;  /* 0x001c1fff0d087589 */ /* 0x000fe200000e0000 */
[----:B------:R-:W-:Y:S01]  /*7420*/  IMAD R24, R16, 0x80, R223 ;  /* 0x0000008010187824 */ /* 0x000fe200078e02df */
[----:B------:R-:W-:Y:S01]  /*7430*/  LOP3.LUT P0, RZ, R206, 0x3, RZ, 0xc0, !PT ;  /* 0x00000003ceff7812 */ /* 0x000fe2000780c0ff */
[----:B-----5:R-:W-:Y:S01]  /*7440*/  IMAD R17, R28, R3, RZ ;  /* 0x000000031c117224 */ /* 0x020fe200078e02ff */
[----:B------:R-:W0:Y:S01]  /*7450*/  SHFL.IDX PT, R9, R14, RZ, 0x1c1f ;  /* 0x001c1fff0e097589 */ /* 0x000e2200000e0000 */
[----:B------:R-:W-:-:S03]  /*7460*/  VIADD R12, R24, 0x8 ;  /* 0x00000008180c7836 */ /* 0x000fc60000000000 */
[----:B------:R-:W-:Y:S01]  /*7470*/  SHFL.IDX PT, R10, R13, 0x1, 0x1c1f ;  /* 0x003c1f000d0a7f89 */ /* 0x000fe200000e0000 */
[-C--:B------:R-:W-:Y:S02]  /*7480*/  ISETP.GE.OR P1, PT, R24, R17.reuse, P0 ;  /* 0x000000111800720c */ /* 0x080fe40000726670 */
[-C--:B------:R-:W-:Y:S01]  /*7490*/  ISETP.GE.OR P0, PT, R12, R17.reuse, P0 ;  /* 0x000000110c00720c */ /* 0x080fe20000706670 */
[----:B------:R-:W1:Y:S01]  /*74a0*/  SHFL.IDX PT, R11, R14, 0x1, 0x1c1f ;  /* 0x003c1f000e0b7f89 */ /* 0x000e6200000e0000 */
[----:B------:R-:W-:-:S09]  /*74b0*/  ISETP.GE.AND P2, PT, R24, R17, PT ;  /* 0x000000111800720c */ /* 0x000fd20003f46270 */
[----:B0-----:R0:W-:Y:S04]  /*74c0*/  @!P1 ST.E desc[UR36][R8.64], R156 ;  /* 0x0000009c08009985 */ /* 0x0011e8000c101924 */
[----:B-1----:R0:W-:Y:S01]  /*74d0*/  @!P0 ST.E desc[UR36][R10.64], R157 ;  /* 0x0000009d0a008985 */ /* 0x0021e2000c101924 */
[----:B------:R-:W-:Y:S01]  /*74e0*/  ISETP.GE.AND P0, PT, R12, R17, PT ;  /* 0x000000110c00720c */ /* 0x000fe20003f06270 */
[----:B------:R-:W-:-:S12]  /*74f0*/  @P3 BRA `(.L_x_230) ;  /* 0x00000008007c3947 */ /* 0x000fd80003800000 */
[----:B0-----:R-:W-:Y:S01]  /*7500*/  IMAD R9, R204, 0x40, R153 ;  /* 0x00000040cc097824 */ /* 0x001fe200078e0299 */
[----:B------:R-:W0:Y:S01]  /*7510*/  @P4 LDC R51, c[0x0][0xbec] ;  /* 0x0002fb00ff334b82 */ /* 0x000e220000000800 */
[----:B------:R-:W-:Y:S02]  /*7520*/  ULDC.64 UR4, c[0x0][0xaa0] ;  /* 0x0002a80000047ab9 */ /* 0x000fe40000000a00 */
[----:B------:R-:W-:-:S04]  /*7530*/  IMAD.WIDE R88, R9, 0x2, R88 ;  /* 0x0000000209587825 */ /* 0x000fc800078e0258 */
[----:B------:R-:W-:Y:S01]  /*7540*/  IMAD R21, R18, UR4, RZ ;  /* 0x0000000412157c24 */ /* 0x000fe2000f8e02ff */
[----:B------:R-:W1:Y:S01]  /*7550*/  @P4 LDC R53, c[0x0][0xbf0] ;  /* 0x0002fc00ff354b82 */ /* 0x000e620000000800 */
[----:B------:R-:W-:Y:S02]  /*7560*/  IADD3 R13, P6, R88, 0x1000, RZ ;  /* 0x00001000580d7810 */ /* 0x000fe40007fde0ff */
[----:B------:R-:W-:Y:S01]  /*7570*/  IMAD R49, R4, UR5, R21 ;  /* 0x0000000504317c24 */ /* 0x000fe2000f8e0215 */
[----:B------:R-:W-:Y:S01]  /*7580*/  IADD3 R25, P5, R88, 0x2000, RZ ;  /* 0x0000200058197810 */ /* 0x000fe20007fbe0ff */
[----:B------:R-:W-:Y:S01]  /*7590*/  IMAD.WIDE.U32 R20, R4, UR4, RZ ;  /* 0x0000000404147c25 */ /* 0x000fe2000f8e00ff */
[----:B------:R-:W-:Y:S01]  /*75a0*/  LOP3.LUT R12, R13, 0x380, RZ, 0xc0, !PT ;  /* 0x000003800d0c7812 */ /* 0x000fe200078ec0ff */
[----:B------:R-:W-:Y:S01]  /*75b0*/  ULDC.64 UR4, c[0x0][0xae8] ;  /* 0x0002ba0000047ab9 */ /* 0x000fe20000000a00 */
[----:B------:R-:W-:Y:S01]  /*75c0*/  IADD3 R29, P3, R88, 0x3000, RZ ;  /* 0x00003000581d7810 */ /* 0x000fe20007f7e0ff */
[----:B------:R-:W-:Y:S01]  /*75d0*/  IMAD.IADD R21, R21, 0x1, R49 ;  /* 0x0000000115157824 */ /* 0x000fe200078e0231 */
[----:B------:R-:W-:Y:S01]  /*75e0*/  SHF.R.U64 R12, R12, 0x3, RZ ;  /* 0x000000030c0c7819 */ /* 0x000fe200000012ff */
[----:B------:R-:W-:Y:S01]  /*75f0*/  IMAD R49, R154, 0x20, R204 ;  /* 0x000000209a317824 */ /* 0x000fe200078e02cc */
[----:B------:R-:W-:Y:S01]  /*7600*/  IADD3 R33, P2, R88, 0x4000, RZ ;  /* 0x0000400058217810 */ /* 0x000fe20007f5e0ff */
[----:B------:R-:W-:Y:S01]  /*7610*/  IMAD.WIDE.U32 R20, R2, UR4, R20 ;  /* 0x0000000402147c25 */ /* 0x000fe2000f8e0014 */
[----:B------:R-:W-:-:S02]  /*7620*/  LOP3.LUT R12, R12, R13, RZ, 0x3c, !PT ;  /* 0x0000000d0c0c7212 */ /* 0x000fc400078e3cff */
[----:B------:R-:W-:Y:S01]  /*7630*/  IADD3 R37, P1, R88, 0x5000, RZ ;  /* 0x0000500058257810 */ /* 0x000fe20007f3e0ff */
[----:B------:R-:W-:Y:S01]  /*7640*/  IMAD R48, R16, 0x80, R49 ;  /* 0x0000008010307824 */ /* 0x000fe200078e0231 */
[C---:B------:R-:W-:Y:S01]  /*7650*/  IADD3 R41, P0, R88.reuse, 0x6000, RZ ;  /* 0x0000600058297810 */ /* 0x040fe20007f1e0ff */
[----:B------:R-:W-:Y:S01]  /*7660*/  IMAD.X R13, RZ, RZ, R89, P6 ;  /* 0x000000ffff0d7224 */ /* 0x000fe200030e0659 */
[----:B------:R-:W-:Y:S01]  /*7670*/  IADD3 R9, P6, R88, 0x7000, RZ ;  /* 0x0000700058097810 */ /* 0x000fe20007fde0ff */
[----:B------:R-:W-:Y:S01]  /*7680*/  IMAD R21, R2, UR5, R21 ;  /* 0x0000000502157c24 */ /* 0x000fe2000f8e0215 */
[----:B------:R-:W-:Y:S01]  /*7690*/  SHF.R.S32.HI R4, RZ, 0x1f, R19 ;  /* 0x0000001fff047819 */ /* 0x000fe20000011413 */
[----:B0-----:R-:W-:Y:S01]  /*76a0*/  @P4 IMAD.HI.U32 R2, R48, R51, RZ ;  /* 0x0000003330024227 */ /* 0x001fe200078e00ff */
[----:B------:R-:W-:Y:S01]  /*76b0*/  LOP3.LUT R24, R25, 0x380, RZ, 0xc0, !PT ;  /* 0x0000038019187812 */ /* 0x000fe200078ec0ff */
[----:B------:R-:W-:Y:S01]  /*76c0*/  ULDC.64 UR4, c[0x0][0xaf0] ;  /* 0x0002bc0000047ab9 */ /* 0x000fe20000000a00 */
[----:B------:R-:W-:-:S02]  /*76d0*/  LOP3.LUT R28, R29, 0x380, RZ, 0xc0, !PT ;  /* 0x000003801d1c7812 */ /* 0x000fc400078ec0ff */
[----:B------:R-:W-:Y:S02]  /*76e0*/  LOP3.LUT R32, R33, 0x380, RZ, 0xc0, !PT ;  /* 0x0000038021207812 */ /* 0x000fe400078ec0ff */
[----:B------:R-:W-:Y:S01]  /*76f0*/  LOP3.LUT R36, R37, 0x380, RZ, 0xc0, !PT ;  /* 0x0000038025247812 */ /* 0x000fe200078ec0ff */
[----:B------:R-:W-:Y:S01]  /*7700*/  IMAD.MOV.U32 R49, RZ, RZ, R48 ;  /* 0x000000ffff317224 */ /* 0x000fe200078e0030 */
[----:B------:R-:W-:Y:S01]  /*7710*/  LOP3.LUT R40, R41, 0x380, RZ, 0xc0, !PT ;  /* 0x0000038029287812 */ /* 0x000fe200078ec0ff */
[----:B------:R-:W-:Y:S01]  /*7720*/  IMAD.X R45, RZ, RZ, R89, P6 ;  /* 0x000000ffff2d7224 */ /* 0x000fe200030e0659 */
[----:B------:R-:W-:Y:S02]  /*7730*/  LOP3.LUT R8, R9, 0x380, RZ, 0xc0, !PT ;  /* 0x0000038009087812 */ /* 0x000fe400078ec0ff */
[----:B------:R-:W-:Y:S01]  /*7740*/  LOP3.LUT R11, R88, 0x380, RZ, 0xc0, !PT ;  /* 0x00000380580b7812 */ /* 0x000fe200078ec0ff */
[----:B------:R-:W-:Y:S01]  /*7750*/  IMAD R4, R4, UR4, RZ ;  /* 0x0000000404047c24 */ /* 0x000fe2000f8e02ff */
[----:B------:R-:W-:Y:S01]  /*7760*/  SHF.R.U64 R24, R24, 0x3, RZ ;  /* 0x0000000318187819 */ /* 0x000fe200000012ff */
[----:B------:R-:W5:Y:S01]  /*7770*/  LD.E.128 R12, desc[UR36][R12.64] ;  /* 0x000000240c0c7980 */ /* 0x000f62000c101d00 */
[----:B------:R-:W-:-:S02]  /*7780*/  SHF.R.U64 R28, R28, 0x3, RZ ;  /* 0x000000031c1c7819 */ /* 0x000fc400000012ff */
[----:B------:R-:W-:Y:S02]  /*7790*/  SHF.R.U64 R32, R32, 0x3, RZ ;  /* 0x0000000320207819 */ /* 0x000fe400000012ff */
[----:B------:R-:W-:Y:S02]  /*77a0*/  SHF.R.U64 R36, R36, 0x3, RZ ;  /* 0x0000000324247819 */ /* 0x000fe400000012ff */
[----:B------:R-:W-:Y:S02]  /*77b0*/  SHF.R.U64 R40, R40, 0x3, RZ ;  /* 0x0000000328287819 */ /* 0x000fe400000012ff */
[----:B-1----:R-:W-:Y:S02]  /*77c0*/  @P4 SHF.R.U32.HI R49, RZ, R53, R2 ;  /* 0x00000035ff314219 */ /* 0x002fe40000011602 */
[----:B------:R-:W-:Y:S02]  /*77d0*/  SHF.R.U64 R8, R8, 0x3, RZ ;  /* 0x0000000308087819 */ /* 0x000fe400000012ff */
[----:B------:R-:W-:Y:S01]  /*77e0*/  SHF.R.U64 R11, R11, 0x3, RZ ;  /* 0x000000030b0b7819 */ /* 0x000fe200000012ff */
[----:B------:R-:W-:Y:S01]  /*77f0*/  IMAD R51, R19, UR5, R4 ;  /* 0x0000000513337c24 */ /* 0x000fe2000f8e0204 */
[----:B------:R-:W-:Y:S01]  /*7800*/  LOP3.LUT R24, R24, R25, RZ, 0x3c, !PT ;  /* 0x0000001918187212 */ /* 0x000fe200078e3cff */
[--C-:B------:R-:W-:Y:S01]  /*7810*/  IMAD.X R25, RZ, RZ, R89.reuse, P5 ;  /* 0x000000ffff197224 */ /* 0x100fe200028e0659 */
[----:B------:R-:W-:Y:S01]  /*7820*/  LOP3.LUT R28, R28, R29, RZ, 0x3c, !PT ;  /* 0x0000001d1c1c7212 */ /* 0x000fe200078e3cff */
[--C-:B------:R-:W-:Y:S01]  /*7830*/  IMAD.X R29, RZ, RZ, R89.reuse, P3 ;  /* 0x000000ffff1d7224 */ /* 0x100fe200018e0659 */
[----:B------:R-:W-:Y:S01]  /*7840*/  LOP3.LUT R32, R32, R33, RZ, 0x3c, !PT ;  /* 0x0000002120207212 */ /* 0x000fe200078e3cff */
[----:B------:R-:W-:Y:S01]  /*7850*/  IMAD.X R33, RZ, RZ, R89, P2 ;  /* 0x000000ffff217224 */ /* 0x000fe200010e0659 */
[----:B------:R-:W-:Y:S01]  /*7860*/  LOP3.LUT R36, R36, R37, RZ, 0x3c, !PT ;  /* 0x0000002524247212 */ /* 0x000fe200078e3cff */
[----:B------:R-:W-:Y:S01]  /*7870*/  IMAD.MOV R4, RZ, RZ, -R49 ;  /* 0x000000ffff047224 */ /* 0x000fe200078e0a31 */
[----:B------:R-:W-:Y:S01]  /*7880*/  LOP3.LUT R40, R40, R41, RZ, 0x3c, !PT ;  /* 0x0000002928287212 */ /* 0x000fe200078e3cff */
[----:B------:R-:W-:Y:S01]  /*7890*/  IMAD.X R41, RZ, RZ, R89, P0 ;  /* 0x000000ffff297224 */ /* 0x000fe200000e0659 */
[----:B------:R-:W-:-:S02]  /*78a0*/  IADD3.X R37, RZ, R89, RZ, P1, !PT ;  /* 0x00000059ff257210 */ /* 0x000fc40000ffe4ff */
[----:B------:R-:W-:Y:S02]  /*78b0*/  LOP3.LUT R44, R8, R9, RZ, 0x3c, !PT ;  /* 0x00000009082c7212 */ /* 0x000fe400078e3cff */
[----:B------:R-:W-:Y:S01]  /*78c0*/  SHF.R.S32.HI R2, RZ, 0x1f, R49 ;  /* 0x0000001fff027819 */ /* 0x000fe20000011431 */
[----:B------:R-:W-:Y:S01]  /*78d0*/  IMAD.WIDE.U32 R18, R19, UR4, R20 ;  /* 0x0000000413127c25 */ /* 0x000fe2000f8e0014 */
[----:B------:R-:W-:Y:S01]  /*78e0*/  LOP3.LUT R88, R11, R88, RZ, 0x3c, !PT ;  /* 0x000000580b587212 */ /* 0x000fe200078e3cff */
[----:B------:R-:W-:Y:S01]  /*78f0*/  ULDC.64 UR4, c[0x0][0xae0] ;  /* 0x0002b80000047ab9 */ /* 0x000fe20000000a00 */
[----:B------:R-:W5:Y:S01]  /*7900*/  LD.E.128 R24, desc[UR36][R24.64] ;  /* 0x0000002418187980 */ /* 0x000f62000c101d00 */
[----:B------:R-:W-:Y:S02]  /*7910*/  IMAD R21, R3, R4, R48 ;  /* 0x0000000403157224 */ /* 0x000fe400078e0230 */
[----:B------:R-:W-:Y:S01]  /*7920*/  IMAD R2, R2, UR4, RZ ;  /* 0x0000000402027c24 */ /* 0x000fe2000f8e02ff */
[----:B------:R0:W5:Y:S01]  /*7930*/  LD.E.128 R8, desc[UR36][R88.64] ;  /* 0x0000002458087980 */ /* 0x000162000c101d00 */
[----:B------:R-:W-:-:S03]  /*7940*/  IMAD.IADD R19, R19, 0x1, R51 ;  /* 0x0000000113137824 */ /* 0x000fc600078e0233 */
[----:B------:R-:W5:Y:S01]  /*7950*/  LD.E.128 R28, desc[UR36][R28.64] ;  /* 0x000000241c1c7980 */ /* 0x000f62000c101d00 */
[----:B------:R-:W-:-:S03]  /*7960*/  IMAD R51, R49, UR5, R2 ;  /* 0x0000000531337c24 */ /* 0x000fc6000f8e0202 */
[----:B------:R-:W5:Y:S01]  /*7970*/  LD.E.128 R32, desc[UR36][R32.64] ;  /* 0x0000002420207980 */ /* 0x000f62000c101d00 */
[----:B------:R-:W-:-:S03]  /*7980*/  SHF.R.S32.HI R4, RZ, 0x1f, R21 ;  /* 0x0000001fff047819 */ /* 0x000fc60000011415 */
[----:B------:R-:W5:Y:S04]  /*7990*/  LD.E.128 R36, desc[UR36][R36.64] ;  /* 0x0000002424247980 */ /* 0x000f68000c101d00 */
[----:B------:R-:W5:Y:S04]  /*79a0*/  LD.E.128 R40, desc[UR36][R40.64] ;  /* 0x0000002428287980 */ /* 0x000f68000c101d00 */
[----:B------:R-:W5:Y:S01]  /*79b0*/  LD.E.128 R44, desc[UR36][R44.64] ;  /* 0x000000242c2c7980 */ /* 0x000f62000c101d00 */
[----:B------:R-:W-:Y:S01]  /*79c0*/  IMAD.WIDE.U32 R2, R49, UR4, R18 ;  /* 0x0000000431027c25 */ /* 0x000fe2000f8e0012 */
[----:B------:R-:W-:Y:S01]  /*79d0*/  ULDC.64 UR4, c[0x0][0xad8] ;  /* 0x0002b60000047ab9 */ /* 0x000fe20000000a00 */
[----:B------:R-:W-:Y:S01]  /*79e0*/  @!PT LDS RZ, [RZ] ;  /* 0x00000000fffff984 */ /* 0x000fe20000000800 */
[----:B------:R-:W-:Y:S01]  /*79f0*/  @!PT LDS RZ, [RZ] ;  /* 0x00000000fffff984 */ /* 0x000fe20000000800 */
[----:B------:R-:W-:Y:S01]  /*7a00*/  @!PT LDS RZ, [RZ] ;  /* 0x00000000fffff984 */ /* 0x000fe20000000800 */
[----:B------:R-:W-:Y:S01]  /*7a10*/  @!PT LDS RZ, [RZ] ;  /* 0x00000000fffff984 */ /* 0x000fe20000000800 */
[----:B------:R1:W-:Y:S06]  /*7a20*/  MEMBAR.ALL.CTA ;  /* 0x0000000000007992 */ /* 0x0003ec0000008000 */
[----:B-1----:R-:W1:Y:S01]  /*7a30*/  FENCE.VIEW.ASYNC.S ;  /* 0x00000000000073c6 */ /* 0x002e620000000000 */
[----:B------:R-:W-:-:S02]  /*7a40*/  IMAD R20, R16, 0x80, R204 ;  /* 0x0000008010147824 */ /* 0x000fc400078e02cc */
[----:B------:R-:W-:Y:S02]  /*7a50*/  IMAD.IADD R3, R3, 0x1, R51 ;  /* 0x0000000103037824 */ /* 0x000fe400078e0233 */
[----:B------:R-:W-:Y:S02]  /*7a60*/  IMAD R16, R4, UR4, RZ ;  /* 0x0000000404107c24 */ /* 0x000fe4000f8e02ff */
[----:B------:R-:W-:Y:S02]  /*7a70*/  VIADD R4, R20, 0x20 ;  /* 0x0000002014047836 */ /* 0x000fe40000000000 */
[C---:B------:R-:W-:Y:S02]  /*7a80*/  IMAD R19, R21.reuse, UR5, R16 ;  /* 0x0000000515137c24 */ /* 0x040fe4000f8e0210 */
[----:B------:R-:W-:Y:S01]  /*7a90*/  IMAD.WIDE.U32 R2, R21, UR4, R2 ;  /* 0x0000000415027c25 */ /* 0x000fe2000f8e0002 */
[-C--:B------:R-:W-:Y:S01]  /*7aa0*/  ISETP.GE.AND P0, PT, R4, R17.reuse, PT ;  /* 0x000000110400720c */ /* 0x080fe20003f06270 */
[----:B------:R-:W-:Y:S01]  /*7ab0*/  ULDC.64 UR4, c[0x0][0xa80] ;  /* 0x0002a00000047ab9 */ /* 0x000fe20000000a00 */
[----:B------:R-:W-:Y:S01]  /*7ac0*/  ISETP.GE.AND P2, PT, R20, R17, PT ;  /* 0x000000111400720c */ /* 0x000fe20003f46270 */
[----:B------:R-:W-:-:S02]  /*7ad0*/  VIADD R0, R0, 0x28820 ;  /* 0x0002882000007836 */ /* 0x000fc40000000000 */
[----:B------:R-:W-:Y:S01]  /*7ae0*/  VIADD R4, R20, 0x40 ;  /* 0x0000004014047836 */ /* 0x000fe20000000000 */
[----:B------:R-:W-:Y:S01]  /*7af0*/  LEA R16, P3, R2, UR4, 0x1 ;  /* 0x0000000402107c11 */ /* 0x000fe2000f8608ff */
[----:B------:R-:W-:Y:S01]  /*7b00*/  IMAD.IADD R3, R3, 0x1, R19 ;  /* 0x0000000103037824 */ /* 0x000fe200078e0213 */
[----:B------:R-:W-:Y:S02]  /*7b10*/  PRMT R0, RZ, 0x654, R0 ;  /* 0x00000654ff007816 */ /* 0x000fe40000000000 */
[----:B------:R-:W-:Y:S02]  /*7b20*/  ISETP.GE.AND P1, PT, R4, R17, PT ;  /* 0x000000110400720c */ /* 0x000fe40003f26270 */
[----:B------:R-:W-:Y:S01]  /*7b30*/  LEA.HI.X R4, R2, UR5, R3, 0x1, P3 ;  /* 0x0000000502047c11 */ /* 0x000fe200098f0c03 */
[----:B-1----:R1:W-:Y:S01]  /*7b40*/  SYNCS.ARRIVE.TRANS64.RED.A1T0 RZ, [R0+URZ], RZ ;  /* 0x000000ff00ff79a7 */ /* 0x0023e2000810043f */
[----:B------:R0:W2:Y:S01]  /*7b50*/  SHFL.IDX PT, R18, R16, RZ, 0x181f ;  /* 0x00181fff10127589 */ /* 0x0000a200000e0000 */
[----:B------:R-:W-:Y:S03]  /*7b60*/  BSSY B1, `(.L_x_231) ;  /* 0x000000c000017945 */ /* 0x000fe60003800000 */
[----:B-1----:R0:W1:Y:S01]  /*7b70*/  SHFL.IDX PT, R0, R4, RZ, 0x181f ;  /* 0x00181fff04007589 */ /* 0x00206200000e0000 */
[----:B------:R-:W-:Y:S05]  /*7b80*/  @P2 BRA `(.L_x_232) ;  /* 0x0000000000242947 */ /* 0x000fea0003800000 */
[----:B------:R-:W-:Y:S02]  /*7b90*/  ULDC UR4, c[0x0][0xac8] ;  /* 0x0002b20000047ab9 */ /* 0x000fe40000000800 */
[----:B------:R-:W-:Y:S02]  /*7ba0*/  ISETP.GE.AND P2, PT, R153, UR4, PT ;  /* 0x0000000499007c0c */ /* 0x000fe4000bf46270 */
[----:B------:R-:W-:-:S11]  /*7bb0*/  ISETP.GE.AND P3, PT, R23, UR4, PT ;  /* 0x0000000417007c0c */ /* 0x000fd6000bf66270 */
[-C--:B--2---:R-:W-:Y:S02]  /*7bc0*/  @!P2 LEA R2, P4, R153, R18.reuse, 0x1 ;  /* 0x000000129902a211 */ /* 0x084fe400078808ff */
[----:B------:R-:W-:Y:S02]  /*7bd0*/  @!P3 LEA R18, P5, R23, R18, 0x1 ;  /* 0x000000121712b211 */ /* 0x000fe400078a08ff */
[-C--:B-1----:R-:W-:Y:S02]  /*7be0*/  @!P2 LEA.HI.X R3, R153, R0.reuse, R227, 0x1, P4 ;  /* 0x000000009903a211 */ /* 0x082fe400020f0ce3 */
[----:B------:R-:W-:-:S03]  /*7bf0*/  @!P3 LEA.HI.X R19, R23, R0, R226, 0x1, P5 ;  /* 0x000000001713b211 */ /* 0x000fc600028f0ce2 */
[----:B-----5:R3:W-:Y:S04]  /*7c00*/  @!P2 ST.E.128 desc[UR36][R2.64], R8 ;  /* 0x000000080200a985 */ /* 0x0207e8000c101d24 */
[----:B------:R3:W-:Y:S02]  /*7c10*/  @!P3 ST.E.128 desc[UR36][R18.64], R32 ;  /* 0x000000201200b985 */ /* 0x0007e4000c101d24 */
.L_x_232:
[----:B------:R-:W-:Y:S05]  /*7c20*/  BSYNC B1 ;  /* 0x0000000000017941 */ /* 0x000fea0003800000 */
.L_x_231:
[----:B-1----:R1:W4:Y:S01]  /*7c30*/  SHFL.IDX PT, R0, R4, 0x1, 0x181f ;  /* 0x00381f0004007f89 */ /* 0x00232200000e0000 */
[----:B------:R-:W-:Y:S03]  /*7c40*/  BSSY B1, `(.L_x_233) ;  /* 0x000000c000017945 */ /* 0x000fe60003800000 */
[----:B---3-5:R1:W3:Y:S01]  /*7c50*/  SHFL.IDX PT, R8, R16, 0x1, 0x181f ;  /* 0x00381f0010087f89 */ /* 0x0282e200000e0000 */
[----:B------:R-:W-:Y:S05]  /*7c60*/  @P0 BRA `(.L_x_234) ;  /* 0x0000000000240947 */ /* 0x000fea0003800000 */
[----:B------:R-:W-:Y:S02]  /*7c70*/  ULDC UR4, c[0x0][0xac8] ;  /* 0x0002b20000047ab9 */ /* 0x000fe40000000800 */
[----:B------:R-:W-:Y:S02]  /*7c80*/  ISETP.GE.AND P3, PT, R153, UR4, PT ;  /* 0x0000000499007c0c */ /* 0x000fe4000bf66270 */
[----:B------:R-:W-:-:S11]  /*7c90*/  ISETP.GE.AND P4, PT, R23, UR4, PT ;  /* 0x0000000417007c0c */ /* 0x000fd6000bf86270 */
[-C--:B---3--:R-:W-:Y:S02]  /*7ca0*/  @!P3 LEA R2, P0, R153, R8.reuse, 0x1 ;  /* 0x000000089902b211 */ /* 0x088fe400078008ff */
[----:B------:R-:W-:Y:S02]  /*7cb0*/  @!P4 LEA R8, P2, R23, R8, 0x1 ;  /* 0x000000081708c211 */ /* 0x000fe400078408ff */
[-C--:B----4-:R-:W-:Y:S02]  /*7cc0*/  @!P3 LEA.HI.X R3, R153, R0.reuse, R227, 0x1, P0 ;  /* 0x000000009903b211 */ /* 0x090fe400000f0ce3 */
[----:B------:R-:W-:-:S03]  /*7cd0*/  @!P4 LEA.HI.X R9, R23, R0, R226, 0x1, P2 ;  /* 0x000000001709c211 */ /* 0x000fc600010f0ce2 */
[----:B------:R3:W-:Y:S04]  /*7ce0*/  @!P3 ST.E.128 desc[UR36][R2.64], R12 ;  /* 0x0000000c0200b985 */ /* 0x0007e8000c101d24 */
[----:B------:R3:W-:Y:S02]  /*7cf0*/  @!P4 ST.E.128 desc[UR36][R8.64], R36 ;  /* 0x000000240800c985 */ /* 0x0007e4000c101d24 */
.L_x_234:
[----:B------:R-:W-:Y:S05]  /*7d00*/  BSYNC B1 ;  /* 0x0000000000017941 */ /* 0x000fea0003800000 */
.L_x_233:
[----:B----4-:R4:W0:Y:S01]  /*7d10*/  SHFL.IDX PT, R0, R4, 0x2, 0x181f ;  /* 0x00581f0004007f89 */ /* 0x01082200000e0000 */
[----:B------:R-:W-:Y:S03]  /*7d20*/  BSSY B1, `(.L_x_235) ;  /* 0x000000c000017945 */ /* 0x000fe60003800000 */
[----:B---3--:R4:W3:Y:S01]  /*7d30*/  SHFL.IDX PT, R8, R16, 0x2, 0x181f ;  /* 0x00581f0010087f89 */ /* 0x0088e200000e0000 */
[----:B------:R-:W-:Y:S05]  /*7d40*/  @P1 BRA `(.L_x_236) ;  /* 0x0000000000241947 */ /* 0x000fea0003800000 */
[----:B------:R-:W-:Y:S02]  /*7d50*/  ULDC UR4, c[0x0][0xac8] ;  /* 0x0002b20000047ab9 */ /* 0x000fe40000000800 */
[----:B------:R-:W-:Y:S02]  /*7d60*/  ISETP.GE.AND P2, PT, R153, UR4, PT ;  /* 0x0000000499007c0c */ /* 0x000fe4000bf46270 */
[----:B------:R-:W-:-:S11]  /*7d70*/  ISETP.GE.AND P3, PT, R23, UR4, PT ;  /* 0x0000000417007c0c */ /* 0x000fd6000bf66270 */
[-C--:B---3--:R-:W-:Y:S02]  /*7d80*/  @!P2 LEA R2, P0, R153, R8.reuse, 0x1 ;  /* 0x000000089902a211 */ /* 0x088fe400078008ff */
[----:B------:R-:W-:Y:S02]  /*7d90*/  @!P3 LEA R8, P1, R23, R8, 0x1 ;  /* 0x000000081708b211 */ /* 0x000fe400078208ff */
[-C--:B0-----:R-:W-:Y:S02]  /*7da0*/  @!P2 LEA.HI.X R3, R153, R0.reuse, R227, 0x1, P0 ;  /* 0x000000009903a211 */ /* 0x081fe400000f0ce3 */
[----:B------:R-:W-:-:S03]  /*7db0*/  @!P3 LEA.HI.X R9, R23, R0, R226, 0x1, P1 ;  /* 0x000000001709b211 */ /* 0x000fc600008f0ce2 */
[----:B------:R0:W-:Y:S04]  /*7dc0*/  @!P2 ST.E.128 desc[UR36][R2.64], R24 ;  /* 0x000000180200a985 */ /* 0x0001e8000c101d24 */
[----:B------:R0:W-:Y:S02]  /*7dd0*/  @!P3 ST.E.128 desc[UR36][R8.64], R40 ;  /* 0x000000280800b985 */ /* 0x0001e4000c101d24 */
.L_x_236:
[----:B------:R-:W-:Y:S05]  /*7de0*/  BSYNC B1 ;  /* 0x0000000000017941 */ /* 0x000fea0003800000 */
.L_x_235:
[----:B0-----:R-:W-:Y:S01]  /*7df0*/  VIADD R0, R20, 0x60 ;  /* 0x0000006014007836 */ /* 0x001fe20000000000 */
[----:B-1--4-:R-:W0:Y:S04]  /*7e00*/  SHFL.IDX PT, R4, R4, 0x3, 0x181f ;  /* 0x00781f0004047f89 */ /* 0x012e2800000e0000 */
[----:B------:R-:W-:Y:S01]  /*7e10*/  ISETP.GE.AND P0, PT, R0, R17, PT ;  /* 0x000000110000720c */ /* 0x000fe20003f06270 */
[----:B------:R-:W1:-:S12]  /*7e20*/  SHFL.IDX PT, R16, R16, 0x3, 0x181f ;  /* 0x00781f0010107f89 */ /* 0x000e5800000e0000 */
[----:B------:R-:W-:Y:S05]  /*7e30*/  @P0 BRA `(.L_x_237) ;  /* 0x0000001400d80947 */ /* 0x000fea0003800000 */
[----:B------:R-:W-:Y:S02]  /*7e40*/  ULDC UR4, c[0x0][0xac8] ;  /* 0x0002b20000047ab9 */ /* 0x000fe40000000800 */
[----:B------:R-:W-:-:S13]  /*7e50*/  ISETP.GE.AND P1, PT, R153, UR4, PT ;  /* 0x0000000499007c0c */ /* 0x000fda000bf26270 */
[----:B-1----:R-:W-:-:S04]  /*7e60*/  @!P1 LEA R2, P0, R153, R16, 0x1 ;  /* 0x0000001099029211 */ /* 0x002fc800078008ff */
[----:B0-----:R-:W-:Y:S02]  /*7e70*/  @!P1 LEA.HI.X R3, R153, R4, R227, 0x1, P0 ;  /* 0x0000000499039211 */ /* 0x001fe400000f0ce3 */
[----:B------:R-:W-:-:S03]  /*7e80*/  ISETP.GE.AND P0, PT, R23, UR4, PT ;  /* 0x0000000417007c0c */ /* 0x000fc6000bf06270 */
[----:B------:R0:W-:Y:S10]  /*7e90*/  @!P1 ST.E.128 desc[UR36][R2.64], R28 ;  /* 0x0000001c02009985 */ /* 0x0001f4000c101d24 */
[----:B------:R-:W-:Y:S05]  /*7ea0*/  @P0 BRA `(.L_x_237) ;  /* 0x0000001400bc0947 */ /* 0x000fea0003800000 */
[----:B0-----:R-:W-:-:S04]  /*7eb0*/  LEA R2, P0, R23, R16, 0x1 ;  /* 0x0000001017027211 */ /* 0x001fc800078008ff */
[----:B------:R-:W-:-:S05]  /*7ec0*/  LEA.HI.X R3, R23, R4, R226, 0x1, P0 ;  /* 0x0000000417037211 */ /* 0x000fca00000f0ce2 */
[----:B------:R0:W-:Y:S01]  /*7ed0*/  ST.E.128 desc[UR36][R2.64], R44 ;  /* 0x0000002c02007985 */ /* 0x0001e2000c101d24 */
[----:B------:R-:W-:Y:S05]  /*7ee0*/  BRA `(.L_x_237) ;  /* 0x0000001400ac7947 */ /* 0x000fea0003800000 */
.L_x_230:
[----:B0-----:R-:W0:Y:S01]  /*7ef0*/  @P4 LDC R10, c[0x0][0xbec] ;  /* 0x0002fb00ff0a4b82 */ /* 0x001e220000000800 */
[----:B------:R-:W-:Y:S01]  /*7f00*/  ULDC.64 UR4, c[0x0][0xb08] ;  /* 0x0002c20000047ab9 */ /* 0x000fe20000000a00 */
[----:B------:R-:W-:Y:S01]  /*7f10*/  ULDC.64 UR6, c[0x0][0xb30] ;  /* 0x0002cc0000067ab9 */ /* 0x000fe20000000a00 */
[----:B------:R-:W-:Y:S01]  /*7f20*/  IMAD R11, R18, UR4, RZ ;  /* 0x00000004120b7c24 */ /* 0x000fe2000f8e02ff */
[----:B------:R-:W-:Y:S01]  /*7f30*/  BSSY B1, `(.L_x_238) ;  /* 0x000006a000017945 */ /* 0x000fe20003800000 */
[----:B------:R-:W-:-:S03]  /*7f40*/  IMAD.WIDE.U32 R8, R4, UR4, RZ ;  /* 0x0000000404087c25 */ /* 0x000fc6000f8e00ff */
[----:B------:R-:W1:Y:S01]  /*7f50*/  @P4 LDC R15, c[0x0][0xbf0] ;  /* 0x0002fc00ff0f4b82 */ /* 0x000e620000000800 */
[----:B------:R-:W-:Y:S01]  /*7f60*/  IMAD R11, R4, UR5, R11 ;  /* 0x00000005040b7c24 */ /* 0x000fe2000f8e020b */
[----:B------:R-:W-:Y:S01]  /*7f70*/  ULDC.64 UR4, c[0x0][0xb38] ;  /* 0x0002ce0000047ab9 */ /* 0x000fe20000000a00 */
[----:B------:R-:W-:-:S03]  /*7f80*/  SHF.R.S32.HI R4, RZ, 0x1f, R19 ;  /* 0x0000001fff047819 */ /* 0x000fc60000011413 */
[----:B------:R-:W-:Y:S01]  /*7f90*/  IADD3 R9, R9, R11, RZ ;  /* 0x0000000b09097210 */ /* 0x000fe20007ffe0ff */
[----:B------:R-:W-:Y:S02]  /*7fa0*/  IMAD.MOV.U32 R11, RZ, RZ, R99 ;  /* 0x000000ffff0b7224 */ /* 0x000fe400078e0063 */
[----:B------:R-:W-:-:S04]  /*7fb0*/  IMAD.WIDE.U32 R8, R2, UR4, R8 ;  /* 0x0000000402087c25 */ /* 0x000fc8000f8e0008 */
[----:B------:R-:W-:Y:S01]  /*7fc0*/  IMAD R9, R2, UR5, R9 ;  /* 0x0000000502097c24 */ /* 0x000fe2000f8e0209 */
[----:B------:R-:W-:Y:S01]  /*7fd0*/  ULDC.64 UR4, c[0x0][0xb40] ;  /* 0x0002d00000047ab9 */ /* 0x000fe20000000a00 */
[----:B0-----:R-:W-:-:S04]  /*7fe0*/  @P4 IMAD.HI.U32 R10, R99, R10, RZ ;  /* 0x0000000a630a4227 */ /* 0x001fc800078e00ff */
[----:B------:R-:W-:Y:S02]  /*7ff0*/  IMAD R2, R4, UR4, RZ ;  /* 0x0000000404027c24 */ /* 0x000fe4000f8e02ff */
[----:B------:R-:W-:Y:S01]  /*8000*/  IMAD.WIDE.U32 R8, R19, UR4, R8 ;  /* 0x0000000413087c25 */ /* 0x000fe2000f8e0008 */
[----:B-1----:R-:W-:-:S03]  /*8010*/  @P4 SHF.R.U32.HI R11, RZ, R15, R10 ;  /* 0x0000000fff0b4219 */ /* 0x002fc6000001160a */
[----:B------:R-:W-:Y:S01]  /*8020*/  IMAD R13, R19, UR5, R2 ;  /* 0x00000005130d7c24 */ /* 0x000fe2000f8e0202 */
[----:B------:R-:W-:Y:S01]  /*8030*/  ULDC.64 UR4, c[0x0][0xb48] ;  /* 0x0002d20000047ab9 */ /* 0x000fe20000000a00 */
[--C-:B------:R-:W-:Y:S01]  /*8040*/  IMAD.MOV R4, RZ, RZ, -R11.reuse ;  /* 0x000000ffff047224 */ /* 0x100fe200078e0a0b */
[----:B------:R-:W-:Y:S01]  /*8050*/  SHF.R.S32.HI R2, RZ, 0x1f, R11 ;  /* 0x0000001fff027819 */ /* 0x000fe2000001140b */
[----:B------:R-:W-:Y:S02]  /*8060*/  IMAD.IADD R9, R9, 0x1, R13 ;  /* 0x0000000109097824 */ /* 0x000fe400078e020d */
[----:B------:R-:W-:Y:S02]  /*8070*/  IMAD R13, R3, R4, R99 ;  /* 0x00000004030d7224 */ /* 0x000fe400078e0263 */
[----:B------:R-:W-:-:S03]  /*8080*/  IMAD.WIDE.U32 R8, R201, UR4, R8 ;  /* 0x00000004c9087c25 */ /* 0x000fc6000f8e0008 */
[----:B------:R-:W-:Y:S01]  /*8090*/  SHF.R.S32.HI R4, RZ, 0x1f, R13 ;  /* 0x0000001fff047819 */ /* 0x000fe2000001140d */
[----:B------:R-:W-:Y:S02]  /*80a0*/  IMAD R2, R2, UR6, RZ ;  /* 0x0000000602027c24 */ /* 0x000fe4000f8e02ff */
[----:B------:R-:W-:Y:S01]  /*80b0*/  IMAD R9, R201, UR5, R9 ;  /* 0x00000005c9097c24 */ /* 0x000fe2000f8e0209 */
[----:B------:R-:W-:Y:S01]  /*80c0*/  ULDC.64 UR4, c[0x0][0xb28] ;  /* 0x0002ca0000047ab9 */ /* 0x000fe20000000a00 */
[C---:B------:R-:W-:Y:S02]  /*80d0*/  IMAD R15, R11.reuse, UR7, R2 ;  /* 0x000000070b0f7c24 */ /* 0x040fe4000f8e0202 */
[----:B------:R-:W-:-:S04]  /*80e0*/  IMAD.WIDE.U32 R2, R11, UR6, R8 ;  /* 0x000000060b027c25 */ /* 0x000fc8000f8e0008 */
[----:B------:R-:W-:Y:S02]  /*80f0*/  IMAD R4, R4, UR4, RZ ;  /* 0x0000000404047c24 */ /* 0x000fe4000f8e02ff */
[----:B------:R-:W-:Y:S02]  /*8100*/  IMAD.IADD R3, R3, 0x1, R15 ;  /* 0x0000000103037824 */ /* 0x000fe400078e020f */
[C---:B------:R-:W-:Y:S02]  /*8110*/  IMAD R9, R13.reuse, UR5, R4 ;  /* 0x000000050d097c24 */ /* 0x040fe4000f8e0204 */
[----:B------:R-:W-:Y:S01]  /*8120*/  IMAD.WIDE.U32 R2, R13, UR4, R2 ;  /* 0x000000040d027c25 */ /* 0x000fe2000f8e0002 */
[----:B------:R-:W-:-:S03]  /*8130*/  ULDC.64 UR4, c[0x0][0xb00] ;  /* 0x0002c00000047ab9 */ /* 0x000fc60000000a00 */
[----:B------:R-:W-:Y:S01]  /*8140*/  VIADD R4, R0, 0x28820 ;  /* 0x0002882000047836 */ /* 0x000fe20000000000 */
[----:B------:R-:W-:Y:S01]  /*8150*/  LEA R0, P1, R2, UR4, 0x2 ;  /* 0x0000000402007c11 */ /* 0x000fe2000f8210ff */
[----:B------:R-:W-:-:S03]  /*8160*/  IMAD.IADD R3, R3, 0x1, R9 ;  /* 0x0000000103037824 */ /* 0x000fc600078e0209 */
[----:B------:R-:W-:Y:S02]  /*8170*/  PRMT R8, RZ, 0x654, R4 ;  /* 0x00000654ff087816 */ /* 0x000fe40000000004 */
[----:B------:R-:W-:Y:S02]  /*8180*/  LEA.HI.X R4, R2, UR5, R3, 0x2, P1 ;  /* 0x0000000502047c11 */ /* 0x000fe400088f1403 */
[----:B------:R0:W-:Y:S03]  /*8190*/  SYNCS.ARRIVE.TRANS64.RED.A1T0 RZ, [R8+URZ], RZ ;  /* 0x000000ff08ff79a7 */ /* 0x0001e6000810043f */
[----:B------:R1:W2:Y:S04]  /*81a0*/  SHFL.IDX PT, R9, R4, RZ, 0x1c1f ;  /* 0x001c1fff04097589 */ /* 0x0002a800000e0000 */
[----:B0-----:R1:W0:Y:S01]  /*81b0*/  SHFL.IDX PT, R8, R0, RZ, 0x1c1f ;  /* 0x001c1fff00087589 */ /* 0x00122200000e0000 */
[----:B------:R-:W-:Y:S05]  /*81c0*/  @P2 BRA `(.L_x_239) ;  /* 0x0000000400002947 */ /* 0x000fea0003800000 */
[----:B------:R-:W-:Y:S02]  /*81d0*/  ULDC UR4, c[0x0][0xac8] ;  /* 0x0002b20000047ab9 */ /* 0x000fe40000000800 */
[----:B------:R-:W-:Y:S02]  /*81e0*/  ISETP.GE.AND P3, PT, R200, UR4, PT ;  /* 0x00000004c8007c0c */ /* 0x000fe4000bf66270 */
[----:B------:R-:W-:Y:S02]  /*81f0*/  ISETP.GE.AND P1, PT, R203, UR4, PT ;  /* 0x00000004cb007c0c */ /* 0x000fe4000bf26270 */
[----:B------:R-:W-:Y:S02]  /*8200*/  ISETP.GE.AND P4, PT, R199, UR4, PT ;  /* 0x00000004c7007c0c */ /* 0x000fe4000bf86270 */
[----:B------:R-:W-:-:S07]  /*8210*/  ISETP.GE.AND P2, PT, R198, UR4, PT ;  /* 0x00000004c6007c0c */ /* 0x000fce000bf46270 */
[CC--:B0-----:R-:W-:Y:S02]  /*8220*/  @!P3 LEA R10, P5, R200.reuse, R8.reuse, 0x2 ;  /* 0x00000008c80ab211 */ /* 0x0c1fe400078a10ff */
[----:B--2---:R-:W-:Y:S02]  /*8230*/  @!P1 IMAD.WIDE R2, R203, 0x4, R8 ;  /* 0x00000004cb029825 */ /* 0x004fe400078e0208 */
[----:B------:R-:W-:Y:S02]  /*8240*/  @!P3 LEA.HI.X R11, R200, R9, R221, 0x2, P5 ;  /* 0x00000009c80bb211 */ /* 0x000fe400028f14dd */
[-C--:B------:R-:W-:Y:S01]  /*8250*/  @!P4 LEA R12, P5, R199, R8.reuse, 0x2 ;  /* 0x00000008c70cc211 */ /* 0x080fe200078a10ff */
[----:B------:R0:W-:Y:S01]  /*8260*/  @!P1 ST.E.64 desc[UR36][R2.64], R20 ;  /* 0x0000001402009985 */ /* 0x0001e2000c101b24 */
[----:B------:R-:W-:Y:S02]  /*8270*/  ISETP.GE.AND P1, PT, R197, UR4, PT ;  /* 0x00000004c5007c0c */ /* 0x000fe4000bf26270 */
[----:B------:R-:W-:Y:S01]  /*8280*/  @!P2 LEA R14, P6, R198, R8, 0x2 ;  /* 0x00000008c60ea211 */ /* 0x000fe200078c10ff */
[----:B------:R2:W-:Y:S01]  /*8290*/  @!P3 ST.E.64 desc[UR36][R10.64], R36 ;  /* 0x000000240a00b985 */ /* 0x0005e2000c101b24 */
[----:B------:R-:W-:-:S02]  /*82a0*/  ISETP.GE.AND P3, PT, R196, UR4, PT ;  /* 0x00000004c4007c0c */ /* 0x000fc4000bf66270 */
[-C--:B------:R-:W-:Y:S02]  /*82b0*/  @!P4 LEA.HI.X R13, R199, R9.reuse, R220, 0x2, P5 ;  /* 0x00000009c70dc211 */ /* 0x080fe400028f14dc */
[----:B------:R-:W-:Y:S02]  /*82c0*/  @!P2 LEA.HI.X R15, R198, R9, R219, 0x2, P6 ;  /* 0x00000009c60fa211 */ /* 0x000fe400030f14db */
[----:B------:R-:W-:Y:S01]  /*82d0*/  ISETP.GE.AND P5, PT, R195, UR4, PT ;  /* 0x00000004c3007c0c */ /* 0x000fe2000bfa6270 */
[----:B------:R3:W-:Y:S02]  /*82e0*/  @!P4 ST.E.64 desc[UR36][R12.64], R38 ;  /* 0x000000260c00c985 */ /* 0x0007e4000c101b24 */
[----:B------:R-:W-:Y:S02]  /*82f0*/  @!P1 LEA R16, P4, R197, R8, 0x2 ;  /* 0x00000008c5109211 */ /* 0x000fe400078810ff */
[----:B------:R4:W-:Y:S01]  /*8300*/  @!P2 ST.E.64 desc[UR36][R14.64], R40 ;  /* 0x000000280e00a985 */ /* 0x0009e2000c101b24 */
[----:B------:R-:W-:-:S02]  /*8310*/  ISETP.GE.AND P2, PT, R194, UR4, PT ;  /* 0x00000004c2007c0c */ /* 0x000fc4000bf46270 */
[CC--:B0-----:R-:W-:Y:S02]  /*8320*/  @!P3 LEA R2, P6, R196.reuse, R8.reuse, 0x2 ;  /* 0x00000008c402b211 */ /* 0x0c1fe400078c10ff */
[-C--:B------:R-:W-:Y:S02]  /*8330*/  @!P1 LEA.HI.X R17, R197, R9.reuse, R218, 0x2, P4 ;  /* 0x00000009c5119211 */ /* 0x080fe400020f14da */
[----:B------:R-:W-:Y:S02]  /*8340*/  @!P3 LEA.HI.X R3, R196, R9, R217, 0x2, P6 ;  /* 0x00000009c403b211 */ /* 0x000fe400030f14d9 */
[----:B------:R-:W-:Y:S01]  /*8350*/  ISETP.GE.AND P4, PT, R193, UR4, PT ;  /* 0x00000004c1007c0c */ /* 0x000fe2000bf86270 */
[----:B------:R0:W-:Y:S01]  /*8360*/  @!P1 ST.E.64 desc[UR36][R16.64], R42 ;  /* 0x0000002a10009985 */ /* 0x0001e2000c101b24 */
[----:B--2---:R-:W-:-:S03]  /*8370*/  @!P5 LEA R10, P1, R195, R8, 0x2 ;  /* 0x00000008c30ad211 */ /* 0x004fc600078210ff */
[----:B------:R2:W-:Y:S01]  /*8380*/  @!P3 ST.E.64 desc[UR36][R2.64], R44 ;  /* 0x0000002c0200b985 */ /* 0x0005e2000c101b24 */
[-C--:B---3--:R-:W-:Y:S02]  /*8390*/  @!P2 LEA R12, P6, R194, R8.reuse, 0x2 ;  /* 0x00000008c20ca211 */ /* 0x088fe400078c10ff */
[----:B------:R-:W-:Y:S02]  /*83a0*/  ISETP.GE.AND P3, PT, R192, UR4, PT ;  /* 0x00000004c0007c0c */ /* 0x000fe4000bf66270 */
[-C--:B------:R-:W-:Y:S02]  /*83b0*/  @!P5 LEA.HI.X R11, R195, R9.reuse, R216, 0x2, P1 ;  /* 0x00000009c30bd211 */ /* 0x080fe400008f14d8 */
[----:B------:R-:W-:Y:S02]  /*83c0*/  ISETP.GE.AND P1, PT, R191, UR4, PT ;  /* 0x00000004bf007c0c */ /* 0x000fe4000bf26270 */
[----:B------:R-:W-:Y:S01]  /*83d0*/  @!P2 LEA.HI.X R13, R194, R9, R215, 0x2, P6 ;  /* 0x00000009c20da211 */ /* 0x000fe200030f14d7 */
[----:B------:R3:W-:Y:S01]  /*83e0*/  @!P5 ST.E.64 desc[UR36][R10.64], R46 ;  /* 0x0000002e0a00d985 */ /* 0x0007e2000c101b24 */
[----:B----4-:R-:W-:-:S03]  /*83f0*/  @!P4 LEA R14, P6, R193, R8, 0x2 ;  /* 0x00000008c10ec211 */ /* 0x010fc600078c10ff */
[----:B------:R4:W-:Y:S01]  /*8400*/  @!P2 ST.E.64 desc[UR36][R12.64], R48 ;  /* 0x000000300c00a985 */ /* 0x0009e2000c101b24 */
[----:B------:R-:W-:Y:S02]  /*8410*/  ISETP.GE.AND P2, PT, R190, UR4, PT ;  /* 0x00000004be007c0c */ /* 0x000fe4000bf46270 */
[-C--:B------:R-:W-:Y:S02]  /*8420*/  @!P4 LEA.HI.X R15, R193, R9.reuse, R214, 0x2, P6 ;  /* 0x00000009c10fc211 */ /* 0x080fe400030f14d6 */
[CC--:B0-----:R-:W-:Y:S02]  /*8430*/  @!P3 LEA R16, P5, R192.reuse, R8.reuse, 0x2 ;  /* 0x00000008c010b211 */ /* 0x0c1fe400078a10ff */
[----:B--2---:R-:W-:Y:S01]  /*8440*/  @!P1 LEA R2, P6, R191, R8, 0x2 ;  /* 0x00000008bf029211 */ /* 0x004fe200078c10ff */
[----:B------:R0:W-:Y:S01]  /*8450*/  @!P4 ST.E.64 desc[UR36][R14.64], R50 ;  /* 0x000000320e00c985 */ /* 0x0001e2000c101b24 */
[----:B------:R-:W-:Y:S02]  /*8460*/  @!P3 LEA.HI.X R17, R192, R9, R213, 0x2, P5 ;  /* 0x00000009c011b211 */ /* 0x000fe400028f14d5 */
[----:B------:R-:W-:-:S02]  /*8470*/  ISETP.GE.AND P4, PT, R189, UR4, PT ;  /* 0x00000004bd007c0c */ /* 0x000fc4000bf86270 */
[-C--:B------:R-:W-:Y:S01]  /*8480*/  @!P1 LEA.HI.X R3, R191, R9.reuse, R212, 0x2, P6 ;  /* 0x00000009bf039211 */ /* 0x080fe200030f14d4 */
[----:B------:R2:W-:Y:S01]  /*8490*/  @!P3 ST.E.64 desc[UR36][R16.64], R52 ;  /* 0x000000341000b985 */ /* 0x0005e2000c101b24 */
[----:B------:R-:W-:Y:S02]  /*84a0*/  ISETP.GE.AND P5, PT, R188, UR4, PT ;  /* 0x00000004bc007c0c */ /* 0x000fe4000bfa6270 */
[----:B---3--:R-:W-:Y:S01]  /*84b0*/  @!P2 LEA R10, P6, R190, R8, 0x2 ;  /* 0x00000008be0aa211 */ /* 0x008fe200078c10ff */
[----:B------:R3:W-:Y:S01]  /*84c0*/  @!P1 ST.E.64 desc[UR36][R2.64], R54 ;  /* 0x0000003602009985 */ /* 0x0007e2000c101b24 */
[----:B------:R-:W-:Y:S02]  /*84d0*/  ISETP.GE.AND P3, PT, R155, UR4, PT ;  /* 0x000000049b007c0c */ /* 0x000fe4000bf66270 */
[----:B------:R-:W-:Y:S02]  /*84e0*/  ISETP.GE.AND P1, PT, R22, UR4, PT ;  /* 0x0000000416007c0c */ /* 0x000fe4000bf26270 */
[----:B------:R-:W-:-:S02]  /*84f0*/  @!P2 LEA.HI.X R11, R190, R9, R211, 0x2, P6 ;  /* 0x00000009be0ba211 */ /* 0x000fc400030f14d3 */
[----:B----4-:R-:W-:-:S03]  /*8500*/  @!P4 LEA R12, P6, R189, R8, 0x2 ;  /* 0x00000008bd0cc211 */ /* 0x010fc600078c10ff */
[----:B------:R3:W-:Y:S01]  /*8510*/  @!P2 ST.E.64 desc[UR36][R10.64], R56 ;  /* 0x000000380a00a985 */ /* 0x0007e2000c101b24 */
[CC--:B0-----:R-:W-:Y:S02]  /*8520*/  @!P5 LEA R14, P2, R188.reuse, R8.reuse, 0x2 ;  /* 0x00000008bc0ed211 */ /* 0x0c1fe400078410ff */
[-C--:B------:R-:W-:Y:S02]  /*8530*/  @!P4 LEA.HI.X R13, R189, R9.reuse, R210, 0x2, P6 ;  /* 0x00000009bd0dc211 */ /* 0x080fe400030f14d2 */
[CC--:B--2---:R-:W-:Y:S02]  /*8540*/  @!P3 LEA R16, P6, R155.reuse, R8.reuse, 0x2 ;  /* 0x000000089b10b211 */ /* 0x0c4fe400078c10ff */
[-C--:B------:R-:W-:Y:S01]  /*8550*/  @!P5 LEA.HI.X R15, R188, R9.reuse, R209, 0x2, P2 ;  /* 0x00000009bc0fd211 */ /* 0x080fe200010f14d1 */
[----:B------:R3:W-:Y:S01]  /*8560*/  @!P4 ST.E.64 desc[UR36][R12.64], R58 ;  /* 0x0000003a0c00c985 */ /* 0x0007e2000c101b24 */
[C---:B------:R-:W-:Y:S02]  /*8570*/  @!P1 LEA R8, P2, R22.reuse, R8, 0x2 ;  /* 0x0000000816089211 */ /* 0x040fe400078410ff */
[-C--:B------:R-:W-:Y:S01]  /*8580*/  @!P3 LEA.HI.X R17, R155, R9.reuse, R208, 0x2, P6 ;  /* 0x000000099b11b211 */ /* 0x080fe200030f14d0 */
[----:B------:R3:W-:Y:S01]  /*8590*/  @!P5 ST.E.64 desc[UR36][R14.64], R60 ;  /* 0x0000003c0e00d985 */ /* 0x0007e2000c101b24 */
[----:B------:R-:W-:-:S03]  /*85a0*/  @!P1 LEA.HI.X R9, R22, R9, R207, 0x2, P2 ;  /* 0x0000000916099211 */ /* 0x000fc600010f14cf */
[----:B------:R3:W-:Y:S04]  /*85b0*/  @!P3 ST.E.64 desc[UR36][R16.64], R62 ;  /* 0x0000003e1000b985 */ /* 0x0007e8000c101b24 */
[----:B------:R3:W-:Y:S02]  /*85c0*/  @!P1 ST.E.64 desc[UR36][R8.64], R64 ;  /* 0x0000004008009985 */ /* 0x0007e4000c101b24 */
.L_x_239:
[----:B------:R-:W-:Y:S05]  /*85d0*/  BSYNC B1 ;  /* 0x0000000000017941 */ /* 0x000fea0003800000 */
.L_x_238:
[----:B--23--:R2:W3:Y:S04]  /*85e0*/  SHFL.IDX PT, R9, R4, 0x1, 0x1c1f ;  /* 0x003c1f0004097f89 */ /* 0x00c4e800000e0000 */
[----:B0-----:R2:W0:Y:S01]  /*85f0*/  SHFL.IDX PT, R8, R0, 0x1, 0x1c1f ;  /* 0x003c1f0000087f89 */ /* 0x00142200000e0000 */
[----:B------:R-:W-:Y:S05]  /*8600*/  @P0 BRA `(.L_x_237) ;  /* 0x0000000c00e40947 */ /* 0x000fea0003800000 */
[----:B------:R-:W-:Y:S02]  /*8610*/  ULDC UR4, c[0x0][0xac8] ;  /* 0x0002b20000047ab9 */ /* 0x000fe40000000800 */
[----:B------:R-:W-:Y:S02]  /*8620*/  ISETP.GE.AND P1, PT, R200, UR4, PT ;  /* 0x00000004c8007c0c */ /* 0x000fe4000bf26270 */
[----:B------:R-:W-:Y:S02]  /*8630*/  ISETP.GE.AND P0, PT, R199, UR4, PT ;  /* 0x00000004c7007c0c */ /* 0x000fe4000bf06270 */
[----:B------:R-:W-:Y:S02]  /*8640*/  ISETP.GE.AND P2, PT, R203, UR4, PT ;  /* 0x00000004cb007c0c */ /* 0x000fe4000bf46270 */
[----:B------:R-:W-:Y:S02]  /*8650*/  ISETP.GE.AND P4, PT, R197, UR4, PT ;  /* 0x00000004c5007c0c */ /* 0x000fe4000bf86270 */
[----:B------:R-:W-:-:S05]  /*8660*/  ISETP.GE.AND P3, PT, R198, UR4, PT ;  /* 0x00000004c6007c0c */ /* 0x000fca000bf66270 */
[CC--:B0-----:R-:W-:Y:S02]  /*8670*/  @!P1 LEA R10, P5, R200.reuse, R8.reuse, 0x2 ;  /* 0x00000008c80a9211 */ /* 0x0c1fe400078a10ff */
[-C--:B------:R-:W-:Y:S02]  /*8680*/  @!P0 LEA R12, P6, R199, R8.reuse, 0x2 ;  /* 0x00000008c70c8211 */ /* 0x080fe400078c10ff */
[-C--:B---3--:R-:W-:Y:S01]  /*8690*/  @!P1 LEA.HI.X R11, R200, R9.reuse, R221, 0x2, P5 ;  /* 0x00000009c80b9211 */ /* 0x088fe200028f14dd */
[----:B------:R-:W-:Y:S01]  /*86a0*/  @!P2 IMAD.WIDE R2, R203, 0x4, R8 ;  /* 0x00000004cb02a825 */ /* 0x000fe200078e0208 */
[----:B------:R-:W-:Y:S02]  /*86b0*/  ISETP.GE.AND P5, PT, R196, UR4, PT ;  /* 0x00000004c4007c0c */ /* 0x000fe4000bfa6270 */
[----:B------:R-:W-:Y:S02]  /*86c0*/  @!P0 LEA.HI.X R13, R199, R9, R220, 0x2, P6 ;  /* 0x00000009c70d8211 */ /* 0x000fe400030f14dc */
[----:B------:R0:W-:Y:S01]  /*86d0*/  @!P2 ST.E.64 desc[UR36][R2.64], R66 ;  /* 0x000000420200a985 */ /* 0x0001e2000c101b24 */
[----:B------:R-:W-:-:S02]  /*86e0*/  @!P4 LEA R16, P2, R197, R8, 0x2 ;  /* 0x00000008c510c211 */ /* 0x000fc400078410ff */
[----:B------:R-:W-:Y:S01]  /*86f0*/  @!P3 LEA R14, P6, R198, R8, 0x2 ;  /* 0x00000008c60eb211 */ /* 0x000fe200078c10ff */
[----:B------:R-:W-:Y:S01]  /*8700*/  @!P1 ST.E.64 desc[UR36][R10.64], R68 ;  /* 0x000000440a009985 */ /* 0x000fe2000c101b24 */
[----:B------:R-:W-:Y:S02]  /*8710*/  ISETP.GE.AND P1, PT, R194, UR4, PT ;  /* 0x00000004c2007c0c */ /* 0x000fe4000bf26270 */
[-C--:B------:R-:W-:Y:S01]  /*8720*/  @!P4 LEA.HI.X R17, R197, R9.reuse, R218, 0x2, P2 ;  /* 0x00000009c511c211 */ /* 0x080fe200010f14da */
[----:B------:R3:W-:Y:S01]  /*8730*/  @!P0 ST.E.64 desc[UR36][R12.64], R70 ;  /* 0x000000460c008985 */ /* 0x0007e2000c101b24 */
[----:B------:R-:W-:Y:S02]  /*8740*/  ISETP.GE.AND P0, PT, R195, UR4, PT ;  /* 0x00000004c3007c0c */ /* 0x000fe4000bf06270 */
[----:B------:R-:W-:Y:S02]  /*8750*/  ISETP.GE.AND P2, PT, R193, UR4, PT ;  /* 0x00000004c1007c0c */ /* 0x000fe4000bf46270 */
[----:B------:R-:W-:-:S02]  /*8760*/  @!P3 LEA.HI.X R15, R198, R9, R219, 0x2, P6 ;  /* 0x00000009c60fb211 */ /* 0x000fc400030f14db */
[----:B------:R-:W-:-:S03]  /*8770*/  @!P5 LEA R18, P6, R196, R8, 0x2 ;  /* 0x00000008c412d211 */ /* 0x000fc600078c10ff */
[----:B------:R4:W-:Y:S01]  /*8780*/  @!P3 ST.E.64 desc[UR36][R14.64], R72 ;  /* 0x000000480e00b985 */ /* 0x0009e2000c101b24 */
[-C--:B------:R-:W-:Y:S02]  /*8790*/  @!P5 LEA.HI.X R19, R196, R9.reuse, R217, 0x2, P6 ;  /* 0x00000009c413d211 */ /* 0x080fe400030f14d9 */
[----:B------:R-:W-:Y:S01]  /*87a0*/  ISETP.GE.AND P3, PT, R192, UR4, PT ;  /* 0x00000004c0007c0c */ /* 0x000fe2000bf66270 */
[----:B------:R5:W-:Y:S01]  /*87b0*/  @!P4 ST.E.64 desc[UR36][R16.64], R74 ;  /* 0x0000004a1000c985 */ /* 0x000be2000c101b24 */
[-C--:B0-----:R-:W-:Y:S02]  /*87c0*/  @!P0 LEA R2, P4, R195, R8.reuse, 0x2 ;  /* 0x00000008c3028211 */ /* 0x081fe400078810ff */
[-C--:B---3--:R-:W-:Y:S01]  /*87d0*/  @!P2 LEA R12, P6, R193, R8.reuse, 0x2 ;  /* 0x00000008c10ca211 */ /* 0x088fe200078c10ff */
[----:B------:R-:W-:Y:S01]  /*87e0*/  @!P5 ST.E.64 desc[UR36][R18.64], R76 ;  /* 0x0000004c1200d985 */ /* 0x000fe2000c101b24 */
[----:B------:R-:W-:Y:S02]  /*87f0*/  @!P1 LEA R10, P5, R194, R8, 0x2 ;  /* 0x00000008c20a9211 */ /* 0x000fe400078a10ff */
[----:B------:R-:W-:-:S02]  /*8800*/  @!P0 LEA.HI.X R3, R195, R9, R216, 0x2, P4 ;  /* 0x00000009c3038211 */ /* 0x000fc400020f14d8 */
[-C--:B------:R-:W-:Y:S02]  /*8810*/  @!P1 LEA.HI.X R11, R194, R9.reuse, R215, 0x2, P5 ;  /* 0x00000009c20b9211 */ /* 0x080fe400028f14d7 */
[----:B------:R-:W-:Y:S01]  /*8820*/  ISETP.GE.AND P4, PT, R191, UR4, PT ;  /* 0x00000004bf007c0c */ /* 0x000fe2000bf86270 */
[----:B------:R-:W-:Y:S01]  /*8830*/  @!P0 ST.E.64 desc[UR36][R2.64], R78 ;  /* 0x0000004e02008985 */ /* 0x000fe2000c101b24 */
[----:B------:R-:W-:Y:S02]  /*8840*/  @!P2 LEA.HI.X R13, R193, R9, R214, 0x2, P6 ;  /* 0x00000009c10da211 */ /* 0x000fe400030f14d6 */
[----:B----4-:R-:W-:Y:S01]  /*8850*/  @!P3 LEA R14, P5, R192, R8, 0x2 ;  /* 0x00000008c00eb211 */ /* 0x010fe200078a10ff */
[----:B------:R0:W-:Y:S01]  /*8860*/  @!P1 ST.E.64 desc[UR36][R10.64], R80 ;  /* 0x000000500a009985 */ /* 0x0001e2000c101b24 */
[----:B------:R-:W-:Y:S02]  /*8870*/  ISETP.GE.AND P1, PT, R189, UR4, PT ;  /* 0x00000004bd007c0c */ /* 0x000fe4000bf26270 */
[----:B------:R-:W-:Y:S01]  /*8880*/  ISETP.GE.AND P0, PT, R188, UR4, PT ;  /* 0x00000004bc007c0c */ /* 0x000fe2000bf06270 */
[----:B------:R3:W-:Y:S01]  /*8890*/  @!P2 ST.E.64 desc[UR36][R12.64], R82 ;  /* 0x000000520c00a985 */ /* 0x0007e2000c101b24 */
[----:B------:R-:W-:-:S02]  /*88a0*/  ISETP.GE.AND P2, PT, R190, UR4, PT ;  /* 0x00000004be007c0c */ /* 0x000fc4000bf46270 */
[-C--:B------:R-:W-:Y:S02]  /*88b0*/  @!P3 LEA.HI.X R15, R192, R9.reuse, R213, 0x2, P5 ;  /* 0x00000009c00fb211 */ /* 0x080fe400028f14d5 */
[----:B------:R-:W-:Y:S02]  /*88c0*/  ISETP.GE.AND P5, PT, R155, UR4, PT ;  /* 0x000000049b007c0c */ /* 0x000fe4000bfa6270 */
[CC--:B-----5:R-:W-:Y:S01]  /*88d0*/  @!P4 LEA R16, P6, R191.reuse, R8.reuse, 0x2 ;  /* 0x00000008bf10c211 */ /* 0x0e0fe200078c10ff */
[----:B------:R4:W-:Y:S03]  /*88e0*/  @!P3 ST.E.64 desc[UR36][R14.64], R84 ;  /* 0x000000540e00b985 */ /* 0x0009e6000c101b24 */
[----:B------:R-:W-:Y:S02]  /*88f0*/  @!P4 LEA.HI.X R17, R191, R9, R212, 0x2, P6 ;  /* 0x00000009bf11c211 */ /* 0x000fe400030f14d4 */
[----:B0-----:R-:W-:-:S02]  /*8900*/  @!P1 LEA R10, P6, R189, R8, 0x2 ;  /* 0x00000008bd0a9211 */ /* 0x001fc400078c10ff */
[-C--:B------:R-:W-:Y:S01]  /*8910*/  @!P2 LEA R2, P3, R190, R8.reuse, 0x2 ;  /* 0x00000008be02a211 */ /* 0x080fe200078610ff */
[----:B------:R4:W-:Y:S01]  /*8920*/  @!P4 ST.E.64 desc[UR36][R16.64], R86 ;  /* 0x000000561000c985 */ /* 0x0009e2000c101b24 */
[-C--:B---3--:R-:W-:Y:S02]  /*8930*/  @!P0 LEA R12, P4, R188, R8.reuse, 0x2 ;  /* 0x00000008bc0c8211 */ /* 0x088fe400078810ff */
[-C--:B------:R-:W-:Y:S02]  /*8940*/  @!P2 LEA.HI.X R3, R190, R9.reuse, R211, 0x2, P3 ;  /* 0x00000009be03a211 */ /* 0x080fe400018f14d3 */
[----:B------:R-:W-:Y:S02]  /*8950*/  @!P5 LEA R18, P3, R155, R8, 0x2 ;  /* 0x000000089b12d211 */ /* 0x000fe400078610ff */
[-C--:B------:R-:W-:Y:S01]  /*8960*/  @!P1 LEA.HI.X R11, R189, R9.reuse, R210, 0x2, P6 ;  /* 0x00000009bd0b9211 */ /* 0x080fe200030f14d2 */
[----:B------:R4:W-:Y:S01]  /*8970*/  @!P2 ST.E.64 desc[UR36][R2.64], R90 ;  /* 0x0000005a0200a985 */ /* 0x0009e2000c101b24 */
[----:B------:R-:W-:-:S02]  /*8980*/  @!P0 LEA.HI.X R13, R188, R9, R209, 0x2, P4 ;  /* 0x00000009bc0d8211 */ /* 0x000fc400020f14d1 */
[----:B------:R-:W-:Y:S01]  /*8990*/  @!P5 LEA.HI.X R19, R155, R9, R208, 0x2, P3 ;  /* 0x000000099b13d211 */ /* 0x000fe200018f14d0 */
[----:B------:R4:W-:Y:S04]  /*89a0*/  @!P1 ST.E.64 desc[UR36][R10.64], R92 ;  /* 0x0000005c0a009985 */ /* 0x0009e8000c101b24 */
[----:B------:R4:W-:Y:S01]  /*89b0*/  @!P0 ST.E.64 desc[UR36][R12.64], R94 ;  /* 0x0000005e0c008985 */ /* 0x0009e2000c101b24 */
[----:B------:R-:W-:-:S03]  /*89c0*/  ISETP.GE.AND P0, PT, R22, UR4, PT ;  /* 0x0000000416007c0c */ /* 0x000fc6000bf06270 */
[----:B------:R4:W-:Y:S10]  /*89d0*/  @!P5 ST.E.64 desc[UR36][R18.64], R96 ;  /* 0x000000601200d985 */ /* 0x0009f4000c101b24 */
[----:B------:R-:W-:Y:S05]  /*89e0*/  @P0 BRA `(.L_x_237) ;  /* 0x0000000800ec0947 */ /* 0x000fea0003800000 */
[----:B----4-:R-:W-:-:S04]  /*89f0*/  LEA R2, P0, R22, R8, 0x2 ;  /* 0x0000000816027211 */ /* 0x010fc800078010ff */
[----:B------:R-:W-:-:S05]  /*8a00*/  LEA.HI.X R3, R22, R9, R207, 0x2, P0 ;  /* 0x0000000916037211 */ /* 0x000fca00000f14cf */
[----:B------:R0:W-:Y:S01]  /*8a10*/  ST.E.64 desc[UR36][R2.64], R150 ;  /* 0x0000009602007985 */ /* 0x0001e2000c101b24 */
[----:B------:R-:W-:Y:S05]  /*8a20*/  BRA `(.L_x_237) ;  /* 0x0000000800dc7947 */ /* 0x000fea0003800000 */
.L_x_228:
[----:B------:R-:W2:Y:S01]  /*8a30*/  LDC.64 R10, c[0x0][0xc00] ;  /* 0x00030000ff0a7b82 */ /* 0x000ea20000000a00 */
[----:B------:R-:W-:Y:S01]  /*8a40*/  ULDC.64 UR4, c[0x0][0xc08] ;  /* 0x0003020000047ab9 */ /* 0x000fe20000000a00 */
[----:B------:R-:W-:Y:S01]  /*8a50*/  IMAD.MOV.U32 R3, RZ, RZ, RZ ;  /* 0x000000ffff037224 */ /* 0x000fe200078e00ff */
[----:B------:R-:W-:-:S04]  /*8a60*/  ISETP.NE.U32.AND P0, PT, RZ, UR4, PT ;  /* 0x00000004ff007c0c */ /* 0x000fc8000bf05070 */
[----:B------:R-:W-:Y:S01]  /*8a70*/  ISETP.NE.AND.EX P1, PT, RZ, UR5, PT, P0 ;  /* 0x00000005ff007c0c */ /* 0x000fe2000bf25300 */
[----:B------:R-:W3:Y:S01]  /*8a80*/  LDC.64 R8, c[0x0][0xc00] ;  /* 0x00030000ff087b82 */ /* 0x000ee20000000a00 */
[----:B--2---:R-:W-:-:S04]  /*8a90*/  ISETP.NE.U32.AND P0, PT, R10, RZ, PT ;  /* 0x000000ff0a00720c */ /* 0x004fc80003f05070 */
[----:B------:R-:W-:-:S07]  /*8aa0*/  ISETP.NE.AND.EX P0, PT, R11, RZ, PT, P0 ;  /* 0x000000ff0b00720c */ /* 0x000fce0003f05300 */
[----:B------:R-:W2:Y:S01]  /*8ab0*/  @P1 LDC.64 R10, c[0x0][0xc08] ;  /* 0x00030200ff0a1b82 */ /* 0x000ea20000000a00 */
[----:B------:R-:W-:Y:S01]  /*8ac0*/  ULDC UR4, c[0x0][0xa88] ;  /* 0x0002a20000047ab9 */ /* 0x000fe20000000800 */
[----:B---3--:R-:W-:-:S04]  /*8ad0*/  IMAD.WIDE R12, R19, 0x4, R8 ;  /* 0x00000004130c7825 */ /* 0x008fc800078e0208 */
[----:B0-----:R-:W-:Y:S01]  /*8ae0*/  IMAD.U32 R0, RZ, RZ, UR4 ;  /* 0x00000004ff007e24 */ /* 0x001fe2000f8e00ff */
[----:B------:R0:W5:Y:S01]  /*8af0*/  @P0 LDG.E R3, desc[UR36][R12.64] ;  /* 0x000000240c030981 */ /* 0x000162000c1e1900 */
[----:B--2---:R-:W-:-:S05]  /*8b00*/  @P1 IMAD.WIDE R8, R19, 0x4, R10 ;  /* 0x0000000413081825 */ /* 0x004fca00078e020a */
[----:B------:R0:W5:Y:S01]  /*8b10*/  @P1 LDG.E R0, desc[UR36][R8.64] ;  /* 0x0000002408001981 */ /* 0x000162000c1e1900 */
[----:B------:R-:W-:Y:S02]  /*8b20*/  ISETP.NE.AND P2, PT, R18, RZ, PT ;  /* 0x000000ff1200720c */ /* 0x000fe40003f45270 */
[----:B------:R-:W-:-:S11]  /*8b30*/  ISETP.GT.AND P3, PT, R228, 0x7f, PT ;  /* 0x0000007fe400780c */ /* 0x000fd60003f64270 */
[----:B------:R-:W2:Y:S02]  /*8b40*/  @!P2 LDC R18, c[0x0][0xad4] ;  /* 0x0002b500ff12ab82 */ /* 0x000ea40000000800 */
[----:B--2---:R-:W-:Y:S01]  /*8b50*/  ISETP.GT.AND P2, PT, R18, 0x1, PT ;  /* 0x000000011200780c */ /* 0x004fe20003f44270 */
[----:B0-----:R-:W-:-:S12]  /*8b60*/  @P1 BRA `(.L_x_240) ;  /* 0x0000000000101947 */ /* 0x001fd80003800000 */
[----:B------:R-:W-:Y:S05]  /*8b70*/  @!P0 BRA `(.L_x_240) ;  /* 0x00000000000c8947 */ /* 0x000fea0003800000 */
[----:B------:R-:W2:Y:S04]  /*8b80*/  LDG.E R9, desc[UR36][R12.64] ;  /* 0x000000240c097981 */ /* 0x000ea8000c1e1900 */
[----:B-----5:R-:W2:Y:S02]  /*8b90*/  LDG.E R0, desc[UR36][R12.64+0x4] ;  /* 0x000004240c007981 */ /* 0x020ea4000c1e1900 */
[----:B--2---:R-:W-:-:S07]  /*8ba0*/  IMAD.IADD R0, R0, 0x1, -R9 ;  /* 0x0000000100007824 */ /* 0x004fce00078e0a09 */
.L_x_240:
[----:B------:R-:W-:Y:S01]  /*8bb0*/  BSSY B1, `(.L_x_241) ;  /* 0x0000037000017945 */ /* 0x000fe20003800000 */
[----:B------:R-:W-:Y:S02]  /*8bc0*/  SEL R25, R19, RZ, !P0 ;  /* 0x000000ff13197207 */ /* 0x000fe40004000000 */
[----:B------:R-:W-:Y:S02]  /*8bd0*/  SEL R202, R202, RZ, !P0 ;  /* 0x000000ffcaca7207 */ /* 0x000fe40004000000 */
[----:B-----5:R-:W-:Y:S01]  /*8be0*/  SHF.R.S32.HI R24, RZ, 0x1f, R3 ;  /* 0x0000001fff187819 */ /* 0x020fe20000011403 */
[----:B------:R-:W-:Y:S06]  /*8bf0*/  @P3 BRA `(.L_x_242) ;  /* 0x0000000000c83947 */ /* 0x000fec0003800000 */
[----:B-1----:R-:W0:Y:S01]  /*8c00*/  S2R R4, SR_TID.X ;  /* 0x0000000000047919 */ /* 0x002e220000002100 */
[----:B------:R-:W1:Y:S02]  /*8c10*/  LDC R31, c[0x0][0xbe8] ;  /* 0x0002fa00ff1f7b82 */ /* 0x000e640000000800 */
[----:B-1----:R-:W-:Y:S02]  /*8c20*/  IMAD R8, R0, R31, RZ ;  /* 0x0000001f00087224 */ /* 0x002fe400078e02ff */
[----:B0-----:R-:W-:-:S04]  /*8c30*/  IMAD R4, R16, 0x80, R4 ;  /* 0x0000008010047824 */ /* 0x001fc800078e0204 */
[----:B------:R-:W-:-:S05]  /*8c40*/  VIADD R27, R4, 0xffffff80 ;  /* 0xffffff80041b7836 */ /* 0x000fca0000000000 */
[----:B------:R-:W-:-:S13]  /*8c50*/  ISETP.GE.AND P0, PT, R27, R8, PT ;  /* 0x000000081b00720c */ /* 0x000fda0003f06270 */
[----:B------:R-:W-:Y:S05]  /*8c60*/  @P0 BRA `(.L_x_242) ;  /* 0x0000000000ac0947 */ /* 0x000fea0003800000 */
[----:B------:R-:W-:Y:S01]  /*8c70*/  ISETP.NE.AND P1, PT, R31, 0x1, PT ;  /* 0x000000011f00780c */ /* 0x000fe20003f25270 */
[----:B------:R-:W-:Y:S01]  /*8c80*/  IMAD.MOV.U32 R20, RZ, RZ, 0x9b8 ;  /* 0x000009b8ff147424 */ /* 0x000fe200078e00ff */
[----:B------:R-:W-:Y:S01]  /*8c90*/  ISETP.GT.AND P0, PT, R18, 0x1, PT ;  /* 0x000000011200780c */ /* 0x000fe20003f04270 */
[----:B------:R-:W0:Y:S01]  /*8ca0*/  LDC.64 R28, c[0x0][0xba8] ;  /* 0x0002ea00ff1c7b82 */ /* 0x000e220000000a00 */
[----:B------:R-:W-:Y:S02]  /*8cb0*/  IMAD.MOV.U32 R17, RZ, RZ, R27 ;  /* 0x000000ffff117224 */ /* 0x000fe400078e001b */
[----:B------:R-:W-:Y:S02]  /*8cc0*/  SEL R20, R20, 0x978, P0 ;  /* 0x0000097814147807 */ /* 0x000fe40000000000 */
[----:B------:R-:W-:-:S03]  /*8cd0*/  SEL R201, R201, RZ, P0 ;  /* 0x000000ffc9c97207 */ /* 0x000fc60000000000 */
[----:B------:R-:W1:Y:S08]  /*8ce0*/  LDC.64 R10, c[0x0][R20+0x220] ;  /* 0x00008800140a7b82 */ /* 0x000e700000000a00 */
[----:B------:R-:W2:Y:S08]  /*8cf0*/  @P1 LDC R4, c[0x0][0xbec] ;  /* 0x0002fb00ff041b82 */ /* 0x000eb00000000800 */
[----:B------:R-:W3:Y:S08]  /*8d00*/  LDC.64 R8, c[0x0][R20+0x218] ;  /* 0x0000860014087b82 */ /* 0x000ef00000000a00 */
[----:B------:R-:W4:Y:S01]  /*8d10*/  @P1 LDC R33, c[0x0][0xbf0] ;  /* 0x0002fc00ff211b82 */ /* 0x000f220000000800 */
[----:B-1----:R-:W-:-:S02]  /*8d20*/  IMAD R11, R11, R25, RZ ;  /* 0x000000190b0b7224 */ /* 0x002fc400078e02ff */
[----:B------:R-:W-:-:S04]  /*8d30*/  IMAD.WIDE.U32 R18, R10, R25, RZ ;  /* 0x000000190a127225 */ /* 0x000fc800078e00ff */
[----:B------:R-:W-:Y:S01]  /*8d40*/  IMAD R11, R10, R202, R11 ;  /* 0x000000ca0a0b7224 */ /* 0x000fe200078e020b */
[----:B------:R-:W1:Y:S01]  /*8d50*/  LDC.64 R12, c[0x0][R20+0x228] ;  /* 0x00008a00140c7b82 */ /* 0x000e620000000a00 */
[----:B--2---:R-:W-:-:S07]  /*8d60*/  @P1 IMAD.HI.U32 R4, R27, R4, RZ ;  /* 0x000000041b041227 */ /* 0x004fce00078e00ff */
[----:B------:R-:W2:Y:S01]  /*8d70*/  LDC.64 R14, c[0x0][R20+0x210] ;  /* 0x00008400140e7b82 */ /* 0x000ea20000000a00 */
[-C--:B---3--:R-:W-:Y:S02]  /*8d80*/  IMAD R21, R9, R2.reuse, RZ ;  /* 0x0000000209157224 */ /* 0x088fe400078e02ff */
[----:B------:R-:W-:-:S04]  /*8d90*/  IMAD.WIDE.U32 R8, R8, R2, RZ ;  /* 0x0000000208087225 */ /* 0x000fc800078e00ff */
[----:B------:R-:W-:Y:S01]  /*8da0*/  IMAD.IADD R21, R9, 0x1, R21 ;  /* 0x0000000109157824 */ /* 0x000fe200078e0215 */
[----:B----4-:R-:W-:Y:S01]  /*8db0*/  @P1 SHF.R.U32.HI R17, RZ, R33, R4 ;  /* 0x00000021ff111219 */ /* 0x010fe20000011604 */
[----:B0-----:R-:W0:Y:S01]  /*8dc0*/  @!P0 LDC R28, c[0x0][0xb50] ;  /* 0x0002d400ff1c8b82 */ /* 0x001e220000000800 */
[----:B------:R-:W-:Y:S02]  /*8dd0*/  IADD3 R4, P1, P3, R18, R8, R3 ;  /* 0x0000000812047210 */ /* 0x000fe40007b3e003 */
[----:B------:R-:W-:Y:S01]  /*8de0*/  IADD3 R18, R19, R11, RZ ;  /* 0x0000000b13127210 */ /* 0x000fe20007ffe0ff */
[----:B------:R-:W-:Y:S02]  /*8df0*/  IMAD.MOV R10, RZ, RZ, -R17 ;  /* 0x000000ffff0a7224 */ /* 0x000fe400078e0a11 */
[-C--:B-1----:R-:W-:Y:S02]  /*8e00*/  IMAD.WIDE.U32 R8, R12, R201.reuse, RZ ;  /* 0x000000c90c087225 */ /* 0x082fe400078e00ff */
[----:B------:R-:W1:Y:S02]  /*8e10*/  @!P0 LDC R29, c[0x0][0xb54] ;  /* 0x0002d500ff1d8b82 */ /* 0x000e640000000800 */
[----:B------:R-:W-:-:S02]  /*8e20*/  IMAD R13, R13, R201, RZ ;  /* 0x000000c90d0d7224 */ /* 0x000fc400078e02ff */
[----:B------:R-:W-:Y:S01]  /*8e30*/  IMAD R11, R31, R10, R27 ;  /* 0x0000000a1f0b7224 */ /* 0x000fe200078e021b */
[----:B------:R-:W-:Y:S01]  /*8e40*/  IADD3.X R10, R18, R21, R24, P1, P3 ;  /* 0x00000015120a7210 */ /* 0x000fe20000fe6418 */
[----:B------:R-:W-:Y:S01]  /*8e50*/  IMAD.IADD R13, R9, 0x1, R13 ;  /* 0x00000001090d7824 */ /* 0x000fe200078e020d */
[----:B------:R-:W-:Y:S01]  /*8e60*/  IADD3 R8, P0, P1, R17, R4, R8 ;  /* 0x0000000411087210 */ /* 0x000fe2000791e008 */
[----:B--2---:R-:W-:Y:S01]  /*8e70*/  IMAD R4, R15, R11, RZ ;  /* 0x0000000b0f047224 */ /* 0x004fe200078e02ff */
[----:B------:R-:W-:-:S04]  /*8e80*/  SHF.R.S32.HI R17, RZ, 0x1f, R17 ;  /* 0x0000001fff117819 */ /* 0x000fc80000011411 */
[----:B------:R-:W-:Y:S02]  /*8e90*/  IADD3.X R9, R17, R10, R13, P0, P1 ;  /* 0x0000000a11097210 */ /* 0x000fe400007e240d */
[----:B------:R-:W-:Y:S01]  /*8ea0*/  SHF.R.S32.HI R13, RZ, 0x1f, R11 ;  /* 0x0000001fff0d7819 */ /* 0x000fe2000001140b */
[----:B------:R-:W-:-:S04]  /*8eb0*/  IMAD.WIDE.U32 R8, R14, R11, R8 ;  /* 0x0000000b0e087225 */ /* 0x000fc800078e0008 */
[----:B------:R-:W-:Y:S01]  /*8ec0*/  IMAD R13, R14, R13, R4 ;  /* 0x0000000d0e0d7224 */ /* 0x000fe200078e0204 */
[----:B0-----:R-:W-:-:S03]  /*8ed0*/  LEA R10, P0, R8, R28, 0x2 ;  /* 0x0000001c080a7211 */ /* 0x001fc600078010ff */
[----:B------:R-:W-:Y:S02]  /*8ee0*/  IMAD.IADD R4, R9, 0x1, R13 ;  /* 0x0000000109047824 */ /* 0x000fe400078e020d */
[----:B------:R-:W-:-:S03]  /*8ef0*/  IMAD.MOV.U32 R9, RZ, RZ, -0x800000 ;  /* 0xff800000ff097424 */ /* 0x000fc600078e00ff */
[----:B-1----:R-:W-:-:S05]  /*8f00*/  LEA.HI.X R11, R8, R29, R4, 0x2, P0 ;  /* 0x0000001d080b7211 */ /* 0x002fca00000f1404 */
[----:B------:R0:W-:Y:S02]  /*8f10*/  STG.E desc[UR36][R10.64], R9 ;  /* 0x000000090a007986 */ /* 0x0001e4000c101924 */
.L_x_242:
[----:B------:R-:W-:Y:S05]  /*8f20*/  BSYNC B1 ;  /* 0x0000000000017941 */ /* 0x000fea0003800000 */
.L_x_241:
[----:B------:R-:W-:Y:S05]  /*8f30*/  @P2 BRA `(.L_x_237) ;  /* 0x0000000400982947 */ /* 0x000fea0003800000 */
[----:B------:R-:W2:Y:S01]  /*8f40*/  LDC R15, c[0x0][0xbe8] ;  /* 0x0002fa00ff0f7b82 */ /* 0x000ea20000000800 */
[----:B------:R-:W-:Y:S01]  /*8f50*/  ULDC.64 UR4, c[0x0][0xaa0] ;  /* 0x0002a80000047ab9 */ /* 0x000fe20000000a00 */
[----:B------:R-:W-:Y:S01]  /*8f60*/  ULDC.64 UR6, c[0x0][0xaf0] ;  /* 0x0002bc0000067ab9 */ /* 0x000fe20000000a00 */
[----:B-1----:R-:W-:Y:S01]  /*8f70*/  IMAD R4, R24, UR4, RZ ;  /* 0x0000000418047c24 */ /* 0x002fe2000f8e02ff */
[----:B------:R-:W-:Y:S01]  /*8f80*/  BSSY B1, `(.L_x_243) ;  /* 0x0000037000017945 */ /* 0x000fe20003800000 */
[----:B0-----:R-:W-:-:S04]  /*8f90*/  IMAD.WIDE.U32 R8, R3, UR4, RZ ;  /* 0x0000000403087c25 */ /* 0x001fc8000f8e00ff */
[----:B------:R-:W-:Y:S01]  /*8fa0*/  IMAD R11, R3, UR5, R4 ;  /* 0x00000005030b7c24 */ /* 0x000fe2000f8e0204 */
[----:B------:R-:W-:Y:S01]  /*8fb0*/  ULDC.64 UR4, c[0x0][0xae8] ;  /* 0x0002ba0000047ab9 */ /* 0x000fe20000000a00 */
[----:B------:R-:W-:Y:S02]  /*8fc0*/  IMAD R3, R154, 0x20, R204 ;  /* 0x000000209a037824 */ /* 0x000fe400078e02cc */
[----:B------:R-:W-:Y:S02]  /*8fd0*/  IMAD.IADD R9, R9, 0x1, R11 ;  /* 0x0000000109097824 */ /* 0x000fe400078e020b */
[----:B------:R-:W-:Y:S02]  /*8fe0*/  IMAD R10, R16, 0x80, R3 ;  /* 0x00000080100a7824 */ /* 0x000fe400078e0203 */
[----:B------:R-:W-:-:S04]  /*8ff0*/  IMAD.WIDE.U32 R8, R2, UR4, R8 ;  /* 0x0000000402087c25 */ /* 0x000fc8000f8e0008 */
[----:B------:R-:W-:Y:S02]  /*9000*/  IMAD.MOV.U32 R11, RZ, RZ, R10 ;  /* 0x000000ffff0b7224 */ /* 0x000fe400078e000a */
[----:B------:R-:W-:Y:S01]  /*9010*/  IMAD R4, R202, UR6, RZ ;  /* 0x00000006ca047c24 */ /* 0x000fe2000f8e02ff */
[----:B--2---:R-:W-:Y:S01]  /*9020*/  ISETP.NE.AND P0, PT, R15, 0x1, PT ;  /* 0x000000010f00780c */ /* 0x004fe20003f05270 */
[----:B------:R-:W-:Y:S01]  /*9030*/  IMAD R9, R2, UR5, R9 ;  /* 0x0000000502097c24 */ /* 0x000fe2000f8e0209 */
[----:B------:R-:W-:-:S11]  /*9040*/  ULDC.64 UR4, c[0x0][0xae0] ;  /* 0x0002b80000047ab9 */ /* 0x000fd60000000a00 */
[----:B------:R-:W0:Y:S08]  /*9050*/  @P0 LDC R13, c[0x0][0xbec] ;  /* 0x0002fb00ff0d0b82 */ /* 0x000e300000000800 */
[----:B------:R-:W1:Y:S01]  /*9060*/  @P0 LDC R12, c[0x0][0xbf0] ;  /* 0x0002fc00ff0c0b82 */ /* 0x000e620000000800 */
[----:B0-----:R-:W-:-:S04]  /*9070*/  @P0 IMAD.HI.U32 R3, R10, R13, RZ ;  /* 0x0000000d0a030227 */ /* 0x001fc800078e00ff */
[C---:B------:R-:W-:Y:S01]  /*9080*/  IMAD R13, R25.reuse, UR7, R4 ;  /* 0x00000007190d7c24 */ /* 0x040fe2000f8e0204 */
[----:B-1----:R-:W-:Y:S01]  /*9090*/  @P0 SHF.R.U32.HI R11, RZ, R12, R3 ;  /* 0x0000000cff0b0219 */ /* 0x002fe20000011603 */
[----:B------:R-:W-:-:S03]  /*90a0*/  IMAD.WIDE.U32 R2, R25, UR6, R8 ;  /* 0x0000000619027c25 */ /* 0x000fc6000f8e0008 */
[--C-:B------:R-:W-:Y:S01]  /*90b0*/  SHF.R.S32.HI R4, RZ, 0x1f, R11.reuse ;  /* 0x0000001fff047819 */ /* 0x100fe2000001140b */
[----:B------:R-:W-:Y:S02]  /*90c0*/  IMAD.MOV R9, RZ, RZ, -R11 ;  /* 0x000000ffff097224 */ /* 0x000fe400078e0a0b */
[----:B------:R-:W-:Y:S02]  /*90d0*/  IMAD.IADD R3, R3, 0x1, R13 ;  /* 0x0000000103037824 */ /* 0x000fe400078e020d */
[----:B------:R-:W-:Y:S02]  /*90e0*/  IMAD R4, R4, UR4, RZ ;  /* 0x0000000404047c24 */ /* 0x000fe4000f8e02ff */
[----:B------:R-:W-:Y:S02]  /*90f0*/  IMAD R9, R15, R9, R10 ;  /* 0x000000090f097224 */ /* 0x000fe400078e020a */
[C---:B------:R-:W-:Y:S02]  /*9100*/  IMAD R13, R11.reuse, UR5, R4 ;  /* 0x000000050b0d7c24 */ /* 0x040fe4000f8e0204 */
[----:B------:R-:W-:Y:S01]  /*9110*/  IMAD.WIDE.U32 R2, R11, UR4, R2 ;  /* 0x000000040b027c25 */ /* 0x000fe2000f8e0002 */
[----:B------:R-:W-:Y:S01]  /*9120*/  SHF.R.S32.HI R4, RZ, 0x1f, R9 ;  /* 0x0000001fff047819 */ /* 0x000fe20000011409 */
[----:B------:R-:W-:-:S02]  /*9130*/  ULDC.64 UR4, c[0x0][0xad8] ;  /* 0x0002b60000047ab9 */ /* 0x000fc40000000a00 */
[----:B------:R-:W-:Y:S02]  /*9140*/  IMAD.IADD R3, R3, 0x1, R13 ;  /* 0x0000000103037824 */ /* 0x000fe400078e020d */
[----:B------:R-:W-:Y:S02]  /*9150*/  IMAD R4, R4, UR4, RZ ;  /* 0x0000000404047c24 */ /* 0x000fe4000f8e02ff */
[----:B------:R-:W-:Y:S02]  /*9160*/  IMAD R10, R16, 0x80, R204 ;  /* 0x00000080100a7824 */ /* 0x000fe400078e02cc */
[----:B------:R-:W-:Y:S02]  /*9170*/  IMAD R15, R0, R15, RZ ;  /* 0x0000000f000f7224 */ /* 0x000fe400078e02ff */
[C---:B------:R-:W-:Y:S02]  /*9180*/  IMAD R11, R9.reuse, UR5, R4 ;  /* 0x00000005090b7c24 */ /* 0x040fe4000f8e0204 */
[----:B------:R-:W-:Y:S01]  /*9190*/  IMAD.WIDE.U32 R2, R9, UR4, R2 ;  /* 0x0000000409027c25 */ /* 0x000fe2000f8e0002 */
[----:B------:R-:W-:Y:S01]  /*91a0*/  ISETP.GE.AND P2, PT, R10, R15, PT ;  /* 0x0000000f0a00720c */ /* 0x000fe20003f46270 */
[----:B------:R-:W-:-:S02]  /*91b0*/  ULDC.64 UR4, c[0x0][0xa80] ;  /* 0x0002a00000047ab9 */ /* 0x000fc40000000a00 */
[----:B------:R-:W-:Y:S01]  /*91c0*/  VIADD R0, R10, 0x20 ;  /* 0x000000200a007836 */ /* 0x000fe20000000000 */
[----:B------:R-:W-:Y:S01]  /*91d0*/  LEA R4, P3, R2, UR4, 0x1 ;  /* 0x0000000402047c11 */ /* 0x000fe2000f8608ff */
[----:B------:R-:W-:-:S03]  /*91e0*/  IMAD.IADD R3, R3, 0x1, R11 ;  /* 0x0000000103037824 */ /* 0x000fc600078e020b */
[-C--:B------:R-:W-:Y:S01]  /*91f0*/  ISETP.GE.AND P1, PT, R0, R15.reuse, PT ;  /* 0x0000000f0000720c */ /* 0x080fe20003f26270 */
[----:B------:R-:W-:Y:S01]  /*9200*/  VIADD R0, R10, 0x40 ;  /* 0x000000400a007836 */ /* 0x000fe20000000000 */
[----:B------:R-:W-:Y:S02]  /*9210*/  LEA.HI.X R8, R2, UR5, R3, 0x1, P3 ;  /* 0x0000000502087c11 */ /* 0x000fe400098f0c03 */
[----:B------:R0:W1:Y:S02]  /*9220*/  SHFL.IDX PT, R2, R4, RZ, 0x181f ;  /* 0x00181fff04027589 */ /* 0x00006400000e0000 */
[----:B------:R-:W-:Y:S02]  /*9230*/  ISETP.GE.AND P0, PT, R0, R15, PT ;  /* 0x0000000f0000720c */ /* 0x000fe40003f06270 */
[----:B------:R0:W2:Y:S01]  /*9240*/  SHFL.IDX PT, R0, R8, RZ, 0x181f ;  /* 0x00181fff08007589 */ /* 0x0000a200000e0000 */
[----:B------:R-:W-:Y:S10]  /*9250*/  @P2 BRA `(.L_x_244) ;  /* 0x0000000000242947 */ /* 0x000ff40003800000 */
[----:B------:R-:W-:Y:S02]  /*9260*/  ULDC UR4, c[0x0][0xac8] ;  /* 0x0002b20000047ab9 */ /* 0x000fe40000000800 */
[----:B------:R-:W-:Y:S02]  /*9270*/  ISETP.GE.AND P4, PT, R153, UR4, PT ;  /* 0x0000000499007c0c */ /* 0x000fe4000bf86270 */
[----:B------:R-:W-:-:S11]  /*9280*/  ISETP.GE.AND P5, PT, R23, UR4, PT ;  /* 0x0000000417007c0c */ /* 0x000fd6000bfa6270 */
[-C--:B-1----:R-:W-:Y:S02]  /*9290*/  @!P4 LEA R12, P2, R153, R2.reuse, 0x1 ;  /* 0x00000002990cc211 */ /* 0x082fe400078408ff */
[----:B------:R-:W-:Y:S02]  /*92a0*/  @!P5 LEA R2, P3, R23, R2, 0x1 ;  /* 0x000000021702d211 */ /* 0x000fe400078608ff */
[-C--:B--2---:R-:W-:Y:S02]  /*92b0*/  @!P4 LEA.HI.X R13, R153, R0.reuse, R227, 0x1, P2 ;  /* 0x00000000990dc211 */ /* 0x084fe400010f0ce3 */
[----:B------:R-:W-:-:S03]  /*92c0*/  @!P5 LEA.HI.X R3, R23, R0, R226, 0x1, P3 ;  /* 0x000000001703d211 */ /* 0x000fc600018f0ce2 */
[----:B------:R3:W-:Y:S04]  /*92d0*/  @!P4 ST.E.128 desc[UR36][R12.64], RZ ;  /* 0x000000ff0c00c985 */ /* 0x0007e8000c101d24 */
[----:B------:R3:W-:Y:S02]  /*92e0*/  @!P5 ST.E.128 desc[UR36][R2.64], RZ ;  /* 0x000000ff0200d985 */ /* 0x0007e4000c101d24 */
.L_x_244:
[----:B------:R-:W-:Y:S05]  /*92f0*/  BSYNC B1 ;  /* 0x0000000000017941 */ /* 0x000fea0003800000 */
.L_x_243:
[----:B--2---:R2:W4:Y:S01]  /*9300*/  SHFL.IDX PT, R0, R8, 0x1, 0x181f ;  /* 0x00381f0008007f89 */ /* 0x00452200000e0000 */
[----:B------:R-:W-:Y:S03]  /*9310*/  BSSY B1, `(.L_x_245) ;  /* 0x000000c000017945 */ /* 0x000fe60003800000 */
[----:B-1-3--:R2:W1:Y:S01]  /*9320*/  SHFL.IDX PT, R2, R4, 0x1, 0x181f ;  /* 0x00381f0004027f89 */ /* 0x00a46200000e0000 */
[----:B------:R-:W-:Y:S05]  /*9330*/  @P1 BRA `(.L_x_246) ;  /* 0x0000000000241947 */ /* 0x000fea0003800000 */
[----:B------:R-:W-:Y:S02]  /*9340*/  ULDC UR4, c[0x0][0xac8] ;  /* 0x0002b20000047ab9 */ /* 0x000fe40000000800 */
[----:B------:R-:W-:Y:S02]  /*9350*/  ISETP.GE.AND P3, PT, R153, UR4, PT ;  /* 0x0000000499007c0c */ /* 0x000fe4000bf66270 */
[----:B------:R-:W-:-:S11]  /*9360*/  ISETP.GE.AND P4, PT, R23, UR4, PT ;  /* 0x0000000417007c0c */ /* 0x000fd6000bf86270 */
[-C--:B-1----:R-:W-:Y:S02]  /*9370*/  @!P3 LEA R12, P1, R153, R2.reuse, 0x1 ;  /* 0x00000002990cb211 */ /* 0x082fe400078208ff */
[----:B------:R-:W-:Y:S02]  /*9380*/  @!P4 LEA R2, P2, R23, R2, 0x1 ;  /* 0x000000021702c211 */ /* 0x000fe400078408ff */
[-C--:B----4-:R-:W-:Y:S02]  /*9390*/  @!P3 LEA.HI.X R13, R153, R0.reuse, R227, 0x1, P1 ;  /* 0x00000000990db211 */ /* 0x090fe400008f0ce3 */
[----:B------:R-:W-:-:S03]  /*93a0*/  @!P4 LEA.HI.X R3, R23, R0, R226, 0x1, P2 ;  /* 0x000000001703c211 */ /* 0x000fc600010f0ce2 */
[----:B------:R3:W-:Y:S04]  /*93b0*/  @!P3 ST.E.128 desc[UR36][R12.64], RZ ;  /* 0x000000ff0c00b985 */ /* 0x0007e8000c101d24 */
[----:B------:R3:W-:Y:S02]  /*93c0*/  @!P4 ST.E.128 desc[UR36][R2.64], RZ ;  /* 0x000000ff0200c985 */ /* 0x0007e4000c101d24 */
.L_x_246:
[----:B------:R-:W-:Y:S05]  /*93d0*/  BSYNC B1 ;  /* 0x0000000000017941 */ /* 0x000fea0003800000 */
.L_x_245:
[----:B----4-:R4:W0:Y:S01]  /*93e0*/  SHFL.IDX PT, R0, R8, 0x2, 0x181f ;  /* 0x00581f0008007f89 */ /* 0x01082200000e0000 */
        /* <DEDUP_REMOVED lines=8> */
[-C--:B0-----:R-:W-:Y:S02]  /*9470*/  @!P2 LEA.HI.X R13, R153, R0.reuse, R227, 0x1, P0 ;  /* 0x00000000990da211 */ /* 0x081fe400000f0ce3 */
[----:B------:R-:W-:-:S03]  /*9480*/  @!P3 LEA.HI.X R3, R23, R0, R226, 0x1, P1 ;  /* 0x000000001703b211 */ /* 0x000fc600008f0ce2 */
[----:B------:R3:W-:Y:S04]  /*9490*/  @!P2 ST.E.128 desc[UR36][R12.64], RZ ;  /* 0x000000ff0c00a985 */ /* 0x0007e8000c101d24 */
[----:B------:R3:W-:Y:S02]  /*94a0*/  @!P3 ST.E.128 desc[UR36][R2.64], RZ ;  /* 0x000000ff0200b985 */ /* 0x0007e4000c101d24 */
.L_x_248:
[----:B------:R-:W-:Y:S05]  /*94b0*/  BSYNC B1 ;  /* 0x0000000000017941 */ /* 0x000fea0003800000 */
.L_x_247:
[----:B0-----:R-:W-:Y:S01]  /*94c0*/  VIADD R0, R10, 0x60 ;  /* 0x000000600a007836 */ /* 0x001fe20000000000 */
[----:B--2-4-:R-:W0:Y:S04]  /*94d0*/  SHFL.IDX PT, R8, R8, 0x3, 0x181f ;  /* 0x00781f0008087f89 */ /* 0x014e2800000e0000 */
[----:B------:R-:W-:Y:S01]  /*94e0*/  ISETP.GE.AND P0, PT, R0, R15, PT ;  /* 0x0000000f0000720c */ /* 0x000fe20003f06270 */
[----:B-1-3--:R1:W2:-:S12]  /*94f0*/  SHFL.IDX PT, R2, R4, 0x3, 0x181f ;  /* 0x00781f0004027f89 */ /* 0x00a29800000e0000 */
[----:B-1----:R-:W-:Y:S05]  /*9500*/  @P0 BRA `(.L_x_237) ;  /* 0x0000000000240947 */ /* 0x002fea0003800000 */
[----:B------:R-:W-:Y:S02]  /*9510*/  ULDC UR4, c[0x0][0xac8] ;  /* 0x0002b20000047ab9 */ /* 0x000fe40000000800 */
[----:B------:R-:W-:Y:S02]  /*9520*/  ISETP.GE.AND P2, PT, R153, UR4, PT ;  /* 0x0000000499007c0c */ /* 0x000fe4000bf46270 */
[----:B------:R-:W-:-:S11]  /*9530*/  ISETP.GE.AND P3, PT, R23, UR4, PT ;  /* 0x0000000417007c0c */ /* 0x000fd6000bf66270 */
[-C--:B--2---:R-:W-:Y:S02]  /*9540*/  @!P2 LEA R10, P0, R153, R2.reuse, 0x1 ;  /* 0x00000002990aa211 */ /* 0x084fe400078008ff */
[----:B------:R-:W-:Y:S02]  /*9550*/  @!P3 LEA R2, P1, R23, R2, 0x1 ;  /* 0x000000021702b211 */ /* 0x000fe400078208ff */
[-C--:B0-----:R-:W-:Y:S02]  /*9560*/  @!P2 LEA.HI.X R11, R153, R8.reuse, R227, 0x1, P0 ;  /* 0x00000008990ba211 */ /* 0x081fe400000f0ce3 */
[----:B------:R-:W-:-:S03]  /*9570*/  @!P3 LEA.HI.X R3, R23, R8, R226, 0x1, P1 ;  /* 0x000000081703b211 */ /* 0x000fc600008f0ce2 */
[----:B------:R0:W-:Y:S04]  /*9580*/  @!P2 ST.E.128 desc[UR36][R10.64], RZ ;  /* 0x000000ff0a00a985 */ /* 0x0001e8000c101d24 */
[----:B------:R0:W-:Y:S02]  /*9590*/  @!P3 ST.E.128 desc[UR36][R2.64], RZ ;  /* 0x000000ff0200b985 */ /* 0x0001e4000c101d24 */
.L_x_237:
[----:B------:R-:W-:Y:S05]  /*95a0*/  BSYNC B0 ;  /* 0x0000000000007941 */ /* 0x000fea0003800000 */
.L_x_227:
[----:B------:R-:W-:Y:S02]  /*95b0*/  ULDC UR4, c[0x0][0xc3c] ;  /* 0x00030f0000047ab9 */ /* 0x000fe40000000800 */
[----:B-1----:R-:W-:-:S13]  /*95c0*/  ISETP.GE.AND P0, PT, R7, UR4, PT ;  /* 0x0000000407007c0c */ /* 0x002fda000bf06270 */
[----:B------:R-:W-:Y:S05]  /*95d0*/  @!P0 BRA `(.L_x_249) ;  /* 0xffffff7800548947 */ /* 0x000fea000383ffff */
[----:B------:R-:W-:Y:S05]  /*95e0*/  EXIT ;  /* 0x000000000000794d */ /* 0x000fea0003800000 */
.L_x_198:
[----:B------:R-:W-:-:S08]  /*95f0*/  NOP ;  /* 0x0000000000007918 */ /* 0x000fd00000000000 */
[----:B------:R-:W0:-:S00]  /*9600*/  USETMAXREG.DEALLOC.CTAPOOL 0x28 ;  /* 0x00000028000079c8 */ /* 0x000e0000080e0500 */
[----:B0-----:R-:W-:Y:S02]  /*9610*/  LOP3.LUT R0, R0, 0x3, RZ, 0xc0, !PT ;  /* 0x0000000300007812 */ /* 0x001fe400078ec0ff */
[----:B------:R-:W-:-:S04]  /*9620*/  LOP3.LUT R27, R27, 0xffffffdf, RZ, 0xc0, !PT ;  /* 0xffffffdf1b1b7812 */ /* 0x000fc800078ec0ff */
[----:B------:R-:W0:Y:S02]  /*9630*/  SHFL.IDX PT, R0, R0, RZ, 0x1f ;  /* 0x00001fff00007589 */ /* 0x000e2400000e0000 */
[----:B0-----:R-:W-:Y:S02]  /*9640*/  ISETP.NE.AND P0, PT, R0, RZ, PT ;  /* 0x000000ff0000720c */ /* 0x001fe40003f05270 */
[----:B------:R-:W-:-:S11]  /*9650*/  MOV R0, RZ ;  /* 0x000000ff00007202 */ /* 0x000fd60000000f00 */
[----:B------:R-:W-:Y:S01]  /*9660*/  @P0 LOP3.LUT R27, R27, 0x20, RZ, 0xfc, !PT ;  /* 0x000000201b1b0812 */ /* 0x000fe200078efcff */
[----:B------:R-:W-:Y:S06]  /*9670*/  @!P0 BRA `(.L_x_250) ;  /* 0x00000000001c8947 */ /* 0x000fec0003800000 */
[----:B------:R-:W0:Y:S08]  /*9680*/  S2UR UR5, SR_CgaCtaId ;  /* 0x00000000000579c3 */ /* 0x000e300000008800 */
[----:B------:R-:W-:Y:S06]  /*9690*/  BAR.SYNC.DEFER_BLOCKING 0x5, 0x180 ;  /* 0x0146000000007b1d */ /* 0x000fec0000010000 */
[----:B------:R-:W-:-:S02]  /*96a0*/  UMOV UR4, 0x400 ;  /* 0x0000040000047882 */ /* 0x000fc40000000000 */
[----:B0-----:R-:W-:-:S09]  /*96b0*/  ULEA UR4, UR5, UR4, 0x18 ;  /* 0x0000000405047291 */ /* 0x001fd2000f8ec03f */
[----:B------:R-:W1:Y:S01]  /*96c0*/  LDS.128 R16, [UR4+0x288d0] ;  /* 0x0288d004ff107984 */ /* 0x000e620008000c00 */
[----:B------:R-:W-:Y:S06]  /*96d0*/  BAR.ARV 0x4, 0x180 ;  /* 0x0106000000007b1d */ /* 0x000fec0000002000 */
[----:B------:R-:W-:Y:S05]  /*96e0*/  BRA `(.L_x_251) ;  /* 0x0000000800947947 */ /* 0x000fea0003800000 */
.L_x_250:
[----:B------:R-:W0:Y:S01]  /*96f0*/  S2R R2, SR_TID.X ;  /* 0x0000000000027919 */ /* 0x000e220000002100 */
[----:B------:R-:W-:Y:S01]  /*9700*/  ULDC UR4, c[0x0][0xc3c] ;  /* 0x00030f0000047ab9 */ /* 0x000fe20000000800 */
[----:B------:R-:W-:Y:S01]  /*9710*/  IMAD.MOV.U32 R9, RZ, RZ, RZ ;  /* 0x000000ffff097224 */ /* 0x000fe200078e00ff */
[----:B------:R-:W1:Y:S01]  /*9720*/  S2UR UR6, SR_CTAID.X ;  /* 0x00000000000679c3 */ /* 0x000e620000002500 */
[----:B------:R-:W-:Y:S01]  /*9730*/  ULDC UR5, c[0x0][0xc38] ;  /* 0x00030e0000057ab9 */ /* 0x000fe20000000800 */
[----:B0-----:R-:W-:-:S04]  /*9740*/  LOP3.LUT R7, R2, 0x1f, RZ, 0xc0, !PT ;  /* 0x0000001f02077812 */ /* 0x001fc800078ec0ff */
[----:B------:R-:W-:-:S04]  /*9750*/  ISETP.NE.AND P0, PT, R7, 0x1f, PT ;  /* 0x0000001f0700780c */ /* 0x000fc80003f05270 */
[----:B------:R-:W-:-:S13]  /*9760*/  ISETP.GE.OR P1, PT, R7, UR4, !P0 ;  /* 0x0000000407007c0c */ /* 0x000fda000c726670 */
[----:B------:R-:W0:Y:S08]  /*9770*/  @!P1 LDC.64 R4, c[0x0][0xc80] ;  /* 0x00032000ff049b82 */ /* 0x000e300000000a00 */
[----:B------:R-:W2:Y:S01]  /*9780*/  @!P1 LDC.64 R2, c[0x0][0xc78] ;  /* 0x00031e00ff029b82 */ /* 0x000ea20000000a00 */
[----:B0-----:R-:W-:-:S05]  /*9790*/  @!P1 IMAD.WIDE.U32 R4, R7, 0x4, R4 ;  /* 0x0000000407049825 */ /* 0x001fca00078e0004 */
[----:B------:R-:W3:Y:S01]  /*97a0*/  @!P1 LDG.E R0, desc[UR36][R4.64] ;  /* 0x0000002404009981 */ /* 0x000ee2000c1e1900 */
[----:B--2---:R-:W-:-:S05]  /*97b0*/  @!P1 IMAD.WIDE.U32 R2, R7, 0x4, R2 ;  /* 0x0000000407029825 */ /* 0x004fca00078e0002 */
[----:B------:R-:W3:Y:S01]  /*97c0*/  @!P1 LDG.E R9, desc[UR36][R2.64] ;  /* 0x0000002402099981 */ /* 0x000ee2000c1e1900 */
[C---:B------:R-:W-:Y:S02]  /*97d0*/  ISETP.NE.AND P1, PT, R7.reuse, RZ, PT ;  /* 0x000000ff0700720c */ /* 0x040fe40003f25270 */
[C---:B------:R-:W-:Y:S02]  /*97e0*/  ISETP.GE.U32.AND P2, PT, R7.reuse, 0x2, PT ;  /* 0x000000020700780c */ /* 0x040fe40003f46070 */
[C---:B------:R-:W-:Y:S02]  /*97f0*/  ISETP.GE.U32.AND P3, PT, R7.reuse, 0x4, PT ;  /* 0x000000040700780c */ /* 0x040fe40003f66070 */
[C---:B------:R-:W-:Y:S02]  /*9800*/  ISETP.GE.U32.AND P4, PT, R7.reuse, 0x8, PT ;  /* 0x000000080700780c */ /* 0x040fe40003f86070 */
[----:B------:R-:W-:Y:S01]  /*9810*/  ISETP.GE.U32.AND P5, PT, R7, 0x10, PT ;  /* 0x000000100700780c */ /* 0x000fe20003fa6070 */
[----:B------:R-:W-:Y:S01]  /*9820*/  UMOV UR4, URZ ;  /* 0x0000003f00047c82 */ /* 0x000fe20008000000 */
[----:B---3--:R-:W-:-:S05]  /*9830*/  IMAD R6, R0, R9, RZ ;  /* 0x0000000900067224 */ /* 0x008fca00078e02ff */
[----:B------:R-:W0:Y:S02]  /*9840*/  SHFL.UP PT, R8, R6, 0x1, RZ ;  /* 0x0420000006087989 */ /* 0x000e2400000e00ff */
[----:B0-----:R-:W-:-:S05]  /*9850*/  SEL R11, R8, RZ, P1 ;  /* 0x000000ff080b7207 */ /* 0x001fca0000800000 */
[----:B------:R-:W-:-:S05]  /*9860*/  IMAD.IADD R11, R6, 0x1, R11 ;  /* 0x00000001060b7824 */ /* 0x000fca00078e020b */
        /* <DEDUP_REMOVED lines=12> */
[----:B------:R-:W0:Y:S02]  /*9930*/  SHFL.IDX PT, R6, R5, 0x1f, 0x1f ;  /* 0x03e01f0005067f89 */ /* 0x000e2400000e0000 */
[----:B0-----:R-:W-:-:S05]  /*9940*/  IMAD R6, R6, UR5, RZ ;  /* 0x0000000506067c24 */ /* 0x001fca000f8e02ff */
[----:B-1----:R-:W-:Y:S01]  /*9950*/  ISETP.GT.AND P6, PT, R6, UR6, PT ;  /* 0x0000000606007c0c */ /* 0x002fe2000bfc4270 */
[----:B------:R-:W-:-:S12]  /*9960*/  IMAD.MOV.U32 R3, RZ, RZ, R6 ;  /* 0x000000ffff037224 */ /* 0x000fd800078e0006 */
[----:B------:R-:W-:Y:S05]  /*9970*/  @P6 BRA `(.L_x_252) ;  /* 0x0000000000986947 */ /* 0x000fea0003800000 */
[----:B------:R-:W-:Y:S01]  /*9980*/  IMAD.MOV.U32 R6, RZ, RZ, R3 ;  /* 0x000000ffff067224 */ /* 0x000fe200078e0003 */
[----:B------:R-:W-:Y:S01]  /*9990*/  UMOV UR4, URZ ;  /* 0x0000003f00047c82 */ /* 0x000fe20008000000 */
[----:B------:R-:W-:-:S05]  /*99a0*/  ULDC UR5, c[0x0][0xc38] ;  /* 0x00030e0000057ab9 */ /* 0x000fca0000000800 */
.L_x_254:
[----:B------:R-:W0:Y:S01]  /*99b0*/  LDC R0, c[0x0][0xc3c] ;  /* 0x00030f00ff007b82 */ /* 0x000e220000000800 */
[----:B------:R-:W-:-:S06]  /*99c0*/  UIADD3 UR4, UR4, 0x1f, URZ ;  /* 0x0000001f04047890 */ /* 0x000fcc000fffe03f */
[----:B0-----:R-:W-:-:S13]  /*99d0*/  ISETP.LE.AND P6, PT, R0, UR4, PT ;  /* 0x0000000400007c0c */ /* 0x001fda000bfc3270 */
[----:B------:R-:W-:Y:S05]  /*99e0*/  @P6 BRA `(.L_x_253) ;  /* 0x0000000400a86947 */ /* 0x000fea0003800000 */
[----:B------:R-:W-:-:S05]  /*99f0*/  VIADD R9, R7, UR4 ;  /* 0x0000000407097c36 */ /* 0x000fca0008000000 */
[----:B------:R-:W-:Y:S01]  /*9a00*/  ISETP.GE.OR P6, PT, R9, R0, !P0 ;  /* 0x000000000900720c */ /* 0x000fe200047c6670 */
[----:B------:R-:W-:-:S12]  /*9a10*/  IMAD.MOV.U32 R0, RZ, RZ, RZ ;  /* 0x000000ffff007224 */ /* 0x000fd800078e00ff */
[----:B------:R-:W0:Y:S08]  /*9a20*/  @!P6 LDC.64 R4, c[0x0][0xc80] ;  /* 0x00032000ff04eb82 */ /* 0x000e300000000a00 */
[----:B------:R-:W1:Y:S01]  /*9a30*/  @!P6 LDC.64 R2, c[0x0][0xc78] ;  /* 0x00031e00ff02eb82 */ /* 0x000e620000000a00 */
[----:B0-----:R-:W-:-:S05]  /*9a40*/  @!P6 IMAD.WIDE R4, R9, 0x4, R4 ;  /* 0x000000040904e825 */ /* 0x001fca00078e0204 */
[----:B------:R-:W2:Y:S01]  /*9a50*/  @!P6 LDG.E R0, desc[UR36][R4.64] ;  /* 0x000000240400e981 */ /* 0x000ea2000c1e1900 */
[----:B-1----:R-:W-:-:S04]  /*9a60*/  @!P6 IMAD.WIDE R2, R9, 0x4, R2 ;  /* 0x000000040902e825 */ /* 0x002fc800078e0202 */
[----:B------:R-:W-:-:S06]  /*9a70*/  IMAD.MOV.U32 R9, RZ, RZ, RZ ;  /* 0x000000ffff097224 */ /* 0x000fcc00078e00ff */
[----:B------:R-:W2:Y:S02]  /*9a80*/  @!P6 LDG.E R9, desc[UR36][R2.64] ;  /* 0x000000240209e981 */ /* 0x000ea4000c1e1900 */
[----:B--2---:R-:W-:-:S05]  /*9a90*/  IMAD R13, R0, R9, RZ ;  /* 0x00000009000d7224 */ /* 0x004fca00078e02ff */
        /* <DEDUP_REMOVED lines=13> */
[----:B0-----:R-:W-:-:S04]  /*9b70*/  SEL R2, R2, RZ, P5 ;  /* 0x000000ff02027207 */ /* 0x001fc80002800000 */
[----:B------:R-:W-:-:S05]  /*9b80*/  IADD3 R5, R3, R2, RZ ;  /* 0x0000000203057210 */ /* 0x000fca0007ffe0ff */
[----:B------:R-:W0:Y:S02]  /*9b90*/  SHFL.IDX PT, R2, R5, 0x1f, 0x1f ;  /* 0x03e01f0005027f89 */ /* 0x000e2400000e0000 */
[----:B0-----:R-:W-:-:S04]  /*9ba0*/  IMAD R3, R2, UR5, RZ ;  /* 0x0000000502037c24 */ /* 0x001fc8000f8e02ff */
[----:B------:R-:W-:-:S05]  /*9bb0*/  IMAD.IADD R6, R3, 0x1, R6 ;  /* 0x0000000103067824 */ /* 0x000fca00078e0206 */
[----:B------:R-:W-:-:S13]  /*9bc0*/  ISETP.GT.AND P6, PT, R6, UR6, PT ;  /* 0x0000000606007c0c */ /* 0x000fda000bfc4270 */
[----:B------:R-:W-:Y:S05]  /*9bd0*/  @!P6 BRA `(.L_x_254) ;  /* 0xfffffffc0074e947 */ /* 0x000fea000383ffff */
.L_x_252:
[----:B------:R-:W-:Y:S02]  /*9be0*/  IMAD.IADD R10, R6, 0x1, -R3 ;  /* 0x00000001060a7824 */ /* 0x000fe400078e0a03 */
[----:B------:R-:W-:Y:S02]  /*9bf0*/  IMAD.MOV.U32 R16, RZ, RZ, RZ ;  /* 0x000000ffff107224 */ /* 0x000fe400078e00ff */
[----:B------:R-:W-:-:S05]  /*9c00*/  IMAD R2, R5, UR5, R10 ;  /* 0x0000000505027c24 */ /* 0x000fca000f8e020a */
[----:B------:R-:W-:-:S13]  /*9c10*/  ISETP.GT.AND P0, PT, R2, UR6, PT ;  /* 0x0000000602007c0c */ /* 0x000fda000bf04270 */
[----:B------:R-:W-:-:S04]  /*9c20*/  VOTE.ANY R6, PT, !P0 ;  /* 0x0000000000067806 */ /* 0x000fc800040e0100 */
[----:B------:R-:W0:Y:S01]  /*9c30*/  POPC R19, R6 ;  /* 0x0000000600137309 */ /* 0x000e220000000000 */
[----:B------:R-:W-:Y:S01]  /*9c40*/  ISETP.NE.AND P0, PT, R6, RZ, PT ;  /* 0x000000ff0600720c */ /* 0x000fe20003f05270 */
[----:B0-----:R-:W0:Y:S04]  /*9c50*/  SHFL.IDX PT, R0, R0, R19, 0x1f ;  /* 0x00001f1300007589 */ /* 0x001e2800000e0000 */
[----:B------:R1:W2:Y:S01]  /*9c60*/  SHFL.IDX PT, R9, R9, R19, 0x1f ;  /* 0x00001f1309097589 */ /* 0x0002a200000e0000 */
[----:B0-----:R-:W-:-:S04]  /*9c70*/  IABS R4, R0 ;  /* 0x0000000000047213 */ /* 0x001fc80000000000 */
[----:B------:R-:W0:Y:S08]  /*9c80*/  I2F.RP R8, R4 ;  /* 0x0000000400087306 */ /* 0x000e300000209400 */
[----:B0-----:R-:W0:Y:S02]  /*9c90*/  MUFU.RCP R8, R8 ;  /* 0x0000000800087308 */ /* 0x001e240000001000 */
[----:B0-----:R-:W-:-:S06]  /*9ca0*/  VIADD R2, R8, 0xffffffe ;  /* 0x0ffffffe08027836 */ /* 0x001fcc0000000000 */
[----:B------:R-:W0:Y:S02]  /*9cb0*/  F2I.FTZ.U32.TRUNC.NTZ R3, R2 ;  /* 0x0000000200037305 */ /* 0x000e24000021f000 */
[----:B0-----:R-:W-:Y:S01]  /*9cc0*/  IMAD.MOV R11, RZ, RZ, -R3 ;  /* 0x000000ffff0b7224 */ /* 0x001fe200078e0a03 */
[----:B-12---:R-:W-:Y:S06]  /*9cd0*/  @!P0 BRA `(.L_x_255) ;  /* 0x0000000000088947 */ /* 0x006fec0003800000 */
[----:B------:R-:W-:-:S06]  /*9ce0*/  VIADD R16, R19, 0xffffffff ;  /* 0xffffffff13107836 */ /* 0x000fcc0000000000 */
[----:B------:R0:W1:Y:S02]  /*9cf0*/  SHFL.IDX PT, R16, R5, R16, 0x1f ;  /* 0x00001f1005107589 */ /* 0x00006400000e0000 */
.L_x_255:
[----:B-1----:R-:W-:Y:S01]  /*9d00*/  IMAD R16, R16, UR5, R10 ;  /* 0x0000000510107c24 */ /* 0x002fe2000f8e020a */
[----:B0-----:R-:W-:Y:S01]  /*9d10*/  IABS R5, R9 ;  /* 0x0000000900057213 */ /* 0x001fe20000000000 */
[----:B------:R-:W-:Y:S01]  /*9d20*/  IMAD R11, R11, R4, RZ ;  /* 0x000000040b0b7224 */ /* 0x000fe200078e02ff */
[----:B------:R-:W-:Y:S01]  /*9d30*/  IABS R10, R0 ;  /* 0x00000000000a7213 */ /* 0x000fe20000000000 */
[----:B------:R-:W-:Y:S01]  /*9d40*/  IMAD.MOV.U32 R2, RZ, RZ, RZ ;  /* 0x000000ffff027224 */ /* 0x000fe200078e00ff */
[----:B------:R-:W-:Y:S01]  /*9d50*/  IADD3 R17, -R16, UR6, RZ ;  /* 0x0000000610117c10 */ /* 0x000fe2000fffe1ff */
[----:B------:R-:W0:Y:S01]  /*9d60*/  I2F.RP R6, R5 ;  /* 0x0000000500067306 */ /* 0x000e220000209400 */
[----:B------:R-:W-:Y:S02]  /*9d70*/  VIADD R19, R19, UR4 ;  /* 0x0000000413137c36 */ /* 0x000fe40008000000 */
[----:B------:R-:W-:Y:S01]  /*9d80*/  IABS R8, R17 ;  /* 0x0000001100087213 */ /* 0x000fe20000000000 */
[----:B------:R-:W-:-:S04]  /*9d90*/  IMAD.HI.U32 R2, R3, R11, R2 ;  /* 0x0000000b03027227 */ /* 0x000fc800078e0002 */
[----:B------:R-:W-:Y:S02]  /*9da0*/  IMAD.MOV R10, RZ, RZ, -R10 ;  /* 0x000000ffff0a7224 */ /* 0x000fe400078e0a0a */
[----:B------:R-:W-:Y:S02]  /*9db0*/  IMAD.MOV.U32 R3, RZ, RZ, R8 ;  /* 0x000000ffff037224 */ /* 0x000fe400078e0008 */
[----:B------:R-:W-:Y:S02]  /*9dc0*/  IMAD.MOV.U32 R8, RZ, RZ, R10 ;  /* 0x000000ffff087224 */ /* 0x000fe400078e000a */
[----:B------:R-:W-:Y:S01]  /*9dd0*/  IMAD.HI.U32 R2, R2, R3, RZ ;  /* 0x0000000302027227 */ /* 0x000fe200078e00ff */
[----:B0-----:R-:W0:Y:S03]  /*9de0*/  MUFU.RCP R6, R6 ;  /* 0x0000000600067308 */ /* 0x001e260000001000 */
[----:B------:R-:W-:-:S05]  /*9df0*/  IMAD R3, R2, R8, R3 ;  /* 0x0000000802037224 */ /* 0x000fca00078e0203 */
[----:B------:R-:W-:Y:S01]  /*9e00*/  ISETP.GT.U32.AND P1, PT, R4, R3, PT ;  /* 0x000000030400720c */ /* 0x000fe20003f24070 */
[----:B0-----:R-:W-:-:S12]  /*9e10*/  VIADD R8, R6, 0xffffffe ;  /* 0x0ffffffe06087836 */ /* 0x001fd80000000000 */
[----:B------:R-:W-:Y:S02]  /*9e20*/  @!P1 IMAD.IADD R3, R3, 0x1, -R4 ;  /* 0x0000000103039824 */ /* 0x000fe400078e0a04 */
[----:B------:R-:W-:Y:S01]  /*9e30*/  @!P1 VIADD R2, R2, 0x1 ;  /* 0x0000000102029836 */ /* 0x000fe20000000000 */
[----:B------:R-:W-:Y:S02]  /*9e40*/  ISETP.NE.AND P1, PT, R0, RZ, PT ;  /* 0x000000ff0000720c */ /* 0x000fe40003f25270 */
[----:B------:R-:W-:Y:S02]  /*9e50*/  ISETP.GE.U32.AND P0, PT, R3, R4, PT ;  /* 0x000000040300720c */ /* 0x000fe40003f06070 */
[----:B------:R0:W1:Y:S01]  /*9e60*/  F2I.FTZ.U32.TRUNC.NTZ R3, R8 ;  /* 0x0000000800037305 */ /* 0x000062000021f000 */
[----:B------:R-:W-:-:S04]  /*9e70*/  LOP3.LUT R4, R17, R0, RZ, 0x3c, !PT ;  /* 0x0000000011047212 */ /* 0x000fc800078e3cff */
[----:B------:R-:W-:Y:S02]  /*9e80*/  ISETP.GE.AND P2, PT, R4, RZ, PT ;  /* 0x000000ff0400720c */ /* 0x000fe40003f46270 */
[----:B0-----:R-:W-:-:S04]  /*9e90*/  IABS R8, R9 ;  /* 0x0000000900087213 */ /* 0x001fc80000000000 */
[----:B------:R-:W-:Y:S02]  /*9ea0*/  @P0 VIADD R2, R2, 0x1 ;  /* 0x0000000102020836 */ /* 0x000fe40000000000 */
[----:B------:R-:W-:Y:S02]  /*9eb0*/  IMAD.MOV R8, RZ, RZ, -R8 ;  /* 0x000000ffff087224 */ /* 0x000fe400078e0a08 */
[----:B------:R-:W-:Y:S01]  /*9ec0*/  IMAD.MOV.U32 R6, RZ, RZ, R2 ;  /* 0x000000ffff067224 */ /* 0x000fe200078e0002 */
[----:B-1----:R-:W-:-:S03]  /*9ed0*/  IADD3 R2, RZ, -R3, RZ ;  /* 0x80000003ff027210 */ /* 0x002fc60007ffe0ff */
[----:B------:R-:W-:Y:S01]  /*9ee0*/  @!P2 IMAD.MOV R6, RZ, RZ, -R6 ;  /* 0x000000ffff06a224 */ /* 0x000fe200078e0a06 */
[----:B------:R-:W-:Y:S01]  /*9ef0*/  @!P1 LOP3.LUT R6, RZ, R0, RZ, 0x33, !PT ;  /* 0x00000000ff069212 */ /* 0x000fe200078e33ff */
[----:B------:R-:W-:Y:S02]  /*9f00*/  IMAD R11, R2, R5, RZ ;  /* 0x00000005020b7224 */ /* 0x000fe400078e02ff */
[----:B------:R-:W-:Y:S01]  /*9f10*/  IMAD.MOV.U32 R2, RZ, RZ, RZ ;  /* 0x000000ffff027224 */ /* 0x000fe200078e00ff */
[-C--:B------:R-:W-:Y:S01]  /*9f20*/  IABS R4, R6.reuse ;  /* 0x0000000600047213 */ /* 0x080fe20000000000 */
[----:B------:R-:W-:Y:S02]  /*9f30*/  IMAD R0, R0, R6, RZ ;  /* 0x0000000600007224 */ /* 0x000fe400078e02ff */
[----:B------:R-:W-:-:S04]  /*9f40*/  IMAD.HI.U32 R2, R3, R11, R2 ;  /* 0x0000000b03027227 */ /* 0x000fc800078e0002 */
[----:B------:R-:W-:Y:S02]  /*9f50*/  IMAD.MOV.U32 R3, RZ, RZ, R4 ;  /* 0x000000ffff037224 */ /* 0x000fe400078e0004 */
[----:B------:R-:W-:Y:S02]  /*9f60*/  IMAD.MOV.U32 R4, RZ, RZ, R8 ;  /* 0x000000ffff047224 */ /* 0x000fe400078e0008 */
[----:B------:R-:W-:-:S04]  /*9f70*/  IMAD.HI.U32 R2, R2, R3, RZ ;  /* 0x0000000302027227 */ /* 0x000fc800078e00ff */
[----:B------:R-:W-:Y:S01]  /*9f80*/  IMAD R4, R2, R4, R3 ;  /* 0x0000000402047224 */ /* 0x000fe200078e0203 */
[----:B------:R-:W-:Y:S01]  /*9f90*/  LOP3.LUT R3, R6, R9, RZ, 0x3c, !PT ;  /* 0x0000000906037212 */ /* 0x000fe200078e3cff */
[----:B------:R-:W-:-:S03]  /*9fa0*/  IMAD.IADD R17, R17, 0x1, -R0 ;  /* 0x0000000111117824 */ /* 0x000fc600078e0a00 */
[----:B------:R-:W-:Y:S02]  /*9fb0*/  ISETP.GT.U32.AND P1, PT, R5, R4, PT ;  /* 0x000000040500720c */ /* 0x000fe40003f24070 */
[----:B------:R-:W-:-:S11]  /*9fc0*/  ISETP.GE.AND P2, PT, R3, RZ, PT ;  /* 0x000000ff0300720c */ /* 0x000fd60003f46270 */
[----:B------:R-:W-:Y:S02]  /*9fd0*/  @!P1 IMAD.IADD R4, R4, 0x1, -R5 ;  /* 0x0000000104049824 */ /* 0x000fe400078e0a05 */
[----:B------:R-:W-:Y:S01]  /*9fe0*/  @!P1 VIADD R2, R2, 0x1 ;  /* 0x0000000102029836 */ /* 0x000fe20000000000 */
[----:B------:R-:W-:Y:S02]  /*9ff0*/  ISETP.NE.AND P1, PT, R9, RZ, PT ;  /* 0x000000ff0900720c */ /* 0x000fe40003f25270 */
[----:B------:R-:W-:-:S13]  /*a000*/  ISETP.GE.U32.AND P0, PT, R4, R5, PT ;  /* 0x000000050400720c */ /* 0x000fda0003f06070 */
[----:B------:R-:W-:-:S04]  /*a010*/  @P0 VIADD R2, R2, 0x1 ;  /* 0x0000000102020836 */ /* 0x000fc80000000000 */
[----:B------:R-:W-:Y:S01]  /*a020*/  @!P2 IMAD.MOV R2, RZ, RZ, -R2 ;  /* 0x000000ffff02a224 */ /* 0x000fe200078e0a02 */
[----:B------:R-:W-:-:S05]  /*a030*/  @!P1 LOP3.LUT R2, RZ, R9, RZ, 0x33, !PT ;  /* 0x00000009ff029212 */ /* 0x000fca00078e33ff */
[----:B------:R-:W-:-:S04]  /*a040*/  IMAD.MOV R18, RZ, RZ, -R2 ;  /* 0x000000ffff127224 */ /* 0x000fc800078e0a02 */
[C---:B------:R-:W-:Y:S02]  /*a050*/  IMAD R18, R9.reuse, R18, R6 ;  /* 0x0000001209127224 */ /* 0x040fe400078e0206 */
[----:B------:R-:W-:-:S04]  /*a060*/  IMAD R9, R9, 0x1000000, R2 ;  /* 0x0100000009097824 */ /* 0x000fc800078e0202 */
[----:B------:R-:W-:Y:S01]  /*a070*/  IMAD R18, R18, 0x10000, R9 ;  /* 0x0001000012127824 */ /* 0x000fe200078e0209 */
[----:B------:R-:W-:Y:S06]  /*a080*/  BRA `(.L_x_256) ;  /* 0x0000000000147947 */ /* 0x000fec0003800000 */
.L_x_253:
[----:B------:R-:W-:Y:S01]  /*a090*/  ULDC UR4, c[0x0][0xc3c] ;  /* 0x00030f0000047ab9 */ /* 0x000fe20000000800 */
[----:B------:R-:W-:Y:S01]  /*a0a0*/  IMAD.MOV.U32 R17, RZ, RZ, RZ ;  /* 0x000000ffff117224 */ /* 0x000fe200078e00ff */
[----:B------:R-:W-:Y:S01]  /*a0b0*/  MOV R16, UR6 ;  /* 0x0000000600107c02 */ /* 0x000fe20008000f00 */
[----:B------:R-:W-:Y:S02]  /*a0c0*/  IMAD.MOV.U32 R18, RZ, RZ, RZ ;  /* 0x000000ffff127224 */ /* 0x000fe400078e00ff */
[----:B------:R-:W-:-:S07]  /*a0d0*/  IMAD.U32 R19, RZ, RZ, UR4 ;  /* 0x00000004ff137e24 */ /* 0x000fce000f8e00ff */
.L_x_256:
[----:B------:R-:W-:-:S13]  /*a0e0*/  ISETP.NE.AND P0, PT, R7, RZ, PT ;  /* 0x000000ff0700720c */ /* 0x000fda0003f05270 */
[----:B------:R-:W0:Y:S01]  /*a0f0*/  @!P0 S2R R3, SR_CgaCtaId ;  /* 0x0000000000038919 */ /* 0x000e220000008800 */
[----:B------:R-:W-:-:S04]  /*a100*/  @!P0 MOV R0, 0x400 ;  /* 0x0000040000008802 */ /* 0x000fc80000000f00 */
[----:B0-----:R-:W-:-:S05]  /*a110*/  @!P0 LEA R0, R3, R0, 0x18 ;  /* 0x0000000003008211 */ /* 0x001fca00078ec0ff */
[----:B------:R0:W-:Y:S01]  /*a120*/  @!P0 STS.128 [R0+0x288d0], R16 ;  /* 0x0288d01000008388 */ /* 0x0001e20000000c00 */
[----:B------:R-:W-:Y:S06]  /*a130*/  BAR.ARV 0x5, 0x180 ;  /* 0x0146000000007b1d */ /* 0x000fec0000002000 */
.L_x_251:
[----:B------:R2:W-:Y:S01]  /*a140*/  STL [R1+0x20], RZ ;  /* 0x000020ff01007387 */ /* 0x0005e20000100800 */
[----:B------:R-:W-:Y:S01]  /*a150*/  ULDC UR4, c[0x0][0xc3c] ;  /* 0x00030f0000047ab9 */ /* 0x000fe20000000800 */
[----:B------:R-:W-:Y:S01]  /*a160*/  IMAD.MOV.U32 R28, RZ, RZ, 0x1 ;  /* 0x00000001ff1c7424 */ /* 0x000fe200078e00ff */
[----:B-1----:R-:W-:Y:S01]  /*a170*/  ISETP.GE.AND P0, PT, R19, UR4, PT ;  /* 0x0000000413007c0c */ /* 0x002fe2000bf06270 */
[----:B------:R-:W-:-:S12]  /*a180*/  IMAD.MOV.U32 R25, RZ, RZ, RZ ;  /* 0x000000ffff197224 */ /* 0x000fd800078e00ff */
[----:B--2---:R-:W-:Y:S05]  /*a190*/  @P0 BRA `(.L_x_257) ;  /* 0x0000004800d00947 */ /* 0x004fea0003800000 */
[----:B------:R-:W2:Y:S01]  /*a1a0*/  LDL R3, [R1+0x4] ;  /* 0x0000040001037983 */ /* 0x000ea20000100800 */
[----:B------:R-:W1:Y:S01]  /*a1b0*/  S2R R4, SR_TID.X ;  /* 0x0000000000047919 */ /* 0x000e620000002100 */
[----:B------:R-:W3:Y:S01]  /*a1c0*/  S2UR UR5, SR_CgaCtaId ;  /* 0x00000000000579c3 */ /* 0x000ee20000008800 */
[----:B------:R-:W-:Y:S01]  /*a1d0*/  UMOV UR4, 0x400 ;  /* 0x0000040000047882 */ /* 0x000fe20000000000 */
[----:B-1----:R-:W-:Y:S01]  /*a1e0*/  IMAD.SHL.U32 R30, R4, 0x8, RZ ;  /* 0x00000008041e7824 */ /* 0x002fe200078e00ff */
[----:B---3--:R-:W-:-:S04]  /*a1f0*/  ULEA UR4, UR5, UR4, 0x18 ;  /* 0x0000000405047291 */ /* 0x008fc8000f8ec03f */
[----:B0-----:R-:W-:-:S04]  /*a200*/  LOP3.LUT R0, R30, 0x1f8, RZ, 0xc0, !PT ;  /* 0x000001f81e007812 */ /* 0x001fc800078ec0ff */
[----:B------:R-:W-:Y:S01]  /*a210*/  LOP3.LUT R33, R0, 0x38, R4, 0x78, !PT ;  /* 0x0000003800217812 */ /* 0x000fe200078e7804 */
[----:B------:R-:W-:-:S03]  /*a220*/  IMAD.U32 R22, RZ, RZ, UR4 ;  /* 0x00000004ff167e24 */ /* 0x000fc6000f8e00ff */
[----:B------:R-:W-:Y:S02]  /*a230*/  LOP3.LUT R33, R33, 0x200, R30, 0xf8, !PT ;  /* 0x0000020021217812 */ /* 0x000fe400078ef81e */
[----:B------:R-:W-:Y:S01]  /*a240*/  LOP3.LUT R30, R30, 0x38, RZ, 0xc0, !PT ;  /* 0x000000381e1e7812 */ /* 0x000fe200078ec0ff */
[----:B------:R-:W-:Y:S01]  /*a250*/  BSSY B8, `(.L_x_257) ;  /* 0x00004a8000087945 */ /* 0x000fe20003800000 */
[----:B------:R-:W-:Y:S02]  /*a260*/  IMAD.MOV.U32 R28, RZ, RZ, 0x1 ;  /* 0x00000001ff1c7424 */ /* 0x000fe400078e00ff */
[----:B------:R-:W-:Y:S01]  /*a270*/  IMAD.MOV.U32 R25, RZ, RZ, RZ ;  /* 0x000000ffff197224 */ /* 0x000fe200078e00ff */
[----:B------:R-:W-:Y:S01]  /*a280*/  LOP3.LUT R29, R30, 0x40, RZ, 0xfc, !PT ;  /* 0x000000401e1d7812 */ /* 0x000fe200078efcff */
[----:B------:R-:W-:Y:S01]  /*a290*/  ULDC UR38, c[0x0][0xc] ;  /* 0x0000030000267ab9 */ /* 0x000fe20000000800 */
[----:B--2---:R-:W-:-:S05]  /*a2a0*/  LOP3.LUT R0, R3, 0x2, RZ, 0xfc, !PT ;  /* 0x0000000203007812 */ /* 0x004fca00078efcff */
[----:B------:R0:W-:Y:S04]  /*a2b0*/  STL [R1+0x24], R0 ;  /* 0x0000240001007387 */ /* 0x0001e80000100800 */
[----:B------:R1:W-:Y:S01]  /*a2c0*/  STL [R1+0x20], RZ ;  /* 0x000020ff01007387 */ /* 0x0003e20000100800 */
[----:B0-----:R-:W-:-:S05]  /*a2d0*/  IMAD R0, R33, 0x2, R22 ;  /* 0x0000000221007824 */ /* 0x001fca00078e0216 */
[----:B------:R1:W-:Y:S02]  /*a2e0*/  STL [R1], R0 ;  /* 0x0000000001007387 */ /* 0x0003e40000100800 */
.L_x_320:
[----:B0-----:R-:W0:Y:S02]  /*a2f0*/  LDC.64 R2, c[0x0][0xc88] ;  /* 0x00032200ff027b82 */ /* 0x001e240000000a00 */
[----:B0-----:R-:W-:-:S05]  /*a300*/  IMAD.WIDE R2, R19, 0x4, R2 ;  /* 0x0000000413027825 */ /* 0x001fca00078e0202 */
[----:B-1----:R-:W1:Y:S01]  /*a310*/  LDG.E R31, desc[UR36][R2.64] ;  /* 0x00000024021f7981 */ /* 0x002e62000c1e1900 */
[----:B------:R-:W-:Y:S05]  /*a320*/  YIELD ;  /* 0x0000000000007946 */ /* 0x000fea0003800000 */
[----:B------:R-:W-:Y:S01]  /*a330*/  ULDC.64 UR4, c[0x0][0xa28] ;  /* 0x00028a0000047ab9 */ /* 0x000fe20000000a00 */
[----:B------:R-:W-:Y:S01]  /*a340*/  IMAD.MOV.U32 R36, RZ, RZ, RZ ;  /* 0x000000ffff247224 */ /* 0x000fe200078e00ff */
[----:B------:R-:W-:Y:S01]  /*a350*/  ISETP.NE.U32.AND P0, PT, RZ, UR4, PT ;  /* 0x00000004ff007c0c */ /* 0x000fe2000bf05070 */
[----:B------:R-:W-:-:S03]  /*a360*/  ULDC.64 UR6, c[0x0][0xa18] ;  /* 0x0002860000067ab9 */ /* 0x000fc60000000a00 */
[----:B------:R-:W-:Y:S02]  /*a370*/  ISETP.NE.AND.EX P0, PT, RZ, UR5, PT, P0 ;  /* 0x00000005ff007c0c */ /* 0x000fe4000bf05300 */
[----:B-1----:R-:W-:-:S11]  /*a380*/  SHF.R.S32.HI R0, RZ, 0x1f, R31 ;  /* 0x0000001fff007819 */ /* 0x002fd6000001141f */
[C---:B------:R-:W-:Y:S01]  /*a390*/  @P0 LEA R2, P1, R31.reuse, UR4, 0x2 ;  /* 0x000000041f020c11 */ /* 0x040fe2000f8210ff */
[C---:B------:R-:W-:Y:S01]  /*a3a0*/  IMAD.SHL.U32 R23, R31.reuse, 0x4, RZ ;  /* 0x000000041f177824 */ /* 0x040fe200078e00ff */
[C-C-:B------:R-:W-:Y:S01]  /*a3b0*/  SHF.L.U64.HI R24, R31.reuse, 0x2, R0.reuse ;  /* 0x000000021f187819 */ /* 0x140fe20000010200 */
[----:B------:R0:W-:Y:S01]  /*a3c0*/  STL [R1+0x10], R0 ;  /* 0x0000100001007387 */ /* 0x0001e20000100800 */
[----:B------:R-:W-:Y:S01]  /*a3d0*/  @P0 LEA.HI.X R3, R31, UR5, R0, 0x2, P1 ;  /* 0x000000051f030c11 */ /* 0x000fe200088f1400 */
[----:B------:R-:W-:-:S04]  /*a3e0*/  ULDC.64 UR4, c[0x0][0xa00] ;  /* 0x0002800000047ab9 */ /* 0x000fc80000000a00 */
[----:B------:R1:W5:Y:S01]  /*a3f0*/  @P0 LDG.E R36, desc[UR36][R2.64] ;  /* 0x0000002402240981 */ /* 0x000362000c1e1900 */
[----:B------:R-:W-:Y:S02]  /*a400*/  ISETP.NE.U32.AND P0, PT, RZ, UR4, PT ;  /* 0x00000004ff007c0c */ /* 0x000fe4000bf05070 */
[----:B------:R-:W-:Y:S01]  /*a410*/  LOP3.LUT R27, R27, 0xffffffef, RZ, 0xc0, !PT ;  /* 0xffffffef1b1b7812 */ /* 0x000fe200078ec0ff */
[----:B0-----:R-:W-:Y:S01]  /*a420*/  IMAD.MOV.U32 R0, RZ, RZ, RZ ;  /* 0x000000ffff007224 */ /* 0x001fe200078e00ff */
[----:B------:R-:W-:Y:S02]  /*a430*/  ISETP.NE.AND.EX P2, PT, RZ, UR5, PT, P0 ;  /* 0x00000005ff007c0c */ /* 0x000fe4000bf45300 */
[----:B------:R-:W-:Y:S02]  /*a440*/  ISETP.NE.U32.AND P0, PT, RZ, UR6, PT ;  /* 0x00000006ff007c0c */ /* 0x000fe4000bf05070 */
[----:B-1----:R-:W-:Y:S02]  /*a450*/  IADD3 R2, P1, R23, UR4, RZ ;  /* 0x0000000417027c10 */ /* 0x002fe4000ff3e0ff */
[----:B------:R-:W-:-:S02]  /*a460*/  ISETP.NE.AND.EX P0, PT, RZ, UR7, PT, P0 ;  /* 0x00000007ff007c0c */ /* 0x000fc4000bf05300 */
[----:B------:R-:W-:Y:S01]  /*a470*/  IADD3.X R3, R24, UR5, RZ, P1, !PT ;  /* 0x0000000518037c10 */ /* 0x000fe20008ffe4ff */
[----:B------:R-:W-:-:S04]  /*a480*/  ULDC.64 UR4, c[0x0][0x418] ;  /* 0x0001060000047ab9 */ /* 0x000fc80000000a00 */
[----:B------:R-:W-:Y:S01]  /*a490*/  @P2 LOP3.LUT R27, R27, 0x10, RZ, 0xfc, !PT ;  /* 0x000000101b1b2812 */ /* 0x000fe200078efcff */
[----:B--2---:R-:W2:Y:S05]  /*a4a0*/  @P2 LDG.E R0, desc[UR36][R2.64] ;  /* 0x0000002402002981 */ /* 0x004eaa000c1e1900 */
[----:B------:R-:W-:-:S04]  /*a4b0*/  @P0 IADD3 R4, P1, R23, UR6, RZ ;  /* 0x0000000617040c10 */ /* 0x000fc8000ff3e0ff */
[----:B------:R-:W-:Y:S01]  /*a4c0*/  @P0 IADD3.X R5, R24, UR7, RZ, P1, !PT ;  /* 0x0000000718050c10 */ /* 0x000fe20008ffe4ff */
[----:B--2---:R0:W-:Y:S04]  /*a4d0*/  STL [R1+0x8], R0 ;  /* 0x0000080001007387 */ /* 0x0041e80000100800 */
[----:B0-----:R-:W2:Y:S01]  /*a4e0*/  @P0 LDG.E R0, desc[UR36][R4.64] ;  /* 0x0000002404000981 */ /* 0x001ea2000c1e1900 */
[----:B------:R-:W-:-:S03]  /*a4f0*/  UISETP.NE.U32.AND UP0, UPT, UR4, URZ, UPT ;  /* 0x0000003f0400728c */ /* 0x000fc6000bf05070 */
[----:B------:R-:W-:Y:S01]  /*a500*/  ULDC UR4, c[0x0][0x424] ;  /* 0x0001090000047ab9 */ /* 0x000fe20000000800 */
[----:B------:R-:W-:-:S03]  /*a510*/  UISETP.NE.AND.EX UP0, UPT, UR5, URZ, UPT, UP0 ;  /* 0x0000003f0500728c */ /* 0x000fc6000bf05300 */
[----:B------:R-:W-:Y:S01]  /*a520*/  ULDC UR5, c[0x0][0x2f0] ;  /* 0x0000bc0000057ab9 */ /* 0x000fe20000000800 */
[----:B------:R-:W-:-:S04]  /*a530*/  USEL UR4, UR4, 0x1, UP0 ;  /* 0x0000000104047887 */ /* 0x000fc80008000000 */
[----:B------:R-:W-:-:S06]  /*a540*/  UIMAD UR4, UR4, UR5, URZ ;  /* 0x00000005040472a4 */ /* 0x000fcc000f8e023f */
[----:B------:R-:W-:Y:S01]  /*a550*/  IMAD.U32 R7, RZ, RZ, UR4 ;  /* 0x00000004ff077e24 */ /* 0x000fe2000f8e00ff */
[----:B--2---:R0:W-:Y:S01]  /*a560*/  @P0 STL [R1+0x14], R0 ;  /* 0x0000140001000387 */ /* 0x0041e20000100800 */
[----:B------:R-:W-:Y:S05]  /*a570*/  @P0 BRA `(.L_x_258) ;  /* 0x0000000000200947 */ /* 0x000fea0003800000 */
[----:B------:R-:W-:Y:S02]  /*a580*/  ULDC UR4, c[0x0][0x288] ;  /* 0x0000a20000047ab9 */ /* 0x000fe40000000800 */
[----:B0-----:R-:W-:-:S05]  /*a590*/  IMAD.U32 R0, RZ, RZ, UR4 ;  /* 0x00000004ff007e24 */ /* 0x001fca000f8e00ff */
[----:B------:R1:W-:Y:S01]  /*a5a0*/  STL [R1+0x14], R0 ;  /* 0x0000140001007387 */ /* 0x0003e20000100800 */
[----:B------:R-:W-:Y:S05]  /*a5b0*/  @!P2 BRA `(.L_x_258) ;  /* 0x000000000010a947 */ /* 0x000fea0003800000 */
[----:B------:R-:W2:Y:S04]  /*a5c0*/  LDG.E R5, desc[UR36][R2.64] ;  /* 0x0000002402057981 */ /* 0x000ea8000c1e1900 */
[----:B-1----:R-:W2:Y:S02]  /*a5d0*/  LDG.E R0, desc[UR36][R2.64+0x4] ;  /* 0x0000042402007981 */ /* 0x002ea4000c1e1900 */
[----:B--2---:R-:W-:-:S05]  /*a5e0*/  IMAD.IADD R0, R0, 0x1, -R5 ;  /* 0x0000000100007824 */ /* 0x004fca00078e0a05 */
[----:B------:R2:W-:Y:S02]  /*a5f0*/  STL [R1+0x14], R0 ;  /* 0x0000140001007387 */ /* 0x0005e40000100800 */
.L_x_258:
[----:B------:R-:W-:Y:S01]  /*a600*/  ULDC.64 UR4, c[0x0][0xa20] ;  /* 0x0002880000047ab9 */ /* 0x000fe20000000a00 */
[----:B------:R-:W-:Y:S02]  /*a610*/  MOV R32, R31 ;  /* 0x0000001f00207202 */ /* 0x000fe40000000f00 */
[----:B------:R-:W-:-:S04]  /*a620*/  ISETP.NE.U32.AND P0, PT, RZ, UR4, PT ;  /* 0x00000004ff007c0c */ /* 0x000fc8000bf05070 */
[----:B------:R-:W-:-:S13]  /*a630*/  ISETP.NE.AND.EX P0, PT, RZ, UR5, PT, P0 ;  /* 0x00000005ff007c0c */ /* 0x000fda000bf05300 */
[----:B------:R-:W-:Y:S05]  /*a640*/  @!P0 BRA `(.L_x_259) ;  /* 0x0000000000108947 */ /* 0x000fea0003800000 */
[----:B------:R-:W-:-:S04]  /*a650*/  IADD3 R2, P0, R23, UR4, RZ ;  /* 0x0000000417027c10 */ /* 0x000fc8000ff1e0ff */
[----:B------:R-:W-:-:S05]  /*a660*/  IADD3.X R3, R24, UR5, RZ, P0, !PT ;  /* 0x0000000518037c10 */ /* 0x000fca00087fe4ff */
[----:B------:R3:W5:Y:S01]  /*a670*/  LDG.E R7, desc[UR36][R2.64] ;  /* 0x0000002402077981 */ /* 0x000762000c1e1900 */
[----:B------:R-:W-:Y:S05]  /*a680*/  BRA `(.L_x_260) ;  /* 0x0000000000247947 */ /* 0x000fea0003800000 */
.L_x_259:
[----:B------:R-:W-:Y:S02]  /*a690*/  ULDC.64 UR4, c[0x0][0xa08] ;  /* 0x0002820000047ab9 */ /* 0x000fe40000000a00 */
[----:B------:R-:W-:-:S04]  /*a6a0*/  ISETP.NE.U32.AND P0, PT, RZ, UR4, PT ;  /* 0x00000004ff007c0c */ /* 0x000fc8000bf05070 */
[----:B------:R-:W-:-:S13]  /*a6b0*/  ISETP.NE.AND.EX P0, PT, RZ, UR5, PT, P0 ;  /* 0x00000005ff007c0c */ /* 0x000fda000bf05300 */
[----:B------:R-:W-:Y:S05]  /*a6c0*/  @!P0 BRA `(.L_x_260) ;  /* 0x0000000000148947 */ /* 0x000fea0003800000 */
[----:B------:R-:W3:Y:S02]  /*a6d0*/  LDC.64 R2, c[0x0][0xa08] ;  /* 0x00028200ff027b82 */ /* 0x000ee40000000a00 */
[----:B---3--:R-:W-:-:S05]  /*a6e0*/  IMAD.WIDE R2, R32, 0x4, R2 ;  /* 0x0000000420027825 */ /* 0x008fca00078e0202 */
[----:B------:R-:W3:Y:S04]  /*a6f0*/  LDG.E R7, desc[UR36][R2.64] ;  /* 0x0000002402077981 */ /* 0x000ee8000c1e1900 */
[----:B012---:R-:W3:Y:S02]  /*a700*/  LDG.E R0, desc[UR36][R2.64+0x4] ;  /* 0x0000042402007981 */ /* 0x007ee4000c1e1900 */
[----:B---3--:R-:W-:-:S07]  /*a710*/  IMAD.IADD R7, R0, 0x1, -R7 ;  /* 0x0000000100077824 */ /* 0x008fce00078e0a07 */
.L_x_260:
[----:B-----5:R-:W-:Y:S01]  /*a720*/  IMAD.IADD R34, R7, 0x1, -R36 ;  /* 0x0000000107227824 */ /* 0x020fe200078e0a24 */
[----:B------:R-:W-:Y:S03]  /*a730*/  BSSY B0, `(.L_x_261) ;  /* 0x0000029000007945 */ /* 0x000fe60003800000 */
[C---:B012---:R-:W-:Y:S01]  /*a740*/  VIADD R0, R34.reuse, 0x7f ;  /* 0x0000007f22007836 */ /* 0x047fe20000000000 */
[----:B------:R-:W-:-:S04]  /*a750*/  ISETP.GE.AND P0, PT, R34, 0x1, PT ;  /* 0x000000012200780c */ /* 0x000fc80003f06270 */
[----:B---3--:R-:W-:-:S04]  /*a760*/  SHF.R.S32.HI R3, RZ, 0x1f, R0 ;  /* 0x0000001fff037819 */ /* 0x008fc80000011400 */
[----:B------:R-:W-:Y:S02]  /*a770*/  LEA.HI R2, R3, R0, RZ, 0x7 ;  /* 0x0000000003027211 */ /* 0x000fe400078f38ff */
[----:B------:R-:W-:-:S04]  /*a780*/  LOP3.LUT R0, R18, 0xff000000, RZ, 0xc0, !PT ;  /* 0xff00000012007812 */ /* 0x000fc800078ec0ff */
[----:B------:R-:W-:Y:S02]  /*a790*/  SHF.R.U32.HI R3, RZ, 0x8, R0 ;  /* 0x00000008ff037819 */ /* 0x000fe40000011600 */
[----:B------:R-:W-:-:S04]  /*a7a0*/  LOP3.LUT R0, R18, 0xff0000, RZ, 0xc0, !PT ;  /* 0x00ff000012007812 */ /* 0x000fc800078ec0ff */
[----:B------:R-:W-:Y:S02]  /*a7b0*/  LEA.HI R3, R0, R3, RZ, 0x10 ;  /* 0x0000000300037211 */ /* 0x000fe400078f80ff */
[----:B------:R-:W-:Y:S01]  /*a7c0*/  SHF.R.S32.HI R0, RZ, 0x7, R2 ;  /* 0x00000007ff007819 */ /* 0x000fe20000011402 */
[----:B------:R-:W-:Y:S01]  /*a7d0*/  IMAD.MOV.U32 R2, RZ, RZ, RZ ;  /* 0x000000ffff027224 */ /* 0x000fe200078e00ff */
[----:B------:R-:W-:Y:S01]  /*a7e0*/  LOP3.LUT R35, R3, 0xff, RZ, 0xc0, !PT ;  /* 0x000000ff03237812 */ /* 0x000fe200078ec0ff */
[----:B------:R-:W-:Y:S06]  /*a7f0*/  @!P0 BRA `(.L_x_262) ;  /* 0x0000000000708947 */ /* 0x000fec0003800000 */
[----:B------:R-:W-:-:S04]  /*a800*/  SHF.R.U32.HI R5, RZ, 0x10, R3 ;  /* 0x00000010ff057819 */ /* 0x000fc80000011603 */
[----:B------:R-:W-:-:S13]  /*a810*/  ISETP.NE.AND P0, PT, R5, RZ, PT ;  /* 0x000000ff0500720c */ /* 0x000fda0003f05270 */
[----:B------:R-:W0:Y:S02]  /*a820*/  @!P0 LDC R5, c[0x0][0x9f0] ;  /* 0x00027c00ff058b82 */ /* 0x000e240000000800 */
[-C--:B0-----:R-:W-:Y:S02]  /*a830*/  IABS R4, R5.reuse ;  /* 0x0000000500047213 */ /* 0x081fe40000000000 */
[----:B------:R-:W-:Y:S02]  /*a840*/  IADD3 R6, R5, -0x1, R0 ;  /* 0xffffffff05067810 */ /* 0x000fe40007ffe000 */
[----:B------:R-:W0:Y:S02]  /*a850*/  I2F.RP R7, R4 ;  /* 0x0000000400077306 */ /* 0x000e240000209400 */
[----:B------:R-:W-:-:S04]  /*a860*/  LOP3.LUT R2, R6, R5, RZ, 0x3c, !PT ;  /* 0x0000000506027212 */ /* 0x000fc800078e3cff */
[----:B------:R-:W-:Y:S01]  /*a870*/  ISETP.GE.AND P2, PT, R2, RZ, PT ;  /* 0x000000ff0200720c */ /* 0x000fe20003f46270 */
[----:B------:R-:W-:Y:S01]  /*a880*/  IMAD.MOV.U32 R2, RZ, RZ, RZ ;  /* 0x000000ffff027224 */ /* 0x000fe200078e00ff */
[----:B0-----:R-:W0:Y:S02]  /*a890*/  MUFU.RCP R7, R7 ;  /* 0x0000000700077308 */ /* 0x001e240000001000 */
[----:B0-----:R-:W-:-:S06]  /*a8a0*/  VIADD R3, R7, 0xffffffe ;  /* 0x0ffffffe07037836 */ /* 0x001fcc0000000000 */
[----:B------:R-:W0:Y:S02]  /*a8b0*/  F2I.FTZ.U32.TRUNC.NTZ R3, R3 ;  /* 0x0000000300037305 */ /* 0x000e24000021f000 */
[----:B0-----:R-:W-:-:S04]  /*a8c0*/  IMAD.MOV R9, RZ, RZ, -R3 ;  /* 0x000000ffff097224 */ /* 0x001fc800078e0a03 */
[----:B------:R-:W-:-:S04]  /*a8d0*/  IMAD R9, R9, R4, RZ ;  /* 0x0000000409097224 */ /* 0x000fc800078e02ff */
[----:B------:R-:W-:Y:S01]  /*a8e0*/  IMAD.HI.U32 R2, R3, R9, R2 ;  /* 0x0000000903027227 */ /* 0x000fe200078e0002 */
[----:B------:R-:W-:Y:S02]  /*a8f0*/  IABS R3, R6 ;  /* 0x0000000600037213 */ /* 0x000fe40000000000 */
[----:B------:R-:W-:-:S03]  /*a900*/  IABS R6, R5 ;  /* 0x0000000500067213 */ /* 0x000fc60000000000 */
[----:B------:R-:W-:-:S04]  /*a910*/  IMAD.HI.U32 R2, R2, R3, RZ ;  /* 0x0000000302027227 */ /* 0x000fc800078e00ff */
[----:B------:R-:W-:-:S04]  /*a920*/  IMAD.MOV R6, RZ, RZ, -R6 ;  /* 0x000000ffff067224 */ /* 0x000fc800078e0a06 */
        /* <DEDUP_REMOVED lines=8> */
[----:B------:R-:W-:-:S07]  /*a9b0*/  @!P1 LOP3.LUT R2, RZ, R5, RZ, 0x33, !PT ;  /* 0x00000005ff029212 */ /* 0x000fce00078e33ff */
.L_x_262:
[----:B------:R-:W-:Y:S05]  /*a9c0*/  BSYNC B0 ;  /* 0x0000000000007941 */ /* 0x000fea0003800000 */
.L_x_261:
[-C--:B------:R-:W-:Y:S01]  /*a9d0*/  IMAD R35, R35, R2.reuse, RZ ;  /* 0x0000000223237224 */ /* 0x080fe200078e02ff */
[----:B------:R-:W-:Y:S04]  /*a9e0*/  BSSY B7, `(.L_x_263) ;  /* 0x000036c000077945 */ /* 0x000fe80003800000 */
[----:B------:R-:W-:-:S04]  /*a9f0*/  VIADDMNMX R0, R35, R2, R0, PT ;  /* 0x0000000223007246 */ /* 0x000fc80003800100 */
[----:B------:R-:W-:Y:S01]  /*aa00*/  ISETP.GT.AND P0, PT, R0, R35, PT ;  /* 0x000000230000720c */ /* 0x000fe20003f04270 */
[----:B------:R0:W-:-:S12]  /*aa10*/  STL [R1+0x18], R0 ;  /* 0x0000180001007387 */ /* 0x0001d80000100800 */
[----:B0-----:R-:W-:Y:S05]  /*aa20*/  @P0 BRA `(.L_x_264) ;  /* 0x0000000000440947 */ /* 0x001fea0003800000 */
[----:B------:R-:W0:Y:S02]  /*aa30*/  S2R R3, SR_TID.X ;  /* 0x0000000000037919 */ /* 0x000e240000002100 */
[----:B0-----:R-:W-:-:S04]  /*aa40*/  LOP3.LUT R3, R3, 0x7f, RZ, 0xc0, !PT ;  /* 0x0000007f03037812 */ /* 0x001fc800078ec0ff */
[----:B------:R-:W-:-:S13]  /*aa50*/  ISETP.NE.AND P0, PT, R3, RZ, PT ;  /* 0x000000ff0300720c */ /* 0x000fda0003f05270 */
[----:B------:R-:W-:Y:S05]  /*aa60*/  @P0 BRA `(.L_x_265) ;  /* 0x00000034008c0947 */ /* 0x000fea0003800000 */
[----:B------:R-:W0:Y:S01]  /*aa70*/  S2R R5, SR_LANEID ;  /* 0x0000000000057919 */ /* 0x000e220000000000 */
[----:B------:R-:W-:Y:S01]  /*aa80*/  VOTEU.ANY UR4, UPT, PT ;  /* 0x0000000000047886 */ /* 0x000fe200038e0100 */
[----:B------:R-:W1:Y:S01]  /*aa90*/  LDC.64 R2, c[0x0][0xc60] ;  /* 0x00031800ff027b82 */ /* 0x000e620000000a00 */
[----:B------:R-:W0:Y:S02]  /*aaa0*/  FLO.U32 R0, UR4 ;  /* 0x0000000400007d00 */ /* 0x000e2400080e0000 */
[----:B0-----:R-:W-:-:S06]  /*aab0*/  ISETP.EQ.U32.AND P0, PT, R0, R5, PT ;  /* 0x000000050000720c */ /* 0x001fcc0003f02070 */
[----:B------:R-:W1:Y:S07]  /*aac0*/  POPC R5, UR4 ;  /* 0x0000000400057d09 */ /* 0x000e6e0008000000 */
[----:B-1----:R-:W2:Y:S01]  /*aad0*/  @P0 ATOMG.E.ADD.STRONG.GPU PT, R3, desc[UR36][R2.64], R5 ;  /* 0x00000005020309a8 */ /* 0x002ea200081ee1e4 */
[----:B------:R-:W0:Y:S02]  /*aae0*/  S2R R4, SR_LTMASK ;  /* 0x0000000000047919 */ /* 0x000e240000003900 */
[----:B0-----:R-:W-:-:S04]  /*aaf0*/  LOP3.LUT R4, R4, UR4, RZ, 0xc0, !PT ;  /* 0x0000000404047c12 */ /* 0x001fc8000f8ec0ff */
[----:B------:R-:W0:Y:S01]  /*ab00*/  POPC R7, R4 ;  /* 0x0000000400077309 */ /* 0x000e220000000000 */
[----:B--2---:R-:W0:Y:S02]  /*ab10*/  SHFL.IDX PT, R0, R3, R0, 0x1f ;  /* 0x00001f0003007589 */ /* 0x004e2400000e0000 */
[----:B0-----:R-:W-:Y:S01]  /*ab20*/  IADD3 R16, R0, UR38, R7 ;  /* 0x0000002600107c10 */ /* 0x001fe2000fffe007 */
[----:B------:R-:W-:Y:S06]  /*ab30*/  BRA `(.L_x_265) ;  /* 0x0000003400587947 */ /* 0x000fec0003800000 */
.L_x_264:
[----:B------:R-:W-:Y:S01]  /*ab40*/  VIADD R0, R22, 0x18400 ;  /* 0x0001840016007836 */ /* 0x000fe20000000000 */
[----:B------:R-:W-:Y:S04]  /*ab50*/  BSSY B6, `(.L_x_266) ;  /* 0x0000013000067945 */ /* 0x000fe80003800000 */
[----:B------:R-:W-:-:S13]  /*ab60*/  LOP3.LUT P0, RZ, R0, 0x3ff, RZ, 0xc0, !PT ;  /* 0x000003ff00ff7812 */ /* 0x000fda000780c0ff */
[----:B------:R-:W-:Y:S05]  /*ab70*/  @!P0 BRA `(.L_x_267) ;  /* 0x0000000000408947 */ /* 0x000fea0003800000 */
[----:B------:R-:W-:Y:S01]  /*ab80*/  MOV R2, 0x0 ;  /* 0x0000000000027802 */ /* 0x000fe20000000f00 */
[----:B------:R-:W-:Y:S01]  /*ab90*/  ULDC.64 UR6, c[0x4][0x80] ;  /* 0x0100200000067ab9 */ /* 0x000fe20000000a00 */
[----:B------:R-:W-:Y:S01]  /*aba0*/  ULDC.64 UR8, c[0x4][0x88] ;  /* 0x0100220000087ab9 */ /* 0x000fe20000000a00 */
[----:B------:R-:W-:Y:S01]  /*abb0*/  ULDC.64 UR4, c[0x4][0x8] ;  /* 0x0100020000047ab9 */ /* 0x000fe20000000a00 */
[----:B------:R-:W-:Y:S01]  /*abc0*/  IMAD.U32 R4, RZ, RZ, UR6 ;  /* 0x00000006ff047e24 */ /* 0x000fe2000f8e00ff */
[----:B------:R-:W-:Y:S01]  /*abd0*/  MOV R6, UR8 ;  /* 0x0000000800067c02 */ /* 0x000fe20008000f00 */
[----:B------:R-:W0:Y:S01]  /*abe0*/  LDC.64 R2, c[0x4][R2] ;  /* 0x0100000002027b82 */ /* 0x000e220000000a00 */
[----:B------:R-:W-:Y:S02]  /*abf0*/  IMAD.U32 R5, RZ, RZ, UR7 ;  /* 0x00000007ff057e24 */ /* 0x000fe4000f8e00ff */
[----:B------:R-:W-:Y:S02]  /*ac00*/  IMAD.U32 R7, RZ, RZ, UR9 ;  /* 0x00000009ff077e24 */ /* 0x000fe4000f8e00ff */
[----:B------:R-:W-:-:S02]  /*ac10*/  IMAD.U32 R10, RZ, RZ, UR4 ;  /* 0x00000004ff0a7e24 */ /* 0x000fc4000f8e00ff */
[----:B------:R-:W-:Y:S02]  /*ac20*/  IMAD.U32 R11, RZ, RZ, UR5 ;  /* 0x00000005ff0b7e24 */ /* 0x000fe4000f8e00ff */
[----:B------:R-:W-:Y:S02]  /*ac30*/  IMAD.MOV.U32 R8, RZ, RZ, 0x70 ;  /* 0x00000070ff087424 */ /* 0x000fe400078e00ff */
[----:B------:R-:W-:Y:S02]  /*ac40*/  IMAD.MOV.U32 R12, RZ, RZ, 0x1 ;  /* 0x00000001ff0c7424 */ /* 0x000fe400078e00ff */
[----:B------:R-:W-:-:S07]  /*ac50*/  IMAD.MOV.U32 R13, RZ, RZ, RZ ;  /* 0x000000ffff0d7224 */ /* 0x000fce00078e00ff */
[----:B------:R-:W-:-:S07]  /*ac60*/  LEPC R20, `(.L_x_267) ;  /* 0x000000001014794e */ /* 0x000fce0000000000 */
[----:B0-----:R-:W-:Y:S05]  /*ac70*/  CALL.ABS.NOINC R2 ;  /* 0x0000000002007343 */ /* 0x001fea0003c00000 */
.L_x_267:
[----:B------:R-:W-:Y:S05]  /*ac80*/  BSYNC B6 ;  /* 0x0000000000067941 */ /* 0x000fea0003800000 */
.L_x_266:
        /* <DEDUP_REMOVED lines=8> */
[----:B------:R0:W1:Y:S01]  /*ad10*/  LDC.64 R2, c[0x4][R26] ;  /* 0x010000001a027b82 */ /* 0x0000620000000a00 */
[----:B------:R-:W-:Y:S01]  /*ad20*/  IMAD.U32 R4, RZ, RZ, UR6 ;  /* 0x00000006ff047e24 */ /* 0x000fe2000f8e00ff */
[----:B------:R-:W-:Y:S01]  /*ad30*/  MOV R13, RZ ;  /* 0x000000ff000d7202 */ /* 0x000fe20000000f00 */
[----:B------:R-:W-:Y:S02]  /*ad40*/  IMAD.U32 R5, RZ, RZ, UR7 ;  /* 0x00000007ff057e24 */ /* 0x000fe4000f8e00ff */
[----:B------:R-:W-:Y:S02]  /*ad50*/  IMAD.U32 R6, RZ, RZ, UR8 ;  /* 0x00000008ff067e24 */ /* 0x000fe4000f8e00ff */
[----:B------:R-:W-:-:S02]  /*ad60*/  IMAD.U32 R7, RZ, RZ, UR9 ;  /* 0x00000009ff077e24 */ /* 0x000fc4000f8e00ff */
[----:B------:R-:W-:Y:S02]  /*ad70*/  IMAD.U32 R10, RZ, RZ, UR4 ;  /* 0x00000004ff0a7e24 */ /* 0x000fe4000f8e00ff */
[----:B------:R-:W-:Y:S02]  /*ad80*/  IMAD.U32 R11, RZ, RZ, UR5 ;  /* 0x00000005ff0b7e24 */ /* 0x000fe4000f8e00ff */
[----:B------:R-:W-:Y:S02]  /*ad90*/  IMAD.MOV.U32 R8, RZ, RZ, 0x70 ;  /* 0x00000070ff087424 */ /* 0x000fe400078e00ff */
[----:B0-----:R-:W-:-:S07]  /*ada0*/  IMAD.MOV.U32 R12, RZ, RZ, 0x1 ;  /* 0x00000001ff0c7424 */ /* 0x001fce00078e00ff */
[----:B------:R-:W-:-:S07]  /*adb0*/  LEPC R20, `(.L_x_270) ;  /* 0x000000001014794e */ /* 0x000fce0000000000 */
[----:B-1----:R-:W-:Y:S05]  /*adc0*/  CALL.ABS.NOINC R2 ;  /* 0x0000000002007343 */ /* 0x002fea0003c00000 */
.L_x_270:
[----:B------:R0:W1:Y:S01]  /*add0*/  LDC.64 R2, c[0x4][R26] ;  /* 0x010000001a027b82 */ /* 0x0000620000000a00 */
[----:B------:R-:W-:Y:S01]  /*ade0*/  ULDC.64 UR6, c[0x4][0x80] ;  /* 0x0100200000067ab9 */ /* 0x000fe20000000a00 */
[----:B------:R-:W-:Y:S01]  /*adf0*/  ULDC.64 UR8, c[0x4][0x88] ;  /* 0x0100220000087ab9 */ /* 0x000fe20000000a00 */
[----:B------:R-:W-:Y:S01]  /*ae00*/  ULDC.64 UR4, c[0x4][0x18] ;  /* 0x0100060000047ab9 */ /* 0x000fe20000000a00 */
[----:B------:R-:W-:Y:S02]  /*ae10*/  IMAD.U32 R4, RZ, RZ, UR6 ;  /* 0x00000006ff047e24 */ /* 0x000fe4000f8e00ff */
[----:B------:R-:W-:Y:S02]  /*ae20*/  IMAD.U32 R5, RZ, RZ, UR7 ;  /* 0x00000007ff057e24 */ /* 0x000fe4000f8e00ff */
[----:B------:R-:W-:Y:S02]  /*ae30*/  IMAD.U32 R6, RZ, RZ, UR8 ;  /* 0x00000008ff067e24 */ /* 0x000fe4000f8e00ff */
[----:B------:R-:W-:-:S02]  /*ae40*/  IMAD.U32 R7, RZ, RZ, UR9 ;  /* 0x00000009ff077e24 */ /* 0x000fc4000f8e00ff */
[----:B------:R-:W-:Y:S02]  /*ae50*/  IMAD.U32 R10, RZ, RZ, UR4 ;  /* 0x00000004ff0a7e24 */ /* 0x000fe4000f8e00ff */
[----:B------:R-:W-:Y:S02]  /*ae60*/  IMAD.U32 R11, RZ, RZ, UR5 ;  /* 0x00000005ff0b7e24 */ /* 0x000fe4000f8e00ff */
[----:B------:R-:W-:Y:S02]  /*ae70*/  IMAD.MOV.U32 R8, RZ, RZ, 0x70 ;  /* 0x00000070ff087424 */ /* 0x000fe400078e00ff */
[----:B------:R-:W-:Y:S02]  /*ae80*/  IMAD.MOV.U32 R12, RZ, RZ, 0x1 ;  /* 0x00000001ff0c7424 */ /* 0x000fe400078e00ff */
[----:B0-----:R-:W-:-:S07]  /*ae90*/  IMAD.MOV.U32 R13, RZ, RZ, RZ ;  /* 0x000000ffff0d7224 */ /* 0x001fce00078e00ff */
[----:B------:R-:W-:-:S07]  /*aea0*/  LEPC R20, `(.L_x_269) ;  /* 0x000000001014794e */ /* 0x000fce0000000000 */
[----:B-1----:R-:W-:Y:S05]  /*aeb0*/  CALL.ABS.NOINC R2 ;  /* 0x0000000002007343 */ /* 0x002fea0003c00000 */
.L_x_269:
[----:B------:R-:W-:Y:S05]  /*aec0*/  BSYNC B6 ;  /* 0x0000000000067941 */ /* 0x000fea0003800000 */
.L_x_268:
[----:B------:R-:W2:Y:S01]  /*aed0*/  LDL R26, [R1+0x18] ;  /* 0x00001800011a7983 */ /* 0x000ea20000100800 */
[----:B------:R-:W-:Y:S01]  /*aee0*/  ULDC.64 UR4, c[0x0][0x9f8] ;  /* 0x00027e0000047ab9 */ /* 0x000fe20000000a00 */
[----:B------:R-:W0:Y:S01]  /*aef0*/  LDC R10, c[0x0][0x430] ;  /* 0x00010c00ff0a7b82 */ /* 0x000e220000000800 */
[----:B------:R-:W-:Y:S01]  /*af00*/  ISETP.NE.U32.AND P0, PT, RZ, UR4, PT ;  /* 0x00000004ff007c0c */ /* 0x000fe2000bf05070 */
[----:B------:R-:W3:Y:S03]  /*af10*/  LDL R20, [R1+0x24] ;  /* 0x0000240001147983 */ /* 0x000ee60000100800 */
[----:B------:R-:W-:-:S13]  /*af20*/  ISETP.NE.AND.EX P0, PT, RZ, UR5, PT, P0 ;  /* 0x00000005ff007c0c */ /* 0x000fda000bf05300 */
[----:B------:R-:W-:Y:S01]  /*af30*/  @P0 IADD3 R2, P1, R23, UR4, RZ ;  /* 0x0000000417020c10 */ /* 0x000fe2000ff3e0ff */
[----:B------:R-:W1:Y:S01]  /*af40*/  S2R R0, SR_TID.X ;  /* 0x0000000000007919 */ /* 0x000e620000002100 */
[----:B------:R-:W4:Y:S02]  /*af50*/  S2R R21, SR_TID.X ;  /* 0x0000000000157919 */ /* 0x000f240000002100 */
[----:B------:R-:W-:Y:S01]  /*af60*/  @P0 IADD3.X R3, R24, UR5, RZ, P1, !PT ;  /* 0x0000000518030c10 */ /* 0x000fe20008ffe4ff */
[----:B------:R-:W-:-:S04]  /*af70*/  ULDC UR4, c[0x0][0x2f4] ;  /* 0x0000bd0000047ab9 */ /* 0x000fc80000000800 */
[----:B------:R2:W3:Y:S01]  /*af80*/  @P0 LDG.E R32, desc[UR36][R2.64] ;  /* 0x0000002402200981 */ /* 0x0004e2000c1e1900 */
[----:B0-----:R-:W-:Y:S02]  /*af90*/  ISETP.NE.AND P2, PT, R10, 0x1, PT ;  /* 0x000000010a00780c */ /* 0x001fe40003f45270 */
[----:B------:R-:W-:-:S11]  /*afa0*/  LOP3.LUT R27, R27, 0xfffffff7, RZ, 0xc0, !PT ;  /* 0xfffffff71b1b7812 */ /* 0x000fd600078ec0ff */
[----:B------:R-:W0:Y:S01]  /*afb0*/  @P2 LDC R7, c[0x0][0x434] ;  /* 0x00010d00ff072b82 */ /* 0x000e220000000800 */
[----:B------:R-:W-:Y:S01]  /*afc0*/  @P2 LOP3.LUT R27, R27, 0x8, RZ, 0xfc, !PT ;  /* 0x000000081b1b2812 */ /* 0x000fe200078efcff */
[----:B-1----:R-:W-:-:S06]  /*afd0*/  IMAD.SHL.U32 R0, R0, 0x10, RZ ;  /* 0x0000001000007824 */ /* 0x002fcc00078e00ff */
[----:B------:R-:W1:Y:S01]  /*afe0*/  @P2 LDC R5, c[0x0][0x438] ;  /* 0x00010e00ff052b82 */ /* 0x000e620000000800 */
[----:B----4-:R-:W-:Y:S02]  /*aff0*/  LOP3.LUT R21, R21, 0x7f, RZ, 0xc0, !PT ;  /* 0x0000007f15157812 */ /* 0x010fe400078ec0ff */
[----:B------:R-:W-:Y:S02]  /*b000*/  LOP3.LUT R0, R0, 0x70, RZ, 0xc0, !PT ;  /* 0x0000007000007812 */ /* 0x000fe400078ec0ff */
[----:B------:R-:W-:Y:S02]  /*b010*/  SHF.R.U32.HI R21, RZ, 0x3, R21 ;  /* 0x00000003ff157819 */ /* 0x000fe40000011615 */
[----:B------:R-:W-:Y:S01]  /*b020*/  LOP3.LUT R27, R27, 0xfffffffb, RZ, 0xc0, !PT ;  /* 0xfffffffb1b1b7812 */ /* 0x000fe200078ec0ff */
[----:B------:R-:W-:Y:S01]  /*b030*/  UMOV UR5, 0xffffffff ;  /* 0xffffffff00057882 */ /* 0x000fe20000000000 */
[----:B--2---:R-:W-:-:S04]  /*b040*/  VIADD R26, R26, 0xffffffff ;  /* 0xffffffff1a1a7836 */ /* 0x004fc80000000000 */
[----:B------:R-:W-:-:S05]  /*b050*/  IMAD.SHL.U32 R8, R26, 0x80, RZ ;  /* 0x000000801a087824 */ /* 0x000fca00078e00ff */
[----:B------:R-:W-:-:S04]  /*b060*/  LOP3.LUT R9, R8, R21, R0, 0xfe, !PT ;  /* 0x0000001508097212 */ /* 0x000fc800078efe00 */
[C---:B------:R-:W-:Y:S01]  /*b070*/  ISETP.GE.AND P0, PT, R9.reuse, R34, PT ;  /* 0x000000220900720c */ /* 0x040fe20003f06270 */
[----:B------:R-:W-:-:S04]  /*b080*/  IMAD.IADD R0, R9, 0x1, R36 ;  /* 0x0000000109007824 */ /* 0x000fc800078e0224 */
[----:B0-----:R-:W-:-:S04]  /*b090*/  @P2 IMAD.HI.U32 R6, R0, R7, RZ ;  /* 0x0000000700062227 */ /* 0x001fc800078e00ff */
[----:B------:R-:W-:Y:S01]  /*b0a0*/  IMAD.MOV.U32 R4, RZ, RZ, R0 ;  /* 0x000000ffff047224 */ /* 0x000fe200078e0000 */
[----:B-1----:R-:W-:-:S03]  /*b0b0*/  @P2 SHF.R.U32.HI R4, RZ, R5, R6 ;  /* 0x00000005ff042219 */ /* 0x002fc60000011606 */
[----:B------:R-:W0:Y:S02]  /*b0c0*/  @!P0 LDC.64 R2, c[0x0][0x428] ;  /* 0x00010a00ff028b82 */ /* 0x000e240000000a00 */
[----:B------:R-:W-:Y:S01]  /*b0d0*/  IMAD.MOV R5, RZ, RZ, -R4 ;  /* 0x000000ffff057224 */ /* 0x000fe200078e0a04 */
[----:B---3--:R-:W-:-:S03]  /*b0e0*/  SHF.R.S32.HI R37, RZ, 0x1f, R32 ;  /* 0x0000001fff257819 */ /* 0x008fc60000011420 */
[----:B------:R-:W-:Y:S01]  /*b0f0*/  IMAD R0, R10, R5, R0 ;  /* 0x000000050a007224 */ /* 0x000fe200078e0200 */
[--C-:B------:R-:W-:Y:S01]  /*b100*/  @!P0 SHF.R.S32.HI R5, RZ, 0x1f, R4.reuse ;  /* 0x0000001fff058819 */ /* 0x100fe20000011404 */
[-C--:B0-----:R-:W-:Y:S02]  /*b110*/  @!P0 IMAD R6, R37, R2.reuse, RZ ;  /* 0x0000000225068224 */ /* 0x081fe400078e02ff */
[----:B------:R-:W-:-:S04]  /*b120*/  @!P0 IMAD.WIDE.U32 R4, R32, R2, R4 ;  /* 0x0000000220048225 */ /* 0x000fc800078e0004 */
[----:B------:R-:W-:Y:S02]  /*b130*/  @!P0 IMAD R6, R32, R3, R6 ;  /* 0x0000000320068224 */ /* 0x000fe400078e0206 */
[----:B------:R-:W0:Y:S03]  /*b140*/  @!P0 LDC.64 R2, c[0x0][0x418] ;  /* 0x00010600ff028b82 */ /* 0x000e260000000a00 */
[----:B------:R-:W-:Y:S02]  /*b150*/  @!P0 IADD3 R6, R5, R6, RZ ;  /* 0x0000000605068210 */ /* 0x000fe40007ffe0ff */
[----:B------:R-:W-:Y:S02]  /*b160*/  ISETP.NE.AND P2, PT, R20, 0x3, PT ;  /* 0x000000031400780c */ /* 0x000fe40003f45270 */
[----:B0-----:R-:W-:-:S04]  /*b170*/  @!P0 LEA R2, P1, R4, R2, 0x2 ;  /* 0x0000000204028211 */ /* 0x001fc800078210ff */
[----:B------:R-:W-:Y:S01]  /*b180*/  @!P0 LEA.HI.X R3, R4, R3, R6, 0x2, P1 ;  /* 0x0000000304038211 */ /* 0x000fe200008f1406 */
[----:B------:R-:W-:-:S06]  /*b190*/  IMAD.MOV.U32 R4, RZ, RZ, RZ ;  /* 0x000000ffff047224 */ /* 0x000fcc00078e00ff */
[----:B------:R0:W5:Y:S01]  /*b1a0*/  @!P0 LDG.E R4, desc[UR36][R2.64] ;  /* 0x0000002402048981 */ /* 0x000162000c1e1900 */
[----:B------:R-:W-:Y:S02]  /*b1b0*/  ISETP.GE.AND P0, PT, R30, UR4, PT ;  /* 0x000000041e007c0c */ /* 0x000fe4000bf06270 */
[----:B------:R-:W-:-:S04]  /*b1c0*/  @P2 LOP3.LUT R27, R27, 0x4, RZ, 0xfc, !PT ;  /* 0x000000041b1b2812 */ /* 0x000fc800078efcff */
[----:B------:R-:W-:-:S07]  /*b1d0*/  LOP3.LUT R27, R27, 0xfffffffd, RZ, 0xc0, !PT ;  /* 0xfffffffd1b1b7812 */ /* 0x000fce00078ec0ff */
[----:B------:R-:W-:Y:S02]  /*b1e0*/  @P0 LOP3.LUT R27, R27, 0x2, RZ, 0xfc, !PT ;  /* 0x000000021b1b0812 */ /* 0x000fe400078efcff */
[----:B------:R-:W-:Y:S02]  /*b1f0*/  ISETP.GE.AND P0, PT, R29, UR4, PT ;  /* 0x000000041d007c0c */ /* 0x000fe4000bf06270 */
[----:B------:R-:W-:-:S11]  /*b200*/  LOP3.LUT R27, R27, 0xfffffffe, RZ, 0xc0, !PT ;  /* 0xfffffffe1b1b7812 */ /* 0x000fd600078ec0ff */
[----:B------:R-:W-:Y:S01]  /*b210*/  @P0 LOP3.LUT R27, R27, 0x1, RZ, 0xfc, !PT ;  /* 0x000000011b1b0812 */ /* 0x000fe200078efcff */
[----:B0-----:R-:W-:Y:S06]  /*b220*/  BRA.DIV UR5, `(.L_x_271) ;  /* 0x0000004205087947 */ /* 0x001fec000b800000 */
.L_x_337:
[----:B------:R-:W-:Y:S01]  /*b230*/  LOP3.LUT R24, R18, 0xffff, RZ, 0xc0, !PT ;  /* 0x0000ffff12187812 */ /* 0x000fe200078ec0ff */
[----:B------:R-:W-:Y:S06]  /*b240*/  @!P2 BRA `(.L_x_272) ;  /* 0x000000000004a947 */ /* 0x000fec0003800000 */
[----:B------:R-:W-:Y:S01]  /*b250*/  BPT.TRAP 0x1 ;  /* 0x000000040000795c */ /* 0x000fe20000300000 */
.L_x_272:
[----:B------:R-:W-:Y:S01]  /*b260*/  SHF.R.S32.HI R5, RZ, 0x1f, R0 ;  /* 0x0000001fff057819 */ /* 0x000fe20000011400 */
[----:B------:R-:W-:Y:S01]  /*b270*/  ULDC.64 UR4, c[0x0][0x328] ;  /* 0x0000ca0000047ab9 */ /* 0x000fe20000000a00 */
[----:B------:R-:W-:Y:S01]  /*b280*/  ULDC.64 UR6, c[0x0][0x318] ;  /* 0x0000c60000067ab9 */ /* 0x000fe20000000a00 */
[----:B------:R-:W-:Y:S02]  /*b290*/  BSSY B0, `(.L_x_273) ;  /* 0x0000014000007945 */ /* 0x000fe40003800000 */
[----:B------:R-:W-:-:S04]  /*b2a0*/  IMAD R3, R5, UR4, RZ ;  /* 0x0000000405037c24 */ /* 0x000fc8000f8e02ff */
[C---:B------:R-:W-:Y:S02]  /*b2b0*/  IMAD R6, R0.reuse, UR5, R3 ;  /* 0x0000000500067c24 */ /* 0x040fe4000f8e0203 */
[----:B------:R-:W-:Y:S01]  /*b2c0*/  IMAD.WIDE.U32 R2, R0, UR4, RZ ;  /* 0x0000000400027c25 */ /* 0x000fe2000f8e00ff */
[----:B------:R-:W-:-:S03]  /*b2d0*/  ULDC.64 UR4, c[0x0][0x338] ;  /* 0x0000ce0000047ab9 */ /* 0x000fc60000000a00 */
[----:B------:R-:W-:Y:S01]  /*b2e0*/  IMAD.IADD R3, R3, 0x1, R6 ;  /* 0x0000000103037824 */ /* 0x000fe200078e0206 */
[----:B-----5:R-:W-:Y:S01]  /*b2f0*/  SHF.R.S32.HI R6, RZ, 0x1f, R4 ;  /* 0x0000001fff067819 */ /* 0x020fe20000011404 */
[----:B------:R-:W-:-:S04]  /*b300*/  IMAD.WIDE.U32 R2, R4, UR4, R2 ;  /* 0x0000000404027c25 */ /* 0x000fc8000f8e0002 */
[----:B------:R-:W-:-:S04]  /*b310*/  IMAD R7, R6, UR4, RZ ;  /* 0x0000000406077c24 */ /* 0x000fc8000f8e02ff */
[----:B------:R-:W-:Y:S01]  /*b320*/  IMAD R7, R4, UR5, R7 ;  /* 0x0000000504077c24 */ /* 0x000fe2000f8e0207 */
[----:B------:R-:W-:-:S03]  /*b330*/  ULDC.64 UR4, c[0x0][0x330] ;  /* 0x0000cc0000047ab9 */ /* 0x000fc60000000a00 */
[----:B------:R-:W-:Y:S02]  /*b340*/  IMAD.IADD R3, R3, 0x1, R7 ;  /* 0x0000000103037824 */ /* 0x000fe400078e0207 */
[----:B------:R-:W-:Y:S02]  /*b350*/  IMAD R7, R25, 0x8, R22 ;  /* 0x0000000819077824 */ /* 0x000fe400078e0216 */
[----:B------:R-:W-:-:S04]  /*b360*/  IMAD.WIDE.U32 R2, R24, UR4, R2 ;  /* 0x0000000418027c25 */ /* 0x000fc8000f8e0002 */
[----:B------:R-:W-:Y:S01]  /*b370*/  IMAD R23, R24, UR5, R3 ;  /* 0x0000000518177c24 */ /* 0x000fe2000f8e0203 */
[----:B------:R-:W-:-:S04]  /*b380*/  LEA R18, P0, R2, UR6, 0x1 ;  /* 0x0000000602127c11 */ /* 0x000fc8000f8008ff */
[----:B------:R-:W-:Y:S02]  /*b390*/  LEA.HI.X R23, R2, UR7, R23, 0x1, P0 ;  /* 0x0000000702177c11 */ /* 0x000fe400080f0c17 */
[----:B------:R-:W-:-:S06]  /*b3a0*/  SHF.L.U32 R2, R28, 0x1f, RZ ;  /* 0x0000001f1c027819 */ /* 0x000fcc00000006ff */
[----:B------:R-:W0:Y:S02]  /*b3b0*/  SYNCS.PHASECHK.TRANS64.TRYWAIT P0, [R7+URZ+0x28840], R2 ;  /* 0x02884002070075a7 */ /* 0x000e24000800017f */
[----:B0-----:R-:W-:Y:S05]  /*b3c0*/  @!P0 BRA `(.L_x_274) ;  /* 0x0000003c00d48947 */ /* 0x001fea0003800000 */
.L_x_338:
[----:B------:R-:W-:Y:S05]  /*b3d0*/  BSYNC B0 ;  /* 0x0000000000007941 */ /* 0x000fea0003800000 */
.L_x_273:
[----:B------:R-:W1:Y:S01]  /*b3e0*/  S2R R9, SR_TID.X ;  /* 0x0000000000097919 */ /* 0x000e620000002100 */
[----:B------:R-:W-:Y:S01]  /*b3f0*/  ULDC.64 UR4, c[0x0][0x300] ;  /* 0x0000c00000047ab9 */ /* 0x000fe20000000a00 */
[----:B------:R-:W-:Y:S01]  /*b400*/  ULDC.64 UR6, c[0x0][0x2e8] ;  /* 0x0000ba0000067ab9 */ /* 0x000fe20000000a00 */
[----:B------:R-:W-:Y:S01]  /*b410*/  IMAD R5, R5, UR4, RZ ;  /* 0x0000000405057c24 */ /* 0x000fe2000f8e02ff */
[C---:B------:R-:W-:Y:S01]  /*b420*/  LOP3.LUT P3, RZ, R27.reuse, 0x2, RZ, 0xc0, !PT ;  /* 0x000000021bff7812 */ /* 0x040fe2000786c0ff */
[----:B0-----:R-:W-:Y:S01]  /*b430*/  IMAD.WIDE.U32 R2, R0, UR4, RZ ;  /* 0x0000000400027c25 */ /* 0x001fe2000f8e00ff */
[----:B------:R-:W-:-:S03]  /*b440*/  LOP3.LUT P2, RZ, R27, 0x1, RZ, 0xc0, !PT ;  /* 0x000000011bff7812 */ /* 0x000fc6000784c0ff */
[----:B------:R-:W-:Y:S01]  /*b450*/  IMAD R5, R0, UR5, R5 ;  /* 0x0000000500057c24 */ /* 0x000fe2000f8e0205 */
[----:B------:R-:W-:Y:S02]  /*b460*/  ULDC.64 UR4, c[0x0][0x310] ;  /* 0x0000c40000047ab9 */ /* 0x000fe40000000a00 */
[----:B------:R-:W-:Y:S02]  /*b470*/  IMAD R6, R6, UR4, RZ ;  /* 0x0000000406067c24 */ /* 0x000fe4000f8e02ff */
[----:B------:R-:W-:Y:S02]  /*b480*/  IMAD.IADD R3, R3, 0x1, R5 ;  /* 0x0000000103037824 */ /* 0x000fe400078e0205 */
[C---:B------:R-:W-:Y:S02]  /*b490*/  IMAD R6, R4.reuse, UR5, R6 ;  /* 0x0000000504067c24 */ /* 0x040fe4000f8e0206 */
[----:B------:R-:W-:Y:S01]  /*b4a0*/  IMAD.WIDE.U32 R2, R4, UR4, R2 ;  /* 0x0000000404027c25 */ /* 0x000fe2000f8e0002 */
[----:B------:R-:W-:-:S03]  /*b4b0*/  ULDC.64 UR4, c[0x0][0x308] ;  /* 0x0000c20000047ab9 */ /* 0x000fc60000000a00 */
[----:B------:R-:W-:Y:S02]  /*b4c0*/  IMAD.IADD R3, R3, 0x1, R6 ;  /* 0x0000000103037824 */ /* 0x000fe400078e0206 */
[----:B------:R-:W-:Y:S02]  /*b4d0*/  IMAD R5, R25, 0x4000, R33 ;  /* 0x0000400019057824 */ /* 0x000fe400078e0221 */
[----:B------:R-:W-:Y:S01]  /*b4e0*/  IMAD.WIDE.U32 R2, R24, UR4, R2 ;  /* 0x0000000418027c25 */ /* 0x000fe2000f8e0002 */
[----:B------:R-:W-:-:S03]  /*b4f0*/  UMOV UR4, 0xffffffff ;  /* 0xffffffff00047882 */ /* 0x000fc60000000000 */
[----:B------:R-:W-:Y:S01]  /*b500*/  IMAD R0, R24, UR5, R3 ;  /* 0x0000000518007c24 */ /* 0x000fe2000f8e0203 */
[C---:B------:R-:W-:Y:S02]  /*b510*/  LEA R4, P0, R2.reuse, UR6, 0x1 ;  /* 0x0000000602047c11 */ /* 0x040fe4000f8008ff */
[----:B-1----:R-:W-:Y:S02]  /*b520*/  LOP3.LUT R9, R9, 0x7f, RZ, 0xc0, !PT ;  /* 0x0000007f09097812 */ /* 0x002fe400078ec0ff */
[----:B------:R-:W-:Y:S02]  /*b530*/  LEA.HI.X R0, R2, UR7, R0, 0x1, P0 ;  /* 0x0000000702007c11 */ /* 0x000fe400080f0c00 */
[----:B------:R-:W-:-:S04]  /*b540*/  SHF.R.U32.HI R9, RZ, 0x3, R9 ;  /* 0x00000003ff097819 */ /* 0x000fc80000011609 */
[----:B------:R-:W-:-:S04]  /*b550*/  IADD3 R6, -R9, R34, -R8 ;  /* 0x0000002209067210 */ /* 0x000fc80007ffe908 */
[----:B------:R-:W-:Y:S01]  /*b560*/  ISETP.GE.AND P0, PT, R6, 0x1, PT ;  /* 0x000000010600780c */ /* 0x000fe20003f06270 */
[----:B------:R-:W-:-:S12]  /*b570*/  BRA.DIV UR4, `(.L_x_275) ;  /* 0x0000003e047c7947 */ /* 0x000fd8000b800000 */
[----:B------:R-:W0:Y:S01]  /*b580*/  SHFL.IDX PT, R3, R4, RZ, 0x181f ;  /* 0x00181fff04037589 */ /* 0x000e2200000e0000 */
[----:B------:R-:W-:-:S03]  /*b590*/  @P0 IMAD R8, R5, 0x2, R22 ;  /* 0x0000000205080824 */ /* 0x000fc600078e0216 */
[----:B------:R-:W1:Y:S01]  /*b5a0*/  SHFL.IDX PT, R2, R0, RZ, 0x181f ;  /* 0x00181fff00027589 */ /* 0x000e6200000e0000 */
[----:B0-----:R-:W-:-:S05]  /*b5b0*/  @P0 LEA R3, P1, R30, R3, 0x1 ;  /* 0x000000031e030211 */ /* 0x001fca00078208ff */
[----:B-1----:R-:W-:Y:S01]  /*b5c0*/  @P0 IMAD.X R2, RZ, RZ, R2, P1 ;  /* 0x000000ffff020224 */ /* 0x002fe200008e0602 */
[----:B------:R-:W-:-:S04]  /*b5d0*/  ISETP.GE.AND P1, PT, R6, 0x11, PT ;  /* 0x000000110600780c */ /* 0x000fc80003f26270 */
[----:B------:R-:W-:-:S04]  /*b5e0*/  @P0 LOP3.LUT R3, R3, R2, RZ, 0x3c, !PT ;  /* 0x0000000203030212 */ /* 0x000fc800078e3cff */
[----:B------:R-:W-:-:S04]  /*b5f0*/  @P0 LOP3.LUT R2, R3, R2, RZ, 0x3c, !PT ;  /* 0x0000000203020212 */ /* 0x000fc800078e3cff */
[----:B------:R-:W-:-:S05]  /*b600*/  @P0 LOP3.LUT R3, R3, R2, RZ, 0x3c, !PT ;  /* 0x0000000203030212 */ /* 0x000fca00078e3cff */
[----:B------:R-:W-:Y:S01]  /*b610*/  @!PT LDS RZ, [RZ] ;  /* 0x00000000fffff984 */ /* 0x000fe20000000800 */
[----:B------:R-:W-:Y:S04]  /*b620*/  @P0 LDGSTS.E.BYPASS.LTC128B.128 [R8+0x18400], desc[UR36][R2.64], !P3 ;  /* 0x1840000002080fae */ /* 0x000fe8000d901d64 */
[----:B------:R0:W-:Y:S04]  /*b630*/  @P0 LDGSTS.E.BYPASS.LTC128B.128 [R8+0x1c400], desc[UR36][R2.64+0x80], !P2 ;  /* 0x1c40008002080fae */ /* 0x0001e8000d101d64 */
[----:B0-----:R-:W0:Y:S01]  /*b640*/  SHFL.IDX PT, R3, R4, 0x1, 0x181f ;  /* 0x00381f0004037f89 */ /* 0x001e2200000e0000 */
[----:B------:R-:W-:-:S03]  /*b650*/  @P1 IMAD R8, R5, 0x2, R22 ;  /* 0x0000000205081824 */ /* 0x000fc600078e0216 */
[----:B------:R-:W1:Y:S01]  /*b660*/  SHFL.IDX PT, R2, R0, 0x1, 0x181f ;  /* 0x00381f0000027f89 */ /* 0x000e6200000e0000 */
[----:B0-----:R-:W-:-:S05]  /*b670*/  @P1 LEA R3, P0, R30, R3, 0x1 ;  /* 0x000000031e031211 */ /* 0x001fca00078008ff */
[----:B-1----:R-:W-:-:S05]  /*b680*/  @P1 IMAD.X R2, RZ, RZ, R2, P0 ;  /* 0x000000ffff021224 */ /* 0x002fca00000e0602 */
[----:B------:R-:W-:-:S04]  /*b690*/  @P1 LOP3.LUT R3, R3, R2, RZ, 0x3c, !PT ;  /* 0x0000000203031212 */ /* 0x000fc800078e3cff */
[----:B------:R-:W-:-:S04]  /*b6a0*/  @P1 LOP3.LUT R2, R3, R2, RZ, 0x3c, !PT ;  /* 0x0000000203021212 */ /* 0x000fc800078e3cff */
[----:B------:R-:W-:-:S05]  /*b6b0*/  @P1 LOP3.LUT R3, R3, R2, RZ, 0x3c, !PT ;  /* 0x0000000203031212 */ /* 0x000fca00078e3cff */
[----:B------:R-:W-:Y:S04]  /*b6c0*/  @P1 LDGSTS.E.BYPASS.LTC128B.128 [R8+0x18c00], desc[UR36][R2.64], !P3 ;  /* 0x18c0000002081fae */ /* 0x000fe8000d901d64 */
[----:B------:R0:W-:Y:S01]  /*b6d0*/  @P1 LDGSTS.E.BYPASS.LTC128B.128 [R8+0x1cc00], desc[UR36][R2.64+0x80], !P2 ;  /* 0x1cc0008002081fae */ /* 0x0001e2000d101d64 */
[----:B------:R-:W-:-:S03]  /*b6e0*/  ISETP.GE.AND P1, PT, R6, 0x21, PT ;  /* 0x000000210600780c */ /* 0x000fc60003f26270 */
[----:B0-----:R-:W0:Y:S10]  /*b6f0*/  SHFL.IDX PT, R3, R4, 0x2, 0x181f ;  /* 0x00581f0004037f89 */ /* 0x001e3400000e0000 */
[----:B------:R-:W-:Y:S01]  /*b700*/  @P1 IMAD R8, R5, 0x2, R22 ;  /* 0x0000000205081824 */ /* 0x000fe200078e0216 */
        /* <DEDUP_REMOVED lines=23> */
[----:B0-----:R-:W-:-:S04]  /*b880*/  @P1 LEA R3, P0, R30, R3, 0x1 ;  /* 0x000000031e031211 */ /* 0x001fc800078008ff */
[----:B-1----:R-:W-:-:S04]  /*b890*/  @P1 IADD3.X R2, RZ, R2, RZ, P0, !PT ;  /* 0x00000002ff021210 */ /* 0x002fc800007fe4ff */
        /* <DEDUP_REMOVED lines=19> */
[----:B------:R-:W1:Y:S04]  /*b9d0*/  SHFL.IDX PT, R2, R0, 0x6, 0x181f ;  /* 0x00d81f0000027f89 */ /* 0x000e6800000e0000 */
[----:B------:R-:W2:Y:S01]  /*b9e0*/  SHFL.IDX PT, R0, R0, 0x7, 0x181f ;  /* 0x00f81f0000007f89 */ /* 0x000ea200000e0000 */
[----:B0-----:R-:W-:-:S05]  /*b9f0*/  @P1 LEA R3, P0, R30, R3, 0x1 ;  /* 0x000000031e031211 */ /* 0x001fca00078008ff */
[----:B-1----:R-:W-:-:S05]  /*ba00*/  @P1 IMAD.X R2, RZ, RZ, R2, P0 ;  /* 0x000000ffff021224 */ /* 0x002fca00000e0602 */
[----:B------:R-:W-:-:S04]  /*ba10*/  @P1 LOP3.LUT R3, R3, R2, RZ, 0x3c, !PT ;  /* 0x0000000203031212 */ /* 0x000fc800078e3cff */
[----:B------:R-:W-:-:S04]  /*ba20*/  @P1 LOP3.LUT R2, R3, R2, RZ, 0x3c, !PT ;  /* 0x0000000203021212 */ /* 0x000fc800078e3cff */
[----:B------:R-:W-:-:S05]  /*ba30*/  @P1 LOP3.LUT R3, R3, R2, RZ, 0x3c, !PT ;  /* 0x0000000203031212 */ /* 0x000fca00078e3cff */
[----:B------:R-:W-:Y:S04]  /*ba40*/  @P1 LDGSTS.E.BYPASS.LTC128B.128 [R8+0x1b400], desc[UR36][R2.64], !P3 ;  /* 0x1b40000002081fae */ /* 0x000fe8000d901d64 */
[----:B------:R0:W-:Y:S04]  /*ba50*/  @P1 LDGSTS.E.BYPASS.LTC128B.128 [R8+0x1f400], desc[UR36][R2.64+0x80], !P2 ;  /* 0x1f40008002081fae */ /* 0x0001e8000d101d64 */
[----:B0-2---:R0:W1:Y:S02]  /*ba60*/  SHFL.IDX PT, R2, R4, 0x7, 0x181f ;  /* 0x00f81f0004027f89 */ /* 0x00506400000e0000 */
.L_x_356:
[----:B------:R-:W-:-:S13]  /*ba70*/  ISETP.GE.AND P0, PT, R6, 0x71, PT ;  /* 0x000000710600780c */ /* 0x000fda0003f06270 */
[----:B-1----:R-:W-:Y:S01]  /*ba80*/  @P0 LEA R2, P1, R30, R2, 0x1 ;  /* 0x000000021e020211 */ /* 0x002fe200078208ff */
[----:B------:R-:W-:-:S04]  /*ba90*/  @P0 IMAD R5, R5, 0x2, R22 ;  /* 0x0000000205050824 */ /* 0x000fc800078e0216 */
[----:B------:R-:W-:-:S05]  /*baa0*/  @P0 IMAD.X R3, RZ, RZ, R0, P1 ;  /* 0x000000ffff030224 */ /* 0x000fca00008e0600 */
[----:B------:R-:W-:Y:S01]  /*bab0*/  @!PT LDS RZ, [RZ] ;  /* 0x00000000fffff984 */ /* 0x000fe20000000800 */
[----:B------:R-:W-:Y:S01]  /*bac0*/  @!PT LDS RZ, [RZ] ;  /* 0x00000000fffff984 */ /* 0x000fe20000000800 */
[----:B------:R-:W-:Y:S01]  /*bad0*/  @!PT LDS RZ, [RZ] ;  /* 0x00000000fffff984 */ /* 0x000fe20000000800 */
[----:B------:R1:W-:Y:S04]  /*bae0*/  @P0 LDGSTS.E.BYPASS.LTC128B.128 [R5+0x1bc00], desc[UR36][R2.64], !P3 ;  /* 0x1bc0000002050fae */ /* 0x0003e8000d901d64 */
[----:B------:R1:W-:Y:S01]  /*baf0*/  @P0 LDGSTS.E.BYPASS.LTC128B.128 [R5+0x1fc00], desc[UR36][R2.64+0x80], !P2 ;  /* 0x1fc0008002050fae */ /* 0x0003e2000d101d64 */
[----:B------:R-:W-:Y:S01]  /*bb00*/  PLOP3.LUT P0, PT, PT, PT, PT, 0x80, 0x0 ;  /* 0x000000000000781c */ /* 0x000fe20003f0f070 */
[----:B------:R-:W-:-:S12]  /*bb10*/  NOP ;  /* 0x0000000000007918 */ /* 0x000fd80000000000 */
.L_x_276:
[----:B------:R-:W-:Y:S02]  /*bb20*/  PLOP3.LUT P1, PT, P1, P0, PT, 0xa2, 0x0 ;  /* 0x000000000000781c */ /* 0x000fe40000f21472 */
[----:B------:R-:W-:-:S08]  /*bb30*/  @P0 R2UR P1, UR4, R7 ;  /* 0x00000000070402ca */ /* 0x000fd00000020000 */
[----:B------:R-:W-:-:S05]  /*bb40*/  @P0 PLOP3.LUT P0, PT, P1, PT, PT, 0x80, 0x0 ;  /* 0x000000000000081c */ /* 0x000fca0000f0f070 */
[----:B------:R-:W-:Y:S01]  /*bb50*/  @!P1 SYNCS.ARRIVE.TRANS64.RED.A0T1 RZ, [UR4+0x28830], RZ ;  /* 0x028830ffffff99a7 */ /* 0x000fe20008200404 */
[----:B------:R-:W-:Y:S07]  /*bb60*/  @!P1 ARRIVES.LDGSTSBAR.64.TRANSCNT [UR4+0x28830] ;  /* 0x02883000ff0099b0 */ /* 0x000fee0008000a84 */
[----:B------:R-:W-:Y:S05]  /*bb70*/  @P0 BRA.U.ANY `(.L_x_276) ;  /* 0xfffffffd00e80947 */ /* 0x000fea000393ffff */
[----:B------:R-:W-:Y:S01]  /*bb80*/  NOP ;  /* 0x0000000000007918 */ /* 0x000fe20000000000 */
[----:B------:R-:W2:Y:S02]  /*bb90*/  LDL R0, [R1+0x24] ;  /* 0x0000240001007983 */ /* 0x000ea40000100800 */
[----:B--2---:R-:W-:-:S13]  /*bba0*/  ISETP.NE.AND P2, PT, R0, 0x3, PT ;  /* 0x000000030000780c */ /* 0x004fda0003f45270 */
[----:B------:R-:W-:Y:S05]  /*bbb0*/  @!P2 BRA `(.L_x_277) ;  /* 0x000000000004a947 */ /* 0x000fea0003800000 */
[----:B------:R-:W-:Y:S01]  /*bbc0*/  BPT.TRAP 0x1 ;  /* 0x000000040000795c */ /* 0x000fe20000300000 */
.L_x_277:
[----:B-1----:R1:W5:Y:S01]  /*bbd0*/  LDL.LU R3, [R1+0x8] ;  /* 0x0000080001037983 */ /* 0x0023620000300800 */
[----:B------:R1:W-:Y:S03]  /*bbe0*/  SYNCS.ARRIVE.TRANS64.A1T0 RZ, [R7+URZ+0x28830], RZ ;  /* 0x028830ff07ff79a7 */ /* 0x0003e6000810003f */
[----:B0-----:R1:W5:Y:S02]  /*bbf0*/  LDL.LU R4, [R1+0x10] ;  /* 0x0000100001047983 */ /* 0x0013640000300800 */
[----:B------:R-:W-:Y:S05]  /*bc00*/  WARPSYNC.ALL ;  /* 0x0000000000007948 */ /* 0x000fea0003800000 */
[----:B------:R-:W-:Y:S01]  /*bc10*/  ULDC.64 UR4, c[0x0][0x298] ;  /* 0x0000a60000047ab9 */ /* 0x000fe20000000a00 */
[----:B------:R-:W-:Y:S01]  /*bc20*/  VIADD R2, R22, 0x10400 ;  /* 0x0001040016027836 */ /* 0x000fe20000000000 */
[----:B------:R-:W-:Y:S01]  /*bc30*/  BAR.SYNC.DEFER_BLOCKING 0x8, 0x180 ;  /* 0x0206000000007b1d */ /* 0x000fe20000010000 */
[----:B------:R-:W-:-:S03]  /*bc40*/  LOP3.LUT P1, RZ, R27, 0x10, RZ, 0xc0, !PT ;  /* 0x000000101bff7812 */ /* 0x000fc6000782c0ff */
[----:B------:R-:W-:Y:S02]  /*bc50*/  LOP3.LUT P0, RZ, R2, 0x3ff, RZ, 0xc0, !PT ;  /* 0x000003ff02ff7812 */ /* 0x000fe4000780c0ff */
[----:B------:R-:W-:Y:S01]  /*bc60*/  BSSY B6, `(.L_x_278) ;  /* 0x000001c000067945 */ /* 0x000fe20003800000 */
[----:B------:R-:W-:Y:S02]  /*bc70*/  SEL R31, R31, RZ, !P1 ;  /* 0x000000ff1f1f7207 */ /* 0x000fe40004800000 */
[----:B-----5:R-:W-:Y:S02]  /*bc80*/  SHF.R.S32.HI R0, RZ, 0x1f, R3 ;  /* 0x0000001fff007819 */ /* 0x020fe40000011403 */
[----:B------:R-:W-:-:S03]  /*bc90*/  SEL R4, R4, RZ, !P1 ;  /* 0x000000ff04047207 */ /* 0x000fc60004800000 */
[----:B------:R-:W-:-:S04]  /*bca0*/  IMAD R0, R0, UR4, RZ ;  /* 0x0000000400007c24 */ /* 0x000fc8000f8e02ff */
[C---:B------:R-:W-:Y:S02]  /*bcb0*/  IMAD R0, R3.reuse, UR5, R0 ;  /* 0x0000000503007c24 */ /* 0x040fe4000f8e0200 */
[----:B------:R-:W-:-:S04]  /*bcc0*/  IMAD.WIDE.U32 R2, R3, UR4, RZ ;  /* 0x0000000403027c25 */ /* 0x000fc8000f8e00ff */
[----:B------:R-:W-:Y:S01]  /*bcd0*/  IMAD.IADD R0, R3, 0x1, R0 ;  /* 0x0000000103007824 */ /* 0x000fe200078e0200 */
[----:B------:R0:W-:Y:S04]  /*bce0*/  STL.64 [R1+0x8], R2 ;  /* 0x0000080201007387 */ /* 0x0001e80000100a00 */
[----:B------:R0:W-:Y:S04]  /*bcf0*/  STL [R1+0x1c], R4 ;  /* 0x00001c0401007387 */ /* 0x0001e80000100800 */
[----:B------:R0:W-:Y:S01]  /*bd00*/  STL [R1+0x10], R0 ;  /* 0x0000100001007387 */ /* 0x0001e20000100800 */
[----:B------:R-:W-:Y:S05]  /*bd10*/  @!P0 BRA `(.L_x_279) ;  /* 0x0000000000408947 */ /* 0x000fea0003800000 */
[----:B0-----:R-:W-:Y:S01]  /*bd20*/  MOV R2, 0x0 ;  /* 0x0000000000027802 */ /* 0x001fe20000000f00 */
[----:B------:R-:W-:Y:S01]  /*bd30*/  ULDC.64 UR4, c[0x4][0x80] ;  /* 0x0100200000047ab9 */ /* 0x000fe20000000a00 */
[----:B------:R-:W-:Y:S01]  /*bd40*/  ULDC.64 UR6, c[0x4][0x88] ;  /* 0x0100220000067ab9 */ /* 0x000fe20000000a00 */
[----:B------:R-:W-:Y:S01]  /*bd50*/  ULDC.64 UR8, c[0x4][0x20] ;  /* 0x0100080000087ab9 */ /* 0x000fe20000000a00 */
[----:B------:R-:W-:Y:S01]  /*bd60*/  IMAD.U32 R4, RZ, RZ, UR4 ;  /* 0x00000004ff047e24 */ /* 0x000fe2000f8e00ff */
[----:B------:R-:W-:Y:S01]  /*bd70*/  MOV R8, 0x70 ;  /* 0x0000007000087802 */ /* 0x000fe20000000f00 */
[----:B------:R-:W0:Y:S01]  /*bd80*/  LDC.64 R2, c[0x4][R2] ;  /* 0x0100000002027b82 */ /* 0x000e220000000a00 */
[----:B------:R-:W-:Y:S02]  /*bd90*/  IMAD.U32 R5, RZ, RZ, UR5 ;  /* 0x00000005ff057e24 */ /* 0x000fe4000f8e00ff */
[----:B------:R-:W-:Y:S02]  /*bda0*/  IMAD.U32 R6, RZ, RZ, UR6 ;  /* 0x00000006ff067e24 */ /* 0x000fe4000f8e00ff */
[----:B-1----:R-:W-:-:S02]  /*bdb0*/  IMAD.U32 R7, RZ, RZ, UR7 ;  /* 0x00000007ff077e24 */ /* 0x002fc4000f8e00ff */
[----:B------:R-:W-:Y:S02]  /*bdc0*/  IMAD.U32 R10, RZ, RZ, UR8 ;  /* 0x00000008ff0a7e24 */ /* 0x000fe4000f8e00ff */
[----:B------:R-:W-:Y:S02]  /*bdd0*/  IMAD.U32 R11, RZ, RZ, UR9 ;  /* 0x00000009ff0b7e24 */ /* 0x000fe4000f8e00ff */
[----:B------:R-:W-:Y:S02]  /*bde0*/  IMAD.MOV.U32 R12, RZ, RZ, 0x1 ;  /* 0x00000001ff0c7424 */ /* 0x000fe400078e00ff */
[----:B------:R-:W-:-:S07]  /*bdf0*/  IMAD.MOV.U32 R13, RZ, RZ, RZ ;  /* 0x000000ffff0d7224 */ /* 0x000fce00078e00ff */
[----:B------:R-:W-:-:S07]  /*be00*/  LEPC R20, `(.L_x_279) ;  /* 0x000000001014794e */ /* 0x000fce0000000000 */
[----:B0-----:R-:W-:Y:S05]  /*be10*/  CALL.ABS.NOINC R2 ;  /* 0x0000000002007343 */ /* 0x001fea0003c00000 */
.L_x_279:
[----:B------:R-:W-:Y:S05]  /*be20*/  BSYNC B6 ;  /* 0x0000000000067941 */ /* 0x000fea0003800000 */
.L_x_278:
[----:B------:R-:W2:Y:S01]  /*be30*/  LDL.LU R20, [R1+0x1c] ;  /* 0x00001c0001147983 */ /* 0x000ea20000300800 */
[----:B------:R-:W-:Y:S01]  /*be40*/  ULDC.64 UR4, c[0x0][0x2d8] ;  /* 0x0000b60000047ab9 */ /* 0x000fe20000000a00 */
[----:B------:R-:W3:Y:S02]  /*be50*/  LDC R6, c[0x0][0x448] ;  /* 0x00011200ff067b82 */ /* 0x000ee40000000800 */
[----:B------:R-:W4:Y:S04]  /*be60*/  LDL.LU R21, [R1+0x10] ;  /* 0x0000100001157983 */ /* 0x000f280000300800 */
[----:B0-----:R-:W4:Y:S04]  /*be70*/  LDL.LU.64 R2, [R1+0x8] ;  /* 0x0000080001027983 */ /* 0x001f280000300a00 */
[----:B------:R0:W5:Y:S01]  /*be80*/  LDL R9, [R1] ;  /* 0x0000000001097983 */ /* 0x0001620000100800 */
[----:B---3--:R-:W-:Y:S01]  /*be90*/  ISETP.NE.AND P0, PT, R6, 0x1, PT ;  /* 0x000000010600780c */ /* 0x008fe20003f05270 */
[----:B------:R-:W-:-:S12]  /*bea0*/  IMAD.SHL.U32 R4, R17, 0x80, RZ ;  /* 0x0000008011047824 */ /* 0x000fd800078e00ff */
[----:B-1----:R-:W1:Y:S01]  /*beb0*/  @P0 LDC R7, c[0x0][0x450] ;  /* 0x00011400ff070b82 */ /* 0x002e620000000800 */
[----:B----4-:R-:W-:Y:S02]  /*bec0*/  IMAD.MOV.U32 R3, RZ, RZ, R21 ;  /* 0x000000ffff037224 */ /* 0x010fe400078e0015 */
[----:B------:R-:W3:Y:S01]  /*bed0*/  S2R R21, SR_TID.X ;  /* 0x0000000000157919 */ /* 0x000ee20000002100 */
[----:B------:R-:W-:-:S04]  /*bee0*/  IMAD.WIDE.U32 R2, R24, UR4, R2 ;  /* 0x0000000418027c25 */ /* 0x000fc8000f8e0002 */
[----:B------:R-:W-:Y:S01]  /*bef0*/  IMAD R3, R24, UR5, R3 ;  /* 0x0000000518037c24 */ /* 0x000fe2000f8e0203 */
[----:B------:R-:W-:Y:S02]  /*bf00*/  ULDC.64 UR4, c[0x0][0x2e0] ;  /* 0x0000b80000047ab9 */ /* 0x000fe40000000a00 */
[----:B--2---:R-:W-:Y:S02]  /*bf10*/  IMAD R0, R20, UR4, RZ ;  /* 0x0000000414007c24 */ /* 0x004fe4000f8e02ff */
[----:B------:R-:W2:Y:S01]  /*bf20*/  S2R R20, SR_TID.X ;  /* 0x0000000000147919 */ /* 0x000ea20000002100 */
[----:B------:R-:W-:-:S04]  /*bf30*/  IMAD.WIDE.U32 R2, R31, UR4, R2 ;  /* 0x000000041f027c25 */ /* 0x000fc8000f8e0002 */
[----:B------:R-:W-:Y:S01]  /*bf40*/  IMAD R0, R31, UR5, R0 ;  /* 0x000000051f007c24 */ /* 0x000fe2000f8e0200 */
[----:B------:R-:W-:-:S03]  /*bf50*/  ULDC.64 UR4, c[0x0][0x2d0] ;  /* 0x0000b40000047ab9 */ /* 0x000fc60000000a00 */
[----:B------:R-:W-:Y:S02]  /*bf60*/  IMAD.IADD R3, R3, 0x1, R0 ;  /* 0x0000000103037824 */ /* 0x000fe400078e0200 */
[----:B------:R-:W4:Y:S01]  /*bf70*/  @P0 LDC R0, c[0x0][0x44c] ;  /* 0x00011300ff000b82 */ /* 0x000f220000000800 */
[----:B--2---:R-:W-:-:S04]  /*bf80*/  LOP3.LUT R20, R20, 0x7f, RZ, 0xc0, !PT ;  /* 0x0000007f14147812 */ /* 0x004fc800078ec0ff */
[----:B------:R-:W-:Y:S02]  /*bf90*/  SHF.R.U32.HI R10, RZ, 0x3, R20 ;  /* 0x00000003ff0a7819 */ /* 0x000fe40000011614 */
[----:B------:R0:W5:Y:S01]  /*bfa0*/  LDL R20, [R1+0x14] ;  /* 0x0000140001147983 */ /* 0x0001620000100800 */
[----:B---3--:R-:W-:-:S05]  /*bfb0*/  IMAD.SHL.U32 R5, R21, 0x10, RZ ;  /* 0x0000001015057824 */ /* 0x008fca00078e00ff */
[----:B------:R-:W-:-:S04]  /*bfc0*/  LOP3.LUT R5, R5, 0x70, RZ, 0xc0, !PT ;  /* 0x0000007005057812 */ /* 0x000fc800078ec0ff */
[----:B------:R-:W-:-:S05]  /*bfd0*/  LOP3.LUT R8, R4, R10, R5, 0xfe, !PT ;  /* 0x0000000a04087212 */ /* 0x000fca00078efe05 */
[----:B----4-:R-:W-:-:S04]  /*bfe0*/  @P0 IMAD.HI.U32 R0, R8, R0, RZ ;  /* 0x0000000008000227 */ /* 0x010fc800078e00ff */
[----:B------:R-:W-:Y:S01]  /*bff0*/  IMAD.MOV.U32 R5, RZ, RZ, R8 ;  /* 0x000000ffff057224 */ /* 0x000fe200078e0008 */
[----:B-1----:R-:W-:-:S05]  /*c000*/  @P0 SHF.R.U32.HI R5, RZ, R7, R0 ;  /* 0x00000007ff050219 */ /* 0x002fca0000011600 */
[----:B------:R-:W-:-:S04]  /*c010*/  IMAD.MOV R7, RZ, RZ, -R5 ;  /* 0x000000ffff077224 */ /* 0x000fc800078e0a05 */
[----:B------:R-:W-:Y:S01]  /*c020*/  IMAD R0, R6, R7, R8 ;  /* 0x0000000706007224 */ /* 0x000fe200078e0208 */
[----:B------:R-:W-:Y:S01]  /*c030*/  SHF.R.S32.HI R7, RZ, 0x1f, R5 ;  /* 0x0000001fff077819 */ /* 0x000fe20000011405 */
[----:B------:R-:W-:-:S04]  /*c040*/  IMAD.WIDE.U32 R2, R5, UR4, R2 ;  /* 0x0000000405027c25 */ /* 0x000fc8000f8e0002 */
[----:B------:R-:W-:-:S04]  /*c050*/  IMAD R7, R7, UR4, RZ ;  /* 0x0000000407077c24 */ /* 0x000fc8000f8e02ff */
[----:B------:R-:W-:Y:S01]  /*c060*/  IMAD R7, R5, UR5, R7 ;  /* 0x0000000505077c24 */ /* 0x000fe2000f8e0207 */
[----:B------:R-:W-:Y:S01]  /*c070*/  SHF.R.S32.HI R5, RZ, 0x1f, R0 ;  /* 0x0000001fff057819 */ /* 0x000fe20000011400 */
[----:B------:R-:W-:Y:S02]  /*c080*/  ULDC.64 UR4, c[0x0][0x2c8] ;  /* 0x0000b20000047ab9 */ /* 0x000fe40000000a00 */
[----:B------:R-:W-:Y:S02]  /*c090*/  IMAD.IADD R3, R3, 0x1, R7 ;  /* 0x0000000103037824 */ /* 0x000fe400078e0207 */
[----:B------:R-:W-:Y:S02]  /*c0a0*/  IMAD R5, R5, UR4, RZ ;  /* 0x0000000405057c24 */ /* 0x000fe4000f8e02ff */
[----:B------:R-:W-:-:S04]  /*c0b0*/  IMAD.WIDE.U32 R2, R0, UR4, R2 ;  /* 0x0000000400027c25 */ /* 0x000fc8000f8e0002 */
[----:B------:R-:W-:Y:S01]  /*c0c0*/  IMAD R5, R0, UR5, R5 ;  /* 0x0000000500057c24 */ /* 0x000fe2000f8e0205 */
[----:B------:R-:W-:Y:S02]  /*c0d0*/  ULDC.64 UR4, c[0x0][0x280] ;  /* 0x0000a00000047ab9 */ /* 0x000fe40000000a00 */
[C---:B------:R-:W-:Y:S01]  /*c0e0*/  LEA R0, P0, R2.reuse, UR4, 0x1 ;  /* 0x0000000402007c11 */ /* 0x040fe2000f8008ff */
[----:B------:R-:W-:Y:S01]  /*c0f0*/  IMAD.IADD R5, R3, 0x1, R5 ;  /* 0x0000000103057824 */ /* 0x000fe200078e0205 */
[----:B------:R-:W-:Y:S02]  /*c100*/  ULDC UR4, c[0x0][0x2b8] ;  /* 0x0000ae0000047ab9 */ /* 0x000fe40000000800 */
[----:B------:R-:W-:Y:S02]  /*c110*/  ISETP.GE.AND P1, PT, R29, UR4, PT ;  /* 0x000000041d007c0c */ /* 0x000fe4000bf26270 */
[----:B------:R-:W-:Y:S02]  /*c120*/  LEA.HI.X R5, R2, UR5, R5, 0x1, P0 ;  /* 0x0000000502057c11 */ /* 0x000fe400080f0c05 */
[----:B------:R-:W-:Y:S01]  /*c130*/  ISETP.GE.AND P0, PT, R30, UR4, PT ;  /* 0x000000041e007c0c */ /* 0x000fe2000bf06270 */
[----:B------:R-:W-:-:S03]  /*c140*/  UMOV UR4, 0xffffffff ;  /* 0xffffffff00047882 */ /* 0x000fc60000000000 */
[----:B0-----:R-:W-:Y:S09]  /*c150*/  BRA.DIV UR4, `(.L_x_280) ;  /* 0x0000003e04507947 */ /* 0x001ff2000b800000 */
[----:B------:R-:W0:Y:S01]  /*c160*/  SHFL.IDX PT, R14, R0, RZ, 0x181f ;  /* 0x00181fff000e7589 */ /* 0x000e2200000e0000 */
[----:B-----5:R-:W-:Y:S02]  /*c170*/  IMAD R6, R20, R6, RZ ;  /* 0x0000000614067224 */ /* 0x020fe400078e02ff */
[----:B------:R-:W-:Y:S01]  /*c180*/  IMAD.IADD R4, R10, 0x1, R4 ;  /* 0x000000010a047824 */ /* 0x000fe200078e0204 */
[----:B------:R-:W1:Y:S03]  /*c190*/  SHFL.IDX PT, R2, R5, RZ, 0x181f ;  /* 0x00181fff05027589 */ /* 0x000e6600000e0000 */
[C---:B------:R-:W-:Y:S01]  /*c1a0*/  VIADD R7, R4.reuse, 0x10 ;  /* 0x0000001004077836 */ /* 0x040fe20000000000 */
[----:B------:R-:W-:-:S13]  /*c1b0*/  ISETP.GE.AND P2, PT, R4, R6, PT ;  /* 0x000000060400720c */ /* 0x000fda0003f46270 */
[----:B0-----:R-:W-:-:S05]  /*c1c0*/  @!P2 LEA R14, P3, R30, R14, 0x1 ;  /* 0x0000000e1e0ea211 */ /* 0x001fca00078608ff */
[----:B-1----:R-:W-:Y:S02]  /*c1d0*/  @!P2 IMAD.X R3, RZ, RZ, R2, P3 ;  /* 0x000000ffff03a224 */ /* 0x002fe400018e0602 */
[----:B------:R-:W-:Y:S02]  /*c1e0*/  @!P2 IMAD.MOV.U32 R2, RZ, RZ, R14 ;  /* 0x000000ffff02a224 */ /* 0x000fe400078e000e */
[----:B------:R-:W0:Y:S04]  /*c1f0*/  SHFL.IDX PT, R14, R0, 0x1, 0x181f ;  /* 0x00381f00000e7f89 */ /* 0x000e2800000e0000 */
[----:B------:R-:W-:Y:S04]  /*c200*/  @!P2 LDGSTS.E.BYPASS.LTC128B.128 [R9+0x10400], desc[UR36][R2.64], !P0 ;  /* 0x104000000209afae */ /* 0x000fe8000c101d64 */
[----:B------:R1:W-:Y:S01]  /*c210*/  @!P2 LDGSTS.E.BYPASS.LTC128B.128 [R9+0x14400], desc[UR36][R2.64+0x80], !P1 ;  /* 0x144000800209afae */ /* 0x0003e2000c901d64 */
[----:B------:R-:W-:-:S03]  /*c220*/  ISETP.GE.AND P2, PT, R7, R6, PT ;  /* 0x000000060700720c */ /* 0x000fc60003f46270 */
[----:B-1----:R-:W1:Y:S10]  /*c230*/  SHFL.IDX PT, R2, R5, 0x1, 0x181f ;  /* 0x00381f0005027f89 */ /* 0x002e7400000e0000 */
[----:B0-----:R-:W-:-:S05]  /*c240*/  @!P2 LEA R14, P3, R30, R14, 0x1 ;  /* 0x0000000e1e0ea211 */ /* 0x001fca00078608ff */
[----:B-1----:R-:W-:Y:S01]  /*c250*/  @!P2 IMAD.X R7, RZ, RZ, R2, P3 ;  /* 0x000000ffff07a224 */ /* 0x002fe200018e0602 */
[----:B------:R-:W-:Y:S02]  /*c260*/  @!P2 MOV R2, R14 ;  /* 0x0000000e0002a202 */ /* 0x000fe40000000f00 */
[----:B------:R-:W0:Y:S01]  /*c270*/  SHFL.IDX PT, R14, R0, 0x2, 0x181f ;  /* 0x00581f00000e7f89 */ /* 0x000e2200000e0000 */
[----:B------:R-:W-:Y:S02]  /*c280*/  @!P2 IMAD.MOV.U32 R3, RZ, RZ, R7 ;  /* 0x000000ffff03a224 */ /* 0x000fe400078e0007 */
[----:B------:R-:W-:-:S03]  /*c290*/  VIADD R7, R4, 0x20 ;  /* 0x0000002004077836 */ /* 0x000fc60000000000 */
[----:B------:R-:W-:Y:S04]  /*c2a0*/  @!P2 LDGSTS.E.BYPASS.LTC128B.128 [R9+0x10c00], desc[UR36][R2.64], !P0 ;  /* 0x10c000000209afae */ /* 0x000fe8000c101d64 */
[----:B------:R1:W-:Y:S01]  /*c2b0*/  @!P2 LDGSTS.E.BYPASS.LTC128B.128 [R9+0x14c00], desc[UR36][R2.64+0x80], !P1 ;  /* 0x14c000800209afae */ /* 0x0003e2000c901d64 */
[----:B------:R-:W-:-:S03]  /*c2c0*/  ISETP.GE.AND P2, PT, R7, R6, PT ;  /* 0x000000060700720c */ /* 0x000fc60003f46270 */
[----:B-1----:R-:W1:Y:S10]  /*c2d0*/  SHFL.IDX PT, R2, R5, 0x2, 0x181f ;  /* 0x00581f0005027f89 */ /* 0x002e7400000e0000 */
[----:B0-----:R-:W-:-:S05]  /*c2e0*/  @!P2 LEA R14, P3, R30, R14, 0x1 ;  /* 0x0000000e1e0ea211 */ /* 0x001fca00078608ff */
[----:B-1----:R-:W-:Y:S02]  /*c2f0*/  @!P2 IMAD.X R7, RZ, RZ, R2, P3 ;  /* 0x000000ffff07a224 */ /* 0x002fe400018e0602 */
[----:B------:R-:W-:Y:S02]  /*c300*/  @!P2 IMAD.MOV.U32 R2, RZ, RZ, R14 ;  /* 0x000000ffff02a224 */ /* 0x000fe400078e000e */
[----:B------:R-:W-:Y:S01]  /*c310*/  @!P2 IMAD.MOV.U32 R3, RZ, RZ, R7 ;  /* 0x000000ffff03a224 */ /* 0x000fe200078e0007 */
[----:B------:R-:W0:Y:S01]  /*c320*/  SHFL.IDX PT, R14, R0, 0x3, 0x181f ;  /* 0x00781f00000e7f89 */ /* 0x000e2200000e0000 */
        /* <DEDUP_REMOVED lines=35> */
[----:B0-----:R-:W-:Y:S01]  /*c560*/  @!P2 LEA R14, P3, R30, R14, 0x1 ;  /* 0x0000000e1e0ea211 */ /* 0x001fe200078608ff */
[----:B------:R-:W0:Y:S04]  /*c570*/  SHFL.IDX PT, R5, R5, 0x7, 0x181f ;  /* 0x00f81f0005057f89 */ /* 0x000e2800000e0000 */
[----:B-1----:R-:W-:-:S02]  /*c580*/  @!P2 IMAD.X R7, RZ, RZ, R2, P3 ;  /* 0x000000ffff07a224 */ /* 0x002fc400018e0602 */
[----:B------:R-:W-:Y:S02]  /*c590*/  @!P2 IMAD.MOV.U32 R2, RZ, RZ, R14 ;  /* 0x000000ffff02a224 */ /* 0x000fe400078e000e */
[----:B------:R-:W-:Y:S01]  /*c5a0*/  @!P2 IMAD.MOV.U32 R3, RZ, RZ, R7 ;  /* 0x000000ffff03a224 */ /* 0x000fe200078e0007 */
[----:B------:R1:W2:Y:S04]  /*c5b0*/  SHFL.IDX PT, R14, R0, 0x7, 0x181f ;  /* 0x00f81f00000e7f89 */ /* 0x0002a800000e0000 */
[----:B------:R1:W-:Y:S04]  /*c5c0*/  @!P2 LDGSTS.E.BYPASS.LTC128B.128 [R9+0x13400], desc[UR36][R2.64], !P0 ;  /* 0x134000000209afae */ /* 0x0003e8000c101d64 */
[----:B0-----:R1:W-:Y:S02]  /*c5d0*/  @!P2 LDGSTS.E.BYPASS.LTC128B.128 [R9+0x17400], desc[UR36][R2.64+0x80], !P1 ;  /* 0x174000800209afae */ /* 0x0013e4000c901d64 */
.L_x_373:
[----:B-1----:R-:W-:Y:S01]  /*c5e0*/  VIADD R3, R4, 0x70 ;  /* 0x0000007004037836 */ /* 0x002fe20000000000 */
[----:B------:R-:W-:Y:S04]  /*c5f0*/  BSSY B0, `(.L_x_281) ;  /* 0x000000a000007945 */ /* 0x000fe80003800000 */
[----:B------:R-:W-:-:S13]  /*c600*/  ISETP.GE.AND P2, PT, R3, R6, PT ;  /* 0x000000060300720c */ /* 0x000fda0003f46270 */
[----:B------:R-:W-:Y:S05]  /*c610*/  @P2 BRA `(.L_x_282) ;  /* 0x00000000001c2947 */ /* 0x000fea0003800000 */
[----:B--2---:R-:W-:-:S05]  /*c620*/  LEA R2, P2, R30, R14, 0x1 ;  /* 0x0000000e1e027211 */ /* 0x004fca00078408ff */
[----:B------:R-:W-:-:S05]  /*c630*/  IMAD.X R3, RZ, RZ, R5, P2 ;  /* 0x000000ffff037224 */ /* 0x000fca00010e0605 */
[----:B------:R-:W-:Y:S01]  /*c640*/  @!PT LDS RZ, [RZ] ;  /* 0x00000000fffff984 */ /* 0x000fe20000000800 */
[----:B------:R-:W-:Y:S01]  /*c650*/  @!PT LDS RZ, [RZ] ;  /* 0x00000000fffff984 */ /* 0x000fe20000000800 */
[----:B------:R-:W-:Y:S01]  /*c660*/  @!PT LDS RZ, [RZ] ;  /* 0x00000000fffff984 */ /* 0x000fe20000000800 */
[----:B------:R0:W-:Y:S04]  /*c670*/  LDGSTS.E.BYPASS.LTC128B.128 [R9+0x13c00], desc[UR36][R2.64], !P0 ;  /* 0x13c0000002097fae */ /* 0x0001e8000c101d64 */
[----:B------:R0:W-:Y:S02]  /*c680*/  LDGSTS.E.BYPASS.LTC128B.128 [R9+0x17c00], desc[UR36][R2.64+0x80], !P1 ;  /* 0x17c0008002097fae */ /* 0x0001e4000c901d64 */
.L_x_282:
[----:B------:R-:W-:Y:S05]  /*c690*/  BSYNC B0 ;  /* 0x0000000000007941 */ /* 0x000fea0003800000 */
.L_x_281:
[----:B------:R-:W-:Y:S01]  /*c6a0*/  NOP ;  /* 0x0000000000007918 */ /* 0x000fe20000000000 */
[----:B------:R-:W-:-:S13]  /*c6b0*/  PLOP3.LUT P0, PT, PT, PT, PT, 0x80, 0x0 ;  /* 0x000000000000781c */ /* 0x000fda0003f0f070 */
.L_x_283:
[----:B------:R-:W-:Y:S02]  /*c6c0*/  PLOP3.LUT P1, PT, P1, P0, PT, 0xa2, 0x0 ;  /* 0x000000000000781c */ /* 0x000fe40000f21472 */
[----:B------:R-:W-:-:S08]  /*c6d0*/  @P0 R2UR P1, UR4, R22 ;  /* 0x00000000160402ca */ /* 0x000fd00000020000 */
[----:B------:R-:W-:-:S05]  /*c6e0*/  @P0 PLOP3.LUT P0, PT, P1, PT, PT, 0x80, 0x0 ;  /* 0x000000000000081c */ /* 0x000fca0000f0f070 */
[----:B------:R-:W-:Y:S01]  /*c6f0*/  @!P1 SYNCS.ARRIVE.TRANS64.RED.A0T1 RZ, [UR4+0x28800], RZ ;  /* 0x028800ffffff99a7 */ /* 0x000fe20008200404 */
[----:B------:R-:W-:Y:S07]  /*c700*/  @!P1 ARRIVES.LDGSTSBAR.64.TRANSCNT [UR4+0x28800] ;  /* 0x02880000ff0099b0 */ /* 0x000fee0008000a84 */
[----:B------:R-:W-:Y:S05]  /*c710*/  @P0 BRA.U.ANY `(.L_x_283) ;  /* 0xfffffffd00e80947 */ /* 0x000fea000393ffff */
[----:B0-----:R-:W3:Y:S02]  /*c720*/  LDL.LU R2, [R1+0x20] ;  /* 0x0000200001027983 */ /* 0x001ee40000300800 */
[----:B---3--:R-:W-:-:S05]  /*c730*/  VIADD R2, R2, 0x1 ;  /* 0x0000000102027836 */ /* 0x008fca0000000000 */
[----:B------:R0:W-:Y:S01]  /*c740*/  STL [R1+0x20], R2 ;  /* 0x0000200201007387 */ /* 0x0001e20000100800 */
[----:B------:R-:W-:-:S04]  /*c750*/  LEA.HI R0, R2, R2, RZ, 0x1 ;  /* 0x0000000202007211 */ /* 0x000fc800078f08ff */
[----:B------:R-:W-:-:S05]  /*c760*/  LOP3.LUT R0, R0, 0xfffffffe, RZ, 0xc0, !PT ;  /* 0xfffffffe00007812 */ /* 0x000fca00078ec0ff */
[----:B------:R-:W-:-:S05]  /*c770*/  IMAD.IADD R0, R2, 0x1, -R0 ;  /* 0x0000000102007824 */ /* 0x000fca00078e0a00 */
[----:B------:R-:W-:Y:S01]  /*c780*/  SHF.L.U32 R3, R0, 0x1f, RZ ;  /* 0x0000001f00037819 */ /* 0x000fe200000006ff */
[----:B------:R-:W-:Y:S01]  /*c790*/  NOP ;  /* 0x0000000000007918 */ /* 0x000fe20000000000 */
[----:B0-----:R-:W3:Y:S01]  /*c7a0*/  LDL.LU R2, [R1+0x18] ;  /* 0x0000180001027983 */ /* 0x001ee20000300800 */
[----:B------:R0:W-:Y:S01]  /*c7b0*/  SYNCS.ARRIVE.TRANS64.A1T0 RZ, [R22+URZ+0x28800], RZ ;  /* 0x028800ff16ff79a7 */ /* 0x0001e2000810003f */
[----:B------:R-:W-:Y:S01]  /*c7c0*/  BSSY B0, `(.L_x_284) ;  /* 0x0000005000007945 */ /* 0x000fe20003800000 */
[----:B------:R-:W1:Y:S01]  /*c7d0*/  SYNCS.PHASECHK.TRANS64.TRYWAIT P1, [R22+URZ+0x28820], R3 ;  /* 0x02882003160075a7 */ /* 0x000e62000802017f */
[----:B---3--:R-:W-:-:S05]  /*c7e0*/  VIADD R6, R2, 0xfffffffe ;  /* 0xfffffffe02067836 */ /* 0x008fca0000000000 */
[----:B------:R-:W-:Y:S01]  /*c7f0*/  ISETP.GE.AND P0, PT, R6, R35, PT ;  /* 0x000000230600720c */ /* 0x000fe20003f06270 */
[----:B01----:R-:W-:-:S12]  /*c800*/  @!P1 BRA `(.L_x_285) ;  /* 0x0000004000249947 */ /* 0x003fd80003800000 */
.L_x_374:
[----:B------:R-:W-:Y:S05]  /*c810*/  BSYNC B0 ;  /* 0x0000000000007941 */ /* 0x000fea0003800000 */
.L_x_284:
[----:B------:R-:W-:Y:S04]  /*c820*/  BSSY B0, `(.L_x_286) ;  /* 0x0000108000007945 */ /* 0x000fe80003800000 */
[----:B------:R-:W-:Y:S05]  /*c830*/  @!P0 BRA `(.L_x_287) ;  /* 0x0000001000188947 */ /* 0x000fea0003800000 */
[----:B------:R-:W-:Y:S01]  /*c840*/  ULDC UR4, c[0x0][0x2f4] ;  /* 0x0000bd0000047ab9 */ /* 0x000fe20000000800 */
[----:B------:R-:W-:Y:S01]  /*c850*/  IMAD.MOV.U32 R17, RZ, RZ, R28 ;  /* 0x000000ffff117224 */ /* 0x000fe200078e001c */
[----:B------:R-:W-:Y:S01]  /*c860*/  ISETP.GE.AND P2, PT, R30, UR4, PT ;  /* 0x000000041e007c0c */ /* 0x000fe2000bf46270 */
[----:B------:R-:W-:Y:S01]  /*c870*/  IMAD.MOV.U32 R10, RZ, RZ, R25 ;  /* 0x000000ffff0a7224 */ /* 0x000fe200078e0019 */
[----:B------:R-:W-:Y:S01]  /*c880*/  ISETP.GE.AND P1, PT, R29, UR4, PT ;  /* 0x000000041d007c0c */ /* 0x000fe2000bf26270 */
[----:B------:R-:W-:-:S12]  /*c890*/  IMAD.MOV.U32 R31, RZ, RZ, R26 ;  /* 0x000000ffff1f7224 */ /* 0x000fd800078e001a */
.L_x_300:
[----:B0-----:R-:W0:Y:S01]  /*c8a0*/  S2R R3, SR_TID.X ;  /* 0x0000000000037919 */ /* 0x001e220000002100 */
[----:B------:R-:W1:Y:S01]  /*c8b0*/  LDC R4, c[0x0][0x430] ;  /* 0x00010c00ff047b82 */ /* 0x000e620000000800 */
[----:B------:R-:W3:Y:S01]  /*c8c0*/  LDL R9, [R1+0x24] ;  /* 0x0000240001097983 */ /* 0x000ee20000100800 */
[----:B-1----:R-:W-:Y:S02]  /*c8d0*/  ISETP.NE.AND P0, PT, R4, 0x1, PT ;  /* 0x000000010400780c */ /* 0x002fe40003f05270 */
[----:B0-----:R-:W-:-:S04]  /*c8e0*/  LOP3.LUT R0, R3, 0x7f, RZ, 0xc0, !PT ;  /* 0x0000007f03007812 */ /* 0x001fc800078ec0ff */
[----:B------:R-:W-:-:S07]  /*c8f0*/  SHF.R.U32.HI R5, RZ, 0x3, R0 ;  /* 0x00000003ff057819 */ /* 0x000fce0000011600 */
[----:B------:R-:W0:Y:S01]  /*c900*/  @P0 LDC R0, c[0x0][0x434] ;  /* 0x00010d00ff000b82 */ /* 0x000e220000000800 */
[----:B------:R-:W-:-:S07]  /*c910*/  IMAD.SHL.U32 R4, R3, 0x10, RZ ;  /* 0x0000001003047824 */ /* 0x000fce00078e00ff */
[----:B------:R-:W1:Y:S01]  /*c920*/  @P0 LDC R3, c[0x0][0x438] ;  /* 0x00010e00ff030b82 */ /* 0x000e620000000800 */
[----:B------:R-:W-:Y:S01]  /*c930*/  IMAD R7, R6, 0x80, R5 ;  /* 0x0000008006077824 */ /* 0x000fe200078e0205 */
[----:B------:R-:W-:-:S04]  /*c940*/  LOP3.LUT R4, R4, 0x70, RZ, 0xc0, !PT ;  /* 0x0000007004047812 */ /* 0x000fc800078ec0ff */
[----:B------:R-:W-:Y:S01]  /*c950*/  IADD3 R7, R4, R7, R36 ;  /* 0x0000000704077210 */ /* 0x000fe20007ffe024 */
[----:B------:R-:W-:Y:S05]  /*c960*/  YIELD ;  /* 0x0000000000007946 */ /* 0x000fea0003800000 */
[----:B------:R-:W-:Y:S01]  /*c970*/  MOV R8, R7 ;  /* 0x0000000700087202 */ /* 0x000fe20000000f00 */
[----:B------:R-:W-:Y:S01]  /*c980*/  ULDC.64 UR4, c[0x0][0x428] ;  /* 0x00010a0000047ab9 */ /* 0x000fe20000000a00 */
[----:B0-----:R-:W-:-:S05]  /*c990*/  @P0 IMAD.HI.U32 R0, R7, R0, RZ ;  /* 0x0000000007000227 */ /* 0x001fca00078e00ff */
[----:B-1----:R-:W-:Y:S01]  /*c9a0*/  @P0 SHF.R.U32.HI R8, RZ, R3, R0 ;  /* 0x00000003ff080219 */ /* 0x002fe20000011600 */
[----:B------:R-:W-:-:S03]  /*c9b0*/  IMAD R5, R37, UR4, RZ ;  /* 0x0000000425057c24 */ /* 0x000fc6000f8e02ff */
[--C-:B------:R-:W-:Y:S01]  /*c9c0*/  SHF.R.S32.HI R3, RZ, 0x1f, R8.reuse ;  /* 0x0000001fff037819 */ /* 0x100fe20000011408 */
[----:B------:R-:W-:Y:S02]  /*c9d0*/  IMAD.MOV.U32 R2, RZ, RZ, R8 ;  /* 0x000000ffff027224 */ /* 0x000fe400078e0008 */
[C---:B------:R-:W-:Y:S02]  /*c9e0*/  IMAD R5, R32.reuse, UR5, R5 ;  /* 0x0000000520057c24 */ /* 0x040fe4000f8e0205 */
[----:B------:R-:W-:Y:S01]  /*c9f0*/  IMAD.WIDE.U32 R2, R32, UR4, R2 ;  /* 0x0000000420027c25 */ /* 0x000fe2000f8e0002 */
[----:B------:R-:W-:-:S03]  /*ca00*/  ULDC.64 UR4, c[0x0][0x418] ;  /* 0x0001060000047ab9 */ /* 0x000fc60000000a00 */
[----:B------:R-:W-:Y:S01]  /*ca10*/  IMAD.IADD R3, R5, 0x1, R3 ;  /* 0x0000000105037824 */ /* 0x000fe200078e0203 */
[----:B------:R-:W-:Y:S01]  /*ca20*/  LEA R4, P0, R2, UR4, 0x2 ;  /* 0x0000000402047c11 */ /* 0x000fe2000f8010ff */
[----:B------:R-:W-:Y:S01]  /*ca30*/  VIADD R25, R10, 0x1 ;  /* 0x000000010a197836 */ /* 0x000fe20000000000 */
[----:B------:R-:W-:Y:S02]  /*ca40*/  ULDC UR4, c[0x0][0x430] ;  /* 0x00010c0000047ab9 */ /* 0x000fe40000000800 */
[----:B------:R-:W-:-:S05]  /*ca50*/  LEA.HI.X R5, R2, UR5, R3, 0x2, P0 ;  /* 0x0000000502057c11 */ /* 0x000fca00080f1403 */
[----:B------:R0:W4:Y:S01]  /*ca60*/  LDG.E R0, desc[UR36][R4.64] ;  /* 0x0000002404007981 */ /* 0x000122000c1e1900 */
[----:B------:R-:W-:Y:S01]  /*ca70*/  ISETP.NE.AND P0, PT, R25, 0x2, PT ;  /* 0x000000021900780c */ /* 0x000fe20003f05270 */
[----:B------:R-:W-:-:S03]  /*ca80*/  IMAD.MOV R2, RZ, RZ, -R8 ;  /* 0x000000ffff027224 */ /* 0x000fc600078e0a08 */
[----:B------:R-:W-:Y:S01]  /*ca90*/  SEL R28, RZ, 0x1, P0 ;  /* 0x00000001ff1c7807 */ /* 0x000fe20000000000 */
[----:B------:R-:W-:Y:S01]  /*caa0*/  IMAD.MOV.U32 R26, RZ, RZ, R6 ;  /* 0x000000ffff1a7224 */ /* 0x000fe200078e0006 */
[----:B------:R-:W-:Y:S01]  /*cab0*/  SEL R25, R25, RZ, P0 ;  /* 0x000000ff19197207 */ /* 0x000fe20000000000 */
[----:B0-----:R-:W-:Y:S01]  /*cac0*/  IMAD R4, R2, UR4, R7 ;  /* 0x0000000402047c24 */ /* 0x001fe2000f8e0207 */
[----:B------:R-:W-:Y:S02]  /*cad0*/  LOP3.LUT R28, R17, R28, RZ, 0x3c, !PT ;  /* 0x0000001c111c7212 */ /* 0x000fe400078e3cff */
[----:B---3--:R-:W-:Y:S02]  /*cae0*/  ISETP.NE.AND P3, PT, R9, 0x3, PT ;  /* 0x000000030900780c */ /* 0x008fe40003f65270 */
[----:B----4-:R-:W-:-:S11]  /*caf0*/  SHF.R.S32.HI R21, RZ, 0x1f, R0 ;  /* 0x0000001fff157819 */ /* 0x010fd60000011400 */
[----:B------:R-:W-:Y:S05]  /*cb00*/  @!P3 BRA `(.L_x_288) ;  /* 0x000000000004b947 */ /* 0x000fea0003800000 */
[----:B------:R-:W-:Y:S01]  /*cb10*/  BPT.TRAP 0x1 ;  /* 0x000000040000795c */ /* 0x000fe20000300000 */
.L_x_288:
[----:B------:R-:W-:Y:S01]  /*cb20*/  IMAD R6, R25, 0x8, R22 ;  /* 0x0000000819067824 */ /* 0x000fe200078e0216 */
[----:B------:R-:W-:Y:S01]  /*cb30*/  SHF.L.U32 R3, R28, 0x1f, RZ ;  /* 0x0000001f1c037819 */ /* 0x000fe200000006ff */
[----:B------:R-:W-:Y:S03]  /*cb40*/  BSSY B1, `(.L_x_289) ;  /* 0x0000003000017945 */ /* 0x000fe60003800000 */
[----:B------:R-:W0:Y:S02]  /*cb50*/  SYNCS.PHASECHK.TRANS64.TRYWAIT P0, [R6+URZ+0x28840], R3 ;  /* 0x02884003060075a7 */ /* 0x000e24000800017f */
[----:B0-----:R-:W-:Y:S05]  /*cb60*/  @!P0 BRA `(.L_x_290) ;  /* 0x0000003c00608947 */ /* 0x001fea0003800000 */
.L_x_375:
[----:B------:R-:W-:Y:S05]  /*cb70*/  BSYNC B1 ;  /* 0x0000000000017941 */ /* 0x000fea0003800000 */
.L_x_289:
[----:B------:R-:W-:Y:S01]  /*cb80*/  SHF.R.S32.HI R20, RZ, 0x1f, R4 ;  /* 0x0000001fff147819 */ /* 0x000fe20000011404 */
[----:B------:R-:W-:Y:S01]  /*cb90*/  ULDC.64 UR4, c[0x0][0x300] ;  /* 0x0000c00000047ab9 */ /* 0x000fe20000000a00 */
[----:B------:R-:W-:Y:S01]  /*cba0*/  ULDC.64 UR6, c[0x0][0x2e8] ;  /* 0x0000ba0000067ab9 */ /* 0x000fe20000000a00 */
[----:B0-----:R-:W-:Y:S01]  /*cbb0*/  IMAD.WIDE.U32 R2, R4, UR4, RZ ;  /* 0x0000000404027c25 */ /* 0x001fe2000f8e00ff */
[C---:B------:R-:W-:Y:S02]  /*cbc0*/  LOP3.LUT P4, RZ, R27.reuse, 0x2, RZ, 0xc0, !PT ;  /* 0x000000021bff7812 */ /* 0x040fe4000788c0ff */
[----:B------:R-:W-:Y:S01]  /*cbd0*/  LOP3.LUT P3, RZ, R27, 0x1, RZ, 0xc0, !PT ;  /* 0x000000011bff7812 */ /* 0x000fe2000786c0ff */
[----:B------:R-:W-:Y:S02]  /*cbe0*/  IMAD R5, R20, UR4, RZ ;  /* 0x0000000414057c24 */ /* 0x000fe4000f8e02ff */
[----:B------:R-:W-:Y:S02]  /*cbf0*/  IMAD R7, R25, 0x4000, R33 ;  /* 0x0000400019077824 */ /* 0x000fe400078e0221 */
[----:B------:R-:W-:Y:S01]  /*cc00*/  IMAD R5, R4, UR5, R5 ;  /* 0x0000000504057c24 */ /* 0x000fe2000f8e0205 */
[----:B------:R-:W-:-:S03]  /*cc10*/  ULDC.64 UR4, c[0x0][0x310] ;  /* 0x0000c40000047ab9 */ /* 0x000fc60000000a00 */
[----:B------:R-:W-:Y:S02]  /*cc20*/  IMAD.IADD R3, R3, 0x1, R5 ;  /* 0x0000000103037824 */ /* 0x000fe400078e0205 */
[----:B------:R-:W-:Y:S02]  /*cc30*/  IMAD R5, R21, UR4, RZ ;  /* 0x0000000415057c24 */ /* 0x000fe4000f8e02ff */
[----:B------:R-:W-:-:S04]  /*cc40*/  IMAD.WIDE.U32 R2, R0, UR4, R2 ;  /* 0x0000000400027c25 */ /* 0x000fc8000f8e0002 */
[----:B------:R-:W-:Y:S01]  /*cc50*/  IMAD R5, R0, UR5, R5 ;  /* 0x0000000500057c24 */ /* 0x000fe2000f8e0205 */
[----:B------:R-:W-:-:S03]  /*cc60*/  ULDC.64 UR4, c[0x0][0x308] ;  /* 0x0000c20000047ab9 */ /* 0x000fc60000000a00 */
[----:B------:R-:W-:Y:S02]  /*cc70*/  IMAD.IADD R3, R3, 0x1, R5 ;  /* 0x0000000103037824 */ /* 0x000fe400078e0205 */
[----:B------:R-:W-:Y:S01]  /*cc80*/  IMAD.WIDE.U32 R2, R24, UR4, R2 ;  /* 0x0000000418027c25 */ /* 0x000fe2000f8e0002 */
[----:B------:R-:W-:-:S03]  /*cc90*/  UMOV UR4, 0xffffffff ;  /* 0xffffffff00047882 */ /* 0x000fc60000000000 */
[----:B------:R-:W-:Y:S01]  /*cca0*/  IMAD R9, R24, UR5, R3 ;  /* 0x0000000518097c24 */ /* 0x000fe2000f8e0203 */
[----:B------:R-:W-:-:S04]  /*ccb0*/  LEA R8, P0, R2, UR6, 0x1 ;  /* 0x0000000602087c11 */ /* 0x000fc8000f8008ff */
[----:B------:R-:W-:Y:S01]  /*ccc0*/  LEA.HI.X R9, R2, UR7, R9, 0x1, P0 ;  /* 0x0000000702097c11 */ /* 0x000fe200080f0c09 */
[----:B------:R-:W-:Y:S08]  /*ccd0*/  BRA.DIV UR4, `(.L_x_291) ;  /* 0x0000003e04187947 */ /* 0x000ff0000b800000 */
[----:B------:R-:W0:Y:S01]  /*cce0*/  SHFL.IDX PT, R2, R8, RZ, 0x181f ;  /* 0x00181fff08027589 */ /* 0x000e2200000e0000 */
[----:B------:R-:W-:Y:S02]  /*ccf0*/  IMAD.SHL.U32 R5, R30, 0x2, RZ ;  /* 0x000000021e057824 */ /* 0x000fe400078e00ff */
[----:B------:R-:W-:Y:S01]  /*cd00*/  IMAD R7, R7, 0x2, R22 ;  /* 0x0000000207077824 */ /* 0x000fe200078e0216 */
[----:B------:R-:W1:Y:S02]  /*cd10*/  SHFL.IDX PT, R3, R9, RZ, 0x181f ;  /* 0x00181fff09037589 */ /* 0x000e6400000e0000 */
[----:B0-----:R-:W-:-:S05]  /*cd20*/  IADD3 R2, P0, R2, R5, RZ ;  /* 0x0000000502027210 */ /* 0x001fca0007f1e0ff */
[----:B-1----:R-:W-:-:S05]  /*cd30*/  IMAD.X R3, RZ, RZ, R3, P0 ;  /* 0x000000ffff037224 */ /* 0x002fca00000e0603 */
[----:B------:R-:W-:Y:S01]  /*cd40*/  @!PT LDS RZ, [RZ] ;  /* 0x00000000fffff984 */ /* 0x000fe20000000800 */
[----:B------:R-:W-:Y:S04]  /*cd50*/  LDGSTS.E.BYPASS.LTC128B.128 [R7+0x18400], desc[UR36][R2.64], !P4 ;  /* 0x1840000002077fae */ /* 0x000fe8000e101d64 */
[----:B------:R0:W-:Y:S04]  /*cd60*/  LDGSTS.E.BYPASS.LTC128B.128 [R7+0x1c400], desc[UR36][R2.64+0x80], !P3 ;  /* 0x1c40008002077fae */ /* 0x0001e8000d901d64 */
[----:B0-----:R-:W0:Y:S04]  /*cd70*/  SHFL.IDX PT, R2, R8, 0x1, 0x181f ;  /* 0x00381f0008027f89 */ /* 0x001e2800000e0000 */
[----:B------:R-:W1:Y:S01]  /*cd80*/  SHFL.IDX PT, R3, R9, 0x1, 0x181f ;  /* 0x00381f0009037f89 */ /* 0x000e6200000e0000 */
[----:B0-----:R-:W-:-:S05]  /*cd90*/  IADD3 R2, P0, R2, R5, RZ ;  /* 0x0000000502027210 */ /* 0x001fca0007f1e0ff */
[----:B-1----:R-:W-:-:S05]  /*cda0*/  IMAD.X R3, RZ, RZ, R3, P0 ;  /* 0x000000ffff037224 */ /* 0x002fca00000e0603 */
        /* <DEDUP_REMOVED lines=16> */
[----:B0-----:R-:W-:-:S04]  /*ceb0*/  IADD3 R2, P0, R2, R5, RZ ;  /* 0x0000000502027210 */ /* 0x001fc80007f1e0ff */
[----:B-1----:R-:W-:-:S05]  /*cec0*/  IADD3.X R3, RZ, R3, RZ, P0, !PT ;  /* 0x00000003ff037210 */ /* 0x002fca00007fe4ff */
        /* <DEDUP_REMOVED lines=9> */
[----:B------:R-:W1:Y:S04]  /*cf60*/  SHFL.IDX PT, R3, R9, 0x6, 0x181f ;  /* 0x00d81f0009037f89 */ /* 0x000e6800000e0000 */
[----:B------:R-:W3:Y:S01]  /*cf70*/  SHFL.IDX PT, R9, R9, 0x7, 0x181f ;  /* 0x00f81f0009097f89 */ /* 0x000ee200000e0000 */
[----:B0-----:R-:W-:-:S05]  /*cf80*/  IADD3 R2, P0, R2, R5, RZ ;  /* 0x0000000502027210 */ /* 0x001fca0007f1e0ff */
[----:B-1----:R-:W-:-:S05]  /*cf90*/  IMAD.X R3, RZ, RZ, R3, P0 ;  /* 0x000000ffff037224 */ /* 0x002fca00000e0603 */
[----:B------:R-:W-:Y:S04]  /*cfa0*/  LDGSTS.E.BYPASS.LTC128B.128 [R7+0x1b400], desc[UR36][R2.64], !P4 ;  /* 0x1b40000002077fae */ /* 0x000fe8000e101d64 */
[----:B------:R0:W-:Y:S04]  /*cfb0*/  LDGSTS.E.BYPASS.LTC128B.128 [R7+0x1f400], desc[UR36][R2.64+0x80], !P3 ;  /* 0x1f40008002077fae */ /* 0x0001e8000d901d64 */
[----:B0--3--:R0:W1:Y:S02]  /*cfc0*/  SHFL.IDX PT, R2, R8, 0x7, 0x181f ;  /* 0x00f81f0008027f89 */ /* 0x00906400000e0000 */
.L_x_393:
[----:B-1----:R-:W-:-:S05]  /*cfd0*/  IADD3 R2, P0, R2, R5, RZ ;  /* 0x0000000502027210 */ /* 0x002fca0007f1e0ff */
        /* <DEDUP_REMOVED lines=8> */
.L_x_292:
[----:B------:R-:W-:Y:S02]  /*d060*/  PLOP3.LUT P3, PT, P3, P0, PT, 0xa2, 0x0 ;  /* 0x000000000000781c */ /* 0x000fe40001f61472 */
[----:B------:R-:W-:-:S08]  /*d070*/  @P0 R2UR P3, UR4, R6 ;  /* 0x00000000060402ca */ /* 0x000fd00000060000 */
[----:B------:R-:W-:-:S05]  /*d080*/  @P0 PLOP3.LUT P0, PT, P3, PT, PT, 0x80, 0x0 ;  /* 0x000000000000081c */ /* 0x000fca0001f0f070 */
[----:B------:R-:W-:Y:S01]  /*d090*/  @!P3 SYNCS.ARRIVE.TRANS64.RED.A0T1 RZ, [UR4+0x28830], RZ ;  /* 0x028830ffffffb9a7 */ /* 0x000fe20008200404 */
[----:B------:R-:W-:Y:S07]  /*d0a0*/  @!P3 ARRIVES.LDGSTSBAR.64.TRANSCNT [UR4+0x28830] ;  /* 0x02883000ff00b9b0 */ /* 0x000fee0008000a84 */
[----:B------:R-:W-:Y:S05]  /*d0b0*/  @P0 BRA.U.ANY `(.L_x_292) ;  /* 0xfffffffd00e80947 */ /* 0x000fea000393ffff */
[----:B------:R-:W-:Y:S01]  /*d0c0*/  NOP ;  /* 0x0000000000007918 */ /* 0x000fe20000000000 */
[----:B-1----:R-:W3:Y:S02]  /*d0d0*/  LDL R2, [R1+0x24] ;  /* 0x0000240001027983 */ /* 0x002ee40000100800 */
[----:B---3--:R-:W-:-:S13]  /*d0e0*/  ISETP.NE.AND P4, PT, R2, 0x3, PT ;  /* 0x000000030200780c */ /* 0x008fda0003f85270 */
[----:B------:R-:W-:Y:S05]  /*d0f0*/  @!P4 BRA `(.L_x_293) ;  /* 0x000000000004c947 */ /* 0x000fea0003800000 */
[----:B------:R-:W-:Y:S01]  /*d100*/  BPT.TRAP 0x1 ;  /* 0x000000040000795c */ /* 0x000fe20000300000 */
.L_x_293:
[----:B------:R1:W-:Y:S01]  /*d110*/  SYNCS.ARRIVE.TRANS64.A1T0 RZ, [R6+URZ+0x28830], RZ ;  /* 0x028830ff06ff79a7 */ /* 0x0003e2000810003f */
[----:B------:R-:W-:Y:S05]  /*d120*/  @!P4 BRA `(.L_x_294) ;  /* 0x000000000004c947 */ /* 0x000fea0003800000 */
[----:B------:R-:W-:Y:S01]  /*d130*/  BPT.TRAP 0x1 ;  /* 0x000000040000795c */ /* 0x000fe20000300000 */
.L_x_294:
[----:B------:R-:W-:Y:S01]  /*d140*/  SHF.L.U32 R3, R17, 0x1f, RZ ;  /* 0x0000001f11037819 */ /* 0x000fe200000006ff */
[----:B-1----:R-:W-:Y:S01]  /*d150*/  IMAD R6, R10, 0x8, R22 ;  /* 0x000000080a067824 */ /* 0x002fe200078e0216 */
[----:B------:R-:W-:Y:S03]  /*d160*/  BSSY B1, `(.L_x_295) ;  /* 0x0000003000017945 */ /* 0x000fe60003800000 */
[----:B------:R-:W1:Y:S02]  /*d170*/  SYNCS.PHASECHK.TRANS64.TRYWAIT P0, [R6+URZ+0x28860], R3 ;  /* 0x02886003060075a7 */ /* 0x000e64000800017f */
[----:B-1----:R-:W-:Y:S05]  /*d180*/  @!P0 BRA `(.L_x_296) ;  /* 0x0000004000388947 */ /* 0x002fea0003800000 */
.L_x_394:
[----:B------:R-:W-:Y:S05]  /*d190*/  BSYNC B1 ;  /* 0x0000000000017941 */ /* 0x000fea0003800000 */
.L_x_295:
[----:B------:R-:W3:Y:S01]  /*d1a0*/  S2R R2, SR_TID.X ;  /* 0x0000000000027919 */ /* 0x000ee20000002100 */
[----:B------:R-:W-:Y:S01]  /*d1b0*/  UMOV UR4, 0xffffffff ;  /* 0xffffffff00047882 */ /* 0x000fe20000000000 */
[----:B0-----:R-:W-:Y:S02]  /*d1c0*/  IMAD R8, R31, -0x80, R34 ;  /* 0xffffff801f087824 */ /* 0x001fe400078e0222 */
[----:B------:R-:W-:Y:S01]  /*d1d0*/  IMAD R7, R10, 0x4000, R33 ;  /* 0x000040000a077824 */ /* 0x000fe200078e0221 */
[----:B---3--:R-:W-:-:S04]  /*d1e0*/  LOP3.LUT R2, R2, 0x7f, RZ, 0xc0, !PT ;  /* 0x0000007f02027812 */ /* 0x008fc800078ec0ff */
[----:B------:R-:W-:-:S05]  /*d1f0*/  SHF.R.U32.HI R2, RZ, 0x3, R2 ;  /* 0x00000003ff027819 */ /* 0x000fca0000011602 */
[----:B------:R-:W-:Y:S01]  /*d200*/  IMAD.IADD R8, R8, 0x1, -R2 ;  /* 0x0000000108087824 */ /* 0x000fe200078e0a02 */
[----:B------:R-:W-:Y:S06]  /*d210*/  BRA.DIV UR4, `(.L_x_297) ;  /* 0x0000004204287947 */ /* 0x000fec000b800000 */
[----:B------:R-:W0:Y:S01]  /*d220*/  SHFL.IDX PT, R2, R18, RZ, 0x181f ;  /* 0x00181fff12027589 */ /* 0x000e2200000e0000 */
[----:B------:R-:W-:-:S03]  /*d230*/  IMAD R7, R7, 0x2, R22 ;  /* 0x0000000207077824 */ /* 0x000fc600078e0216 */
[----:B-1----:R-:W1:Y:S04]  /*d240*/  SHFL.IDX PT, R3, R23, RZ, 0x181f ;  /* 0x00181fff17037589 */ /* 0x002e6800000e0000 */
[----:B--2---:R-:W-:Y:S01]  /*d250*/  SHFL.IDX PT, R14, R18, 0x7, 0x181f ;  /* 0x00f81f00120e7f89 */ /* 0x004fe200000e0000 */
[----:B0-----:R-:W-:-:S05]  /*d260*/  IADD3 R2, P0, R2, R5, RZ ;  /* 0x0000000502027210 */ /* 0x001fca0007f1e0ff */
[----:B-1----:R-:W-:Y:S01]  /*d270*/  IMAD.X R3, RZ, RZ, R3, P0 ;  /* 0x000000ffff037224 */ /* 0x002fe200000e0603 */
[----:B------:R-:W-:-:S13]  /*d280*/  ISETP.LT.OR P0, PT, R8, 0x1, P2 ;  /* 0x000000010800780c */ /* 0x000fda0001701670 */
[----:B------:R-:W-:Y:S01]  /*d290*/  LDGSTS.E.BYPASS.LTC128B.128 [R7+0x400], desc[UR36][R2.64], !P0 ;  /* 0x0040000002077fae */ /* 0x000fe2000c101d64 */
[----:B------:R-:W-:-:S13]  /*d2a0*/  ISETP.LT.OR P0, PT, R8, 0x1, P1 ;  /* 0x000000010800780c */ /* 0x000fda0000f01670 */
[----:B------:R0:W-:Y:S04]  /*d2b0*/  LDGSTS.E.BYPASS.LTC128B.128 [R7+0x4400], desc[UR36][R2.64+0x80], !P0 ;  /* 0x0440008002077fae */ /* 0x0001e8000c101d64 */
[----:B0-----:R-:W0:Y:S04]  /*d2c0*/  SHFL.IDX PT, R2, R18, 0x1, 0x181f ;  /* 0x00381f0012027f89 */ /* 0x001e2800000e0000 */
[----:B------:R-:W1:Y:S01]  /*d2d0*/  SHFL.IDX PT, R3, R23, 0x1, 0x181f ;  /* 0x00381f0017037f89 */ /* 0x000e6200000e0000 */
        /* <DEDUP_REMOVED lines=39> */
[----:B------:R-:W1:Y:S04]  /*d550*/  SHFL.IDX PT, R3, R23, 0x6, 0x181f ;  /* 0x00d81f0017037f89 */ /* 0x000e6800000e0000 */
[----:B------:R-:W2:Y:S01]  /*d560*/  SHFL.IDX PT, R23, R23, 0x7, 0x181f ;  /* 0x00f81f0017177f89 */ /* 0x000ea200000e0000 */
[----:B0-----:R-:W-:-:S05]  /*d570*/  IADD3 R2, P0, R2, R5, RZ ;  /* 0x0000000502027210 */ /* 0x001fca0007f1e0ff */
[----:B-1----:R-:W-:Y:S01]  /*d580*/  IMAD.X R3, RZ, RZ, R3, P0 ;  /* 0x000000ffff037224 */ /* 0x002fe200000e0603 */
[----:B------:R-:W-:-:S13]  /*d590*/  ISETP.LT.OR P0, PT, R8, 0x61, P2 ;  /* 0x000000610800780c */ /* 0x000fda0001701670 */
[----:B------:R1:W-:Y:S01]  /*d5a0*/  LDGSTS.E.BYPASS.LTC128B.128 [R7+0x3400], desc[UR36][R2.64], !P0 ;  /* 0x0340000002077fae */ /* 0x0003e2000c101d64 */
[----:B------:R-:W-:-:S13]  /*d5b0*/  ISETP.LT.OR P0, PT, R8, 0x61, P1 ;  /* 0x000000610800780c */ /* 0x000fda0000f01670 */
[----:B--2---:R1:W-:Y:S02]  /*d5c0*/  LDGSTS.E.BYPASS.LTC128B.128 [R7+0x7400], desc[UR36][R2.64+0x80], !P0 ;  /* 0x0740008002077fae */ /* 0x0043e4000c101d64 */
.L_x_412:
[----:B01----:R-:W-:Y:S01]  /*d5d0*/  IADD3 R2, P0, R14, R5, RZ ;  /* 0x000000050e027210 */ /* 0x003fe20007f1e0ff */
[----:B------:R-:W-:Y:S01]  /*d5e0*/  ULDC.64 UR4, c[0x0][0x328] ;  /* 0x0000ca0000047ab9 */ /* 0x000fe20000000a00 */
[----:B------:R-:W-:Y:S01]  /*d5f0*/  ULDC.64 UR6, c[0x0][0x318] ;  /* 0x0000c60000067ab9 */ /* 0x000fe20000000a00 */
[----:B------:R-:W-:Y:S02]  /*d600*/  IMAD R5, R20, UR4, RZ ;  /* 0x0000000414057c24 */ /* 0x000fe4000f8e02ff */
[----:B------:R-:W-:Y:S01]  /*d610*/  IMAD.X R3, RZ, RZ, R23, P0 ;  /* 0x000000ffff037224 */ /* 0x000fe200000e0617 */
[----:B------:R-:W-:Y:S01]  /*d620*/  ISETP.LT.OR P0, PT, R8, 0x71, P2 ;  /* 0x000000710800780c */ /* 0x000fe20001701670 */
[----:B------:R-:W-:-:S12]  /*d630*/  IMAD R5, R4, UR5, R5 ;  /* 0x0000000504057c24 */ /* 0x000fd8000f8e0205 */
[----:B------:R-:W-:Y:S01]  /*d640*/  @!PT LDS RZ, [RZ] ;  /* 0x00000000fffff984 */ /* 0x000fe20000000800 */
[----:B------:R-:W-:Y:S01]  /*d650*/  @!PT LDS RZ, [RZ] ;  /* 0x00000000fffff984 */ /* 0x000fe20000000800 */
[----:B------:R-:W-:Y:S01]  /*d660*/  @!PT LDS RZ, [RZ] ;  /* 0x00000000fffff984 */ /* 0x000fe20000000800 */
[----:B------:R-:W-:Y:S01]  /*d670*/  LDGSTS.E.BYPASS.LTC128B.128 [R7+0x3c00], desc[UR36][R2.64], !P0 ;  /* 0x03c0000002077fae */ /* 0x000fe2000c101d64 */
[----:B------:R-:W-:-:S13]  /*d680*/  ISETP.LT.OR P0, PT, R8, 0x71, P1 ;  /* 0x000000710800780c */ /* 0x000fda0000f01670 */
[----:B------:R0:W-:Y:S02]  /*d690*/  LDGSTS.E.BYPASS.LTC128B.128 [R7+0x7c00], desc[UR36][R2.64+0x80], !P0 ;  /* 0x07c0008002077fae */ /* 0x0001e4000c101d64 */
[----:B0-----:R-:W-:Y:S01]  /*d6a0*/  IMAD.WIDE.U32 R2, R4, UR4, RZ ;  /* 0x0000000404027c25 */ /* 0x001fe2000f8e00ff */
[----:B------:R-:W-:-:S03]  /*d6b0*/  ULDC.64 UR4, c[0x0][0x338] ;  /* 0x0000ce0000047ab9 */ /* 0x000fc60000000a00 */
[----:B------:R-:W-:Y:S01]  /*d6c0*/  IMAD R21, R21, UR4, RZ ;  /* 0x0000000415157c24 */ /* 0x000fe2000f8e02ff */
[----:B------:R-:W-:-:S03]  /*d6d0*/  IADD3 R3, R3, R5, RZ ;  /* 0x0000000503037210 */ /* 0x000fc60007ffe0ff */
[C---:B------:R-:W-:Y:S02]  /*d6e0*/  IMAD R21, R0.reuse, UR5, R21 ;  /* 0x0000000500157c24 */ /* 0x040fe4000f8e0215 */
[----:B------:R-:W-:Y:S01]  /*d6f0*/  IMAD.WIDE.U32 R2, R0, UR4, R2 ;  /* 0x0000000400027c25 */ /* 0x000fe2000f8e0002 */
[----:B------:R-:W-:Y:S01]  /*d700*/  ULDC.64 UR4, c[0x0][0x330] ;  /* 0x0000cc0000047ab9 */ /* 0x000fe20000000a00 */
[----:B------:R-:W-:Y:S02]  /*d710*/  NOP ;  /* 0x0000000000007918 */ /* 0x000fe40000000000 */
[----:B------:R-:W-:Y:S02]  /*d720*/  IMAD.IADD R3, R3, 0x1, R21 ;  /* 0x0000000103037824 */ /* 0x000fe400078e0215 */
[----:B------:R-:W-:-:S04]  /*d730*/  IMAD.WIDE.U32 R2, R24, UR4, R2 ;  /* 0x0000000418027c25 */ /* 0x000fc8000f8e0002 */
[----:B------:R-:W-:Y:S01]  /*d740*/  IMAD R3, R24, UR5, R3 ;  /* 0x0000000518037c24 */ /* 0x000fe2000f8e0203 */
[----:B------:R-:W-:-:S04]  /*d750*/  LEA R18, P0, R2, UR6, 0x1 ;  /* 0x0000000602127c11 */ /* 0x000fc8000f8008ff */
[----:B------:R-:W-:Y:S02]  /*d760*/  LEA.HI.X R23, R2, UR7, R3, 0x1, P0 ;  /* 0x0000000702177c11 */ /* 0x000fe400080f0c03 */
[----:B------:R-:W-:-:S13]  /*d770*/  PLOP3.LUT P0, PT, PT, PT, PT, 0x80, 0x0 ;  /* 0x000000000000781c */ /* 0x000fda0003f0f070 */
.L_x_298:
        /* <DEDUP_REMOVED lines=11> */
.L_x_299:
[C---:B------:R-:W-:Y:S01]  /*d830*/  ISETP.GT.AND P0, PT, R26.reuse, R35, PT ;  /* 0x000000231a00720c */ /* 0x040fe20003f04270 */
[----:B------:R0:W-:Y:S01]  /*d840*/  SYNCS.ARRIVE.TRANS64.A1T0 RZ, [R6+URZ+0x28850], RZ ;  /* 0x028850ff06ff79a7 */ /* 0x0001e2000810003f */
[----:B------:R-:W-:Y:S02]  /*d850*/  IMAD.MOV.U32 R17, RZ, RZ, R28 ;  /* 0x000000ffff117224 */ /* 0x000fe400078e001c */
[----:B------:R-:W-:Y:S02]  /*d860*/  IMAD.MOV.U32 R10, RZ, RZ, R25 ;  /* 0x000000ffff0a7224 */ /* 0x000fe400078e0019 */
[----:B------:R-:W-:Y:S02]  /*d870*/  IMAD.MOV.U32 R31, RZ, RZ, R26 ;  /* 0x000000ffff1f7224 */ /* 0x000fe400078e001a */
[----:B0-----:R-:W-:-:S05]  /*d880*/  VIADD R6, R26, 0xffffffff ;  /* 0xffffffff1a067836 */ /* 0x001fca0000000000 */
[----:B------:R-:W-:Y:S05]  /*d890*/  @P0 BRA `(.L_x_300) ;  /* 0xfffffff000000947 */ /* 0x000fea000383ffff */
.L_x_287:
[----:B------:R-:W-:Y:S05]  /*d8a0*/  BSYNC B0 ;  /* 0x0000000000007941 */ /* 0x000fea0003800000 */
.L_x_286:
[----:B------:R-:W1:Y:S01]  /*d8b0*/  S2R R0, SR_TID.X ;  /* 0x0000000000007919 */ /* 0x000e620000002100 */
[----:B------:R-:W-:Y:S01]  /*d8c0*/  BSSY B0, `(.L_x_301) ;  /* 0x0000010000007945 */ /* 0x000fe20003800000 */
[----:B-1----:R-:W-:-:S04]  /*d8d0*/  LOP3.LUT R0, R0, 0x7f, RZ, 0xc0, !PT ;  /* 0x0000007f00007812 */ /* 0x002fc800078ec0ff */
[----:B------:R-:W-:-:S13]  /*d8e0*/  ISETP.NE.AND P0, PT, R0, RZ, PT ;  /* 0x000000ff0000720c */ /* 0x000fda0003f05270 */
[----:B------:R-:W-:Y:S05]  /*d8f0*/  @P0 BRA `(.L_x_302) ;  /* 0x0000000000300947 */ /* 0x000fea0003800000 */
[----:B------:R-:W1:Y:S01]  /*d900*/  S2R R5, SR_LANEID ;  /* 0x0000000000057919 */ /* 0x000e620000000000 */
[----:B------:R-:W-:Y:S01]  /*d910*/  VOTEU.ANY UR4, UPT, PT ;  /* 0x0000000000047886 */ /* 0x000fe200038e0100 */
[----:B0-----:R-:W0:Y:S01]  /*d920*/  LDC.64 R2, c[0x0][0xc60] ;  /* 0x00031800ff027b82 */ /* 0x001e220000000a00 */
[----:B------:R-:W1:Y:S02]  /*d930*/  FLO.U32 R0, UR4 ;  /* 0x0000000400007d00 */ /* 0x000e6400080e0000 */
[----:B-1----:R-:W-:-:S06]  /*d940*/  ISETP.EQ.U32.AND P0, PT, R0, R5, PT ;  /* 0x000000050000720c */ /* 0x002fcc0003f02070 */
[----:B------:R-:W0:Y:S07]  /*d950*/  POPC R5, UR4 ;  /* 0x0000000400057d09 */ /* 0x000e2e0008000000 */
[----:B0-----:R-:W3:Y:S01]  /*d960*/  @P0 ATOMG.E.ADD.STRONG.GPU PT, R3, desc[UR36][R2.64], R5 ;  /* 0x00000005020309a8 */ /* 0x001ee200081ee1e4 */
[----:B------:R-:W0:Y:S02]  /*d970*/  S2R R4, SR_LTMASK ;  /* 0x0000000000047919 */ /* 0x000e240000003900 */
[----:B0-----:R-:W-:-:S04]  /*d980*/  LOP3.LUT R4, R4, UR4, RZ, 0xc0, !PT ;  /* 0x0000000404047c12 */ /* 0x001fc8000f8ec0ff */
[----:B------:R-:W0:Y:S01]  /*d990*/  POPC R7, R4 ;  /* 0x0000000400077309 */ /* 0x000e220000000000 */
[----:B---3--:R-:W0:Y:S02]  /*d9a0*/  SHFL.IDX PT, R0, R3, R0, 0x1f ;  /* 0x00001f0003007589 */ /* 0x008e2400000e0000 */
[----:B0-----:R-:W-:-:S07]  /*d9b0*/  IADD3 R16, R0, UR38, R7 ;  /* 0x0000002600107c10 */ /* 0x001fce000fffe007 */
.L_x_302:
[----:B------:R-:W-:Y:S05]  /*d9c0*/  BSYNC B0 ;  /* 0x0000000000007941 */ /* 0x000fea0003800000 */
.L_x_301:
[----:B------:R-:W3:Y:S02]  /*d9d0*/  LDL R0, [R1+0x24] ;  /* 0x0000240001007983 */ /* 0x000ee40000100800 */
[----:B---3--:R-:W-:-:S13]  /*d9e0*/  ISETP.NE.AND P0, PT, R0, 0x3, PT ;  /* 0x000000030000780c */ /* 0x008fda0003f05270 */
[----:B------:R-:W-:Y:S05]  /*d9f0*/  @!P0 BRA `(.L_x_303) ;  /* 0x0000000000048947 */ /* 0x000fea0003800000 */
[----:B------:R-:W-:Y:S01]  /*da00*/  BPT.TRAP 0x1 ;  /* 0x000000040000795c */ /* 0x000fe20000300000 */
.L_x_303:
[----:B------:R-:W-:Y:S01]  /*da10*/  IMAD R0, R25, 0x8, R22 ;  /* 0x0000000819007824 */ /* 0x000fe200078e0216 */
[----:B0-----:R-:W-:Y:S01]  /*da20*/  SHF.L.U32 R3, R28, 0x1f, RZ ;  /* 0x0000001f1c037819 */ /* 0x001fe200000006ff */
[----:B------:R-:W-:Y:S01]  /*da30*/  BSSY B0, `(.L_x_304) ;  /* 0x0000004000007945 */ /* 0x000fe20003800000 */
[----:B------:R-:W-:Y:S02]  /*da40*/  IMAD R6, R26, -0x80, R34 ;  /* 0xffffff801a067824 */ /* 0x000fe400078e0222 */
[----:B------:R-:W0:Y:S02]  /*da50*/  SYNCS.PHASECHK.TRANS64.TRYWAIT P0, [R0+URZ+0x28860], R3 ;  /* 0x02886003000075a7 */ /* 0x000e24000800017f */
[----:B0-----:R-:W-:Y:S05]  /*da60*/  @!P0 BRA `(.L_x_305) ;  /* 0x00000040009c8947 */ /* 0x001fea0003800000 */
.L_x_413:
[----:B------:R-:W-:Y:S05]  /*da70*/  BSYNC B0 ;  /* 0x0000000000007941 */ /* 0x000fea0003800000 */
.L_x_304:
[----:B------:R-:W1:Y:S01]  /*da80*/  S2R R2, SR_TID.X ;  /* 0x0000000000027919 */ /* 0x000e620000002100 */
[----:B------:R-:W-:Y:S01]  /*da90*/  UMOV UR4, 0xffffffff ;  /* 0xffffffff00047882 */ /* 0x000fe20000000000 */
[----:B------:R-:W-:Y:S01]  /*daa0*/  IMAD R9, R25, 0x4000, R33 ;  /* 0x0000400019097824 */ /* 0x000fe200078e0221 */
[----:B-1----:R-:W-:-:S04]  /*dab0*/  LOP3.LUT R2, R2, 0x7f, RZ, 0xc0, !PT ;  /* 0x0000007f02027812 */ /* 0x002fc800078ec0ff */
[----:B------:R-:W-:-:S05]  /*dac0*/  SHF.R.U32.HI R2, RZ, 0x3, R2 ;  /* 0x00000003ff027819 */ /* 0x000fca0000011602 */
[----:B------:R-:W-:Y:S01]  /*dad0*/  IMAD.IADD R6, R6, 0x1, -R2 ;  /* 0x0000000106067824 */ /* 0x000fe200078e0a02 */
[----:B------:R-:W-:Y:S06]  /*dae0*/  BRA.DIV UR4, `(.L_x_306) ;  /* 0x0000004204907947 */ /* 0x000fec000b800000 */
[----:B--2---:R-:W1:Y:S01]  /*daf0*/  SHFL.IDX PT, R14, R18, RZ, 0x181f ;  /* 0x00181fff120e7589 */ /* 0x004e6200000e0000 */
[----:B------:R-:W-:Y:S01]  /*db00*/  ULDC UR4, c[0x0][0x2f4] ;  /* 0x0000bd0000047ab9 */ /* 0x000fe20000000800 */
[C---:B------:R-:W-:Y:S01]  /*db10*/  IMAD.SHL.U32 R5, R30.reuse, 0x2, RZ ;  /* 0x000000021e057824 */ /* 0x040fe200078e00ff */
[----:B------:R-:W-:Y:S01]  /*db20*/  ISETP.GE.AND P1, PT, R30, UR4, PT ;  /* 0x000000041e007c0c */ /* 0x000fe2000bf26270 */
[----:B0-----:R-:W0:Y:S01]  /*db30*/  SHFL.IDX PT, R3, R23, RZ, 0x181f ;  /* 0x00181fff17037589 */ /* 0x001e2200000e0000 */
[----:B------:R-:W-:Y:S01]  /*db40*/  ISETP.GE.AND P0, PT, R29, UR4, PT ;  /* 0x000000041d007c0c */ /* 0x000fe2000bf06270 */
[----:B------:R-:W-:Y:S01]  /*db50*/  IMAD R4, R9, 0x2, R22 ;  /* 0x0000000209047824 */ /* 0x000fe200078e0216 */
[C---:B------:R-:W-:Y:S01]  /*db60*/  ISETP.LT.OR P2, PT, R6.reuse, 0x1, P1 ;  /* 0x000000010600780c */ /* 0x040fe20000f41670 */
[----:B------:R-:W2:Y:S01]  /*db70*/  SHFL.IDX PT, R10, R18, 0x1, 0x181f ;  /* 0x00381f00120a7f89 */ /* 0x000ea200000e0000 */
[----:B------:R-:W-:-:S03]  /*db80*/  ISETP.LT.OR P3, PT, R6, 0x1, P0 ;  /* 0x000000010600780c */ /* 0x000fc60000761670 */
[----:B------:R-:W3:Y:S04]  /*db90*/  SHFL.IDX PT, R7, R23, 0x1, 0x181f ;  /* 0x00381f0017077f89 */ /* 0x000ee800000e0000 */
[----:B------:R-:W-:Y:S01]  /*dba0*/  SHFL.IDX PT, R8, R23, 0x2, 0x181f ;  /* 0x00581f0017087f89 */ /* 0x000fe200000e0000 */
[----:B-1----:R-:W-:-:S03]  /*dbb0*/  IADD3 R2, P4, R14, R5, RZ ;  /* 0x000000050e027210 */ /* 0x002fc60007f9e0ff */
[----:B------:R-:W1:Y:S02]  /*dbc0*/  SHFL.IDX PT, R14, R18, 0x2, 0x181f ;  /* 0x00581f00120e7f89 */ /* 0x000e6400000e0000 */
[----:B0-----:R-:W-:-:S05]  /*dbd0*/  IMAD.X R3, RZ, RZ, R3, P4 ;  /* 0x000000ffff037224 */ /* 0x001fca00020e0603 */
[----:B------:R-:W-:Y:S01]  /*dbe0*/  LDGSTS.E.BYPASS.LTC128B.128 [R4+0x400], desc[UR36][R2.64], !P2 ;  /* 0x0040000002047fae */ /* 0x000fe2000d101d64 */
[----:B------:R-:W-:-:S03]  /*dbf0*/  ISETP.LT.OR P2, PT, R6, 0x11, P1 ;  /* 0x000000110600780c */ /* 0x000fc60000f41670 */
[----:B------:R2:W-:Y:S01]  /*dc00*/  LDGSTS.E.BYPASS.LTC128B.128 [R4+0x4400], desc[UR36][R2.64+0x80], !P3 ;  /* 0x0440008002047fae */ /* 0x0005e2000d901d64 */
[----:B------:R-:W-:Y:S02]  /*dc10*/  ISETP.LT.OR P3, PT, R6, 0x11, P0 ;  /* 0x000000110600780c */ /* 0x000fe40000761670 */
[----:B--2---:R-:W-:Y:S02]  /*dc20*/  IADD3 R2, P4, R10, R5, RZ ;  /* 0x000000050a027210 */ /* 0x004fe40007f9e0ff */
[----:B------:R-:W-:Y:S03]  /*dc30*/  SHFL.IDX PT, R10, R18, 0x4, 0x181f ;  /* 0x00981f00120a7f89 */ /* 0x000fe600000e0000 */
[----:B---3--:R-:W-:Y:S02]  /*dc40*/  IMAD.X R3, RZ, RZ, R7, P4 ;  /* 0x000000ffff037224 */ /* 0x008fe400020e0607 */
[----:B------:R-:W-:Y:S04]  /*dc50*/  SHFL.IDX PT, R7, R23, 0x3, 0x181f ;  /* 0x00781f0017077f89 */ /* 0x000fe800000e0000 */
[----:B------:R-:W-:Y:S01]  /*dc60*/  LDGSTS.E.BYPASS.LTC128B.128 [R4+0xc00], desc[UR36][R2.64], !P2 ;  /* 0x00c0000002047fae */ /* 0x000fe2000d101d64 */
[----:B------:R-:W-:-:S03]  /*dc70*/  ISETP.LT.OR P2, PT, R6, 0x21, P1 ;  /* 0x000000210600780c */ /* 0x000fc60000f41670 */
[----:B------:R1:W-:Y:S01]  /*dc80*/  LDGSTS.E.BYPASS.LTC128B.128 [R4+0x4c00], desc[UR36][R2.64+0x80], !P3 ;  /* 0x04c0008002047fae */ /* 0x0003e2000d901d64 */
[----:B------:R-:W-:Y:S02]  /*dc90*/  ISETP.LT.OR P3, PT, R6, 0x21, P0 ;  /* 0x000000210600780c */ /* 0x000fe40000761670 */
[----:B-1----:R-:W-:Y:S02]  /*dca0*/  IADD3 R2, P4, R14, R5, RZ ;  /* 0x000000050e027210 */ /* 0x002fe40007f9e0ff */
[----:B------:R-:W0:Y:S03]  /*dcb0*/  SHFL.IDX PT, R14, R18, 0x3, 0x181f ;  /* 0x00781f00120e7f89 */ /* 0x000e2600000e0000 */
[----:B------:R-:W-:Y:S02]  /*dcc0*/  IMAD.X R3, RZ, RZ, R8, P4 ;  /* 0x000000ffff037224 */ /* 0x000fe400020e0608 */
[----:B------:R-:W1:Y:S04]  /*dcd0*/  SHFL.IDX PT, R8, R23, 0x4, 0x181f ;  /* 0x00981f0017087f89 */ /* 0x000e6800000e0000 */
[----:B------:R-:W-:Y:S01]  /*dce0*/  LDGSTS.E.BYPASS.LTC128B.128 [R4+0x1400], desc[UR36][R2.64], !P2 ;  /* 0x0140000002047fae */ /* 0x000fe2000d101d64 */
[----:B------:R-:W-:-:S03]  /*dcf0*/  ISETP.LT.OR P2, PT, R6, 0x31, P1 ;  /* 0x000000310600780c */ /* 0x000fc60000f41670 */
[----:B------:R0:W-:Y:S01]  /*dd00*/  LDGSTS.E.BYPASS.LTC128B.128 [R4+0x5400], desc[UR36][R2.64+0x80], !P3 ;  /* 0x0540008002047fae */ /* 0x0001e2000d901d64 */
[----:B------:R-:W-:Y:S02]  /*dd10*/  ISETP.LT.OR P3, PT, R6, 0x31, P0 ;  /* 0x000000310600780c */ /* 0x000fe40000761670 */
[----:B0-----:R-:W-:Y:S02]  /*dd20*/  IADD3 R2, P4, R14, R5, RZ ;  /* 0x000000050e027210 */ /* 0x001fe40007f9e0ff */
[----:B------:R-:W0:Y:S03]  /*dd30*/  SHFL.IDX PT, R14, R18, 0x5, 0x181f ;  /* 0x00b81f00120e7f89 */ /* 0x000e2600000e0000 */
[----:B------:R-:W-:Y:S02]  /*dd40*/  IMAD.X R3, RZ, RZ, R7, P4 ;  /* 0x000000ffff037224 */ /* 0x000fe400020e0607 */
[----:B------:R-:W2:Y:S04]  /*dd50*/  SHFL.IDX PT, R7, R23, 0x5, 0x181f ;  /* 0x00b81f0017077f89 */ /* 0x000ea800000e0000 */
[----:B------:R-:W-:Y:S01]  /*dd60*/  LDGSTS.E.BYPASS.LTC128B.128 [R4+0x1c00], desc[UR36][R2.64], !P2 ;  /* 0x01c0000002047fae */ /* 0x000fe2000d101d64 */
[----:B------:R-:W-:-:S03]  /*dd70*/  ISETP.LT.OR P2, PT, R6, 0x41, P1 ;  /* 0x000000410600780c */ /* 0x000fc60000f41670 */
[----:B------:R3:W-:Y:S01]  /*dd80*/  LDGSTS.E.BYPASS.LTC128B.128 [R4+0x5c00], desc[UR36][R2.64+0x80], !P3 ;  /* 0x05c0008002047fae */ /* 0x0007e2000d901d64 */
[----:B------:R-:W-:Y:S02]  /*dd90*/  ISETP.LT.OR P3, PT, R6, 0x41, P0 ;  /* 0x000000410600780c */ /* 0x000fe40000761670 */
[----:B---3--:R-:W-:Y:S02]  /*dda0*/  IADD3 R2, P4, R10, R5, RZ ;  /* 0x000000050a027210 */ /* 0x008fe40007f9e0ff */
[----:B------:R-:W3:Y:S03]  /*ddb0*/  SHFL.IDX PT, R10, R18, 0x6, 0x181f ;  /* 0x00d81f00120a7f89 */ /* 0x000ee600000e0000 */
[----:B-1----:R-:W-:Y:S02]  /*ddc0*/  IMAD.X R3, RZ, RZ, R8, P4 ;  /* 0x000000ffff037224 */ /* 0x002fe400020e0608 */
[----:B------:R-:W1:Y:S04]  /*ddd0*/  SHFL.IDX PT, R8, R23, 0x6, 0x181f ;  /* 0x00d81f0017087f89 */ /* 0x000e6800000e0000 */
[----:B------:R-:W-:Y:S01]  /*dde0*/  LDGSTS.E.BYPASS.LTC128B.128 [R4+0x2400], desc[UR36][R2.64], !P2 ;  /* 0x0240000002047fae */ /* 0x000fe2000d101d64 */
[----:B------:R-:W-:-:S03]  /*ddf0*/  ISETP.LT.OR P2, PT, R6, 0x51, P1 ;  /* 0x000000510600780c */ /* 0x000fc60000f41670 */
[----:B------:R0:W-:Y:S01]  /*de00*/  LDGSTS.E.BYPASS.LTC128B.128 [R4+0x6400], desc[UR36][R2.64+0x80], !P3 ;  /* 0x0640008002047fae */ /* 0x0001e2000d901d64 */
[----:B------:R-:W-:-:S03]  /*de10*/  ISETP.LT.OR P3, PT, R6, 0x51, P0 ;  /* 0x000000510600780c */ /* 0x000fc60000761670 */
[----:B------:R-:W4:Y:S01]  /*de20*/  SHFL.IDX PT, R23, R23, 0x7, 0x181f ;  /* 0x00f81f0017177f89 */ /* 0x000f2200000e0000 */
[----:B0-----:R-:W-:-:S03]  /*de30*/  IADD3 R2, P4, R14, R5, RZ ;  /* 0x000000050e027210 */ /* 0x001fc60007f9e0ff */
[----:B------:R0:W0:Y:S01]  /*de40*/  SHFL.IDX PT, R14, R18, 0x7, 0x181f ;  /* 0x00f81f00120e7f89 */ /* 0x00002200000e0000 */
[----:B--2---:R-:W-:-:S05]  /*de50*/  IADD3.X R3, RZ, R7, RZ, P4, !PT ;  /* 0x00000007ff037210 */ /* 0x004fca00027fe4ff */
[----:B------:R-:W-:Y:S01]  /*de60*/  LDGSTS.E.BYPASS.LTC128B.128 [R4+0x2c00], desc[UR36][R2.64], !P2 ;  /* 0x02c0000002047fae */ /* 0x000fe2000d101d64 */
[----:B------:R-:W-:-:S03]  /*de70*/  ISETP.LT.OR P2, PT, R6, 0x61, P1 ;  /* 0x000000610600780c */ /* 0x000fc60000f41670 */
[----:B------:R3:W-:Y:S01]  /*de80*/  LDGSTS.E.BYPASS.LTC128B.128 [R4+0x6c00], desc[UR36][R2.64+0x80], !P3 ;  /* 0x06c0008002047fae */ /* 0x0007e2000d901d64 */
[----:B------:R-:W-:Y:S02]  /*de90*/  ISETP.LT.OR P3, PT, R6, 0x61, P0 ;  /* 0x000000610600780c */ /* 0x000fe40000761670 */
[----:B---3--:R-:W-:-:S05]  /*dea0*/  IADD3 R2, P4, R10, R5, RZ ;  /* 0x000000050a027210 */ /* 0x008fca0007f9e0ff */
[----:B-1----:R-:W-:-:S05]  /*deb0*/  IMAD.X R3, RZ, RZ, R8, P4 ;  /* 0x000000ffff037224 */ /* 0x002fca00020e0608 */
[----:B------:R1:W-:Y:S04]  /*dec0*/  LDGSTS.E.BYPASS.LTC128B.128 [R4+0x3400], desc[UR36][R2.64], !P2 ;  /* 0x0340000002047fae */ /* 0x0003e8000d101d64 */
[----:B0---4-:R1:W-:Y:S02]  /*ded0*/  LDGSTS.E.BYPASS.LTC128B.128 [R4+0x7400], desc[UR36][R2.64+0x80], !P3 ;  /* 0x0740008002047fae */ /* 0x0113e4000d901d64 */
.L_x_431:
[C---:B------:R-:W-:Y:S02]  /*dee0*/  ISETP.LT.OR P1, PT, R6.reuse, 0x71, P1 ;  /* 0x000000710600780c */ /* 0x040fe40000f21670 */
[----:B------:R-:W-:Y:S02]  /*def0*/  ISETP.LT.OR P0, PT, R6, 0x71, P0 ;  /* 0x000000710600780c */ /* 0x000fe40000701670 */
[----:B-1----:R-:W-:-:S05]  /*df00*/  IADD3 R2, P2, R14, R5, RZ ;  /* 0x000000050e027210 */ /* 0x002fca0007f5e0ff */
[----:B------:R-:W-:-:S05]  /*df10*/  IMAD.X R3, RZ, RZ, R23, P2 ;  /* 0x000000ffff037224 */ /* 0x000fca00010e0617 */
[----:B------:R-:W-:Y:S01]  /*df20*/  @!PT LDS RZ, [RZ] ;  /* 0x00000000fffff984 */ /* 0x000fe20000000800 */
[----:B------:R-:W-:Y:S01]  /*df30*/  @!PT LDS RZ, [RZ] ;  /* 0x00000000fffff984 */ /* 0x000fe20000000800 */
[----:B------:R-:W-:Y:S01]  /*df40*/  @!PT LDS RZ, [RZ] ;  /* 0x00000000fffff984 */ /* 0x000fe20000000800 */
[----:B------:R0:W-:Y:S04]  /*df50*/  LDGSTS.E.BYPASS.LTC128B.128 [R4+0x3c00], desc[UR36][R2.64], !P1 ;  /* 0x03c0000002047fae */ /* 0x0001e8000c901d64 */
[----:B------:R0:W-:Y:S01]  /*df60*/  LDGSTS.E.BYPASS.LTC128B.128 [R4+0x7c00], desc[UR36][R2.64+0x80], !P0 ;  /* 0x07c0008002047fae */ /* 0x0001e2000c101d64 */
[----:B------:R-:W-:Y:S01]  /*df70*/  PLOP3.LUT P0, PT, PT, PT, PT, 0x80, 0x0 ;  /* 0x000000000000781c */ /* 0x000fe20003f0f070 */
[----:B------:R-:W-:-:S12]  /*df80*/  NOP ;  /* 0x0000000000007918 */ /* 0x000fd80000000000 */
.L_x_307:
[----:B------:R-:W-:Y:S02]  /*df90*/  PLOP3.LUT P1, PT, P1, P0, PT, 0xa2, 0x0 ;  /* 0x000000000000781c */ /* 0x000fe40000f21472 */
[----:B------:R-:W-:-:S08]  /*dfa0*/  @P0 R2UR P1, UR4, R0 ;  /* 0x00000000000402ca */ /* 0x000fd00000020000 */
[----:B------:R-:W-:-:S05]  /*dfb0*/  @P0 PLOP3.LUT P0, PT, P1, PT, PT, 0x80, 0x0 ;  /* 0x000000000000081c */ /* 0x000fca0000f0f070 */
[----:B------:R-:W-:Y:S01]  /*dfc0*/  @!P1 SYNCS.ARRIVE.TRANS64.RED.A0T1 RZ, [UR4+0x28850], RZ ;  /* 0x028850ffffff99a7 */ /* 0x000fe20008200404 */
[----:B------:R-:W-:Y:S07]  /*dfd0*/  @!P1 ARRIVES.LDGSTSBAR.64.TRANSCNT [UR4+0x28850] ;  /* 0x02885000ff0099b0 */ /* 0x000fee0008000a84 */
[----:B------:R-:W-:Y:S05]  /*dfe0*/  @P0 BRA.U.ANY `(.L_x_307) ;  /* 0xfffffffd00e80947 */ /* 0x000fea000393ffff */
[----:B------:R-:W-:Y:S01]  /*dff0*/  NOP ;  /* 0x0000000000007918 */ /* 0x000fe20000000000 */
[----:B0-----:R-:W2:Y:S02]  /*e000*/  LDL R2, [R1+0x24] ;  /* 0x0000240001027983 */ /* 0x001ea40000100800 */
[----:B--2---:R-:W-:-:S13]  /*e010*/  ISETP.NE.AND P2, PT, R2, 0x3, PT ;  /* 0x000000030200780c */ /* 0x004fda0003f45270 */
[----:B------:R-:W-:Y:S05]  /*e020*/  @!P2 BRA `(.L_x_308) ;  /* 0x000000000004a947 */ /* 0x000fea0003800000 */
[----:B------:R-:W-:Y:S01]  /*e030*/  BPT.TRAP 0x1 ;  /* 0x000000040000795c */ /* 0x000fe20000300000 */
.L_x_308:
[----:B------:R0:W-:Y:S01]  /*e040*/  SYNCS.ARRIVE.TRANS64.A1T0 RZ, [R0+URZ+0x28850], RZ ;  /* 0x028850ff00ff79a7 */ /* 0x0001e2000810003f */
[----:B------:R-:W-:-:S05]  /*e050*/  VIADD R25, R25, 0x1 ;  /* 0x0000000119197836 */ /* 0x000fca0000000000 */
[----:B------:R-:W-:-:S04]  /*e060*/  ISETP.NE.AND P0, PT, R25, 0x2, PT ;  /* 0x000000021900780c */ /* 0x000fc80003f05270 */
[----:B------:R-:W-:Y:S02]  /*e070*/  SEL R3, RZ, 0x1, P0 ;  /* 0x00000001ff037807 */ /* 0x000fe40000000000 */
[----:B------:R-:W-:Y:S02]  /*e080*/  SEL R25, R25, RZ, P0 ;  /* 0x000000ff19197207 */ /* 0x000fe40000000000 */
[----:B0-----:R-:W-:-:S07]  /*e090*/  LOP3.LUT R28, R28, R3, RZ, 0x3c, !PT ;  /* 0x000000031c1c7212 */ /* 0x001fce00078e3cff */
.L_x_265:
[----:B------:R-:W-:Y:S05]  /*e0a0*/  BSYNC B7 ;  /* 0x0000000000077941 */ /* 0x000fea0003800000 */
.L_x_263:
[----:B------:R-:W-:-:S13]  /*e0b0*/  LOP3.LUT P0, RZ, R27, 0x20, RZ, 0xc0, !PT ;  /* 0x000000201bff7812 */ /* 0x000fda000780c0ff */
[----:B------:R-:W-:Y:S05]  /*e0c0*/  @!P0 BRA `(.L_x_309) ;  /* 0x0000000000248947 */ /* 0x000fea0003800000 */
[----:B------:R-:W-:Y:S05]  /*e0d0*/  WARPSYNC.ALL ;  /* 0x0000000000007948 */ /* 0x000fea0003800000 */
[----:B------:R-:W0:Y:S08]  /*e0e0*/  S2UR UR5, SR_CgaCtaId ;  /* 0x00000000000579c3 */ /* 0x000e300000008800 */
[----:B------:R-:W-:Y:S06]  /*e0f0*/  BAR.SYNC.DEFER_BLOCKING 0x5, 0x180 ;  /* 0x0146000000007b1d */ /* 0x000fec0000010000 */
[----:B------:R-:W-:-:S02]  /*e100*/  UMOV UR4, 0x400 ;  /* 0x0000040000047882 */ /* 0x000fc40000000000 */
[----:B0-----:R-:W-:-:S06]  /*e110*/  ULEA UR4, UR5, UR4, 0x18 ;  /* 0x0000000405047291 */ /* 0x001fcc000f8ec03f */
[----:B------:R-:W-:-:S05]  /*e120*/  IMAD.U32 R22, RZ, RZ, UR4 ;  /* 0x00000004ff167e24 */ /* 0x000fca000f8e00ff */
[----:B------:R2:W3:Y:S01]  /*e130*/  LDS.128 R16, [R22+0x288d0] ;  /* 0x0288d00016107984 */ /* 0x0004e20000000c00 */
[----:B------:R-:W-:Y:S06]  /*e140*/  BAR.ARV 0x4, 0x180 ;  /* 0x0106000000007b1d */ /* 0x000fec0000002000 */
[----:B------:R-:W-:Y:S05]  /*e150*/  BRA `(.L_x_310) ;  /* 0x0000000800d07947 */ /* 0x000fea0003800000 */
.L_x_309:
[----:B------:R-:W0:Y:S01]  /*e160*/  S2R R0, SR_TID.X ;  /* 0x0000000000007919 */ /* 0x000e220000002100 */
[----:B------:R-:W-:Y:S01]  /*e170*/  UMOV UR4, 0xffffffff ;  /* 0xffffffff00047882 */ /* 0x000fe20000000000 */
[----:B0-----:R-:W-:-:S04]  /*e180*/  LOP3.LUT R9, R0, 0x1f, RZ, 0xc0, !PT ;  /* 0x0000001f00097812 */ /* 0x001fc800078ec0ff */
[----:B------:R-:W-:Y:S01]  /*e190*/  ISETP.NE.AND P0, PT, R9, 0x1f, PT ;  /* 0x0000001f0900780c */ /* 0x000fe20003f05270 */
[----:B------:R-:W-:-:S12]  /*e1a0*/  BRA.DIV UR4, `(.L_x_311) ;  /* 0x00000046045c7947 */ /* 0x000fd8000b800000 */
[----:B------:R-:W-:Y:S01]  /*e1b0*/  IMAD.IADD R7, R19, 0x1, R9 ;  /* 0x0000000113077824 */ /* 0x000fe200078e0209 */
[----:B------:R-:W-:-:S04]  /*e1c0*/  ULDC UR4, c[0x0][0xc3c] ;  /* 0x00030f0000047ab9 */ /* 0x000fc80000000800 */
[----:B------:R-:W-:-:S13]  /*e1d0*/  ISETP.GE.OR P1, PT, R7, UR4, !P0 ;  /* 0x0000000407007c0c */ /* 0x000fda000c726670 */
[----:B------:R-:W0:Y:S08]  /*e1e0*/  @!P1 LDC.64 R2, c[0x0][0xc80] ;  /* 0x00032000ff029b82 */ /* 0x000e300000000a00 */
[----:B------:R-:W1:Y:S01]  /*e1f0*/  @!P1 LDC.64 R4, c[0x0][0xc78] ;  /* 0x00031e00ff049b82 */ /* 0x000e620000000a00 */
[----:B0-----:R-:W-:-:S05]  /*e200*/  @!P1 IMAD.WIDE R2, R7, 0x4, R2 ;  /* 0x0000000407029825 */ /* 0x001fca00078e0202 */
[----:B------:R1:W2:Y:S02]  /*e210*/  @!P1 LDG.E R6, desc[UR36][R2.64] ;  /* 0x0000002402069981 */ /* 0x0002a4000c1e1900 */
[----:B-1----:R-:W-:-:S05]  /*e220*/  @!P1 IMAD.WIDE R2, R7, 0x4, R4 ;  /* 0x0000000407029825 */ /* 0x002fca00078e0204 */
[----:B------:R-:W3:Y:S01]  /*e230*/  @!P1 LDG.E R5, desc[UR36][R2.64] ;  /* 0x0000002402059981 */ /* 0x000ee2000c1e1900 */
[----:B------:R-:W-:Y:S01]  /*e240*/  IMAD.MOV.U32 R7, RZ, RZ, RZ ;  /* 0x000000ffff077224 */ /* 0x000fe200078e00ff */
[C---:B------:R-:W-:Y:S01]  /*e250*/  ISETP.GE.U32.AND P2, PT, R9.reuse, 0x2, PT ;  /* 0x000000020900780c */ /* 0x040fe20003f46070 */
[----:B------:R-:W-:Y:S01]  /*e260*/  IMAD.MOV.U32 R4, RZ, RZ, RZ ;  /* 0x000000ffff047224 */ /* 0x000fe200078e00ff */
[C---:B------:R-:W-:Y:S01]  /*e270*/  ISETP.GE.U32.AND P3, PT, R9.reuse, 0x4, PT ;  /* 0x000000040900780c */ /* 0x040fe20003f66070 */
[----:B------:R-:W-:Y:S01]  /*e280*/  SHFL.IDX PT, R0, R16, RZ, 0x1f ;  /* 0x00001fff10007589 */ /* 0x000fe200000e0000 */
[C---:B------:R-:W-:Y:S02]  /*e290*/  ISETP.GE.U32.AND P4, PT, R9.reuse, 0x8, PT ;  /* 0x000000080900780c */ /* 0x040fe40003f86070 */
[----:B------:R-:W-:Y:S01]  /*e2a0*/  ISETP.GE.U32.AND P5, PT, R9, 0x10, PT ;  /* 0x000000100900780c */ /* 0x000fe20003fa6070 */
[----:B------:R-:W-:Y:S01]  /*e2b0*/  SHFL.IDX PT, R8, R16, 0x1, 0x1f ;  /* 0x00201f0010087f89 */ /* 0x000fe200000e0000 */
[----:B--2---:R-:W-:-:S02]  /*e2c0*/  @!P1 IMAD.MOV.U32 R7, RZ, RZ, R6 ;  /* 0x000000ffff079224 */ /* 0x004fc400078e0006 */
[----:B------:R-:W-:Y:S02]  /*e2d0*/  IMAD.MOV.U32 R6, RZ, RZ, RZ ;  /* 0x000000ffff067224 */ /* 0x000fe400078e00ff */
[----:B---3--:R-:W-:Y:S01]  /*e2e0*/  @!P1 IMAD.MOV.U32 R4, RZ, RZ, R5 ;  /* 0x000000ffff049224 */ /* 0x008fe200078e0005 */
[----:B------:R-:W-:-:S03]  /*e2f0*/  ISETP.NE.AND P1, PT, R9, RZ, PT ;  /* 0x000000ff0900720c */ /* 0x000fc60003f25270 */
[----:B------:R-:W-:-:S05]  /*e300*/  IMAD R13, R4, R7, RZ ;  /* 0x00000007040d7224 */ /* 0x000fca00078e02ff */
        /* <DEDUP_REMOVED lines=15> */
[----:B------:R0:W1:Y:S02]  /*e400*/  SHFL.IDX PT, R14, R2, 0x1f, 0x1f ;  /* 0x03e01f00020e7f89 */ /* 0x00006400000e0000 */
.L_x_441:
[----:B------:R-:W-:Y:S02]  /*e410*/  ULDC UR4, c[0x0][0xc38] ;  /* 0x00030e0000047ab9 */ /* 0x000fe40000000800 */
[----:B------:R-:W-:-:S05]  /*e420*/  MOV R5, UR4 ;  /* 0x0000000400057c02 */ /* 0x000fca0008000f00 */
[----:B-1----:R-:W-:-:S04]  /*e430*/  IMAD R14, R14, R5, RZ ;  /* 0x000000050e0e7224 */ /* 0x002fc800078e02ff */
[----:B------:R-:W-:-:S05]  /*e440*/  IMAD.IADD R9, R8, 0x1, R14 ;  /* 0x0000000108097824 */ /* 0x000fca00078e020e */
[----:B------:R-:W-:-:S13]  /*e450*/  ISETP.GT.AND P6, PT, R9, R0, PT ;  /* 0x000000000900720c */ /* 0x000fda0003fc4270 */
[----:B------:R-:W-:Y:S05]  /*e460*/  @P6 BRA `(.L_x_312) ;  /* 0x0000000000a46947 */ /* 0x000fea0003800000 */
.L_x_315:
[----:B0-----:R-:W0:Y:S01]  /*e470*/  LDC R2, c[0x0][0xc3c] ;  /* 0x00030f00ff027b82 */ /* 0x001e220000000800 */
[----:B------:R-:W-:-:S05]  /*e480*/  VIADD R19, R19, 0x1f ;  /* 0x0000001f13137836 */ /* 0x000fca0000000000 */
[----:B0-----:R-:W-:-:S13]  /*e490*/  ISETP.GE.AND P6, PT, R19, R2, PT ;  /* 0x000000021300720c */ /* 0x001fda0003fc6270 */
[----:B------:R-:W-:Y:S05]  /*e4a0*/  @P6 BRA `(.L_x_313) ;  /* 0x0000000400b86947 */ /* 0x000fea0003800000 */
[----:B------:R-:W0:Y:S01]  /*e4b0*/  S2R R3, SR_TID.X ;  /* 0x0000000000037919 */ /* 0x000e220000002100 */
[----:B------:R-:W-:Y:S01]  /*e4c0*/  IMAD.MOV.U32 R7, RZ, RZ, RZ ;  /* 0x000000ffff077224 */ /* 0x000fe200078e00ff */
[----:B0-----:R-:W-:-:S05]  /*e4d0*/  LOP3.LUT R3, R3, 0x1f, RZ, 0xc0, !PT ;  /* 0x0000001f03037812 */ /* 0x001fca00078ec0ff */
[----:B------:R-:W-:-:S05]  /*e4e0*/  IMAD.IADD R11, R19, 0x1, R3 ;  /* 0x00000001130b7824 */ /* 0x000fca00078e0203 */
[----:B------:R-:W-:-:S13]  /*e4f0*/  ISETP.GE.OR P6, PT, R11, R2, !P0 ;  /* 0x000000020b00720c */ /* 0x000fda00047c6670 */
[----:B------:R-:W0:Y:S08]  /*e500*/  @!P6 LDC.64 R2, c[0x0][0xc80] ;  /* 0x00032000ff02eb82 */ /* 0x000e300000000a00 */
[----:B------:R-:W1:Y:S01]  /*e510*/  @!P6 LDC.64 R4, c[0x0][0xc78] ;  /* 0x00031e00ff04eb82 */ /* 0x000e620000000a00 */
[----:B0-----:R-:W-:-:S05]  /*e520*/  @!P6 IMAD.WIDE R2, R11, 0x4, R2 ;  /* 0x000000040b02e825 */ /* 0x001fca00078e0202 */
[----:B------:R1:W2:Y:S02]  /*e530*/  @!P6 LDG.E R7, desc[UR36][R2.64] ;  /* 0x000000240207e981 */ /* 0x0002a4000c1e1900 */
[----:B-1----:R-:W-:-:S04]  /*e540*/  @!P6 IMAD.WIDE R2, R11, 0x4, R4 ;  /* 0x000000040b02e825 */ /* 0x002fc800078e0204 */
[----:B------:R-:W-:-:S06]  /*e550*/  IMAD.MOV.U32 R4, RZ, RZ, RZ ;  /* 0x000000ffff047224 */ /* 0x000fcc00078e00ff */
[----:B------:R-:W2:Y:S01]  /*e560*/  @!P6 LDG.E R4, desc[UR36][R2.64] ;  /* 0x000000240204e981 */ /* 0x000ea2000c1e1900 */
[----:B------:R-:W-:Y:S01]  /*e570*/  UMOV UR4, 0xffffffff ;  /* 0xffffffff00047882 */ /* 0x000fe20000000000 */
[----:B--2---:R-:W-:Y:S02]  /*e580*/  IMAD R13, R4, R7, RZ ;  /* 0x00000007040d7224 */ /* 0x004fe400078e02ff */
[----:B------:R-:W-:Y:S05]  /*e590*/  BRA.DIV UR4, `(.L_x_314) ;  /* 0x00000046049c7947 */ /* 0x000fea000b800000 */
        /* <DEDUP_REMOVED lines=16> */
.L_x_449:
[----:B------:R-:W-:Y:S02]  /*e6a0*/  ULDC UR4, c[0x0][0xc38] ;  /* 0x00030e0000047ab9 */ /* 0x000fe40000000800 */
[----:B------:R-:W-:-:S04]  /*e6b0*/  IMAD.U32 R5, RZ, RZ, UR4 ;  /* 0x00000004ff057e24 */ /* 0x000fc8000f8e00ff */
[----:B-1----:R-:W-:-:S04]  /*e6c0*/  IMAD R14, R14, R5, RZ ;  /* 0x000000050e0e7224 */ /* 0x002fc800078e02ff */
[----:B------:R-:W-:-:S05]  /*e6d0*/  IMAD.IADD R9, R14, 0x1, R9 ;  /* 0x000000010e097824 */ /* 0x000fca00078e0209 */
[----:B------:R-:W-:-:S13]  /*e6e0*/  ISETP.GT.AND P6, PT, R9, R0, PT ;  /* 0x000000000900720c */ /* 0x000fda0003fc4270 */
[----:B------:R-:W-:Y:S05]  /*e6f0*/  @!P6 BRA `(.L_x_315) ;  /* 0xfffffffc005ce947 */ /* 0x000fea000383ffff */
.L_x_312:
[----:B------:R-:W-:Y:S01]  /*e700*/  IMAD.IADD R9, R9, 0x1, -R14 ;  /* 0x0000000109097824 */ /* 0x000fe200078e0a0e */
[----:B------:R-:W-:-:S03]  /*e710*/  UMOV UR4, 0xffffffff ;  /* 0xffffffff00047882 */ /* 0x000fc60000000000 */
[----:B------:R-:W-:-:S05]  /*e720*/  IMAD R3, R2, R5, R9 ;  /* 0x0000000502037224 */ /* 0x000fca00078e0209 */
[----:B------:R-:W-:Y:S01]  /*e730*/  ISETP.GT.AND P6, PT, R3, R0, PT ;  /* 0x000000000300720c */ /* 0x000fe20003fc4270 */
[----:B------:R-:W-:-:S12]  /*e740*/  BRA.DIV UR4, `(.L_x_316) ;  /* 0x0000004604e87947 */ /* 0x000fd8000b800000 */
[----:B------:R-:W-:-:S04]  /*e750*/  VOTE.ANY R3, PT, !P6 ;  /* 0x0000000000037806 */ /* 0x000fc800070e0100 */
[----:B------:R-:W1:Y:S02]  /*e760*/  POPC R8, R3 ;  /* 0x0000000300087309 */ /* 0x000e640000000000 */
[----:B-1----:R1:W2:Y:S04]  /*e770*/  SHFL.IDX PT, R7, R7, R8, 0x1f ;  /* 0x00001f0807077589 */ /* 0x0022a800000e0000 */
[----:B------:R1:W3:Y:S02]  /*e780*/  SHFL.IDX PT, R4, R4, R8, 0x1f ;  /* 0x00001f0804047589 */ /* 0x0002e400000e0000 */
.L_x_454:
[----:B------:R-:W-:-:S13]  /*e790*/  ISETP.NE.AND P0, PT, R3, RZ, PT ;  /* 0x000000ff0300720c */ /* 0x000fda0003f05270 */
[----:B------:R-:W-:Y:S05]  /*e7a0*/  @!P0 BRA `(.L_x_317) ;  /* 0x0000000000108947 */ /* 0x000fea0003800000 */
[----:B------:R-:W-:Y:S01]  /*e7b0*/  UMOV UR4, 0xffffffff ;  /* 0xffffffff00047882 */ /* 0x000fe20000000000 */
[----:B------:R-:W-:Y:S02]  /*e7c0*/  VIADD R12, R8, 0xffffffff ;  /* 0xffffffff080c7836 */ /* 0x000fe40000000000 */
[----:B------:R-:W-:Y:S05]  /*e7d0*/  BRA.DIV UR4, `(.L_x_318) ;  /* 0x0000004a04207947 */ /* 0x000fea000b800000 */
[----:B------:R4:W0:Y:S02]  /*e7e0*/  SHFL.IDX PT, R6, R2, R12, 0x1f ;  /* 0x00001f0c02067589 */ /* 0x00082400000e0000 */
.L_x_317:
[----:B--2---:R-:W-:Y:S01]  /*e7f0*/  IABS R10, R7 ;  /* 0x00000007000a7213 */ /* 0x004fe20000000000 */
[----:B0-----:R-:W-:Y:S01]  /*e800*/  IMAD R16, R6, R5, R9 ;  /* 0x0000000506107224 */ /* 0x001fe200078e0209 */
[----:B---3--:R-:W-:Y:S01]  /*e810*/  IABS R5, R4 ;  /* 0x0000000400057213 */ /* 0x008fe20000000000 */
[----:B------:R-:W-:Y:S01]  /*e820*/  IMAD.IADD R19, R8, 0x1, R19 ;  /* 0x0000000108137824 */ /* 0x000fe200078e0213 */
[----:B------:R-:W0:Y:S01]  /*e830*/  I2F.RP R11, R10 ;  /* 0x0000000a000b7306 */ /* 0x000e220000209400 */
[----:B------:R-:W-:-:S07]  /*e840*/  IMAD.IADD R0, R0, 0x1, -R16 ;  /* 0x0000000100007824 */ /* 0x000fce00078e0a10 */
[----:B----4-:R-:W2:Y:S08]  /*e850*/  I2F.RP R12, R5 ;  /* 0x00000005000c7306 */ /* 0x010eb00000209400 */
[----:B0-----:R-:W0:Y:S08]  /*e860*/  MUFU.RCP R11, R11 ;  /* 0x0000000b000b7308 */ /* 0x001e300000001000 */
[----:B--2---:R-:W-:Y:S01]  /*e870*/  MUFU.RCP R12, R12 ;  /* 0x0000000c000c7308 */ /* 0x004fe20000001000 */
[----:B0-----:R-:W-:-:S07]  /*e880*/  VIADD R2, R11, 0xffffffe ;  /* 0x0ffffffe0b027836 */ /* 0x001fce0000000000 */
[----:B------:R0:W2:Y:S02]  /*e890*/  F2I.FTZ.U32.TRUNC.NTZ R3, R2 ;  /* 0x0000000200037305 */ /* 0x0000a4000021f000 */
[----:B0-----:R-:W-:Y:S01]  /*e8a0*/  IMAD.MOV.U32 R2, RZ, RZ, RZ ;  /* 0x000000ffff027224 */ /* 0x001fe200078e00ff */
[----:B--2---:R-:W-:-:S05]  /*e8b0*/  IADD3 R9, RZ, -R3, RZ ;  /* 0x80000003ff097210 */ /* 0x004fca0007ffe0ff */
[----:B------:R-:W-:-:S04]  /*e8c0*/  IMAD R9, R9, R10, RZ ;  /* 0x0000000a09097224 */ /* 0x000fc800078e02ff */
[----:B------:R-:W-:Y:S01]  /*e8d0*/  IMAD.HI.U32 R3, R3, R9, R2 ;  /* 0x0000000903037227 */ /* 0x000fe200078e0002 */
[----:B------:R-:W-:Y:S02]  /*e8e0*/  IABS R2, R7 ;  /* 0x0000000700027213 */ /* 0x000fe40000000000 */
[----:B------:R-:W-:-:S03]  /*e8f0*/  IABS R9, R0 ;  /* 0x0000000000097213 */ /* 0x000fc60000000000 */
[----:B------:R-:W-:Y:S02]  /*e900*/  IMAD.MOV R2, RZ, RZ, -R2 ;  /* 0x000000ffff027224 */ /* 0x000fe400078e0a02 */
[----:B------:R-:W-:-:S04]  /*e910*/  IMAD.HI.U32 R6, R3, R9, RZ ;  /* 0x0000000903067227 */ /* 0x000fc800078e00ff */
[----:B------:R-:W-:Y:S02]  /*e920*/  VIADD R3, R12, 0xffffffe ;  /* 0x0ffffffe0c037836 */ /* 0x000fe40000000000 */
[----:B------:R-:W-:-:S04]  /*e930*/  IMAD R9, R6, R2, R9 ;  /* 0x0000000206097224 */ /* 0x000fc800078e0209 */
[----:B------:R-:W0:Y:S01]  /*e940*/  F2I.FTZ.U32.TRUNC.NTZ R3, R3 ;  /* 0x0000000300037305 */ /* 0x000e22000021f000 */
[----:B------:R-:W-:-:S13]  /*e950*/  ISETP.GT.U32.AND P1, PT, R10, R9, PT ;  /* 0x000000090a00720c */ /* 0x000fda0003f24070 */
[----:B------:R-:W-:Y:S02]  /*e960*/  @!P1 IMAD.IADD R9, R9, 0x1, -R10 ;  /* 0x0000000109099824 */ /* 0x000fe400078e0a0a */
[----:B0-----:R-:W-:Y:S02]  /*e970*/  IMAD.MOV R2, RZ, RZ, -R3 ;  /* 0x000000ffff027224 */ /* 0x001fe400078e0a03 */
[----:B------:R-:W-:Y:S01]  /*e980*/  @!P1 VIADD R6, R6, 0x1 ;  /* 0x0000000106069836 */ /* 0x000fe20000000000 */
[----:B------:R-:W-:Y:S01]  /*e990*/  ISETP.GE.U32.AND P0, PT, R9, R10, PT ;  /* 0x0000000a0900720c */ /* 0x000fe20003f06070 */
[----:B------:R-:W-:Y:S01]  /*e9a0*/  IMAD R9, R2, R5, RZ ;  /* 0x0000000502097224 */ /* 0x000fe200078e02ff */
[----:B------:R-:W-:Y:S01]  /*e9b0*/  ISETP.NE.AND P1, PT, R7, RZ, PT ;  /* 0x000000ff0700720c */ /* 0x000fe20003f25270 */
[----:B------:R-:W-:-:S04]  /*e9c0*/  IMAD.MOV.U32 R2, RZ, RZ, RZ ;  /* 0x000000ffff027224 */ /* 0x000fc800078e00ff */
[----:B------:R-:W-:Y:S01]  /*e9d0*/  IMAD.HI.U32 R9, R3, R9, R2 ;  /* 0x0000000903097227 */ /* 0x000fe200078e0002 */
[----:B------:R-:W-:Y:S02]  /*e9e0*/  LOP3.LUT R2, R0, R7, RZ, 0x3c, !PT ;  /* 0x0000000700027212 */ /* 0x000fe400078e3cff */
[----:B------:R-:W-:Y:S02]  /*e9f0*/  IABS R3, R4 ;  /* 0x0000000400037213 */ /* 0x000fe40000000000 */
[----:B------:R-:W-:Y:S01]  /*ea00*/  ISETP.GE.AND P2, PT, R2, RZ, PT ;  /* 0x000000ff0200720c */ /* 0x000fe20003f46270 */
[----:B------:R-:W-:Y:S02]  /*ea10*/  @P0 VIADD R6, R6, 0x1 ;  /* 0x0000000106060836 */ /* 0x000fe40000000000 */
[----:B------:R-:W-:-:S10]  /*ea20*/  IMAD.MOV R3, RZ, RZ, -R3 ;  /* 0x000000ffff037224 */ /* 0x000fd400078e0a03 */
[----:B------:R-:W-:Y:S01]  /*ea30*/  @!P2 IMAD.MOV R6, RZ, RZ, -R6 ;  /* 0x000000ffff06a224 */ /* 0x000fe200078e0a06 */
[----:B------:R-:W-:-:S04]  /*ea40*/  @!P1 LOP3.LUT R6, RZ, R7, RZ, 0x33, !PT ;  /* 0x00000007ff069212 */ /* 0x000fc800078e33ff */
[-C--:B------:R-:W-:Y:S01]  /*ea50*/  IABS R2, R6.reuse ;  /* 0x0000000600027213 */ /* 0x080fe20000000000 */
[----:B------:R-:W-:-:S04]  /*ea60*/  IMAD R7, R7, R6, RZ ;  /* 0x0000000607077224 */ /* 0x000fc800078e02ff */
[----:B------:R-:W-:-:S04]  /*ea70*/  IMAD.HI.U32 R9, R9, R2, RZ ;  /* 0x0000000209097227 */ /* 0x000fc800078e00ff */
[----:B------:R-:W-:Y:S02]  /*ea80*/  IMAD R2, R9, R3, R2 ;  /* 0x0000000309027224 */ /* 0x000fe400078e0202 */
[----:B------:R-:W-:-:S03]  /*ea90*/  IMAD.IADD R17, R0, 0x1, -R7 ;  /* 0x0000000100117824 */ /* 0x000fc600078e0a07 */
[----:B------:R-:W-:-:S13]  /*eaa0*/  ISETP.GT.U32.AND P1, PT, R5, R2, PT ;  /* 0x000000020500720c */ /* 0x000fda0003f24070 */
[----:B------:R-:W-:Y:S02]  /*eab0*/  @!P1 IMAD.IADD R2, R2, 0x1, -R5 ;  /* 0x0000000102029824 */ /* 0x000fe400078e0a05 */
[----:B------:R-:W-:Y:S01]  /*eac0*/  @!P1 VIADD R9, R9, 0x1 ;  /* 0x0000000109099836 */ /* 0x000fe20000000000 */
[----:B------:R-:W-:Y:S02]  /*ead0*/  ISETP.NE.AND P1, PT, R4, RZ, PT ;  /* 0x000000ff0400720c */ /* 0x000fe40003f25270 */
[----:B------:R-:W-:Y:S02]  /*eae0*/  ISETP.GE.U32.AND P0, PT, R2, R5, PT ;  /* 0x000000050200720c */ /* 0x000fe40003f06070 */
[----:B------:R-:W-:-:S04]  /*eaf0*/  LOP3.LUT R2, R6, R4, RZ, 0x3c, !PT ;  /* 0x0000000406027212 */ /* 0x000fc800078e3cff */
[----:B------:R-:W-:-:S07]  /*eb00*/  ISETP.GE.AND P2, PT, R2, RZ, PT ;  /* 0x000000ff0200720c */ /* 0x000fce0003f46270 */
[----:B------:R-:W-:-:S06]  /*eb10*/  @P0 VIADD R9, R9, 0x1 ;  /* 0x0000000109090836 */ /* 0x000fcc0000000000 */
[----:B------:R-:W-:Y:S01]  /*eb20*/  @!P2 IMAD.MOV R9, RZ, RZ, -R9 ;  /* 0x000000ffff09a224 */ /* 0x000fe200078e0a09 */
[----:B------:R-:W-:-:S04]  /*eb30*/  @!P1 LOP3.LUT R9, RZ, R4, RZ, 0x33, !PT ;  /* 0x00000004ff099212 */ /* 0x000fc800078e33ff */
[----:B------:R-:W-:Y:S01]  /*eb40*/  IADD3 R3, -R9, RZ, RZ ;  /* 0x000000ff09037210 */ /* 0x000fe20007ffe1ff */
[----:B------:R-:W-:-:S04]  /*eb50*/  IMAD R9, R4, 0x1000000, R9 ;  /* 0x0100000004097824 */ /* 0x000fc800078e0209 */
[----:B------:R-:W-:-:S04]  /*eb60*/  IMAD R18, R4, R3, R6 ;  /* 0x0000000304127224 */ /* 0x000fc800078e0206 */
[----:B------:R-:W-:Y:S01]  /*eb70*/  IMAD R18, R18, 0x10000, R9 ;  /* 0x0001000012127824 */ /* 0x000fe200078e0209 */
[----:B------:R-:W-:Y:S06]  /*eb80*/  BRA `(.L_x_319) ;  /* 0x00000000001c7947 */ /* 0x000fec0003800000 */
.L_x_313:
[----:B------:R-:W-:Y:S01]  /*eb90*/  UMOV UR4, URZ ;  /* 0x0000003f00047c82 */ /* 0x000fe20008000000 */
[----:B------:R-:W-:Y:S01]  /*eba0*/  UMOV UR5, URZ ;  /* 0x0000003f00057c82 */ /* 0x000fe20008000000 */
[----:B------:R-:W-:Y:S01]  /*ebb0*/  ULDC UR6, c[0x0][0xc3c] ;  /* 0x00030f0000067ab9 */ /* 0x000fe20000000800 */
[----:B------:R-:W-:Y:S02]  /*ebc0*/  IMAD.MOV.U32 R16, RZ, RZ, R0 ;  /* 0x000000ffff107224 */ /* 0x000fe400078e0000 */
[----:B------:R-:W-:Y:S02]  /*ebd0*/  IMAD.U32 R17, RZ, RZ, UR4 ;  /* 0x00000004ff117e24 */ /* 0x000fe4000f8e00ff */
[----:B------:R-:W-:Y:S02]  /*ebe0*/  IMAD.U32 R18, RZ, RZ, UR5 ;  /* 0x00000005ff127e24 */ /* 0x000fe4000f8e00ff */
[----:B------:R-:W-:-:S07]  /*ebf0*/  IMAD.U32 R19, RZ, RZ, UR6 ;  /* 0x00000006ff137e24 */ /* 0x000fce000f8e00ff */
.L_x_319:
[----:B------:R-:W0:Y:S01]  /*ec00*/  S2R R0, SR_TID.X ;  /* 0x0000000000007919 */ /* 0x000e220000002100 */
[----:B------:R-:W-:Y:S05]  /*ec10*/  WARPSYNC.ALL ;  /* 0x0000000000007948 */ /* 0x000fea0003800000 */
[----:B------:R-:W-:Y:S01]  /*ec20*/  BAR.SYNC.DEFER_BLOCKING 0x4, 0x180 ;  /* 0x0106000000007b1d */ /* 0x000fe20000010000 */
[----:B0-----:R-:W-:-:S04]  /*ec30*/  LOP3.LUT R0, R0, 0x1f, RZ, 0xc0, !PT ;  /* 0x0000001f00007812 */ /* 0x001fc800078ec0ff */
[----:B------:R-:W-:-:S13]  /*ec40*/  ISETP.NE.AND P0, PT, R0, RZ, PT ;  /* 0x000000ff0000720c */ /* 0x000fda0003f05270 */
[----:B------:R-:W0:Y:S01]  /*ec50*/  @!P0 S2R R3, SR_CgaCtaId ;  /* 0x0000000000038919 */ /* 0x000e220000008800 */
[----:B------:R-:W-:-:S04]  /*ec60*/  @!P0 MOV R0, 0x400 ;  /* 0x0000040000008802 */ /* 0x000fc80000000f00 */
[----:B0-----:R-:W-:-:S05]  /*ec70*/  @!P0 LEA R22, R3, R0, 0x18 ;  /* 0x0000000003168211 */ /* 0x001fca00078ec0ff */
[----:B------:R0:W-:Y:S01]  /*ec80*/  @!P0 STS.128 [R22+0x288d0], R16 ;  /* 0x0288d01016008388 */ /* 0x0001e20000000c00 */
[----:B------:R-:W-:Y:S06]  /*ec90*/  BAR.ARV 0x5, 0x180 ;  /* 0x0146000000007b1d */ /* 0x000fec0000002000 */
.L_x_310:
[----:B------:R-:W-:Y:S02]  /*eca0*/  ULDC UR4, c[0x0][0xc3c] ;  /* 0x00030f0000047ab9 */ /* 0x000fe40000000800 */
[----:B---3--:R-:W-:-:S13]  /*ecb0*/  ISETP.GE.AND P0, PT, R19, UR4, PT ;  /* 0x0000000413007c0c */ /* 0x008fda000bf06270 */
[----:B------:R-:W-:Y:S05]  /*ecc0*/  @!P0 BRA `(.L_x_320) ;  /* 0xffffffb400888947 */ /* 0x000fea000383ffff */
[----:B------:R-:W-:Y:S05]  /*ecd0*/  BSYNC B8 ;  /* 0x0000000000087941 */ /* 0x000fea0003800000 */
.L_x_257:
[----:B0-----:R-:W3:Y:S01]  /*ece0*/  LDL.LU R0, [R1+0x20] ;  /* 0x0000200001007983 */ /* 0x001ee20000300800 */
[----:B------:R-:W-:Y:S01]  /*ecf0*/  BSSY B0, `(.L_x_321) ;  /* 0x000000b000007945 */ /* 0x000fe20003800000 */
[----:B------:R-:W0:Y:S01]  /*ed00*/  S2R R5, SR_CgaCtaId ;  /* 0x0000000000057919 */ /* 0x000e220000008800 */
[----:B---3--:R-:W-:-:S05]  /*ed10*/  VIADD R0, R0, 0x1 ;  /* 0x0000000100007836 */ /* 0x008fca0000000000 */
[----:B------:R-:W-:-:S04]  /*ed20*/  LEA.HI R2, R0, R0, RZ, 0x1 ;  /* 0x0000000000027211 */ /* 0x000fc800078f08ff */
[----:B------:R-:W-:Y:S02]  /*ed30*/  LOP3.LUT R3, R2, 0xfffffffe, RZ, 0xc0, !PT ;  /* 0xfffffffe02037812 */ /* 0x000fe400078ec0ff */
[----:B------:R-:W-:-:S03]  /*ed40*/  MOV R2, 0x400 ;  /* 0x0000040000027802 */ /* 0x000fc60000000f00 */
[----:B------:R-:W-:Y:S01]  /*ed50*/  IMAD.IADD R0, R0, 0x1, -R3 ;  /* 0x0000000100007824 */ /* 0x000fe200078e0a03 */
[----:B0-----:R-:W-:-:S04]  /*ed60*/  LEA R4, R5, R2, 0x18 ;  /* 0x0000000205047211 */ /* 0x001fc800078ec0ff */
[----:B------:R-:W-:-:S04]  /*ed70*/  SHF.L.U32 R0, R0, 0x1f, RZ ;  /* 0x0000001f00007819 */ /* 0x000fc800000006ff */
[----:B------:R-:W0:Y:S02]  /*ed80*/  SYNCS.PHASECHK.TRANS64.TRYWAIT P0, [R4+URZ+0x28820], R0 ;  /* 0x02882000040075a7 */ /* 0x000e24000800017f */
[----:B0-----:R-:W-:Y:S05]  /*ed90*/  @!P0 BRA `(.L_x_322) ;  /* 0x0000004000d88947 */ /* 0x001fea0003800000 */
.L_x_457:
[----:B------:R-:W-:Y:S05]  /*eda0*/  BSYNC B0 ;  /* 0x0000000000007941 */ /* 0x000fea0003800000 */
.L_x_321:
[----:B------:R-:W-:-:S03]  /*edb0*/  UMOV UR4, 0xffffffff ;  /* 0xffffffff00047882 */ /* 0x000fc60000000000 */
[----:B------:R-:W-:Y:S05]  /*edc0*/  BRA.DIV UR4, `(.L_x_323) ;  /* 0x0000004204e07947 */ /* 0x000fea000b800000 */
[----:B0-----:R-:W0:Y:S02]  /*edd0*/  S2R R0, SR_TID.X ;  /* 0x0000000000007919 */ /* 0x001e240000002100 */
[----:B0-----:R-:W-:-:S04]  /*ede0*/  SHF.R.U32.HI R0, RZ, 0x5, R0 ;  /* 0x00000005ff007819 */ /* 0x001fc80000011600 */
[----:B------:R-:W-:-:S05]  /*edf0*/  LOP3.LUT R0, R0, 0x3, RZ, 0xc0, !PT ;  /* 0x0000000300007812 */ /* 0x000fca00078ec0ff */
[----:B------:R0:W3:Y:S02]  /*ee00*/  SHFL.IDX PT, R14, R0, RZ, 0x1f ;  /* 0x00001fff000e7589 */ /* 0x0000e400000e0000 */
.L_x_460:
[----:B---3--:R-:W-:Y:S01]  /*ee10*/  ISETP.NE.AND P0, PT, R14, RZ, PT ;  /* 0x000000ff0e00720c */ /* 0x008fe20003f05270 */
[----:B------:R-:W-:-:S12]  /*ee20*/  BSSY B0, `(.L_x_324) ;  /* 0x0000024000007945 */ /* 0x000fd80003800000 */
[----:B------:R-:W-:Y:S05]  /*ee30*/  @P0 BRA `(.L_x_325) ;  /* 0x0000000000880947 */ /* 0x000fea0003800000 */
[----:B------:R-:W-:-:S03]  /*ee40*/  UMOV UR4, 0xffffffff ;  /* 0xffffffff00047882 */ /* 0x000fc60000000000 */
[----:B------:R-:W-:Y:S05]  /*ee50*/  BRA.DIV UR4, `(.L_x_326) ;  /* 0x0000004204f07947 */ /* 0x000fea000b800000 */
[----:B------:R-:W-:-:S13]  /*ee60*/  ELECT P6, URZ, PT ;  /* 0x00000000003f782f */ /* 0x000fda00038c0000 */
.L_x_463:
[----:B------:R-:W-:Y:S05]  /*ee70*/  @!P6 BRA `(.L_x_325) ;  /* 0x000000000078e947 */ /* 0x000fea0003800000 */
[----:B0-----:R-:W3:Y:S02]  /*ee80*/  LDL.LU R0, [R1+0x4] ;  /* 0x0000040001007983 */ /* 0x001ee40000300800 */
[----:B---3--:R-:W-:-:S04]  /*ee90*/  LOP3.LUT R0, R0, 0x2, RZ, 0xfc, !PT ;  /* 0x0000000200007812 */ /* 0x008fc800078efcff */
[----:B------:R-:W-:-:S13]  /*eea0*/  ISETP.NE.AND P0, PT, R0, 0x3, PT ;  /* 0x000000030000780c */ /* 0x000fda0003f05270 */
[----:B------:R-:W-:Y:S05]  /*eeb0*/  @!P0 BRA `(.L_x_327) ;  /* 0x0000000000048947 */ /* 0x000fea0003800000 */
[----:B------:R-:W-:Y:S01]  /*eec0*/  BPT.TRAP 0x1 ;  /* 0x000000040000795c */ /* 0x000fe20000300000 */
.L_x_327:
[C---:B------:R-:W-:Y:S01]  /*eed0*/  IMAD R5, R25.reuse, 0x8, R4 ;  /* 0x0000000819057824 */ /* 0x040fe200078e0204 */
[----:B------:R-:W-:Y:S01]  /*eee0*/  SHF.L.U32 R0, R28, 0x1f, RZ ;  /* 0x0000001f1c007819 */ /* 0x000fe200000006ff */
[----:B------:R-:W-:-:S03]  /*eef0*/  VIADD R25, R25, 0x1 ;  /* 0x0000000119197836 */ /* 0x000fc60000000000 */
[----:B------:R-:W0:Y:S02]  /*ef00*/  SYNCS.PHASECHK.TRANS64.TRYWAIT P1, [R5+URZ+0x28840], R0 ;  /* 0x02884000050075a7 */ /* 0x000e24000802017f */
[----:B------:R-:W-:-:S04]  /*ef10*/  ISETP.NE.AND P2, PT, R25, 0x2, PT ;  /* 0x000000021900780c */ /* 0x000fc80003f45270 */
[----:B------:R-:W-:Y:S01]  /*ef20*/  SEL R3, RZ, 0x1, P2 ;  /* 0x00000001ff037807 */ /* 0x000fe20001000000 */
[----:B0-----:R-:W-:Y:S08]  /*ef30*/  @!P1 BRA `(.L_x_328) ;  /* 0x0000004000d89947 */ /* 0x001ff00003800000 */
.L_x_464:
[----:B------:R-:W-:Y:S02]  /*ef40*/  SEL R25, R25, RZ, P2 ;  /* 0x000000ff19197207 */ /* 0x000fe40001000000 */
[----:B------:R-:W-:Y:S01]  /*ef50*/  LOP3.LUT R2, R28, R3, RZ, 0x3c, !PT ;  /* 0x000000031c027212 */ /* 0x000fe200078e3cff */
[----:B------:R-:W-:Y:S06]  /*ef60*/  @!P0 BRA `(.L_x_329) ;  /* 0x0000000000048947 */ /* 0x000fec0003800000 */
[----:B------:R-:W-:Y:S01]  /*ef70*/  BPT.TRAP 0x1 ;  /* 0x000000040000795c */ /* 0x000fe20000300000 */
.L_x_329:
[----:B------:R-:W-:Y:S01]  /*ef80*/  IMAD R25, R25, 0x8, R4 ;  /* 0x0000000819197824 */ /* 0x000fe200078e0204 */
[----:B------:R-:W-:-:S04]  /*ef90*/  SHF.L.U32 R2, R2, 0x1f, RZ ;  /* 0x0000001f02027819 */ /* 0x000fc800000006ff */
[----:B------:R-:W3:Y:S02]  /*efa0*/  SYNCS.PHASECHK.TRANS64.TRYWAIT P1, [R25+URZ+0x28840], R2 ;  /* 0x02884002190075a7 */ /* 0x000ee4000802017f */
[----:B---3--:R-:W-:Y:S05]  /*efb0*/  @!P1 BRA `(.L_x_330) ;  /* 0x0000004000cc9947 */ /* 0x008fea0003800000 */
.L_x_465:
[----:B------:R-:W-:Y:S05]  /*efc0*/  @!P0 BRA `(.L_x_331) ;  /* 0x0000000000048947 */ /* 0x000fea0003800000 */
[----:B------:R-:W-:Y:S01]  /*efd0*/  BPT.TRAP 0x1 ;  /* 0x000000040000795c */ /* 0x000fe20000300000 */
.L_x_331:
[----:B------:R-:W4:Y:S02]  /*efe0*/  SYNCS.PHASECHK.TRANS64.TRYWAIT P1, [R5+URZ+0x28860], R0 ;  /* 0x02886000050075a7 */ /* 0x000f24000802017f */
[----:B----4-:R-:W-:Y:S05]  /*eff0*/  @!P1 BRA `(.L_x_332) ;  /* 0x0000004000d09947 */ /* 0x010fea0003800000 */
.L_x_466:
[----:B------:R-:W-:Y:S05]  /*f000*/  @!P0 BRA `(.L_x_333) ;  /* 0x0000000000048947 */ /* 0x000fea0003800000 */
[----:B------:R-:W-:Y:S01]  /*f010*/  BPT.TRAP 0x1 ;  /* 0x000000040000795c */ /* 0x000fe20000300000 */
.L_x_333:
[----:B------:R0:W0:Y:S02]  /*f020*/  SYNCS.PHASECHK.TRANS64.TRYWAIT P0, [R25+URZ+0x28860], R2 ;  /* 0x02886002190075a7 */ /* 0x000024000800017f */
[----:B0-----:R-:W-:Y:S05]  /*f030*/  @!P0 NANOSLEEP.SYNCS 0x989680 ;  /* 0x009896800000895d */ /* 0x001fea0003900000 */
[----:B------:R-:W0:Y:S02]  /*f040*/  @!P0 SYNCS.PHASECHK.TRANS64 P0, [R25+URZ+0x28860], R2 ;  /* 0x02886002190085a7 */ /* 0x000e24000800007f */
[----:B0-----:R-:W-:Y:S05]  /*f050*/  @!P0 BRA `(.L_x_333) ;  /* 0xfffffffc00f08947 */ /* 0x001fea000383ffff */
.L_x_325:
[----:B------:R-:W-:Y:S05]  /*f060*/  BSYNC B0 ;  /* 0x0000000000007941 */ /* 0x000fea0003800000 */
.L_x_324:
[----:B------:R-:W-:Y:S05]  /*f070*/  EXIT ;  /* 0x000000000000794d */ /* 0x000fea0003800000 */
.L_x_204:
[----:B0-----:R-:W-:-:S04]  /*f080*/  IMAD.U32 R3, RZ, RZ, UR42 ;  /* 0x0000002aff037e24 */ /* 0x001fc8000f8e00ff */
[----:B------:R0:W1:Y:S03]  /*f090*/  SYNCS.PHASECHK.TRANS64.TRYWAIT P1, [R3+URZ+0x28800], R0 ;  /* 0x02880000030075a7 */ /* 0x000066000802017f */
[----:B-1----:R-:W-:Y:S05]  /*f0a0*/  @!P1 NANOSLEEP.SYNCS 0x989680 ;  /* 0x009896800000995d */ /* 0x002fea0003900000 */
[----:B------:R-:W1:Y:S02]  /*f0b0*/  @!P1 SYNCS.PHASECHK.TRANS64 P1, [R3+URZ+0x28800], R0 ;  /* 0x02880000030095a7 */ /* 0x000e64000802007f */
[----:B-1----:R-:W-:Y:S05]  /*f0c0*/  @!P1 BRA `(.L_x_204) ;  /* 0xfffffffc00ec9947 */ /* 0x002fea000383ffff */
[----:B------:R-:W-:Y:S05]  /*f0d0*/  BRA `(.L_x_334) ;  /* 0xffffff2800047947 */ /* 0x000fea000383ffff */
.L_x_208:
[----:B-1----:R1:W2:Y:S02]  /*f0e0*/  SYNCS.PHASECHK.TRANS64.TRYWAIT P1, [R4+URZ+0x28830], R3 ;  /* 0x02883003040075a7 */ /* 0x0022a4000802017f */
[----:B--2---:R-:W-:Y:S05]  /*f0f0*/  @!P1 NANOSLEEP.SYNCS 0x989680 ;  /* 0x009896800000995d */ /* 0x004fea0003900000 */
[----:B------:R-:W2:Y:S02]  /*f100*/  @!P1 SYNCS.PHASECHK.TRANS64 P1, [R4+URZ+0x28830], R3 ;  /* 0x02883003040095a7 */ /* 0x000ea4000802007f */
[----:B--2---:R-:W-:Y:S05]  /*f110*/  @!P1 BRA `(.L_x_208) ;  /* 0xfffffffc00f09947 */ /* 0x004fea000383ffff */
[----:B------:R-:W-:Y:S05]  /*f120*/  BRA `(.L_x_207) ;  /* 0xffffff2800247947 */ /* 0x000fea000383ffff */
.L_x_214:
[----:B-1----:R-:W-:-:S04]  /*f130*/  IMAD.U32 R3, RZ, RZ, UR6 ;  /* 0x00000006ff037e24 */ /* 0x002fc8000f8e00ff */
[----:B------:R1:W2:Y:S03]  /*f140*/  SYNCS.PHASECHK.TRANS64.TRYWAIT P1, [R3+URZ+0x28830], R0 ;  /* 0x02883000030075a7 */ /* 0x0002a6000802017f */
[----:B--2---:R-:W-:Y:S05]  /*f150*/  @!P1 NANOSLEEP.SYNCS 0x989680 ;  /* 0x009896800000995d */ /* 0x004fea0003900000 */
[----:B------:R-:W2:Y:S02]  /*f160*/  @!P1 SYNCS.PHASECHK.TRANS64 P1, [R3+URZ+0x28830], R0 ;  /* 0x02883000030095a7 */ /* 0x000ea4000802007f */
[----:B--2---:R-:W-:Y:S05]  /*f170*/  @!P1 BRA `(.L_x_214) ;  /* 0xfffffffc00ec9947 */ /* 0x004fea000383ffff */
[----:B------:R-:W-:Y:S05]  /*f180*/  BRA `(.L_x_211) ;  /* 0xffffff4c00747947 */ /* 0x000fea000383ffff */
.L_x_218:
[----:B-1----:R-:W-:-:S04]  /*f190*/  MOV R3, UR6 ;  /* 0x0000000600037c02 */ /* 0x002fc80008000f00 */
[----:B------:R1:W2:Y:S03]  /*f1a0*/  SYNCS.PHASECHK.TRANS64.TRYWAIT P1, [R3+URZ+0x28850], R0 ;  /* 0x02885000030075a7 */ /* 0x0002a6000802017f */
[----:B--2---:R-:W-:Y:S05]  /*f1b0*/  @!P1 NANOSLEEP.SYNCS 0x989680 ;  /* 0x009896800000995d */ /* 0x004fea0003900000 */
[----:B------:R-:W2:Y:S02]  /*f1c0*/  @!P1 SYNCS.PHASECHK.TRANS64 P1, [R3+URZ+0x28850], R0 ;  /* 0x02885000030095a7 */ /* 0x000ea4000802007f */
[----:B--2---:R-:W-:Y:S05]  /*f1d0*/  @!P1 BRA `(.L_x_218) ;  /* 0xfffffffc00ec9947 */ /* 0x004fea000383ffff */
[----:B------:R-:W-:Y:S05]  /*f1e0*/  BRA `(.L_x_215) ;  /* 0xffffff5000547947 */ /* 0x000fea000383ffff */
.L_x_225:
[----:B-1----:R-:W-:-:S04]  /*f1f0*/  IMAD.U32 R9, RZ, RZ, UR5 ;  /* 0x00000005ff097e24 */ /* 0x002fc8000f8e00ff */
[----:B------:R1:W2:Y:S03]  /*f200*/  SYNCS.PHASECHK.TRANS64.TRYWAIT P1, [R9+URZ+0x28850], R6 ;  /* 0x02885006090075a7 */ /* 0x0002a6000802017f */
[----:B--2---:R-:W-:Y:S05]  /*f210*/  @!P1 NANOSLEEP.SYNCS 0x989680 ;  /* 0x009896800000995d */ /* 0x004fea0003900000 */
[----:B------:R-:W2:Y:S02]  /*f220*/  @!P1 SYNCS.PHASECHK.TRANS64 P1, [R9+URZ+0x28850], R6 ;  /* 0x02885006090095a7 */ /* 0x000ea4000802007f */
[----:B--2---:R-:W-:Y:S05]  /*f230*/  @!P1 BRA `(.L_x_225) ;  /* 0xfffffffc00ec9947 */ /* 0x004fea000383ffff */
[----:B------:R-:W-:Y:S05]  /*f240*/  BRA `(.L_x_224) ;  /* 0xffffff6c005c7947 */ /* 0x000fea000383ffff */
.L_x_271:
[----:B------:R-:W0:Y:S01]  /*f250*/  S2R R20, SR_TID.X ;  /* 0x0000000000147919 */ /* 0x000e220000002100 */
[----:B------:R-:W-:Y:S01]  /*f260*/  BSSY B0, `(.L_x_335) ;  /* 0x000000a000007945 */ /* 0x000fe20003800000 */
[----:B------:R-:W-:Y:S02]  /*f270*/  IMAD.MOV.U32 R12, RZ, RZ, RZ ;  /* 0x000000ffff0c7224 */ /* 0x000fe400078e00ff */
[----:B------:R-:W-:Y:S02]  /*f280*/  IMAD.MOV.U32 R11, RZ, RZ, 0x1f ;  /* 0x0000001fff0b7424 */ /* 0x000fe400078e00ff */
[----:B------:R-:W-:Y:S01]  /*f290*/  IMAD.MOV.U32 R15, RZ, RZ, -0x1 ;  /* 0xffffffffff0f7424 */ /* 0x000fe200078e00ff */
[----:B0-----:R-:W-:-:S04]  /*f2a0*/  SHF.R.U32.HI R10, RZ, 0x5, R20 ;  /* 0x00000005ff0a7819 */ /* 0x001fc80000011614 */
[----:B------:R-:W-:-:S05]  /*f2b0*/  LOP3.LUT R10, R10, 0x3, RZ, 0xc0, !PT ;  /* 0x000000030a0a7812 */ /* 0x000fca00078ec0ff */
[----:B------:R-:W-:-:S07]  /*f2c0*/  IMAD.MOV.U32 R13, RZ, RZ, R10 ;  /* 0x000000ffff0d7224 */ /* 0x000fce00078e000a */
[----:B-----5:R-:W-:Y:S05]  /*f2d0*/  WARPSYNC.COLLECTIVE R15, `(.L_x_336) ;  /* 0x000000000f087348 */ /* 0x020fea0003c00000 */
[----:B------:R0:W1:Y:S02]  /*f2e0*/  SHFL.IDX P6, R14, R13, R12, R11 ;  /* 0x0000000c0d0e7389 */ /* 0x00006400000c000b */
[----:B01---5:R-:W-:Y:S01]  /*f2f0*/  ENDCOLLECTIVE ;  /* 0x000000000000791b */ /* 0x023fe20003800000 */
.L_x_336:
[----:B------:R-:W-:Y:S05]  /*f300*/  BSYNC B0 ;  /* 0x0000000000007941 */ /* 0x000fea0003800000 */
.L_x_335:
[----:B------:R-:W-:Y:S05]  /*f310*/  BRA `(.L_x_337) ;  /* 0xffffffbc00c47947 */ /* 0x000fea000383ffff */
.L_x_274:
[----:B0-----:R0:W1:Y:S02]  /*f320*/  SYNCS.PHASECHK.TRANS64.TRYWAIT P0, [R7+URZ+0x28840], R2 ;  /* 0x02884002070075a7 */ /* 0x001064000800017f */
[----:B-1----:R-:W-:Y:S05]  /*f330*/  @!P0 NANOSLEEP.SYNCS 0x989680 ;  /* 0x009896800000895d */ /* 0x002fea0003900000 */
[----:B------:R-:W1:Y:S02]  /*f340*/  @!P0 SYNCS.PHASECHK.TRANS64 P0, [R7+URZ+0x28840], R2 ;  /* 0x02884002070085a7 */ /* 0x000e64000800007f */
[----:B-1----:R-:W-:Y:S05]  /*f350*/  @!P0 BRA `(.L_x_274) ;  /* 0xfffffffc00f08947 */ /* 0x002fea000383ffff */
[----:B------:R-:W-:Y:S05]  /*f360*/  BRA `(.L_x_338) ;  /* 0xffffffc000187947 */ /* 0x000fea000383ffff */
.L_x_275:
[----:B------:R-:W-:Y:S01]  /*f370*/  BSSY B0, `(.L_x_339) ;  /* 0x0000008000007945 */ /* 0x000fe20003800000 */
[----:B------:R-:W-:Y:S02]  /*f380*/  IMAD.MOV.U32 R13, RZ, RZ, R0 ;  /* 0x000000ffff0d7224 */ /* 0x000fe400078e0000 */
[----:B------:R-:W-:Y:S02]  /*f390*/  IMAD.MOV.U32 R12, RZ, RZ, RZ ;  /* 0x000000ffff0c7224 */ /* 0x000fe400078e00ff */
[----:B------:R-:W-:Y:S02]  /*f3a0*/  IMAD.MOV.U32 R11, RZ, RZ, 0x181f ;  /* 0x0000181fff0b7424 */ /* 0x000fe400078e00ff */
[----:B------:R-:W-:-:S07]  /*f3b0*/  IMAD.MOV.U32 R15, RZ, RZ, -0x1 ;  /* 0xffffffffff0f7424 */ /* 0x000fce00078e00ff */
[----:B------:R-:W-:Y:S05]  /*f3c0*/  WARPSYNC.COLLECTIVE R15, `(.L_x_340) ;  /* 0x000000000f087348 */ /* 0x000fea0003c00000 */
[----:B------:R0:W1:Y:S02]  /*f3d0*/  SHFL.IDX P6, R14, R13, R12, R11 ;  /* 0x0000000c0d0e7389 */ /* 0x00006400000c000b */
[----:B01----:R-:W-:Y:S01]  /*f3e0*/  ENDCOLLECTIVE ;  /* 0x000000000000791b */ /* 0x003fe20003800000 */
.L_x_340:
[----:B------:R-:W-:Y:S05]  /*f3f0*/  BSYNC B0 ;  /* 0x0000000000007941 */ /* 0x000fea0003800000 */
.L_x_339:
[----:B------:R-:W-:Y:S02]  /*f400*/  IMAD.MOV.U32 R13, RZ, RZ, R4 ;  /* 0x000000ffff0d7224 */ /* 0x000fe400078e0004 */
[----:B------:R-:W-:Y:S02]  /*f410*/  IMAD.MOV.U32 R12, RZ, RZ, RZ ;  /* 0x000000ffff0c7224 */ /* 0x000fe400078e00ff */
[----:B------:R-:W-:Y:S02]  /*f420*/  IMAD.MOV.U32 R11, RZ, RZ, 0x181f ;  /* 0x0000181fff0b7424 */ /* 0x000fe400078e00ff */
[----:B------:R-:W-:Y:S02]  /*f430*/  IMAD.MOV.U32 R15, RZ, RZ, -0x1 ;  /* 0xffffffffff0f7424 */ /* 0x000fe400078e00ff */
[----:B------:R-:W-:Y:S02]  /*f440*/  IMAD.MOV.U32 R2, RZ, RZ, R14 ;  /* 0x000000ffff027224 */ /* 0x000fe400078e000e */
[----:B------:R-:W-:-:S07]  /*f450*/  @P0 IMAD R8, R5, 0x2, R22 ;  /* 0x0000000205080824 */ /* 0x000fce00078e0216 */
[----:B------:R-:W-:Y:S05]  /*f460*/  WARPSYNC.COLLECTIVE R15, `(.L_x_341) ;  /* 0x000000000f087348 */ /* 0x000fea0003c00000 */
[----:B------:R0:W1:Y:S02]  /*f470*/  SHFL.IDX P6, R14, R13, R12, R11 ;  /* 0x0000000c0d0e7389 */ /* 0x00006400000c000b */
[----:B01----:R-:W-:Y:S01]  /*f480*/  ENDCOLLECTIVE ;  /* 0x000000000000791b */ /* 0x003fe20003800000 */
.L_x_341:
[----:B------:R-:W-:Y:S02]  /*f490*/  IMAD.MOV.U32 R13, RZ, RZ, R0 ;  /* 0x000000ffff0d7224 */ /* 0x000fe400078e0000 */
[----:B------:R-:W-:Y:S02]  /*f4a0*/  IMAD.MOV.U32 R12, RZ, RZ, 0x1 ;  /* 0x00000001ff0c7424 */ /* 0x000fe400078e00ff */
[----:B------:R-:W-:-:S07]  /*f4b0*/  IMAD.MOV.U32 R3, RZ, RZ, R14 ;  /* 0x000000ffff037224 */ /* 0x000fce00078e000e */
[----:B------:R-:W-:Y:S05]  /*f4c0*/  WARPSYNC.COLLECTIVE R15, `(.L_x_342) ;  /* 0x000000000f087348 */ /* 0x000fea0003c00000 */
[----:B------:R0:W1:Y:S02]  /*f4d0*/  SHFL.IDX P6, R14, R13, R12, R11 ;  /* 0x0000000c0d0e7389 */ /* 0x00006400000c000b */
[----:B01----:R-:W-:Y:S01]  /*f4e0*/  ENDCOLLECTIVE ;  /* 0x000000000000791b */ /* 0x003fe20003800000 */
.L_x_342:
[----:B------:R-:W-:-:S04]  /*f4f0*/  @P0 LEA R3, P1, R30, R3, 0x1 ;  /* 0x000000031e030211 */ /* 0x000fc800078208ff */
[----:B------:R-:W-:Y:S02]  /*f500*/  @P0 IADD3.X R2, RZ, R2, RZ, P1, !PT ;  /* 0x00000002ff020210 */ /* 0x000fe40000ffe4ff */
[----:B------:R-:W-:Y:S02]  /*f510*/  ISETP.GE.AND P1, PT, R6, 0x11, PT ;  /* 0x000000110600780c */ /* 0x000fe40003f26270 */
[----:B------:R-:W-:Y:S01]  /*f520*/  @P0 LOP3.LUT R3, R3, R2, RZ, 0x3c, !PT ;  /* 0x0000000203030212 */ /* 0x000fe200078e3cff */
[----:B------:R-:W-:-:S03]  /*f530*/  IMAD.MOV.U32 R13, RZ, RZ, R4 ;  /* 0x000000ffff0d7224 */ /* 0x000fc600078e0004 */
[----:B------:R-:W-:-:S04]  /*f540*/  @P0 LOP3.LUT R2, R3, R2, RZ, 0x3c, !PT ;  /* 0x0000000203020212 */ /* 0x000fc800078e3cff */
[----:B------:R-:W-:-:S05]  /*f550*/  @P0 LOP3.LUT R3, R3, R2, RZ, 0x3c, !PT ;  /* 0x0000000203030212 */ /* 0x000fca00078e3cff */
[----:B------:R-:W-:Y:S01]  /*f560*/  @!PT LDS RZ, [RZ] ;  /* 0x00000000fffff984 */ /* 0x000fe20000000800 */
[----:B------:R-:W-:Y:S01]  /*f570*/  @!PT LDS RZ, [RZ] ;  /* 0x00000000fffff984 */ /* 0x000fe20000000800 */
[----:B------:R-:W-:Y:S01]  /*f580*/  @!PT LDS RZ, [RZ] ;  /* 0x00000000fffff984 */ /* 0x000fe20000000800 */
[----:B------:R-:W-:Y:S04]  /*f590*/  @P0 LDGSTS.E.BYPASS.LTC128B.128 [R8+0x18400], desc[UR36][R2.64], !P3 ;  /* 0x1840000002080fae */ /* 0x000fe8000d901d64 */
[----:B------:R0:W-:Y:S02]  /*f5a0*/  @P0 LDGSTS.E.BYPASS.LTC128B.128 [R8+0x1c400], desc[UR36][R2.64+0x80], !P2 ;  /* 0x1c40008002080fae */ /* 0x0001e4000d101d64 */
[----:B0-----:R-:W-:-:S07]  /*f5b0*/  IMAD.MOV.U32 R2, RZ, RZ, R14 ;  /* 0x000000ffff027224 */ /* 0x001fce00078e000e */
[----:B------:R-:W-:Y:S05]  /*f5c0*/  WARPSYNC.COLLECTIVE R15, `(.L_x_343) ;  /* 0x000000000f087348 */ /* 0x000fea0003c00000 */
[----:B------:R0:W1:Y:S02]  /*f5d0*/  SHFL.IDX P6, R14, R13, R12, R11 ;  /* 0x0000000c0d0e7389 */ /* 0x00006400000c000b */
[----:B01----:R-:W-:Y:S01]  /*f5e0*/  ENDCOLLECTIVE ;  /* 0x000000000000791b */ /* 0x003fe20003800000 */
.L_x_343:
[----:B------:R-:W-:Y:S02]  /*f5f0*/  @P1 IMAD R8, R5, 0x2, R22 ;  /* 0x0000000205081824 */ /* 0x000fe400078e0216 */
[----:B------:R-:W-:Y:S02]  /*f600*/  IMAD.MOV.U32 R13, RZ, RZ, R0 ;  /* 0x000000ffff0d7224 */ /* 0x000fe400078e0000 */
[----:B------:R-:W-:Y:S02]  /*f610*/  IMAD.MOV.U32 R12, RZ, RZ, 0x2 ;  /* 0x00000002ff0c7424 */ /* 0x000fe400078e00ff */
[----:B------:R-:W-:-:S07]  /*f620*/  IMAD.MOV.U32 R3, RZ, RZ, R14 ;  /* 0x000000ffff037224 */ /* 0x000fce00078e000e */
[----:B------:R-:W-:Y:S05]  /*f630*/  WARPSYNC.COLLECTIVE R15, `(.L_x_344) ;  /* 0x000000000f087348 */ /* 0x000fea0003c00000 */
[----:B------:R0:W1:Y:S02]  /*f640*/  SHFL.IDX P6, R14, R13, R12, R11 ;  /* 0x0000000c0d0e7389 */ /* 0x00006400000c000b */
[----:B01----:R-:W-:Y:S01]  /*f650*/  ENDCOLLECTIVE ;  /* 0x000000000000791b */ /* 0x003fe20003800000 */
.L_x_344:
[----:B------:R-:W-:-:S05]  /*f660*/  @P1 LEA R3, P0, R30, R3, 0x1 ;  /* 0x000000031e031211 */ /* 0x000fca00078008ff */
[----:B------:R-:W-:-:S05]  /*f670*/  @P1 IMAD.X R2, RZ, RZ, R2, P0 ;  /* 0x000000ffff021224 */ /* 0x000fca00000e0602 */
        /* <DEDUP_REMOVED lines=8> */
[----:B------:R0:W-:Y:S01]  /*f700*/  @P1 LDGSTS.E.BYPASS.LTC128B.128 [R8+0x1cc00], desc[UR36][R2.64+0x80], !P2 ;  /* 0x1cc0008002081fae */ /* 0x0001e2000d101d64 */
[----:B------:R-:W-:Y:S01]  /*f710*/  ISETP.GE.AND P1, PT, R6, 0x21, PT ;  /* 0x000000210600780c */ /* 0x000fe20003f26270 */
[----:B0-----:R-:W-:-:S12]  /*f720*/  IMAD.MOV.U32 R2, RZ, RZ, R14 ;  /* 0x000000ffff027224 */ /* 0x001fd800078e000e */
[----:B------:R-:W-:Y:S05]  /*f730*/  WARPSYNC.COLLECTIVE R15, `(.L_x_345) ;  /* 0x000000000f087348 */ /* 0x000fea0003c00000 */
[----:B------:R0:W1:Y:S02]  /*f740*/  SHFL.IDX P6, R14, R13, R12, R11 ;  /* 0x0000000c0d0e7389 */ /* 0x00006400000c000b */
[----:B01----:R-:W-:Y:S01]  /*f750*/  ENDCOLLECTIVE ;  /* 0x000000000000791b */ /* 0x003fe20003800000 */
.L_x_345:
[----:B------:R-:W-:Y:S01]  /*f760*/  @P1 IMAD R8, R5, 0x2, R22 ;  /* 0x0000000205081824 */ /* 0x000fe200078e0216 */
[----:B------:R-:W-:Y:S01]  /*f770*/  MOV R13, R0 ;  /* 0x00000000000d7202 */ /* 0x000fe20000000f00 */
[----:B------:R-:W-:Y:S02]  /*f780*/  IMAD.MOV.U32 R12, RZ, RZ, 0x3 ;  /* 0x00000003ff0c7424 */ /* 0x000fe400078e00ff */
[----:B------:R-:W-:-:S07]  /*f790*/  IMAD.MOV.U32 R3, RZ, RZ, R14 ;  /* 0x000000ffff037224 */ /* 0x000fce00078e000e */
[----:B------:R-:W-:Y:S05]  /*f7a0*/  WARPSYNC.COLLECTIVE R15, `(.L_x_346) ;  /* 0x000000000f087348 */ /* 0x000fea0003c00000 */
[----:B------:R0:W1:Y:S02]  /*f7b0*/  SHFL.IDX P6, R14, R13, R12, R11 ;  /* 0x0000000c0d0e7389 */ /* 0x00006400000c000b */
[----:B01----:R-:W-:Y:S01]  /*f7c0*/  ENDCOLLECTIVE ;  /* 0x000000000000791b */ /* 0x003fe20003800000 */
.L_x_346:
        /* <DEDUP_REMOVED lines=16> */
.L_x_347:
[----:B------:R-:W-:Y:S02]  /*f8d0*/  @P1 IMAD R8, R5, 0x2, R22 ;  /* 0x0000000205081824 */ /* 0x000fe400078e0216 */
[----:B------:R-:W-:Y:S02]  /*f8e0*/  IMAD.MOV.U32 R13, RZ, RZ, R0 ;  /* 0x000000ffff0d7224 */ /* 0x000fe400078e0000 */
[----:B------:R-:W-:Y:S02]  /*f8f0*/  IMAD.MOV.U32 R12, RZ, RZ, 0x4 ;  /* 0x00000004ff0c7424 */ /* 0x000fe400078e00ff */
[----:B------:R-:W-:-:S07]  /*f900*/  IMAD.MOV.U32 R3, RZ, RZ, R14 ;  /* 0x000000ffff037224 */ /* 0x000fce00078e000e */
[----:B------:R-:W-:Y:S05]  /*f910*/  WARPSYNC.COLLECTIVE R15, `(.L_x_348) ;  /* 0x000000000f087348 */ /* 0x000fea0003c00000 */
[----:B------:R0:W1:Y:S02]  /*f920*/  SHFL.IDX P6, R14, R13, R12, R11 ;  /* 0x0000000c0d0e7389 */ /* 0x00006400000c000b */
[----:B01----:R-:W-:Y:S01]  /*f930*/  ENDCOLLECTIVE ;  /* 0x000000000000791b */ /* 0x003fe20003800000 */
.L_x_348:
        /* <DEDUP_REMOVED lines=16> */
.L_x_349:
[----:B------:R-:W-:Y:S02]  /*fa40*/  @P1 IMAD R8, R5, 0x2, R22 ;  /* 0x0000000205081824 */ /* 0x000fe400078e0216 */
[----:B------:R-:W-:Y:S02]  /*fa50*/  IMAD.MOV.U32 R13, RZ, RZ, R0 ;  /* 0x000000ffff0d7224 */ /* 0x000fe400078e0000 */
[----:B------:R-:W-:Y:S02]  /*fa60*/  IMAD.MOV.U32 R12, RZ, RZ, 0x5 ;  /* 0x00000005ff0c7424 */ /* 0x000fe400078e00ff */
[----:B------:R-:W-:-:S07]  /*fa70*/  IMAD.MOV.U32 R3, RZ, RZ, R14 ;  /* 0x000000ffff037224 */ /* 0x000fce00078e000e */
[----:B------:R-:W-:Y:S05]  /*fa80*/  WARPSYNC.COLLECTIVE R15, `(.L_x_350) ;  /* 0x000000000f087348 */ /* 0x000fea0003c00000 */
[----:B------:R0:W1:Y:S02]  /*fa90*/  SHFL.IDX P6, R14, R13, R12, R11 ;  /* 0x0000000c0d0e7389 */ /* 0x00006400000c000b */
[----:B01----:R-:W-:Y:S01]  /*faa0*/  ENDCOLLECTIVE ;  /* 0x000000000000791b */ /* 0x003fe20003800000 */
.L_x_350:
        /* <DEDUP_REMOVED lines=11> */
[----:B------:R-:W-:Y:S02]  /*fb60*/  ISETP.GE.AND P1, PT, R6, 0x51, PT ;  /* 0x000000510600780c */ /* 0x000fe40003f26270 */
[----:B0-----:R-:W-:-:S11]  /*fb70*/  MOV R2, R14 ;  /* 0x0000000e00027202 */ /* 0x001fd60000000f00 */
[----:B------:R-:W-:Y:S05]  /*fb80*/  WARPSYNC.COLLECTIVE R15, `(.L_x_351) ;  /* 0x000000000f087348 */ /* 0x000fea0003c00000 */
[----:B------:R0:W1:Y:S02]  /*fb90*/  SHFL.IDX P6, R14, R13, R12, R11 ;  /* 0x0000000c0d0e7389 */ /* 0x00006400000c000b */
[----:B01----:R-:W-:Y:S01]  /*fba0*/  ENDCOLLECTIVE ;  /* 0x000000000000791b */ /* 0x003fe20003800000 */
.L_x_351:
[----:B------:R-:W-:Y:S02]  /*fbb0*/  @P1 IMAD R8, R5, 0x2, R22 ;  /* 0x0000000205081824 */ /* 0x000fe400078e0216 */
[----:B------:R-:W-:Y:S02]  /*fbc0*/  IMAD.MOV.U32 R13, RZ, RZ, R0 ;  /* 0x000000ffff0d7224 */ /* 0x000fe400078e0000 */
[----:B------:R-:W-:Y:S02]  /*fbd0*/  IMAD.MOV.U32 R12, RZ, RZ, 0x6 ;  /* 0x00000006ff0c7424 */ /* 0x000fe400078e00ff */
[----:B------:R-:W-:-:S07]  /*fbe0*/  IMAD.MOV.U32 R3, RZ, RZ, R14 ;  /* 0x000000ffff037224 */ /* 0x000fce00078e000e */
[----:B------:R-:W-:Y:S05]  /*fbf0*/  WARPSYNC.COLLECTIVE R15, `(.L_x_352) ;  /* 0x000000000f087348 */ /* 0x000fea0003c00000 */
[----:B------:R0:W1:Y:S02]  /*fc00*/  SHFL.IDX P6, R14, R13, R12, R11 ;  /* 0x0000000c0d0e7389 */ /* 0x00006400000c000b */
[----:B01----:R-:W-:Y:S01]  /*fc10*/  ENDCOLLECTIVE ;  /* 0x000000000000791b */ /* 0x003fe20003800000 */
.L_x_352:
        /* <DEDUP_REMOVED lines=16> */
.L_x_353:
[----:B------:R-:W-:Y:S02]  /*fd20*/  @P1 IMAD R8, R5, 0x2, R22 ;  /* 0x0000000205081824 */ /* 0x000fe400078e0216 */
[----:B------:R-:W-:Y:S02]  /*fd30*/  IMAD.MOV.U32 R13, RZ, RZ, R0 ;  /* 0x000000ffff0d7224 */ /* 0x000fe400078e0000 */
[----:B------:R-:W-:Y:S02]  /*fd40*/  IMAD.MOV.U32 R12, RZ, RZ, 0x7 ;  /* 0x00000007ff0c7424 */ /* 0x000fe400078e00ff */
[----:B------:R-:W-:-:S07]  /*fd50*/  IMAD.MOV.U32 R3, RZ, RZ, R14 ;  /* 0x000000ffff037224 */ /* 0x000fce00078e000e */
[----:B------:R-:W-:Y:S05]  /*fd60*/  WARPSYNC.COLLECTIVE R15, `(.L_x_354) ;  /* 0x000000000f087348 */ /* 0x000fea0003c00000 */
[----:B------:R0:W1:Y:S02]  /*fd70*/  SHFL.IDX P6, R14, R13, R12, R11 ;  /* 0x0000000c0d0e7389 */ /* 0x00006400000c000b */
[----:B01----:R-:W-:Y:S01]  /*fd80*/  ENDCOLLECTIVE ;  /* 0x000000000000791b */ /* 0x003fe20003800000 */
.L_x_354:
[----:B------:R-:W-:-:S05]  /*fd90*/  @P1 LEA R3, P0, R30, R3, 0x1 ;  /* 0x000000031e031211 */ /* 0x000fca00078008ff */
[----:B------:R-:W-:-:S05]  /*fda0*/  @P1 IMAD.X R2, RZ, RZ, R2, P0 ;  /* 0x000000ffff021224 */ /* 0x000fca00000e0602 */
[----:B------:R-:W-:Y:S01]  /*fdb0*/  @P1 LOP3.LUT R3, R3, R2, RZ, 0x3c, !PT ;  /* 0x0000000203031212 */ /* 0x000fe200078e3cff */
[----:B------:R-:W-:-:S03]  /*fdc0*/  IMAD.MOV.U32 R13, RZ, RZ, R4 ;  /* 0x000000ffff0d7224 */ /* 0x000fc600078e0004 */
[----:B------:R-:W-:-:S04]  /*fdd0*/  @P1 LOP3.LUT R2, R3, R2, RZ, 0x3c, !PT ;  /* 0x0000000203021212 */ /* 0x000fc800078e3cff */
[----:B------:R-:W-:Y:S01]  /*fde0*/  @P1 LOP3.LUT R3, R3, R2, RZ, 0x3c, !PT ;  /* 0x0000000203031212 */ /* 0x000fe200078e3cff */
[----:B------:R-:W-:-:S07]  /*fdf0*/  IMAD.MOV.U32 R0, RZ, RZ, R14 ;  /* 0x000000ffff007224 */ /* 0x000fce00078e000e */
[----:B------:R-:W-:Y:S05]  /*fe00*/  WARPSYNC.COLLECTIVE R15, `(.L_x_355) ;  /* 0x000000000f087348 */ /* 0x000fea0003c00000 */
[----:B------:R0:W1:Y:S02]  /*fe10*/  SHFL.IDX P6, R14, R13, R12, R11 ;  /* 0x0000000c0d0e7389 */ /* 0x00006400000c000b */
[----:B01----:R-:W-:Y:S01]  /*fe20*/  ENDCOLLECTIVE ;  /* 0x000000000000791b */ /* 0x003fe20003800000 */
.L_x_355:
[----:B------:R-:W-:Y:S01]  /*fe30*/  @!PT LDS RZ, [RZ] ;  /* 0x00000000fffff984 */ /* 0x000fe20000000800 */
[----:B------:R-:W-:Y:S01]  /*fe40*/  @!PT LDS RZ, [RZ] ;  /* 0x00000000fffff984 */ /* 0x000fe20000000800 */
[----:B------:R-:W-:Y:S01]  /*fe50*/  @!PT LDS RZ, [RZ] ;  /* 0x00000000fffff984 */ /* 0x000fe20000000800 */
[----:B------:R-:W-:Y:S04]  /*fe60*/  @P1 LDGSTS.E.BYPASS.LTC128B.128 [R8+0x1b400], desc[UR36][R2.64], !P3 ;  /* 0x1b40000002081fae */ /* 0x000fe8000d901d64 */
[----:B------:R0:W-:Y:S02]  /*fe70*/  @P1 LDGSTS.E.BYPASS.LTC128B.128 [R8+0x1f400], desc[UR36][R2.64+0x80], !P2 ;  /* 0x1f40008002081fae */ /* 0x0001e4000d101d64 */
[----:B0-----:R-:W-:Y:S01]  /*fe80*/  MOV R2, R14 ;  /* 0x0000000e00027202 */ /* 0x001fe20000000f00 */
[----:B------:R-:W-:Y:S06]  /*fe90*/  BRA `(.L_x_356) ;  /* 0xffffffb800f47947 */ /* 0x000fec000383ffff */
.L_x_280:
[----:B------:R-:W-:Y:S02]  /*fea0*/  IMAD.MOV.U32 R13, RZ, RZ, R5 ;  /* 0x000000ffff0d7224 */ /* 0x000fe400078e0005 */
[----:B------:R-:W-:Y:S02]  /*feb0*/  IMAD.MOV.U32 R12, RZ, RZ, RZ ;  /* 0x000000ffff0c7224 */ /* 0x000fe400078e00ff */
[----:B------:R-:W-:Y:S02]  /*fec0*/  IMAD.MOV.U32 R11, RZ, RZ, 0x181f ;  /* 0x0000181fff0b7424 */ /* 0x000fe400078e00ff */
[----:B------:R-:W-:Y:S02]  /*fed0*/  IMAD.MOV.U32 R15, RZ, RZ, -0x1 ;  /* 0xffffffffff0f7424 */ /* 0x000fe400078e00ff */
[----:B-----5:R-:W-:Y:S02]  /*fee0*/  IMAD R6, R20, R6, RZ ;  /* 0x0000000614067224 */ /* 0x020fe400078e02ff */
[----:B------:R-:W-:-:S07]  /*fef0*/  IMAD.IADD R4, R10, 0x1, R4 ;  /* 0x000000010a047824 */ /* 0x000fce00078e0204 */
[----:B------:R-:W-:Y:S05]  /*ff00*/  WARPSYNC.COLLECTIVE R15, `(.L_x_357) ;  /* 0x000000000f087348 */ /* 0x000fea0003c00000 */
[----:B------:R0:W1:Y:S02]  /*ff10*/  SHFL.IDX P6, R14, R13, R12, R11 ;  /* 0x0000000c0d0e7389 */ /* 0x00006400000c000b */
[----:B01----:R-:W-:Y:S01]  /*ff20*/  ENDCOLLECTIVE ;  /* 0x000000000000791b */ /* 0x003fe20003800000 */
.L_x_357:
[C---:B------:R-:W-:Y:S01]  /*ff30*/  VIADD R7, R4.reuse, 0x10 ;  /* 0x0000001004077836 */ /* 0x040fe20000000000 */
[----:B------:R-:W-:Y:S01]  /*ff40*/  ISETP.GE.AND P2, PT, R4, R6, PT ;  /* 0x000000060400720c */ /* 0x000fe20003f46270 */
[----:B------:R-:W-:Y:S02]  /*ff50*/  IMAD.MOV.U32 R13, RZ, RZ, R0 ;  /* 0x000000ffff0d7224 */ /* 0x000fe400078e0000 */
[----:B------:R-:W-:-:S10]  /*ff60*/  IMAD.MOV.U32 R2, RZ, RZ, R14 ;  /* 0x000000ffff027224 */ /* 0x000fd400078e000e */
[----:B------:R-:W-:Y:S05]  /*ff70*/  WARPSYNC.COLLECTIVE R15, `(.L_x_358) ;  /* 0x000000000f087348 */ /* 0x000fea0003c00000 */
[----:B------:R0:W1:Y:S02]  /*ff80*/  SHFL.IDX P6, R14, R13, R12, R11 ;  /* 0x0000000c0d0e7389 */ /* 0x00006400000c000b */
[----:B01----:R-:W-:Y:S01]  /*ff90*/  ENDCOLLECTIVE ;  /* 0x000000000000791b */ /* 0x003fe20003800000 */
.L_x_358:
[----:B------:R-:W-:Y:S02]  /*ffa0*/  IMAD.MOV.U32 R13, RZ, RZ, R5 ;  /* 0x000000ffff0d7224 */ /* 0x000fe400078e0005 */
[----:B------:R-:W-:Y:S01]  /*ffb0*/  IMAD.MOV.U32 R12, RZ, RZ, 0x1 ;  /* 0x00000001ff0c7424 */ /* 0x000fe200078e00ff */
[----:B------:R-:W-:-:S05]  /*ffc0*/  @!P2 LEA R14, P3, R30, R14, 0x1 ;  /* 0x0000000e1e0ea211 */ /* 0x000fca00078608ff */
[----:B------:R-:W-:Y:S02]  /*ffd0*/  @!P2 IMAD.X R3, RZ, RZ, R2, P3 ;  /* 0x000000ffff03a224 */ /* 0x000fe400018e0602 */
[----:B------:R-:W-:-:S07]  /*ffe0*/  @!P2 IMAD.MOV.U32 R2, RZ, RZ, R14 ;  /* 0x000000ffff02a224 */ /* 0x000fce00078e000e */
[----:B------:R-:W-:Y:S05]  /*fff0*/  WARPSYNC.COLLECTIVE R15, `(.L_x_359) ;  /* 0x000000000f087348 */ /* 0x000fea0003c00000 */
[----:B------:R0:W1:Y:S02]  /*10000*/  SHFL.IDX P6, R14, R13, R12, R11 ;  /* 0x0000000c0d0e7389 */ /* 0x00006400000c000b */
[----:B01----:R-:W-:Y:S01]  /*10010*/  ENDCOLLECTIVE ;  /* 0x000000000000791b */ /* 0x003fe20003800000 */
.L_x_359:
[----:B------:R-:W-:Y:S01]  /*10020*/  @!PT LDS RZ, [RZ] ;  /* 0x00000000fffff984 */ /* 0x000fe20000000800 */
[----:B------:R-:W-:Y:S01]  /*10030*/  @!PT LDS RZ, [RZ] ;  /* 0x00000000fffff984 */ /* 0x000fe20000000800 */
[----:B------:R-:W-:Y:S01]  /*10040*/  @!PT LDS RZ, [RZ] ;  /* 0x00000000fffff984 */ /* 0x000fe20000000800 */
[----:B------:R-:W-:Y:S04]  /*10050*/  @!P2 LDGSTS.E.BYPASS.LTC128B.128 [R9+0x10400], desc[UR36][R2.64], !P0 ;  /* 0x104000000209afae */ /* 0x000fe8000c101d64 */
[----:B------:R0:W-:Y:S01]  /*10060*/  @!P2 LDGSTS.E.BYPASS.LTC128B.128 [R9+0x14400], desc[UR36][R2.64+0x80], !P1 ;  /* 0x144000800209afae */ /* 0x0001e2000c901d64 */
[----:B------:R-:W-:Y:S01]  /*10070*/  ISETP.GE.AND P2, PT, R7, R6, PT ;  /* 0x000000060700720c */ /* 0x000fe20003f46270 */
[----:B------:R-:W-:Y:S02]  /*10080*/  IMAD.MOV.U32 R13, RZ, RZ, R0 ;  /* 0x000000ffff0d7224 */ /* 0x000fe400078e0000 */
[----:B0-----:R-:W-:-:S10]  /*10090*/  IMAD.MOV.U32 R2, RZ, RZ, R14 ;  /* 0x000000ffff027224 */ /* 0x001fd400078e000e */
[----:B------:R-:W-:Y:S05]  /*100a0*/  WARPSYNC.COLLECTIVE R15, `(.L_x_360) ;  /* 0x000000000f087348 */ /* 0x000fea0003c00000 */
[----:B------:R0:W1:Y:S02]  /*100b0*/  SHFL.IDX P6, R14, R13, R12, R11 ;  /* 0x0000000c0d0e7389 */ /* 0x00006400000c000b */
[----:B01----:R-:W-:Y:S01]  /*100c0*/  ENDCOLLECTIVE ;  /* 0x000000000000791b */ /* 0x003fe20003800000 */
.L_x_360:
[----:B------:R-:W-:Y:S02]  /*100d0*/  IMAD.MOV.U32 R13, RZ, RZ, R5 ;  /* 0x000000ffff0d7224 */ /* 0x000fe400078e0005 */
[----:B------:R-:W-:Y:S01]  /*100e0*/  IMAD.MOV.U32 R12, RZ, RZ, 0x2 ;  /* 0x00000002ff0c7424 */ /* 0x000fe200078e00ff */
[----:B------:R-:W-:-:S05]  /*100f0*/  @!P2 LEA R14, P3, R30, R14, 0x1 ;  /* 0x0000000e1e0ea211 */ /* 0x000fca00078608ff */
[----:B------:R-:W-:Y:S01]  /*10100*/  @!P2 IMAD.X R7, RZ, RZ, R2, P3 ;  /* 0x000000ffff07a224 */ /* 0x000fe200018e0602 */
[----:B------:R-:W-:-:S07]  /*10110*/  @!P2 MOV R2, R14 ;  /* 0x0000000e0002a202 */ /* 0x000fce0000000f00 */
[----:B------:R-:W-:Y:S05]  /*10120*/  WARPSYNC.COLLECTIVE R15, `(.L_x_361) ;  /* 0x000000000f087348 */ /* 0x000fea0003c00000 */
[----:B------:R0:W1:Y:S02]  /*10130*/  SHFL.IDX P6, R14, R13, R12, R11 ;  /* 0x0000000c0d0e7389 */ /* 0x00006400000c000b */
[----:B01----:R-:W-:Y:S01]  /*10140*/  ENDCOLLECTIVE ;  /* 0x000000000000791b */ /* 0x003fe20003800000 */
.L_x_361:
[----:B------:R-:W-:Y:S02]  /*10150*/  @!P2 IMAD.MOV.U32 R3, RZ, RZ, R7 ;  /* 0x000000ffff03a224 */ /* 0x000fe400078e0007 */
[----:B------:R-:W-:-:S03]  /*10160*/  VIADD R7, R4, 0x20 ;  /* 0x0000002004077836 */ /* 0x000fc60000000000 */
        /* <DEDUP_REMOVED lines=11> */
.L_x_362:
        /* <DEDUP_REMOVED lines=8> */
.L_x_363:
        /* <DEDUP_REMOVED lines=13> */
.L_x_364:
        /* <DEDUP_REMOVED lines=8> */
.L_x_365:
        /* <DEDUP_REMOVED lines=13> */
.L_x_366:
        /* <DEDUP_REMOVED lines=8> */
.L_x_367:
        /* <DEDUP_REMOVED lines=13> */
.L_x_368:
        /* <DEDUP_REMOVED lines=8> */
.L_x_369:
        /* <DEDUP_REMOVED lines=13> */
.L_x_370:
        /* <DEDUP_REMOVED lines=8> */
.L_x_371:
[----:B------:R-:W-:-:S05]  /*107e0*/  @!P2 IMAD.MOV.U32 R3, RZ, RZ, R7 ;  /* 0x000000ffff03a224 */ /* 0x000fca00078e0007 */
[----:B------:R-:W-:Y:S01]  /*107f0*/  @!PT LDS RZ, [RZ] ;  /* 0x00000000fffff984 */ /* 0x000fe20000000800 */
[----:B------:R-:W-:Y:S01]  /*10800*/  @!PT LDS RZ, [RZ] ;  /* 0x00000000fffff984 */ /* 0x000fe20000000800 */
[----:B------:R-:W-:Y:S01]  /*10810*/  @!PT LDS RZ, [RZ] ;  /* 0x00000000fffff984 */ /* 0x000fe20000000800 */
[----:B------:R0:W-:Y:S04]  /*10820*/  @!P2 LDGSTS.E.BYPASS.LTC128B.128 [R9+0x13400], desc[UR36][R2.64], !P0 ;  /* 0x134000000209afae */ /* 0x0001e8000c101d64 */
[----:B------:R0:W-:Y:S01]  /*10830*/  @!P2 LDGSTS.E.BYPASS.LTC128B.128 [R9+0x17400], desc[UR36][R2.64+0x80], !P1 ;  /* 0x174000800209afae */ /* 0x0001e2000c901d64 */
[----:B------:R-:W-:Y:S02]  /*10840*/  IMAD.MOV.U32 R13, RZ, RZ, R0 ;  /* 0x000000ffff0d7224 */ /* 0x000fe400078e0000 */
[----:B------:R-:W-:-:S07]  /*10850*/  IMAD.MOV.U32 R5, RZ, RZ, R14 ;  /* 0x000000ffff057224 */ /* 0x000fce00078e000e */
[----:B0-----:R-:W-:Y:S05]  /*10860*/  WARPSYNC.COLLECTIVE R15, `(.L_x_372) ;  /* 0x000000000f087348 */ /* 0x001fea0003c00000 */
[----:B------:R1:W2:Y:S02]  /*10870*/  SHFL.IDX P6, R14, R13, R12, R11 ;  /* 0x0000000c0d0e7389 */ /* 0x0002a400000c000b */
[----:B012---:R-:W-:Y:S01]  /*10880*/  ENDCOLLECTIVE ;  /* 0x000000000000791b */ /* 0x007fe20003800000 */
.L_x_372:
[----:B------:R-:W-:Y:S05]  /*10890*/  BRA `(.L_x_373) ;  /* 0xffffffbc00507947 */ /* 0x000fea000383ffff */
.L_x_285:
[----:B0-----:R0:W1:Y:S02]  /*108a0*/  SYNCS.PHASECHK.TRANS64.TRYWAIT P1, [R22+URZ+0x28820], R3 ;  /* 0x02882003160075a7 */ /* 0x001064000802017f */
[----:B-1----:R-:W-:Y:S05]  /*108b0*/  @!P1 NANOSLEEP.SYNCS 0x989680 ;  /* 0x009896800000995d */ /* 0x002fea0003900000 */
[----:B------:R-:W1:Y:S02]  /*108c0*/  @!P1 SYNCS.PHASECHK.TRANS64 P1, [R22+URZ+0x28820], R3 ;  /* 0x02882003160095a7 */ /* 0x000e64000802007f */
[----:B-1----:R-:W-:Y:S05]  /*108d0*/  @!P1 BRA `(.L_x_285) ;  /* 0xfffffffc00f09947 */ /* 0x002fea000383ffff */
[----:B------:R-:W-:Y:S05]  /*108e0*/  BRA `(.L_x_374) ;  /* 0xffffffbc00c87947 */ /* 0x000fea000383ffff */
.L_x_290:
[----:B0-----:R0:W1:Y:S02]  /*108f0*/  SYNCS.PHASECHK.TRANS64.TRYWAIT P0, [R6+URZ+0x28840], R3 ;  /* 0x02884003060075a7 */ /* 0x001064000800017f */
[----:B-1----:R-:W-:Y:S05]  /*10900*/  @!P0 NANOSLEEP.SYNCS 0x989680 ;  /* 0x009896800000895d */ /* 0x002fea0003900000 */
[----:B------:R-:W1:Y:S02]  /*10910*/  @!P0 SYNCS.PHASECHK.TRANS64 P0, [R6+URZ+0x28840], R3 ;  /* 0x02884003060085a7 */ /* 0x000e64000800007f */
[----:B-1----:R-:W-:Y:S05]  /*10920*/  @!P0 BRA `(.L_x_290) ;  /* 0xfffffffc00f08947 */ /* 0x002fea000383ffff */
[----:B------:R-:W-:Y:S05]  /*10930*/  BRA `(.L_x_375) ;  /* 0xffffffc0008c7947 */ /* 0x000fea000383ffff */
.L_x_291:
[----:B------:R-:W-:Y:S01]  /*10940*/  BSSY B1, `(.L_x_376) ;  /* 0x0000008000017945 */ /* 0x000fe20003800000 */
[----:B------:R-:W-:Y:S01]  /*10950*/  IMAD.MOV.U32 R13, RZ, RZ, R9 ;  /* 0x000000ffff0d7224 */ /* 0x000fe200078e0009 */
[----:B------:R-:W-:Y:S01]  /*10960*/  MOV R11, 0x181f ;  /* 0x0000181f000b7802 */ /* 0x000fe20000000f00 */
[----:B------:R-:W-:Y:S02]  /*10970*/  IMAD.MOV.U32 R12, RZ, RZ, RZ ;  /* 0x000000ffff0c7224 */ /* 0x000fe400078e00ff */
[----:B------:R-:W-:-:S07]  /*10980*/  IMAD.MOV.U32 R15, RZ, RZ, -0x1 ;  /* 0xffffffffff0f7424 */ /* 0x000fce00078e00ff */
[----:B--2---:R-:W-:Y:S05]  /*10990*/  WARPSYNC.COLLECTIVE R15, `(.L_x_377) ;  /* 0x000000000f087348 */ /* 0x004fea0003c00000 */
[----:B--2---:R0:W1:Y:S02]  /*109a0*/  SHFL.IDX P6, R14, R13, R12, R11 ;  /* 0x0000000c0d0e7389 */ /* 0x00406400000c000b */
[----:B01----:R-:W-:Y:S01]  /*109b0*/  ENDCOLLECTIVE ;  /* 0x000000000000791b */ /* 0x003fe20003800000 */
.L_x_377:
[----:B------:R-:W-:Y:S05]  /*109c0*/  BSYNC B1 ;  /* 0x0000000000017941 */ /* 0x000fea0003800000 */
.L_x_376:
[----:B------:R-:W-:Y:S02]  /*109d0*/  IMAD.MOV.U32 R13, RZ, RZ, R8 ;  /* 0x000000ffff0d7224 */ /* 0x000fe400078e0008 */
[----:B------:R-:W-:Y:S02]  /*109e0*/  IMAD.MOV.U32 R12, RZ, RZ, RZ ;  /* 0x000000ffff0c7224 */ /* 0x000fe400078e00ff */
[----:B------:R-:W-:Y:S02]  /*109f0*/  IMAD.MOV.U32 R11, RZ, RZ, 0x181f ;  /* 0x0000181fff0b7424 */ /* 0x000fe400078e00ff */
[----:B------:R-:W-:Y:S02]  /*10a00*/  IMAD.MOV.U32 R15, RZ, RZ, -0x1 ;  /* 0xffffffffff0f7424 */ /* 0x000fe400078e00ff */
[----:B------:R-:W-:Y:S02]  /*10a10*/  IMAD.MOV.U32 R3, RZ, RZ, R14 ;  /* 0x000000ffff037224 */ /* 0x000fe400078e000e */
[----:B------:R-:W-:-:S07]  /*10a20*/  IMAD.SHL.U32 R5, R30, 0x2, RZ ;  /* 0x000000021e057824 */ /* 0x000fce00078e00ff */
[----:B------:R-:W-:Y:S05]  /*10a30*/  WARPSYNC.COLLECTIVE R15, `(.L_x_378) ;  /* 0x000000000f087348 */ /* 0x000fea0003c00000 */
[----:B------:R0:W1:Y:S02]  /*10a40*/  SHFL.IDX P6, R14, R13, R12, R11 ;  /* 0x0000000c0d0e7389 */ /* 0x00006400000c000b */
[----:B01----:R-:W-:Y:S01]  /*10a50*/  ENDCOLLECTIVE ;  /* 0x000000000000791b */ /* 0x003fe20003800000 */
.L_x_378:
[----:B------:R-:W-:Y:S02]  /*10a60*/  IMAD R7, R7, 0x2, R22 ;  /* 0x0000000207077824 */ /* 0x000fe400078e0216 */
[----:B------:R-:W-:Y:S02]  /*10a70*/  IMAD.MOV.U32 R13, RZ, RZ, R9 ;  /* 0x000000ffff0d7224 */ /* 0x000fe400078e0009 */
[----:B------:R-:W-:Y:S02]  /*10a80*/  IMAD.MOV.U32 R12, RZ, RZ, 0x1 ;  /* 0x00000001ff0c7424 */ /* 0x000fe400078e00ff */
[----:B------:R-:W-:-:S07]  /*10a90*/  IMAD.MOV.U32 R2, RZ, RZ, R14 ;  /* 0x000000ffff027224 */ /* 0x000fce00078e000e */
[----:B------:R-:W-:Y:S05]  /*10aa0*/  WARPSYNC.COLLECTIVE R15, `(.L_x_379) ;  /* 0x000000000f087348 */ /* 0x000fea0003c00000 */
[----:B------:R0:W1:Y:S02]  /*10ab0*/  SHFL.IDX P6, R14, R13, R12, R11 ;  /* 0x0000000c0d0e7389 */ /* 0x00006400000c000b */
[----:B01----:R-:W-:Y:S01]  /*10ac0*/  ENDCOLLECTIVE ;  /* 0x000000000000791b */ /* 0x003fe20003800000 */
.L_x_379:
[----:B------:R-:W-:-:S05]  /*10ad0*/  IADD3 R2, P0, R2, R5, RZ ;  /* 0x0000000502027210 */ /* 0x000fca0007f1e0ff */
[----:B------:R-:W-:-:S05]  /*10ae0*/  IMAD.X R3, RZ, RZ, R3, P0 ;  /* 0x000000ffff037224 */ /* 0x000fca00000e0603 */
[----:B------:R-:W-:Y:S01]  /*10af0*/  @!PT LDS RZ, [RZ] ;  /* 0x00000000fffff984 */ /* 0x000fe20000000800 */
[----:B------:R-:W-:Y:S01]  /*10b00*/  @!PT LDS RZ, [RZ] ;  /* 0x00000000fffff984 */ /* 0x000fe20000000800 */
[----:B------:R-:W-:Y:S01]  /*10b10*/  @!PT LDS RZ, [RZ] ;  /* 0x00000000fffff984 */ /* 0x000fe20000000800 */
[----:B------:R-:W-:Y:S01]  /*10b20*/  LDGSTS.E.BYPASS.LTC128B.128 [R7+0x18400], desc[UR36][R2.64], !P4 ;  /* 0x1840000002077fae */ /* 0x000fe2000e101d64 */
[----:B------:R-:W-:-:S03]  /*10b30*/  IMAD.MOV.U32 R13, RZ, RZ, R8 ;  /* 0x000000ffff0d7224 */ /* 0x000fc600078e0008 */
[----:B------:R0:W-:Y:S02]  /*10b40*/  LDGSTS.E.BYPASS.LTC128B.128 [R7+0x1c400], desc[UR36][R2.64+0x80], !P3 ;  /* 0x1c40008002077fae */ /* 0x0001e4000d901d64 */
[----:B0-----:R-:W-:-:S07]  /*10b50*/  IMAD.MOV.U32 R3, RZ, RZ, R14 ;  /* 0x000000ffff037224 */ /* 0x001fce00078e000e */
[----:B------:R-:W-:Y:S05]  /*10b60*/  WARPSYNC.COLLECTIVE R15, `(.L_x_380) ;  /* 0x000000000f087348 */ /* 0x000fea0003c00000 */
[----:B------:R0:W1:Y:S02]  /*10b70*/  SHFL.IDX P6, R14, R13, R12, R11 ;  /* 0x0000000c0d0e7389 */ /* 0x00006400000c000b */
[----:B01----:R-:W-:Y:S01]  /*10b80*/  ENDCOLLECTIVE ;  /* 0x000000000000791b */ /* 0x003fe20003800000 */
.L_x_380:
[----:B------:R-:W-:Y:S02]  /*10b90*/  IMAD.MOV.U32 R13, RZ, RZ, R9 ;  /* 0x000000ffff0d7224 */ /* 0x000fe400078e0009 */
[----:B------:R-:W-:Y:S01]  /*10ba0*/  IMAD.MOV.U32 R12, RZ, RZ, 0x2 ;  /* 0x00000002ff0c7424 */ /* 0x000fe200078e00ff */
[----:B------:R-:W-:-:S07]  /*10bb0*/  MOV R2, R14 ;  /* 0x0000000e00027202 */ /* 0x000fce0000000f00 */
[----:B------:R-:W-:Y:S05]  /*10bc0*/  WARPSYNC.COLLECTIVE R15, `(.L_x_381) ;  /* 0x000000000f087348 */ /* 0x000fea0003c00000 */
[----:B------:R0:W1:Y:S02]  /*10bd0*/  SHFL.IDX P6, R14, R13, R12, R11 ;  /* 0x0000000c0d0e7389 */ /* 0x00006400000c000b */
[----:B01----:R-:W-:Y:S01]  /*10be0*/  ENDCOLLECTIVE ;  /* 0x000000000000791b */ /* 0x003fe20003800000 */
.L_x_381:
        /* <DEDUP_REMOVED lines=12> */
.L_x_382:
[----:B------:R-:W-:Y:S02]  /*10cb0*/  IMAD.MOV.U32 R13, RZ, RZ, R9 ;  /* 0x000000ffff0d7224 */ /* 0x000fe400078e0009 */
[----:B------:R-:W-:Y:S02]  /*10cc0*/  IMAD.MOV.U32 R12, RZ, RZ, 0x3 ;  /* 0x00000003ff0c7424 */ /* 0x000fe400078e00ff */
[----:B------:R-:W-:-:S07]  /*10cd0*/  IMAD.MOV.U32 R2, RZ, RZ, R14 ;  /* 0x000000ffff027224 */ /* 0x000fce00078e000e */
[----:B------:R-:W-:Y:S05]  /*10ce0*/  WARPSYNC.COLLECTIVE R15, `(.L_x_383) ;  /* 0x000000000f087348 */ /* 0x000fea0003c00000 */
[----:B------:R0:W1:Y:S02]  /*10cf0*/  SHFL.IDX P6, R14, R13, R12, R11 ;  /* 0x0000000c0d0e7389 */ /* 0x00006400000c000b */
[----:B01----:R-:W-:Y:S01]  /*10d00*/  ENDCOLLECTIVE ;  /* 0x000000000000791b */ /* 0x003fe20003800000 */
.L_x_383:
        /* <DEDUP_REMOVED lines=12> */
.L_x_384:
[----:B------:R-:W-:Y:S01]  /*10dd0*/  IMAD.MOV.U32 R13, RZ, RZ, R9 ;  /* 0x000000ffff0d7224 */ /* 0x000fe200078e0009 */
[----:B------:R-:W-:Y:S01]  /*10de0*/  MOV R12, 0x4 ;  /* 0x00000004000c7802 */ /* 0x000fe20000000f00 */
[----:B------:R-:W-:-:S07]  /*10df0*/  IMAD.MOV.U32 R2, RZ, RZ, R14 ;  /* 0x000000ffff027224 */ /* 0x000fce00078e000e */
[----:B------:R-:W-:Y:S05]  /*10e00*/  WARPSYNC.COLLECTIVE R15, `(.L_x_385) ;  /* 0x000000000f087348 */ /* 0x000fea0003c00000 */
[----:B------:R0:W1:Y:S02]  /*10e10*/  SHFL.IDX P6, R14, R13, R12, R11 ;  /* 0x0000000c0d0e7389 */ /* 0x00006400000c000b */
[----:B01----:R-:W-:Y:S01]  /*10e20*/  ENDCOLLECTIVE ;  /* 0x000000000000791b */ /* 0x003fe20003800000 */
.L_x_385:
        /* <DEDUP_REMOVED lines=12> */
.L_x_386:
[----:B------:R-:W-:Y:S02]  /*10ef0*/  IMAD.MOV.U32 R13, RZ, RZ, R9 ;  /* 0x000000ffff0d7224 */ /* 0x000fe400078e0009 */
[----:B------:R-:W-:Y:S02]  /*10f00*/  IMAD.MOV.U32 R12, RZ, RZ, 0x5 ;  /* 0x00000005ff0c7424 */ /* 0x000fe400078e00ff */
[----:B------:R-:W-:-:S07]  /*10f10*/  IMAD.MOV.U32 R2, RZ, RZ, R14 ;  /* 0x000000ffff027224 */ /* 0x000fce00078e000e */
[----:B------:R-:W-:Y:S05]  /*10f20*/  WARPSYNC.COLLECTIVE R15, `(.L_x_387) ;  /* 0x000000000f087348 */ /* 0x000fea0003c00000 */
[----:B------:R0:W1:Y:S02]  /*10f30*/  SHFL.IDX P6, R14, R13, R12, R11 ;  /* 0x0000000c0d0e7389 */ /* 0x00006400000c000b */
[----:B01----:R-:W-:Y:S01]  /*10f40*/  ENDCOLLECTIVE ;  /* 0x000000000000791b */ /* 0x003fe20003800000 */
.L_x_387:
        /* <DEDUP_REMOVED lines=12> */
.L_x_388:
[----:B------:R-:W-:Y:S02]  /*11010*/  IMAD.MOV.U32 R13, RZ, RZ, R9 ;  /* 0x000000ffff0d7224 */ /* 0x000fe400078e0009 */
[----:B------:R-:W-:Y:S02]  /*11020*/  IMAD.MOV.U32 R12, RZ, RZ, 0x6 ;  /* 0x00000006ff0c7424 */ /* 0x000fe400078e00ff */
[----:B------:R-:W-:-:S07]  /*11030*/  IMAD.MOV.U32 R2, RZ, RZ, R14 ;  /* 0x000000ffff027224 */ /* 0x000fce00078e000e */
[----:B------:R-:W-:Y:S05]  /*11040*/  WARPSYNC.COLLECTIVE R15, `(.L_x_389) ;  /* 0x000000000f087348 */ /* 0x000fea0003c00000 */
[----:B------:R0:W1:Y:S02]  /*11050*/  SHFL.IDX P6, R14, R13, R12, R11 ;  /* 0x0000000c0d0e7389 */ /* 0x00006400000c000b */
[----:B01----:R-:W-:Y:S01]  /*11060*/  ENDCOLLECTIVE ;  /* 0x000000000000791b */ /* 0x003fe20003800000 */
.L_x_389:
        /* <DEDUP_REMOVED lines=12> */
.L_x_390:
[----:B------:R-:W-:Y:S02]  /*11130*/  IMAD.MOV.U32 R13, RZ, RZ, R9 ;  /* 0x000000ffff0d7224 */ /* 0x000fe400078e0009 */
[----:B------:R-:W-:Y:S01]  /*11140*/  IMAD.MOV.U32 R12, RZ, RZ, 0x7 ;  /* 0x00000007ff0c7424 */ /* 0x000fe200078e00ff */
[----:B------:R-:W-:-:S07]  /*11150*/  MOV R2, R14 ;  /* 0x0000000e00027202 */ /* 0x000fce0000000f00 */
[----:B------:R-:W-:Y:S05]  /*11160*/  WARPSYNC.COLLECTIVE R15, `(.L_x_391) ;  /* 0x000000000f087348 */ /* 0x000fea0003c00000 */
[----:B------:R0:W1:Y:S02]  /*11170*/  SHFL.IDX P6, R14, R13, R12, R11 ;  /* 0x0000000c0d0e7389 */ /* 0x00006400000c000b */
[----:B01----:R-:W-:Y:S01]  /*11180*/  ENDCOLLECTIVE ;  /* 0x000000000000791b */ /* 0x003fe20003800000 */
.L_x_391:
[----:B------:R-:W-:-:S05]  /*11190*/  IADD3 R2, P0, R2, R5, RZ ;  /* 0x0000000502027210 */ /* 0x000fca0007f1e0ff */
[----:B------:R-:W-:-:S05]  /*111a0*/  IMAD.X R3, RZ, RZ, R3, P0 ;  /* 0x000000ffff037224 */ /* 0x000fca00000e0603 */
[----:B------:R-:W-:Y:S01]  /*111b0*/  @!PT LDS RZ, [RZ] ;  /* 0x00000000fffff984 */ /* 0x000fe20000000800 */
[----:B------:R-:W-:Y:S01]  /*111c0*/  @!PT LDS RZ, [RZ] ;  /* 0x00000000fffff984 */ /* 0x000fe20000000800 */
[----:B------:R-:W-:Y:S01]  /*111d0*/  @!PT LDS RZ, [RZ] ;  /* 0x00000000fffff984 */ /* 0x000fe20000000800 */
[----:B------:R0:W-:Y:S01]  /*111e0*/  LDGSTS.E.BYPASS.LTC128B.128 [R7+0x1b400], desc[UR36][R2.64], !P4 ;  /* 0x1b40000002077fae */ /* 0x0001e2000e101d64 */
[----:B------:R-:W-:-:S03]  /*111f0*/  IMAD.MOV.U32 R13, RZ, RZ, R8 ;  /* 0x000000ffff0d7224 */ /* 0x000fc600078e0008 */
[----:B------:R0:W-:Y:S01]  /*11200*/  LDGSTS.E.BYPASS.LTC128B.128 [R7+0x1f400], desc[UR36][R2.64+0x80], !P3 ;  /* 0x1f40008002077fae */ /* 0x0001e2000d901d64 */
[----:B------:R-:W-:-:S07]  /*11210*/  IMAD.MOV.U32 R9, RZ, RZ, R14 ;  /* 0x000000ffff097224 */ /* 0x000fce00078e000e */
[----:B0-----:R-:W-:Y:S05]  /*11220*/  WARPSYNC.COLLECTIVE R15, `(.L_x_392) ;  /* 0x000000000f087348 */ /* 0x001fea0003c00000 */
[----:B------:R1:W2:Y:S02]  /*11230*/  SHFL.IDX P6, R14, R13, R12, R11 ;  /* 0x0000000c0d0e7389 */ /* 0x0002a400000c000b */
[----:B012---:R-:W-:Y:S01]  /*11240*/  ENDCOLLECTIVE ;  /* 0x000000000000791b */ /* 0x007fe20003800000 */
.L_x_392:
[----:B------:R-:W-:Y:S01]  /*11250*/  IMAD.MOV.U32 R2, RZ, RZ, R14 ;  /* 0x000000ffff027224 */ /* 0x000fe200078e000e */
[----:B------:R-:W-:Y:S06]  /*11260*/  BRA `(.L_x_393) ;  /* 0xffffffbc00587947 */ /* 0x000fec000383ffff */
.L_x_296:
[----:B-1----:R1:W3:Y:S02]  /*11270*/  SYNCS.PHASECHK.TRANS64.TRYWAIT P0, [R6+URZ+0x28860], R3 ;  /* 0x02886003060075a7 */ /* 0x0022e4000800017f */
[----:B---3--:R-:W-:Y:S05]  /*11280*/  @!P0 NANOSLEEP.SYNCS 0x989680 ;  /* 0x009896800000895d */ /* 0x008fea0003900000 */
[----:B------:R-:W3:Y:S02]  /*11290*/  @!P0 SYNCS.PHASECHK.TRANS64 P0, [R6+URZ+0x28860], R3 ;  /* 0x02886003060085a7 */ /* 0x000ee4000800007f */
[----:B---3--:R-:W-:Y:S05]  /*112a0*/  @!P0 BRA `(.L_x_296) ;  /* 0xfffffffc00f08947 */ /* 0x008fea000383ffff */
[----:B------:R-:W-:Y:S05]  /*112b0*/  BRA `(.L_x_394) ;  /* 0xffffffbc00b47947 */ /* 0x000fea000383ffff */
.L_x_297:
[----:B------:R-:W-:Y:S01]  /*112c0*/  BSSY B1, `(.L_x_395) ;  /* 0x0000008000017945 */ /* 0x000fe20003800000 */
[----:B------:R-:W-:Y:S02]  /*112d0*/  IMAD.MOV.U32 R13, RZ, RZ, R23 ;  /* 0x000000ffff0d7224 */ /* 0x000fe400078e0017 */
[----:B------:R-:W-:Y:S02]  /*112e0*/  IMAD.MOV.U32 R12, RZ, RZ, RZ ;  /* 0x000000ffff0c7224 */ /* 0x000fe400078e00ff */
[----:B------:R-:W-:Y:S02]  /*112f0*/  IMAD.MOV.U32 R11, RZ, RZ, 0x181f ;  /* 0x0000181fff0b7424 */ /* 0x000fe400078e00ff */
[----:B------:R-:W-:-:S07]  /*11300*/  IMAD.MOV.U32 R15, RZ, RZ, -0x1 ;  /* 0xffffffffff0f7424 */ /* 0x000fce00078e00ff */
[----:B-12---:R-:W-:Y:S05]  /*11310*/  WARPSYNC.COLLECTIVE R15, `(.L_x_396) ;  /* 0x000000000f087348 */ /* 0x006fea0003c00000 */
[----:B--2---:R0:W2:Y:S02]  /*11320*/  SHFL.IDX P6, R14, R13, R12, R11 ;  /* 0x0000000c0d0e7389 */ /* 0x0040a400000c000b */
[----:B012---:R-:W-:Y:S01]  /*11330*/  ENDCOLLECTIVE ;  /* 0x000000000000791b */ /* 0x007fe20003800000 */
.L_x_396:
[----:B------:R-:W-:Y:S05]  /*11340*/  BSYNC B1 ;  /* 0x0000000000017941 */ /* 0x000fea0003800000 */
.L_x_395:
[----:B------:R-:W-:Y:S01]  /*11350*/  IMAD.MOV.U32 R13, RZ, RZ, R18 ;  /* 0x000000ffff0d7224 */ /* 0x000fe200078e0012 */
[----:B------:R-:W-:Y:S01]  /*11360*/  MOV R15, 0xffffffff ;  /* 0xffffffff000f7802 */ /* 0x000fe20000000f00 */
[----:B------:R-:W-:Y:S02]  /*11370*/  IMAD.MOV.U32 R12, RZ, RZ, RZ ;  /* 0x000000ffff0c7224 */ /* 0x000fe400078e00ff */
[----:B------:R-:W-:Y:S02]  /*11380*/  IMAD.MOV.U32 R11, RZ, RZ, 0x181f ;  /* 0x0000181fff0b7424 */ /* 0x000fe400078e00ff */
[----:B------:R-:W-:Y:S02]  /*11390*/  IMAD.MOV.U32 R3, RZ, RZ, R14 ;  /* 0x000000ffff037224 */ /* 0x000fe400078e000e */
[----:B------:R-:W-:-:S07]  /*113a0*/  IMAD R7, R7, 0x2, R22 ;  /* 0x0000000207077824 */ /* 0x000fce00078e0216 */
[----:B------:R-:W-:Y:S05]  /*113b0*/  WARPSYNC.COLLECTIVE R15, `(.L_x_397) ;  /* 0x000000000f087348 */ /* 0x000fea0003c00000 */
[----:B------:R0:W1:Y:S02]  /*113c0*/  SHFL.IDX P6, R14, R13, R12, R11 ;  /* 0x0000000c0d0e7389 */ /* 0x00006400000c000b */
[----:B01----:R-:W-:Y:S01]  /*113d0*/  ENDCOLLECTIVE ;  /* 0x000000000000791b */ /* 0x003fe20003800000 */
.L_x_397:
[----:B------:R-:W-:Y:S02]  /*113e0*/  IMAD.MOV.U32 R13, RZ, RZ, R23 ;  /* 0x000000ffff0d7224 */ /* 0x000fe400078e0017 */
[----:B------:R-:W-:Y:S02]  /*113f0*/  IMAD.MOV.U32 R12, RZ, RZ, 0x1 ;  /* 0x00000001ff0c7424 */ /* 0x000fe400078e00ff */
[----:B------:R-:W-:-:S07]  /*11400*/  IMAD.MOV.U32 R2, RZ, RZ, R14 ;  /* 0x000000ffff027224 */ /* 0x000fce00078e000e */
[----:B------:R-:W-:Y:S05]  /*11410*/  WARPSYNC.COLLECTIVE R15, `(.L_x_398) ;  /* 0x000000000f087348 */ /* 0x000fea0003c00000 */
[----:B------:R0:W1:Y:S02]  /*11420*/  SHFL.IDX P6, R14, R13, R12, R11 ;  /* 0x0000000c0d0e7389 */ /* 0x00006400000c000b */
[----:B01----:R-:W-:Y:S01]  /*11430*/  ENDCOLLECTIVE ;  /* 0x000000000000791b */ /* 0x003fe20003800000 */
.L_x_398:
[----:B------:R-:W-:-:S05]  /*11440*/  IADD3 R2, P0, R2, R5, RZ ;  /* 0x0000000502027210 */ /* 0x000fca0007f1e0ff */
[----:B------:R-:W-:Y:S01]  /*11450*/  IMAD.X R3, RZ, RZ, R3, P0 ;  /* 0x000000ffff037224 */ /* 0x000fe200000e0603 */
[----:B------:R-:W-:Y:S01]  /*11460*/  ISETP.LT.OR P0, PT, R8, 0x1, P2 ;  /* 0x000000010800780c */ /* 0x000fe20001701670 */
[----:B------:R-:W-:-:S12]  /*11470*/  IMAD.MOV.U32 R13, RZ, RZ, R18 ;  /* 0x000000ffff0d7224 */ /* 0x000fd800078e0012 */
[----:B------:R-:W-:Y:S01]  /*11480*/  @!PT LDS RZ, [RZ] ;  /* 0x00000000fffff984 */ /* 0x000fe20000000800 */
[----:B------:R-:W-:Y:S01]  /*11490*/  @!PT LDS RZ, [RZ] ;  /* 0x00000000fffff984 */ /* 0x000fe20000000800 */
[----:B------:R-:W-:Y:S01]  /*114a0*/  @!PT LDS RZ, [RZ] ;  /* 0x00000000fffff984 */ /* 0x000fe20000000800 */
[----:B------:R-:W-:Y:S01]  /*114b0*/  LDGSTS.E.BYPASS.LTC128B.128 [R7+0x400], desc[UR36][R2.64], !P0 ;  /* 0x0040000002077fae */ /* 0x000fe2000c101d64 */
[----:B------:R-:W-:-:S13]  /*114c0*/  ISETP.LT.OR P0, PT, R8, 0x1, P1 ;  /* 0x000000010800780c */ /* 0x000fda0000f01670 */
[----:B------:R0:W-:Y:S02]  /*114d0*/  LDGSTS.E.BYPASS.LTC128B.128 [R7+0x4400], desc[UR36][R2.64+0x80], !P0 ;  /* 0x0440008002077fae */ /* 0x0001e4000c101d64 */
[----:B0-----:R-:W-:-:S07]  /*114e0*/  IMAD.MOV.U32 R3, RZ, RZ, R14 ;  /* 0x000000ffff037224 */ /* 0x001fce00078e000e */
[----:B------:R-:W-:Y:S05]  /*114f0*/  WARPSYNC.COLLECTIVE R15, `(.L_x_399) ;  /* 0x000000000f087348 */ /* 0x000fea0003c00000 */
[----:B------:R0:W1:Y:S02]  /*11500*/  SHFL.IDX P6, R14, R13, R12, R11 ;  /* 0x0000000c0d0e7389 */ /* 0x00006400000c000b */
[----:B01----:R-:W-:Y:S01]  /*11510*/  ENDCOLLECTIVE ;  /* 0x000000000000791b */ /* 0x003fe20003800000 */
.L_x_399:
[----:B------:R-:W-:Y:S02]  /*11520*/  IMAD.MOV.U32 R13, RZ, RZ, R23 ;  /* 0x000000ffff0d7224 */ /* 0x000fe400078e0017 */
[----:B------:R-:W-:Y:S02]  /*11530*/  IMAD.MOV.U32 R12, RZ, RZ, 0x2 ;  /* 0x00000002ff0c7424 */ /* 0x000fe400078e00ff */
[----:B------:R-:W-:-:S07]  /*11540*/  IMAD.MOV.U32 R2, RZ, RZ, R14 ;  /* 0x000000ffff027224 */ /* 0x000fce00078e000e */
[----:B------:R-:W-:Y:S05]  /*11550*/  WARPSYNC.COLLECTIVE R15, `(.L_x_400) ;  /* 0x000000000f087348 */ /* 0x000fea0003c00000 */
[----:B------:R0:W1:Y:S02]  /*11560*/  SHFL.IDX P6, R14, R13, R12, R11 ;  /* 0x0000000c0d0e7389 */ /* 0x00006400000c000b */
[----:B01----:R-:W-:Y:S01]  /*11570*/  ENDCOLLECTIVE ;  /* 0x000000000000791b */ /* 0x003fe20003800000 */
.L_x_400:
        /* <DEDUP_REMOVED lines=14> */
.L_x_401:
[----:B------:R-:W-:Y:S02]  /*11660*/  IMAD.MOV.U32 R13, RZ, RZ, R23 ;  /* 0x000000ffff0d7224 */ /* 0x000fe400078e0017 */
[----:B------:R-:W-:Y:S02]  /*11670*/  IMAD.MOV.U32 R12, RZ, RZ, 0x3 ;  /* 0x00000003ff0c7424 */ /* 0x000fe400078e00ff */
[----:B------:R-:W-:-:S07]  /*11680*/  IMAD.MOV.U32 R2, RZ, RZ, R14 ;  /* 0x000000ffff027224 */ /* 0x000fce00078e000e */
[----:B------:R-:W-:Y:S05]  /*11690*/  WARPSYNC.COLLECTIVE R15, `(.L_x_402) ;  /* 0x000000000f087348 */ /* 0x000fea0003c00000 */
[----:B------:R0:W1:Y:S02]  /*116a0*/  SHFL.IDX P6, R14, R13, R12, R11 ;  /* 0x0000000c0d0e7389 */ /* 0x00006400000c000b */
[----:B01----:R-:W-:Y:S01]  /*116b0*/  ENDCOLLECTIVE ;  /* 0x000000000000791b */ /* 0x003fe20003800000 */
.L_x_402:
[----:B------:R-:W-:-:S04]  /*116c0*/  IADD3 R2, P0, R2, R5, RZ ;  /* 0x0000000502027210 */ /* 0x000fc80007f1e0ff */
[----:B------:R-:W-:Y:S02]  /*116d0*/  IADD3.X R3, RZ, R3, RZ, P0, !PT ;  /* 0x00000003ff037210 */ /* 0x000fe400007fe4ff */
        /* <DEDUP_REMOVED lines=12> */
.L_x_403:
[----:B------:R-:W-:Y:S02]  /*117a0*/  IMAD.MOV.U32 R13, RZ, RZ, R23 ;  /* 0x000000ffff0d7224 */ /* 0x000fe400078e0017 */
[----:B------:R-:W-:Y:S02]  /*117b0*/  IMAD.MOV.U32 R12, RZ, RZ, 0x4 ;  /* 0x00000004ff0c7424 */ /* 0x000fe400078e00ff */
[----:B------:R-:W-:-:S07]  /*117c0*/  IMAD.MOV.U32 R2, RZ, RZ, R14 ;  /* 0x000000ffff027224 */ /* 0x000fce00078e000e */
[----:B------:R-:W-:Y:S05]  /*117d0*/  WARPSYNC.COLLECTIVE R15, `(.L_x_404) ;  /* 0x000000000f087348 */ /* 0x000fea0003c00000 */
[----:B------:R0:W1:Y:S02]  /*117e0*/  SHFL.IDX P6, R14, R13, R12, R11 ;  /* 0x0000000c0d0e7389 */ /* 0x00006400000c000b */
[----:B01----:R-:W-:Y:S01]  /*117f0*/  ENDCOLLECTIVE ;  /* 0x000000000000791b */ /* 0x003fe20003800000 */
.L_x_404:
        /* <DEDUP_REMOVED lines=14> */
.L_x_405:
[----:B------:R-:W-:Y:S02]  /*118e0*/  IMAD.MOV.U32 R13, RZ, RZ, R23 ;  /* 0x000000ffff0d7224 */ /* 0x000fe400078e0017 */
[----:B------:R-:W-:Y:S02]  /*118f0*/  IMAD.MOV.U32 R12, RZ, RZ, 0x5 ;  /* 0x00000005ff0c7424 */ /* 0x000fe400078e00ff */
[----:B------:R-:W-:-:S07]  /*11900*/  IMAD.MOV.U32 R2, RZ, RZ, R14 ;  /* 0x000000ffff027224 */ /* 0x000fce00078e000e */
[----:B------:R-:W-:Y:S05]  /*11910*/  WARPSYNC.COLLECTIVE R15, `(.L_x_406) ;  /* 0x000000000f087348 */ /* 0x000fea0003c00000 */
[----:B------:R0:W1:Y:S02]  /*11920*/  SHFL.IDX P6, R14, R13, R12, R11 ;  /* 0x0000000c0d0e7389 */ /* 0x00006400000c000b */
[----:B01----:R-:W-:Y:S01]  /*11930*/  ENDCOLLECTIVE ;  /* 0x000000000000791b */ /* 0x003fe20003800000 */
.L_x_406:
        /* <DEDUP_REMOVED lines=10> */
[----:B0-----:R-:W-:-:S07]  /*119e0*/  MOV R3, R14 ;  /* 0x0000000e00037202 */ /* 0x001fce0000000f00 */
[----:B------:R-:W-:Y:S05]  /*119f0*/  WARPSYNC.COLLECTIVE R15, `(.L_x_407) ;  /* 0x000000000f087348 */ /* 0x000fea0003c00000 */
[----:B------:R0:W1:Y:S02]  /*11a00*/  SHFL.IDX P6, R14, R13, R12, R11 ;  /* 0x0000000c0d0e7389 */ /* 0x00006400000c000b */
[----:B01----:R-:W-:Y:S01]  /*11a10*/  ENDCOLLECTIVE ;  /* 0x000000000000791b */ /* 0x003fe20003800000 */
.L_x_407:
[----:B------:R-:W-:Y:S02]  /*11a20*/  IMAD.MOV.U32 R13, RZ, RZ, R23 ;  /* 0x000000ffff0d7224 */ /* 0x000fe400078e0017 */
[----:B------:R-:W-:Y:S02]  /*11a30*/  IMAD.MOV.U32 R12, RZ, RZ, 0x6 ;  /* 0x00000006ff0c7424 */ /* 0x000fe400078e00ff */
[----:B------:R-:W-:-:S07]  /*11a40*/  IMAD.MOV.U32 R2, RZ, RZ, R14 ;  /* 0x000000ffff027224 */ /* 0x000fce00078e000e */
[----:B------:R-:W-:Y:S05]  /*11a50*/  WARPSYNC.COLLECTIVE R15, `(.L_x_408) ;  /* 0x000000000f087348 */ /* 0x000fea0003c00000 */
[----:B------:R0:W1:Y:S02]  /*11a60*/  SHFL.IDX P6, R14, R13, R12, R11 ;  /* 0x0000000c0d0e7389 */ /* 0x00006400000c000b */
[----:B01----:R-:W-:Y:S01]  /*11a70*/  ENDCOLLECTIVE ;  /* 0x000000000000791b */ /* 0x003fe20003800000 */
.L_x_408:
        /* <DEDUP_REMOVED lines=14> */
.L_x_409:
[----:B------:R-:W-:Y:S02]  /*11b60*/  IMAD.MOV.U32 R13, RZ, RZ, R23 ;  /* 0x000000ffff0d7224 */ /* 0x000fe400078e0017 */
[----:B------:R-:W-:Y:S02]  /*11b70*/  IMAD.MOV.U32 R12, RZ, RZ, 0x7 ;  /* 0x00000007ff0c7424 */ /* 0x000fe400078e00ff */
[----:B------:R-:W-:-:S07]  /*11b80*/  IMAD.MOV.U32 R2, RZ, RZ, R14 ;  /* 0x000000ffff027224 */ /* 0x000fce00078e000e */
[----:B------:R-:W-:Y:S05]  /*11b90*/  WARPSYNC.COLLECTIVE R15, `(.L_x_410) ;  /* 0x000000000f087348 */ /* 0x000fea0003c00000 */
[----:B------:R0:W1:Y:S02]  /*11ba0*/  SHFL.IDX P6, R14, R13, R12, R11 ;  /* 0x0000000c0d0e7389 */ /* 0x00006400000c000b */
[----:B01----:R-:W-:Y:S01]  /*11bb0*/  ENDCOLLECTIVE ;  /* 0x000000000000791b */ /* 0x003fe20003800000 */
.L_x_410:
[----:B------:R-:W-:-:S05]  /*11bc0*/  IADD3 R2, P0, R2, R5, RZ ;  /* 0x0000000502027210 */ /* 0x000fca0007f1e0ff */
        /* <DEDUP_REMOVED lines=12> */
.L_x_411:
[----:B------:R-:W-:Y:S01]  /*11c90*/  @!PT LDS RZ, [RZ] ;  /* 0x00000000fffff984 */ /* 0x000fe20000000800 */
[----:B------:R-:W-:Y:S01]  /*11ca0*/  @!PT LDS RZ, [RZ] ;  /* 0x00000000fffff984 */ /* 0x000fe20000000800 */
[----:B------:R-:W-:Y:S01]  /*11cb0*/  @!PT LDS RZ, [RZ] ;  /* 0x00000000fffff984 */ /* 0x000fe20000000800 */
[----:B------:R0:W-:Y:S01]  /*11cc0*/  LDGSTS.E.BYPASS.LTC128B.128 [R7+0x7400], desc[UR36][R2.64+0x80], !P0 ;  /* 0x0740008002077fae */ /* 0x0001e2000c101d64 */
[----:B------:R-:W-:Y:S05]  /*11cd0*/  BRA `(.L_x_412) ;  /* 0xffffffb8003c7947 */ /* 0x000fea000383ffff */
.L_x_305:
[----:B0-----:R0:W1:Y:S02]  /*11ce0*/  SYNCS.PHASECHK.TRANS64.TRYWAIT P0, [R0+URZ+0x28860], R3 ;  /* 0x02886003000075a7 */ /* 0x001064000800017f */
[----:B-1----:R-:W-:Y:S05]  /*11cf0*/  @!P0 NANOSLEEP.SYNCS 0x989680 ;  /* 0x009896800000895d */ /* 0x002fea0003900000 */
[----:B------:R-:W1:Y:S02]  /*11d00*/  @!P0 SYNCS.PHASECHK.TRANS64 P0, [R0+URZ+0x28860], R3 ;  /* 0x02886003000085a7 */ /* 0x000e64000800007f */
[----:B-1----:R-:W-:Y:S05]  /*11d10*/  @!P0 BRA `(.L_x_305) ;  /* 0xfffffffc00f08947 */ /* 0x002fea000383ffff */
[----:B------:R-:W-:Y:S05]  /*11d20*/  BRA `(.L_x_413) ;  /* 0xffffffbc00507947 */ /* 0x000fea000383ffff */
.L_x_306:
[----:B------:R-:W-:Y:S01]  /*11d30*/  BSSY B0, `(.L_x_414) ;  /* 0x0000008000007945 */ /* 0x000fe20003800000 */
[----:B------:R-:W-:Y:S01]  /*11d40*/  IMAD.MOV.U32 R13, RZ, RZ, R23 ;  /* 0x000000ffff0d7224 */ /* 0x000fe200078e0017 */
[----:B------:R-:W-:Y:S01]  /*11d50*/  MOV R12, RZ ;  /* 0x000000ff000c7202 */ /* 0x000fe20000000f00 */
[----:B------:R-:W-:Y:S02]  /*11d60*/  IMAD.MOV.U32 R11, RZ, RZ, 0x181f ;  /* 0x0000181fff0b7424 */ /* 0x000fe400078e00ff */
[----:B------:R-:W-:-:S07]  /*11d70*/  IMAD.MOV.U32 R15, RZ, RZ, -0x1 ;  /* 0xffffffffff0f7424 */ /* 0x000fce00078e00ff */
[----:B0-2---:R-:W-:Y:S05]  /*11d80*/  WARPSYNC.COLLECTIVE R15, `(.L_x_415) ;  /* 0x000000000f087348 */ /* 0x005fea0003c00000 */
[----:B--2---:R1:W2:Y:S02]  /*11d90*/  SHFL.IDX P6, R14, R13, R12, R11 ;  /* 0x0000000c0d0e7389 */ /* 0x0042a400000c000b */
[----:B012---:R-:W-:Y:S01]  /*11da0*/  ENDCOLLECTIVE ;  /* 0x000000000000791b */ /* 0x007fe20003800000 */
.L_x_415:
[----:B------:R-:W-:Y:S05]  /*11db0*/  BSYNC B0 ;  /* 0x0000000000007941 */ /* 0x000fea0003800000 */
.L_x_414:
        /* <DEDUP_REMOVED lines=9> */
.L_x_416:
[----:B------:R-:W-:Y:S01]  /*11e50*/  ULDC UR4, c[0x0][0x2f4] ;  /* 0x0000bd0000047ab9 */ /* 0x000fe20000000800 */
[----:B------:R-:W-:Y:S01]  /*11e60*/  IMAD R4, R9, 0x2, R22 ;  /* 0x0000000209047824 */ /* 0x000fe200078e0216 */
[----:B------:R-:W-:Y:S02]  /*11e70*/  ISETP.GE.AND P1, PT, R30, UR4, PT ;  /* 0x000000041e007c0c */ /* 0x000fe4000bf26270 */
[----:B------:R-:W-:Y:S02]  /*11e80*/  ISETP.GE.AND P0, PT, R29, UR4, PT ;  /* 0x000000041d007c0c */ /* 0x000fe4000bf06270 */
[C---:B------:R-:W-:Y:S02]  /*11e90*/  ISETP.LT.OR P3, PT, R6.reuse, 0x1, P1 ;  /* 0x000000010600780c */ /* 0x040fe40000f61670 */
[----:B------:R-:W-:Y:S01]  /*11ea0*/  ISETP.LT.OR P4, PT, R6, 0x1, P0 ;  /* 0x000000010600780c */ /* 0x000fe20000781670 */
[----:B------:R-:W-:Y:S02]  /*11eb0*/  IMAD.MOV.U32 R13, RZ, RZ, R23 ;  /* 0x000000ffff0d7224 */ /* 0x000fe400078e0017 */
[----:B------:R-:W-:Y:S01]  /*11ec0*/  IMAD.MOV.U32 R12, RZ, RZ, 0x1 ;  /* 0x00000001ff0c7424 */ /* 0x000fe200078e00ff */
[----:B------:R-:W-:-:S13]  /*11ed0*/  IADD3 R2, P2, R14, R5, RZ ;  /* 0x000000050e027210 */ /* 0x000fda0007f5e0ff */
[----:B------:R-:W-:Y:S05]  /*11ee0*/  WARPSYNC.COLLECTIVE R15, `(.L_x_417) ;  /* 0x000000000f087348 */ /* 0x000fea0003c00000 */
[----:B------:R0:W1:Y:S02]  /*11ef0*/  SHFL.IDX P6, R14, R13, R12, R11 ;  /* 0x0000000c0d0e7389 */ /* 0x00006400000c000b */
[----:B01----:R-:W-:Y:S01]  /*11f00*/  ENDCOLLECTIVE ;  /* 0x000000000000791b */ /* 0x003fe20003800000 */
.L_x_417:
[----:B------:R-:W-:-:S05]  /*11f10*/  IMAD.X R3, RZ, RZ, R3, P2 ;  /* 0x000000ffff037224 */ /* 0x000fca00010e0603 */
[----:B------:R-:W-:Y:S01]  /*11f20*/  @!PT LDS RZ, [RZ] ;  /* 0x00000000fffff984 */ /* 0x000fe20000000800 */
[----:B------:R-:W-:Y:S01]  /*11f30*/  @!PT LDS RZ, [RZ] ;  /* 0x00000000fffff984 */ /* 0x000fe20000000800 */
[----:B------:R-:W-:Y:S01]  /*11f40*/  @!PT LDS RZ, [RZ] ;  /* 0x00000000fffff984 */ /* 0x000fe20000000800 */
[----:B------:R0:W-:Y:S01]  /*11f50*/  LDGSTS.E.BYPASS.LTC128B.128 [R4+0x400], desc[UR36][R2.64], !P3 ;  /* 0x0040000002047fae */ /* 0x0001e2000d901d64 */
[----:B------:R-:W-:-:S03]  /*11f60*/  ISETP.LT.OR P3, PT, R6, 0x11, P1 ;  /* 0x000000110600780c */ /* 0x000fc60000f61670 */
[----:B------:R0:W-:Y:S01]  /*11f70*/  LDGSTS.E.BYPASS.LTC128B.128 [R4+0x4400], desc[UR36][R2.64+0x80], !P4 ;  /* 0x0440008002047fae */ /* 0x0001e2000e101d64 */
[----:B------:R-:W-:Y:S01]  /*11f80*/  ISETP.LT.OR P4, PT, R6, 0x11, P0 ;  /* 0x000000110600780c */ /* 0x000fe20000781670 */
[----:B------:R-:W-:Y:S02]  /*11f90*/  IMAD.MOV.U32 R13, RZ, RZ, R18 ;  /* 0x000000ffff0d7224 */ /* 0x000fe400078e0012 */
[----:B------:R-:W-:-:S10]  /*11fa0*/  IMAD.MOV.U32 R7, RZ, RZ, R14 ;  /* 0x000000ffff077224 */ /* 0x000fd400078e000e */
[----:B0-----:R-:W-:Y:S05]  /*11fb0*/  WARPSYNC.COLLECTIVE R15, `(.L_x_418) ;  /* 0x000000000f087348 */ /* 0x001fea0003c00000 */
[----:B------:R1:W2:Y:S02]  /*11fc0*/  SHFL.IDX P6, R14, R13, R12, R11 ;  /* 0x0000000c0d0e7389 */ /* 0x0002a400000c000b */
[----:B012---:R-:W-:Y:S01]  /*11fd0*/  ENDCOLLECTIVE ;  /* 0x000000000000791b */ /* 0x007fe20003800000 */
.L_x_418:
[----:B------:R-:W-:Y:S02]  /*11fe0*/  IMAD.MOV.U32 R13, RZ, RZ, R23 ;  /* 0x000000ffff0d7224 */ /* 0x000fe400078e0017 */
[----:B------:R-:W-:Y:S01]  /*11ff0*/  IMAD.MOV.U32 R12, RZ, RZ, 0x2 ;  /* 0x00000002ff0c7424 */ /* 0x000fe200078e00ff */
[----:B------:R-:W-:-:S07]  /*12000*/  MOV R10, R14 ;  /* 0x0000000e000a7202 */ /* 0x000fce0000000f00 */
[----:B------:R-:W-:Y:S05]  /*12010*/  WARPSYNC.COLLECTIVE R15, `(.L_x_419) ;  /* 0x000000000f087348 */ /* 0x000fea0003c00000 */
[----:B------:R0:W1:Y:S02]  /*12020*/  SHFL.IDX P6, R14, R13, R12, R11 ;  /* 0x0000000c0d0e7389 */ /* 0x00006400000c000b */
[----:B01----:R-:W-:Y:S01]  /*12030*/  ENDCOLLECTIVE ;  /* 0x000000000000791b */ /* 0x003fe20003800000 */
.L_x_419:
[----:B------:R-:W-:-:S05]  /*12040*/  IADD3 R2, P2, R10, R5, RZ ;  /* 0x000000050a027210 */ /* 0x000fca0007f5e0ff */
[----:B------:R-:W-:-:S05]  /*12050*/  IMAD.X R3, RZ, RZ, R7, P2 ;  /* 0x000000ffff037224 */ /* 0x000fca00010e0607 */
[----:B------:R-:W-:Y:S01]  /*12060*/  @!PT LDS RZ, [RZ] ;  /* 0x00000000fffff984 */ /* 0x000fe20000000800 */
[----:B------:R-:W-:Y:S01]  /*12070*/  @!PT LDS RZ, [RZ] ;  /* 0x00000000fffff984 */ /* 0x000fe20000000800 */
[----:B------:R-:W-:Y:S01]  /*12080*/  @!PT LDS RZ, [RZ] ;  /* 0x00000000fffff984 */ /* 0x000fe20000000800 */
[----:B------:R0:W-:Y:S01]  /*12090*/  LDGSTS.E.BYPASS.LTC128B.128 [R4+0xc00], desc[UR36][R2.64], !P3 ;  /* 0x00c0000002047fae */ /* 0x0001e2000d901d64 */
[C---:B------:R-:W-:Y:S01]  /*120a0*/  ISETP.LT.OR P3, PT, R6.reuse, 0x21, P1 ;  /* 0x000000210600780c */ /* 0x040fe20000f61670 */
[----:B------:R-:W-:Y:S02]  /*120b0*/  IMAD.MOV.U32 R13, RZ, RZ, R18 ;  /* 0x000000ffff0d7224 */ /* 0x000fe400078e0012 */
[----:B------:R0:W-:Y:S01]  /*120c0*/  LDGSTS.E.BYPASS.LTC128B.128 [R4+0x4c00], desc[UR36][R2.64+0x80], !P4 ;  /* 0x04c0008002047fae */ /* 0x0001e2000e101d64 */
[----:B------:R-:W-:Y:S01]  /*120d0*/  ISETP.LT.OR P4, PT, R6, 0x21, P0 ;  /* 0x000000210600780c */ /* 0x000fe20000781670 */
[----:B------:R-:W-:-:S12]  /*120e0*/  IMAD.MOV.U32 R8, RZ, RZ, R14 ;  /* 0x000000ffff087224 */ /* 0x000fd800078e000e */
[----:B0-----:R-:W-:Y:S05]  /*120f0*/  WARPSYNC.COLLECTIVE R15, `(.L_x_420) ;  /* 0x000000000f087348 */ /* 0x001fea0003c00000 */
[----:B------:R1:W2:Y:S02]  /*12100*/  SHFL.IDX P6, R14, R13, R12, R11 ;  /* 0x0000000c0d0e7389 */ /* 0x0002a400000c000b */
[----:B012---:R-:W-:Y:S01]  /*12110*/  ENDCOLLECTIVE ;  /* 0x000000000000791b */ /* 0x007fe20003800000 */
.L_x_420:
[----:B------:R-:W-:Y:S02]  /*12120*/  IMAD.MOV.U32 R13, RZ, RZ, R23 ;  /* 0x000000ffff0d7224 */ /* 0x000fe400078e0017 */
[----:B------:R-:W-:Y:S01]  /*12130*/  IMAD.MOV.U32 R12, RZ, RZ, 0x3 ;  /* 0x00000003ff0c7424 */ /* 0x000fe200078e00ff */
[----:B------:R-:W-:-:S13]  /*12140*/  IADD3 R2, P2, R14, R5, RZ ;  /* 0x000000050e027210 */ /* 0x000fda0007f5e0ff */
[----:B------:R-:W-:Y:S05]  /*12150*/  WARPSYNC.COLLECTIVE R15, `(.L_x_421) ;  /* 0x000000000f087348 */ /* 0x000fea0003c00000 */
[----:B------:R0:W1:Y:S02]  /*12160*/  SHFL.IDX P6, R14, R13, R12, R11 ;  /* 0x0000000c0d0e7389 */ /* 0x00006400000c000b */
[----:B01----:R-:W-:Y:S01]  /*12170*/  ENDCOLLECTIVE ;  /* 0x000000000000791b */ /* 0x003fe20003800000 */
.L_x_421:
        /* <DEDUP_REMOVED lines=13> */
.L_x_422:
[----:B------:R-:W-:Y:S02]  /*12250*/  IMAD.MOV.U32 R13, RZ, RZ, R23 ;  /* 0x000000ffff0d7224 */ /* 0x000fe400078e0017 */
[----:B------:R-:W-:Y:S01]  /*12260*/  IMAD.MOV.U32 R12, RZ, RZ, 0x4 ;  /* 0x00000004ff0c7424 */ /* 0x000fe200078e00ff */
[----:B------:R-:W-:-:S13]  /*12270*/  IADD3 R2, P2, R14, R5, RZ ;  /* 0x000000050e027210 */ /* 0x000fda0007f5e0ff */
[----:B------:R-:W-:Y:S05]  /*12280*/  WARPSYNC.COLLECTIVE R15, `(.L_x_423) ;  /* 0x000000000f087348 */ /* 0x000fea0003c00000 */
[----:B------:R0:W1:Y:S02]  /*12290*/  SHFL.IDX P6, R14, R13, R12, R11 ;  /* 0x0000000c0d0e7389 */ /* 0x00006400000c000b */
[----:B01----:R-:W-:Y:S01]  /*122a0*/  ENDCOLLECTIVE ;  /* 0x000000000000791b */ /* 0x003fe20003800000 */
.L_x_423:
[----:B------:R-:W-:-:S05]  /*122b0*/  IMAD.X R3, RZ, RZ, R7, P2 ;  /* 0x000000ffff037224 */ /* 0x000fca00010e0607 */
        /* <DEDUP_REMOVED lines=12> */
.L_x_424:
[----:B------:R-:W-:Y:S02]  /*12380*/  IMAD.MOV.U32 R13, RZ, RZ, R23 ;  /* 0x000000ffff0d7224 */ /* 0x000fe400078e0017 */
[----:B------:R-:W-:Y:S02]  /*12390*/  IMAD.MOV.U32 R12, RZ, RZ, 0x5 ;  /* 0x00000005ff0c7424 */ /* 0x000fe400078e00ff */
[----:B------:R-:W-:-:S07]  /*123a0*/  IMAD.MOV.U32 R10, RZ, RZ, R14 ;  /* 0x000000ffff0a7224 */ /* 0x000fce00078e000e */
[----:B------:R-:W-:Y:S05]  /*123b0*/  WARPSYNC.COLLECTIVE R15, `(.L_x_425) ;  /* 0x000000000f087348 */ /* 0x000fea0003c00000 */
[----:B------:R0:W1:Y:S02]  /*123c0*/  SHFL.IDX P6, R14, R13, R12, R11 ;  /* 0x0000000c0d0e7389 */ /* 0x00006400000c000b */
[----:B01----:R-:W-:Y:S01]  /*123d0*/  ENDCOLLECTIVE ;  /* 0x000000000000791b */ /* 0x003fe20003800000 */
.L_x_425:
[----:B------:R-:W-:-:S05]  /*123e0*/  IADD3 R2, P2, R10, R5, RZ ;  /* 0x000000050a027210 */ /* 0x000fca0007f5e0ff */
[----:B------:R-:W-:-:S05]  /*123f0*/  IMAD.X R3, RZ, RZ, R8, P2 ;  /* 0x000000ffff037224 */ /* 0x000fca00010e0608 */
        /* <DEDUP_REMOVED lines=12> */
.L_x_426:
[----:B------:R-:W-:Y:S02]  /*124c0*/  IMAD.MOV.U32 R13, RZ, RZ, R23 ;  /* 0x000000ffff0d7224 */ /* 0x000fe400078e0017 */
[----:B------:R-:W-:Y:S01]  /*124d0*/  IMAD.MOV.U32 R12, RZ, RZ, 0x6 ;  /* 0x00000006ff0c7424 */ /* 0x000fe200078e00ff */
[----:B------:R-:W-:-:S13]  /*124e0*/  IADD3 R2, P2, R14, R5, RZ ;  /* 0x000000050e027210 */ /* 0x000fda0007f5e0ff */
[----:B------:R-:W-:Y:S05]  /*124f0*/  WARPSYNC.COLLECTIVE R15, `(.L_x_427) ;  /* 0x000000000f087348 */ /* 0x000fea0003c00000 */
[----:B------:R0:W1:Y:S02]  /*12500*/  SHFL.IDX P6, R14, R13, R12, R11 ;  /* 0x0000000c0d0e7389 */ /* 0x00006400000c000b */
[----:B01----:R-:W-:Y:S01]  /*12510*/  ENDCOLLECTIVE ;  /* 0x000000000000791b */ /* 0x003fe20003800000 */
.L_x_427:
        /* <DEDUP_REMOVED lines=13> */
.L_x_428:
[----:B------:R-:W-:Y:S01]  /*125f0*/  IMAD.MOV.U32 R13, RZ, RZ, R23 ;  /* 0x000000ffff0d7224 */ /* 0x000fe200078e0017 */
[----:B------:R-:W-:Y:S01]  /*12600*/  MOV R12, 0x7 ;  /* 0x00000007000c7802 */ /* 0x000fe20000000f00 */
[----:B------:R-:W-:-:S07]  /*12610*/  IMAD.MOV.U32 R10, RZ, RZ, R14 ;  /* 0x000000ffff0a7224 */ /* 0x000fce00078e000e */
[----:B------:R-:W-:Y:S05]  /*12620*/  WARPSYNC.COLLECTIVE R15, `(.L_x_429) ;  /* 0x000000000f087348 */ /* 0x000fea0003c00000 */
[----:B------:R0:W1:Y:S02]  /*12630*/  SHFL.IDX P6, R14, R13, R12, R11 ;  /* 0x0000000c0d0e7389 */ /* 0x00006400000c000b */
[----:B01----:R-:W-:Y:S01]  /*12640*/  ENDCOLLECTIVE ;  /* 0x000000000000791b */ /* 0x003fe20003800000 */
.L_x_429:
        /* <DEDUP_REMOVED lines=12> */
.L_x_430:
[----:B------:R-:W-:Y:S05]  /*12710*/  BRA `(.L_x_431) ;  /* 0xffffffb400f07947 */ /* 0x000fea000383ffff */
.L_x_311:
        /* <DEDUP_REMOVED lines=8> */
.L_x_433:
[----:B------:R-:W-:Y:S05]  /*127a0*/  BSYNC B0 ;  /* 0x0000000000007941 */ /* 0x000fea0003800000 */
.L_x_432:
[----:B------:R-:W-:Y:S02]  /*127b0*/  IMAD.MOV.U32 R13, RZ, RZ, R16 ;  /* 0x000000ffff0d7224 */ /* 0x000fe400078e0010 */
[----:B------:R-:W-:Y:S02]  /*127c0*/  IMAD.MOV.U32 R12, RZ, RZ, 0x1 ;  /* 0x00000001ff0c7424 */ /* 0x000fe400078e00ff */
[----:B------:R-:W-:Y:S02]  /*127d0*/  IMAD.MOV.U32 R11, RZ, RZ, 0x1f ;  /* 0x0000001fff0b7424 */ /* 0x000fe400078e00ff */
[----:B------:R-:W-:Y:S02]  /*127e0*/  IMAD.MOV.U32 R15, RZ, RZ, -0x1 ;  /* 0xffffffffff0f7424 */ /* 0x000fe400078e00ff */
[----:B------:R-:W-:Y:S02]  /*127f0*/  IMAD.IADD R7, R19, 0x1, R9 ;  /* 0x0000000113077824 */ /* 0x000fe400078e0209 */
[----:B------:R-:W-:-:S07]  /*12800*/  IMAD.MOV.U32 R0, RZ, RZ, R14 ;  /* 0x000000ffff007224 */ /* 0x000fce00078e000e */
[----:B------:R-:W-:Y:S05]  /*12810*/  WARPSYNC.COLLECTIVE R15, `(.L_x_434) ;  /* 0x000000000f087348 */ /* 0x000fea0003c00000 */
[----:B------:R0:W1:Y:S02]  /*12820*/  SHFL.IDX P6, R14, R13, R12, R11 ;  /* 0x0000000c0d0e7389 */ /* 0x00006400000c000b */
[----:B01----:R-:W-:Y:S01]  /*12830*/  ENDCOLLECTIVE ;  /* 0x000000000000791b */ /* 0x003fe20003800000 */
.L_x_434:
[----:B------:R-:W-:Y:S02]  /*12840*/  ULDC UR4, c[0x0][0xc3c] ;  /* 0x00030f0000047ab9 */ /* 0x000fe40000000800 */
[----:B------:R-:W-:-:S13]  /*12850*/  ISETP.GE.OR P1, PT, R7, UR4, !P0 ;  /* 0x0000000407007c0c */ /* 0x000fda000c726670 */
[----:B------:R-:W0:Y:S08]  /*12860*/  @!P1 LDC.64 R2, c[0x0][0xc80] ;  /* 0x00032000ff029b82 */ /* 0x000e300000000a00 */
[----:B------:R-:W1:Y:S01]  /*12870*/  @!P1 LDC.64 R4, c[0x0][0xc78] ;  /* 0x00031e00ff049b82 */ /* 0x000e620000000a00 */
[----:B------:R-:W-:Y:S02]  /*12880*/  IMAD.MOV.U32 R11, RZ, RZ, RZ ;  /* 0x000000ffff0b7224 */ /* 0x000fe400078e00ff */
[----:B------:R-:W-:-:S02]  /*12890*/  IMAD.MOV.U32 R8, RZ, RZ, R14 ;  /* 0x000000ffff087224 */ /* 0x000fc400078e000e */
[----:B0-----:R-:W-:-:S05]  /*128a0*/  @!P1 IMAD.WIDE R2, R7, 0x4, R2 ;  /* 0x0000000407029825 */ /* 0x001fca00078e0202 */
[----:B------:R1:W2:Y:S02]  /*128b0*/  @!P1 LDG.E R6, desc[UR36][R2.64] ;  /* 0x0000002402069981 */ /* 0x0002a4000c1e1900 */
[----:B-1----:R-:W-:-:S05]  /*128c0*/  @!P1 IMAD.WIDE R2, R7, 0x4, R4 ;  /* 0x0000000407029825 */ /* 0x002fca00078e0204 */
[----:B------:R-:W3:Y:S01]  /*128d0*/  @!P1 LDG.E R5, desc[UR36][R2.64] ;  /* 0x0000002402059981 */ /* 0x000ee2000c1e1900 */
[----:B------:R-:W-:Y:S01]  /*128e0*/  IMAD.MOV.U32 R7, RZ, RZ, RZ ;  /* 0x000000ffff077224 */ /* 0x000fe200078e00ff */
[C---:B------:R-:W-:Y:S01]  /*128f0*/  ISETP.GE.U32.AND P2, PT, R9.reuse, 0x2, PT ;  /* 0x000000020900780c */ /* 0x040fe20003f46070 */
[----:B------:R-:W-:Y:S01]  /*12900*/  IMAD.MOV.U32 R4, RZ, RZ, RZ ;  /* 0x000000ffff047224 */ /* 0x000fe200078e00ff */
[C---:B------:R-:W-:Y:S02]  /*12910*/  ISETP.GE.U32.AND P3, PT, R9.reuse, 0x4, PT ;  /* 0x000000040900780c */ /* 0x040fe40003f66070 */
[C---:B------:R-:W-:Y:S02]  /*12920*/  ISETP.GE.U32.AND P4, PT, R9.reuse, 0x8, PT ;  /* 0x000000080900780c */ /* 0x040fe40003f86070 */
[----:B------:R-:W-:Y:S02]  /*12930*/  ISETP.GE.U32.AND P5, PT, R9, 0x10, PT ;  /* 0x000000100900780c */ /* 0x000fe40003fa6070 */
[----:B--2---:R-:W-:Y:S01]  /*12940*/  @!P1 MOV R7, R6 ;  /* 0x0000000600079202 */ /* 0x004fe20000000f00 */
[----:B------:R-:W-:-:S02]  /*12950*/  IMAD.MOV.U32 R6, RZ, RZ, RZ ;  /* 0x000000ffff067224 */ /* 0x000fc400078e00ff */
[----:B---3--:R-:W-:Y:S01]  /*12960*/  @!P1 IMAD.MOV.U32 R4, RZ, RZ, R5 ;  /* 0x000000ffff049224 */ /* 0x008fe200078e0005 */
[----:B------:R-:W-:-:S03]  /*12970*/  ISETP.NE.AND P1, PT, R9, RZ, PT ;  /* 0x000000ff0900720c */ /* 0x000fc60003f25270 */
[----:B------:R-:W-:-:S10]  /*12980*/  IMAD R13, R4, R7, RZ ;  /* 0x00000007040d7224 */ /* 0x000fd400078e02ff */
[----:B------:R-:W-:Y:S05]  /*12990*/  WARPSYNC.COLLECTIVE R15, `(.L_x_435) ;  /* 0x000000000f087348 */ /* 0x000fea0003c00000 */
[----:B------:R0:W1:Y:S02]  /*129a0*/  SHFL.UP P6, R14, R13, R12, R11 ;  /* 0x0400000c0d0e7389 */ /* 0x00006400000c000b */
[----:B01----:R-:W-:Y:S01]  /*129b0*/  ENDCOLLECTIVE ;  /* 0x000000000000791b */ /* 0x003fe20003800000 */
.L_x_435:
[----:B------:R-:W-:Y:S01]  /*129c0*/  IMAD.MOV.U32 R12, RZ, RZ, 0x2 ;  /* 0x00000002ff0c7424 */ /* 0x000fe200078e00ff */
[----:B------:R-:W-:-:S05]  /*129d0*/  SEL R14, R14, RZ, P1 ;  /* 0x000000ff0e0e7207 */ /* 0x000fca0000800000 */
[----:B------:R-:W-:-:S04]  /*129e0*/  IMAD.IADD R5, R13, 0x1, R14 ;  /* 0x000000010d057824 */ /* 0x000fc800078e020e */
[----:B------:R-:W-:-:S07]  /*129f0*/  IMAD.MOV.U32 R13, RZ, RZ, R5 ;  /* 0x000000ffff0d7224 */ /* 0x000fce00078e0005 */
[----:B------:R-:W-:Y:S05]  /*12a00*/  WARPSYNC.COLLECTIVE R15, `(.L_x_436) ;  /* 0x000000000f087348 */ /* 0x000fea0003c00000 */
[----:B------:R0:W1:Y:S02]  /*12a10*/  SHFL.UP P6, R14, R13, R12, R11 ;  /* 0x0400000c0d0e7389 */ /* 0x00006400000c000b */
[----:B01----:R-:W-:Y:S01]  /*12a20*/  ENDCOLLECTIVE ;  /* 0x000000000000791b */ /* 0x003fe20003800000 */
.L_x_436:
[----:B------:R-:W-:Y:S01]  /*12a30*/  IMAD.MOV.U32 R12, RZ, RZ, 0x4 ;  /* 0x00000004ff0c7424 */ /* 0x000fe200078e00ff */
[----:B------:R-:W-:-:S05]  /*12a40*/  SEL R2, R14, RZ, P2 ;  /* 0x000000ff0e027207 */ /* 0x000fca0001000000 */
[----:B------:R-:W-:-:S04]  /*12a50*/  IMAD.IADD R2, R5, 0x1, R2 ;  /* 0x0000000105027824 */ /* 0x000fc800078e0202 */
[----:B------:R-:W-:-:S07]  /*12a60*/  IMAD.MOV.U32 R13, RZ, RZ, R2 ;  /* 0x000000ffff0d7224 */ /* 0x000fce00078e0002 */
[----:B------:R-:W-:Y:S05]  /*12a70*/  WARPSYNC.COLLECTIVE R15, `(.L_x_437) ;  /* 0x000000000f087348 */ /* 0x000fea0003c00000 */
[----:B------:R0:W1:Y:S02]  /*12a80*/  SHFL.UP P6, R14, R13, R12, R11 ;  /* 0x0400000c0d0e7389 */ /* 0x00006400000c000b */
[----:B01----:R-:W-:Y:S01]  /*12a90*/  ENDCOLLECTIVE ;  /* 0x000000000000791b */ /* 0x003fe20003800000 */
.L_x_437:
[----:B------:R-:W-:Y:S01]  /*12aa0*/  IMAD.MOV.U32 R12, RZ, RZ, 0x8 ;  /* 0x00000008ff0c7424 */ /* 0x000fe200078e00ff */
[----:B------:R-:W-:-:S05]  /*12ab0*/  SEL R3, R14, RZ, P3 ;  /* 0x000000ff0e037207 */ /* 0x000fca0001800000 */
[----:B------:R-:W-:-:S04]  /*12ac0*/  IMAD.IADD R3, R2, 0x1, R3 ;  /* 0x0000000102037824 */ /* 0x000fc800078e0203 */
[----:B------:R-:W-:-:S07]  /*12ad0*/  IMAD.MOV.U32 R13, RZ, RZ, R3 ;  /* 0x000000ffff0d7224 */ /* 0x000fce00078e0003 */
[----:B------:R-:W-:Y:S05]  /*12ae0*/  WARPSYNC.COLLECTIVE R15, `(.L_x_438) ;  /* 0x000000000f087348 */ /* 0x000fea0003c00000 */
[----:B------:R0:W1:Y:S02]  /*12af0*/  SHFL.UP P6, R14, R13, R12, R11 ;  /* 0x0400000c0d0e7389 */ /* 0x00006400000c000b */
[----:B01----:R-:W-:Y:S01]  /*12b00*/  ENDCOLLECTIVE ;  /* 0x000000000000791b */ /* 0x003fe20003800000 */
.L_x_438:
[----:B------:R-:W-:Y:S02]  /*12b10*/  MOV R12, 0x10 ;  /* 0x00000010000c7802 */ /* 0x000fe40000000f00 */
[----:B------:R-:W-:-:S05]  /*12b20*/  SEL R14, R14, RZ, P4 ;  /* 0x000000ff0e0e7207 */ /* 0x000fca0002000000 */
[----:B------:R-:W-:-:S04]  /*12b30*/  IMAD.IADD R5, R3, 0x1, R14 ;  /* 0x0000000103057824 */ /* 0x000fc800078e020e */
[----:B------:R-:W-:-:S07]  /*12b40*/  IMAD.MOV.U32 R13, RZ, RZ, R5 ;  /* 0x000000ffff0d7224 */ /* 0x000fce00078e0005 */
[----:B------:R-:W-:Y:S05]  /*12b50*/  WARPSYNC.COLLECTIVE R15, `(.L_x_439) ;  /* 0x000000000f087348 */ /* 0x000fea0003c00000 */
[----:B------:R0:W1:Y:S02]  /*12b60*/  SHFL.UP P6, R14, R13, R12, R11 ;  /* 0x0400000c0d0e7389 */ /* 0x00006400000c000b */
[----:B01----:R-:W-:Y:S01]  /*12b70*/  ENDCOLLECTIVE ;  /* 0x000000000000791b */ /* 0x003fe20003800000 */
.L_x_439:
[----:B------:R-:W-:Y:S02]  /*12b80*/  IMAD.MOV.U32 R12, RZ, RZ, 0x1f ;  /* 0x0000001fff0c7424 */ /* 0x000fe400078e00ff */
[----:B------:R-:W-:Y:S01]  /*12b90*/  IMAD.MOV.U32 R11, RZ, RZ, 0x1f ;  /* 0x0000001fff0b7424 */ /* 0x000fe200078e00ff */
[----:B------:R-:W-:-:S05]  /*12ba0*/  SEL R2, R14, RZ, P5 ;  /* 0x000000ff0e027207 */ /* 0x000fca0002800000 */
[----:B------:R-:W-:-:S04]  /*12bb0*/  IMAD.IADD R2, R5, 0x1, R2 ;  /* 0x0000000105027824 */ /* 0x000fc800078e0202 */
[----:B------:R-:W-:-:S07]  /*12bc0*/  IMAD.MOV.U32 R13, RZ, RZ, R2 ;  /* 0x000000ffff0d7224 */ /* 0x000fce00078e0002 */
[----:B------:R-:W-:Y:S05]  /*12bd0*/  WARPSYNC.COLLECTIVE R15, `(.L_x_440) ;  /* 0x000000000f087348 */ /* 0x000fea0003c00000 */
[----:B------:R0:W1:Y:S02]  /*12be0*/  SHFL.IDX P6, R14, R13, R12, R11 ;  /* 0x0000000c0d0e7389 */ /* 0x00006400000c000b */
[----:B01----:R-:W-:Y:S01]  /*12bf0*/  ENDCOLLECTIVE ;  /* 0x000000000000791b */ /* 0x003fe20003800000 */
.L_x_440:
[----:B------:R-:W-:Y:S05]  /*12c00*/  BRA `(.L_x_441) ;  /* 0xffffffb800007947 */ /* 0x000fea000383ffff */
.L_x_314:
[----:B------:R-:W-:Y:S01]  /*12c10*/  BSSY B0, `(.L_x_442) ;  /* 0x0000007000007945 */ /* 0x000fe20003800000 */
[----:B------:R-:W-:Y:S02]  /*12c20*/  IMAD.MOV.U32 R12, RZ, RZ, 0x1 ;  /* 0x00000001ff0c7424 */ /* 0x000fe400078e00ff */
[----:B------:R-:W-:Y:S02]  /*12c30*/  IMAD.MOV.U32 R11, RZ, RZ, RZ ;  /* 0x000000ffff0b7224 */ /* 0x000fe400078e00ff */
[----:B------:R-:W-:-:S07]  /*12c40*/  IMAD.MOV.U32 R15, RZ, RZ, -0x1 ;  /* 0xffffffffff0f7424 */ /* 0x000fce00078e00ff */
[----:B------:R-:W-:Y:S05]  /*12c50*/  WARPSYNC.COLLECTIVE R15, `(.L_x_443) ;  /* 0x000000000f087348 */ /* 0x000fea0003c00000 */
[----:B------:R0:W1:Y:S02]  /*12c60*/  SHFL.UP P6, R14, R13, R12, R11 ;  /* 0x0400000c0d0e7389 */ /* 0x00006400000c000b */
[----:B01----:R-:W-:Y:S01]  /*12c70*/  ENDCOLLECTIVE ;  /* 0x000000000000791b */ /* 0x003fe20003800000 */
.L_x_443:
[----:B------:R-:W-:Y:S05]  /*12c80*/  BSYNC B0 ;  /* 0x0000000000007941 */ /* 0x000fea0003800000 */
.L_x_442:
[----:B------:R-:W-:Y:S01]  /*12c90*/  SEL R14, R14, RZ, P1 ;  /* 0x000000ff0e0e7207 */ /* 0x000fe20000800000 */
[----:B------:R-:W-:Y:S02]  /*12ca0*/  IMAD.MOV.U32 R12, RZ, RZ, 0x2 ;  /* 0x00000002ff0c7424 */ /* 0x000fe400078e00ff */
[----:B------:R-:W-:Y:S02]  /*12cb0*/  IMAD.MOV.U32 R11, RZ, RZ, RZ ;  /* 0x000000ffff0b7224 */ /* 0x000fe400078e00ff */
[----:B------:R-:W-:Y:S02]  /*12cc0*/  IMAD.IADD R13, R13, 0x1, R14 ;  /* 0x000000010d0d7824 */ /* 0x000fe400078e020e */
[----:B------:R-:W-:-:S07]  /*12cd0*/  IMAD.MOV.U32 R15, RZ, RZ, -0x1 ;  /* 0xffffffffff0f7424 */ /* 0x000fce00078e00ff */
[----:B------:R-:W-:Y:S05]  /*12ce0*/  WARPSYNC.COLLECTIVE R15, `(.L_x_444) ;  /* 0x000000000f087348 */ /* 0x000fea0003c00000 */
[----:B------:R0:W1:Y:S02]  /*12cf0*/  SHFL.UP P6, R14, R13, R12, R11 ;  /* 0x0400000c0d0e7389 */ /* 0x00006400000c000b */
[----:B01----:R-:W-:Y:S01]  /*12d00*/  ENDCOLLECTIVE ;  /* 0x000000000000791b */ /* 0x003fe20003800000 */
.L_x_444:
[----:B------:R-:W-:Y:S02]  /*12d10*/  MOV R12, 0x4 ;  /* 0x00000004000c7802 */ /* 0x000fe40000000f00 */
[----:B------:R-:W-:-:S05]  /*12d20*/  SEL R2, R14, RZ, P2 ;  /* 0x000000ff0e027207 */ /* 0x000fca0001000000 */
[----:B------:R-:W-:-:S04]  /*12d30*/  IMAD.IADD R2, R13, 0x1, R2 ;  /* 0x000000010d027824 */ /* 0x000fc800078e0202 */
[----:B------:R-:W-:-:S07]  /*12d40*/  IMAD.MOV.U32 R13, RZ, RZ, R2 ;  /* 0x000000ffff0d7224 */ /* 0x000fce00078e0002 */
[----:B------:R-:W-:Y:S05]  /*12d50*/  WARPSYNC.COLLECTIVE R15, `(.L_x_445) ;  /* 0x000000000f087348 */ /* 0x000fea0003c00000 */
[----:B------:R0:W1:Y:S02]  /*12d60*/  SHFL.UP P6, R14, R13, R12, R11 ;  /* 0x0400000c0d0e7389 */ /* 0x00006400000c000b */
[----:B01----:R-:W-:Y:S01]  /*12d70*/  ENDCOLLECTIVE ;  /* 0x000000000000791b */ /* 0x003fe20003800000 */
.L_x_445:
[----:B------:R-:W-:Y:S01]  /*12d80*/  IMAD.MOV.U32 R12, RZ, RZ, 0x8 ;  /* 0x00000008ff0c7424 */ /* 0x000fe200078e00ff */
[----:B------:R-:W-:-:S05]  /*12d90*/  SEL R3, R14, RZ, P3 ;  /* 0x000000ff0e037207 */ /* 0x000fca0001800000 */
[----:B------:R-:W-:-:S04]  /*12da0*/  IMAD.IADD R3, R2, 0x1, R3 ;  /* 0x0000000102037824 */ /* 0x000fc800078e0203 */
[----:B------:R-:W-:-:S07]  /*12db0*/  IMAD.MOV.U32 R13, RZ, RZ, R3 ;  /* 0x000000ffff0d7224 */ /* 0x000fce00078e0003 */
[----:B------:R-:W-:Y:S05]  /*12dc0*/  WARPSYNC.COLLECTIVE R15, `(.L_x_446) ;  /* 0x000000000f087348 */ /* 0x000fea0003c00000 */
[----:B------:R0:W1:Y:S02]  /*12dd0*/  SHFL.UP P6, R14, R13, R12, R11 ;  /* 0x0400000c0d0e7389 */ /* 0x00006400000c000b */
[----:B01----:R-:W-:Y:S01]  /*12de0*/  ENDCOLLECTIVE ;  /* 0x000000000000791b */ /* 0x003fe20003800000 */
.L_x_446:
[----:B------:R-:W-:Y:S01]  /*12df0*/  IMAD.MOV.U32 R12, RZ, RZ, 0x10 ;  /* 0x00000010ff0c7424 */ /* 0x000fe200078e00ff */
[----:B------:R-:W-:-:S05]  /*12e00*/  SEL R14, R14, RZ, P4 ;  /* 0x000000ff0e0e7207 */ /* 0x000fca0002000000 */
[----:B------:R-:W-:-:S04]  /*12e10*/  IMAD.IADD R5, R3, 0x1, R14 ;  /* 0x0000000103057824 */ /* 0x000fc800078e020e */
[----:B------:R-:W-:-:S07]  /*12e20*/  IMAD.MOV.U32 R13, RZ, RZ, R5 ;  /* 0x000000ffff0d7224 */ /* 0x000fce00078e0005 */
[----:B------:R-:W-:Y:S05]  /*12e30*/  WARPSYNC.COLLECTIVE R15, `(.L_x_447) ;  /* 0x000000000f087348 */ /* 0x000fea0003c00000 */
[----:B------:R0:W1:Y:S02]  /*12e40*/  SHFL.UP P6, R14, R13, R12, R11 ;  /* 0x0400000c0d0e7389 */ /* 0x00006400000c000b */
[----:B01----:R-:W-:Y:S01]  /*12e50*/  ENDCOLLECTIVE ;  /* 0x000000000000791b */ /* 0x003fe20003800000 */
.L_x_447:
        /* <DEDUP_REMOVED lines=8> */
.L_x_448:
[----:B------:R-:W-:Y:S05]  /*12ee0*/  BRA `(.L_x_449) ;  /* 0xffffffb400ec7947 */ /* 0x000fea000383ffff */
.L_x_316:
[----:B------:R-:W-:Y:S01]  /*12ef0*/  BSSY B0, `(.L_x_450) ;  /* 0x0000006000007945 */ /* 0x000fe20003800000 */
[----:B------:R-:W-:Y:S01]  /*12f00*/  PLOP3.LUT P6, PT, P6, PT, PT, 0x8, 0x0 ;  /* 0x000000000000781c */ /* 0x000fe200037ce170 */
[----:B------:R-:W-:-:S12]  /*12f10*/  IMAD.MOV.U32 R15, RZ, RZ, -0x1 ;  /* 0xffffffffff0f7424 */ /* 0x000fd800078e00ff */
[----:B0-----:R-:W-:Y:S05]  /*12f20*/  WARPSYNC.COLLECTIVE R15, `(.L_x_451) ;  /* 0x000000000f087348 */ /* 0x001fea0003c00000 */
[----:B------:R-:W-:Y:S01]  /*12f30*/  VOTE.ANY R14, PT, P6 ;  /* 0x00000000000e7806 */ /* 0x000fe200030e0100 */
[----:B0-----:R-:W-:Y:S06]  /*12f40*/  ENDCOLLECTIVE ;  /* 0x000000000000791b */ /* 0x001fec0003800000 */
.L_x_451:
[----:B------:R-:W-:Y:S05]  /*12f50*/  BSYNC B0 ;  /* 0x0000000000007941 */ /* 0x000fea0003800000 */
.L_x_450:
[----:B------:R-:W-:Y:S01]  /*12f60*/  IMAD.MOV.U32 R3, RZ, RZ, R14 ;  /* 0x000000ffff037224 */ /* 0x000fe200078e000e */
[----:B------:R-:W-:Y:S01]  /*12f70*/  MOV R11, 0x1f ;  /* 0x0000001f000b7802 */ /* 0x000fe20000000f00 */
[----:B------:R-:W-:Y:S02]  /*12f80*/  IMAD.MOV.U32 R13, RZ, RZ, R7 ;  /* 0x000000ffff0d7224 */ /* 0x000fe400078e0007 */
[----:B------:R-:W0:Y:S01]  /*12f90*/  POPC R8, R3 ;  /* 0x0000000300087309 */ /* 0x000e220000000000 */
[----:B------:R-:W-:Y:S02]  /*12fa0*/  IMAD.MOV.U32 R15, RZ, RZ, -0x1 ;  /* 0xffffffffff0f7424 */ /* 0x000fe400078e00ff */
[----:B0-----:R-:W-:-:S07]  /*12fb0*/  IMAD.MOV.U32 R12, RZ, RZ, R8 ;  /* 0x000000ffff0c7224 */ /* 0x001fce00078e0008 */
[----:B------:R-:W-:Y:S05]  /*12fc0*/  WARPSYNC.COLLECTIVE R15, `(.L_x_452) ;  /* 0x000000000f087348 */ /* 0x000fea0003c00000 */
[----:B------:R0:W1:Y:S02]  /*12fd0*/  SHFL.IDX P6, R14, R13, R12, R11 ;  /* 0x0000000c0d0e7389 */ /* 0x00006400000c000b */
[----:B01----:R-:W-:Y:S01]  /*12fe0*/  ENDCOLLECTIVE ;  /* 0x000000000000791b */ /* 0x003fe20003800000 */
.L_x_452:
[----:B------:R-:W-:Y:S02]  /*12ff0*/  IMAD.MOV.U32 R13, RZ, RZ, R4 ;  /* 0x000000ffff0d7224 */ /* 0x000fe400078e0004 */
[----:B------:R-:W-:-:S07]  /*13000*/  IMAD.MOV.U32 R7, RZ, RZ, R14 ;  /* 0x000000ffff077224 */ /* 0x000fce00078e000e */
[----:B------:R-:W-:Y:S05]  /*13010*/  WARPSYNC.COLLECTIVE R15, `(.L_x_453) ;  /* 0x000000000f087348 */ /* 0x000fea0003c00000 */
[----:B------:R0:W1:Y:S02]  /*13020*/  SHFL.IDX P6, R14, R13, R12, R11 ;  /* 0x0000000c0d0e7389 */ /* 0x00006400000c000b */
[----:B01----:R-:W-:Y:S01]  /*13030*/  ENDCOLLECTIVE ;  /* 0x000000000000791b */ /* 0x003fe20003800000 */
.L_x_453:
[----:B------:R-:W-:Y:S01]  /*13040*/  IMAD.MOV.U32 R4, RZ, RZ, R14 ;  /* 0x000000ffff047224 */ /* 0x000fe200078e000e */
[----:B------:R-:W-:Y:S06]  /*13050*/  BRA `(.L_x_454) ;  /* 0xffffffb400cc7947 */ /* 0x000fec000383ffff */
.L_x_318:
[----:B------:R-:W-:Y:S01]  /*13060*/  BSSY B0, `(.L_x_455) ;  /* 0x0000007000007945 */ /* 0x000fe20003800000 */
[----:B------:R-:W-:Y:S02]  /*13070*/  IMAD.MOV.U32 R13, RZ, RZ, R2 ;  /* 0x000000ffff0d7224 */ /* 0x000fe400078e0002 */
[----:B------:R-:W-:Y:S02]  /*13080*/  IMAD.MOV.U32 R11, RZ, RZ, 0x1f ;  /* 0x0000001fff0b7424 */ /* 0x000fe400078e00ff */
[----:B------:R-:W-:-:S07]  /*13090*/  IMAD.MOV.U32 R15, RZ, RZ, -0x1 ;  /* 0xffffffffff0f7424 */ /* 0x000fce00078e00ff */
[----:B0123--:R-:W-:Y:S05]  /*130a0*/  WARPSYNC.COLLECTIVE R15, `(.L_x_456) ;  /* 0x000000000f087348 */ /* 0x00ffea0003c00000 */
[----:B------:R4:W0:Y:S02]  /*130b0*/  SHFL.IDX P6, R14, R13, R12, R11 ;  /* 0x0000000c0d0e7389 */ /* 0x00082400000c000b */
[----:B01234-:R-:W-:Y:S01]  /*130c0*/  ENDCOLLECTIVE ;  /* 0x000000000000791b */ /* 0x01ffe20003800000 */
.L_x_456:
[----:B------:R-:W-:Y:S05]  /*130d0*/  BSYNC B0 ;  /* 0x0000000000007941 */ /* 0x000fea0003800000 */
.L_x_455:
[----:B------:R-:W-:Y:S01]  /*130e0*/  IMAD.MOV.U32 R6, RZ, RZ, R14 ;  /* 0x000000ffff067224 */ /* 0x000fe200078e000e */
[----:B------:R-:W-:Y:S06]  /*130f0*/  BRA `(.L_x_317) ;  /* 0xffffffb400bc7947 */ /* 0x000fec000383ffff */
.L_x_322:
[----:B0-----:R0:W3:Y:S02]  /*13100*/  SYNCS.PHASECHK.TRANS64.TRYWAIT P0, [R4+URZ+0x28820], R0 ;  /* 0x02882000040075a7 */ /* 0x0010e4000800017f */
[----:B---3--:R-:W-:Y:S05]  /*13110*/  @!P0 NANOSLEEP.SYNCS 0x989680 ;  /* 0x009896800000895d */ /* 0x008fea0003900000 */
[----:B------:R-:W3:Y:S02]  /*13120*/  @!P0 SYNCS.PHASECHK.TRANS64 P0, [R4+URZ+0x28820], R0 ;  /* 0x02882000040085a7 */ /* 0x000ee4000800007f */
[----:B---3--:R-:W-:Y:S05]  /*13130*/  @!P0 BRA `(.L_x_322) ;  /* 0xfffffffc00f08947 */ /* 0x008fea000383ffff */
[----:B------:R-:W-:Y:S05]  /*13140*/  BRA `(.L_x_457) ;  /* 0xffffffbc00147947 */ /* 0x000fea000383ffff */
.L_x_323:
[----:B------:R-:W3:Y:S01]  /*13150*/  S2R R2, SR_TID.X ;  /* 0x0000000000027919 */ /* 0x000ee20000002100 */
[----:B------:R-:W-:Y:S01]  /*13160*/  BSSY B0, `(.L_x_458) ;  /* 0x000000a000007945 */ /* 0x000fe20003800000 */
[----:B------:R-:W-:Y:S02]  /*13170*/  IMAD.MOV.U32 R12, RZ, RZ, RZ ;  /* 0x000000ffff0c7224 */ /* 0x000fe400078e00ff */
[----:B------:R-:W-:Y:S02]  /*13180*/  IMAD.MOV.U32 R11, RZ, RZ, 0x1f ;  /* 0x0000001fff0b7424 */ /* 0x000fe400078e00ff */
[----:B------:R-:W-:Y:S01]  /*13190*/  IMAD.MOV.U32 R15, RZ, RZ, -0x1 ;  /* 0xffffffffff0f7424 */ /* 0x000fe200078e00ff */
[----:B---3--:R-:W-:-:S04]  /*131a0*/  SHF.R.U32.HI R2, RZ, 0x5, R2 ;  /* 0x00000005ff027819 */ /* 0x008fc80000011602 */
[----:B------:R-:W-:-:S05]  /*131b0*/  LOP3.LUT R2, R2, 0x3, RZ, 0xc0, !PT ;  /* 0x0000000302027812 */ /* 0x000fca00078ec0ff */
[----:B------:R-:W-:-:S07]  /*131c0*/  IMAD.MOV.U32 R13, RZ, RZ, R2 ;  /* 0x000000ffff0d7224 */ /* 0x000fce00078e0002 */
[----:B012---:R-:W-:Y:S05]  /*131d0*/  WARPSYNC.COLLECTIVE R15, `(.L_x_459) ;  /* 0x000000000f087348 */ /* 0x007fea0003c00000 */
[----:B------:R3:W4:Y:S02]  /*131e0*/  SHFL.IDX P6, R14, R13, R12, R11 ;  /* 0x0000000c0d0e7389 */ /* 0x00072400000c000b */
[----:B01234-:R-:W-:Y:S01]  /*131f0*/  ENDCOLLECTIVE ;  /* 0x000000000000791b */ /* 0x01ffe20003800000 */
.L_x_459:
[----:B------:R-:W-:Y:S05]  /*13200*/  BSYNC B0 ;  /* 0x0000000000007941 */ /* 0x000fea0003800000 */
.L_x_458:
[----:B------:R-:W-:Y:S05]  /*13210*/  BRA `(.L_x_460) ;  /* 0xffffffb800fc7947 */ /* 0x000fea000383ffff */
.L_x_326:
[----:B------:R-:W-:Y:S01]  /*13220*/  BSSY B1, `(.L_x_461) ;  /* 0x0000006000017945 */ /* 0x000fe20003800000 */
[----:B------:R-:W-:-:S07]  /*13230*/  IMAD.MOV.U32 R15, RZ, RZ, -0x1 ;  /* 0xffffffffff0f7424 */ /* 0x000fce00078e00ff */
[----:B012---:R-:W-:Y:S05]  /*13240*/  WARPSYNC.COLLECTIVE R15, `(.L_x_462) ;  /* 0x000000000f0c7348 */ /* 0x007fea0003c00000 */
[----:B------:R-:W-:Y:S02]  /*13250*/  ELECT P6, UR62, PT ;  /* 0x00000000003e782f */ /* 0x000fe400038c0000 */
[----:B------:R-:W-:Y:S01]  /*13260*/  MOV R14, UR62 ;  /* 0x0000003e000e7c02 */ /* 0x000fe20008000f00 */
[----:B012---:R-:W-:Y:S10]  /*13270*/  ENDCOLLECTIVE ;  /* 0x000000000000791b */ /* 0x007ff40003800000 */
.L_x_462:
[----:B------:R-:W-:Y:S05]  /*13280*/  BSYNC B1 ;  /* 0x0000000000017941 */ /* 0x000fea0003800000 */
.L_x_461:
[----:B------:R-:W-:Y:S05]  /*13290*/  BRA `(.L_x_463) ;  /* 0xffffffb800f47947 */ /* 0x000fea000383ffff */
.L_x_328:
[----:B0-----:R0:W3:Y:S02]  /*132a0*/  SYNCS.PHASECHK.TRANS64.TRYWAIT P1, [R5+URZ+0x28840], R0 ;  /* 0x02884000050075a7 */ /* 0x0010e4000802017f */
[----:B---3--:R-:W-:Y:S05]  /*132b0*/  @!P1 NANOSLEEP.SYNCS 0x989680 ;  /* 0x009896800000995d */ /* 0x008fea0003900000 */
[----:B------:R-:W3:Y:S02]  /*132c0*/  @!P1 SYNCS.PHASECHK.TRANS64 P1, [R5+URZ+0x28840], R0 ;  /* 0x02884000050095a7 */ /* 0x000ee4000802007f */
[----:B---3--:R-:W-:Y:S05]  /*132d0*/  @!P1 BRA `(.L_x_328) ;  /* 0xfffffffc00f09947 */ /* 0x008fea000383ffff */
[----:B------:R-:W-:Y:S05]  /*132e0*/  BRA `(.L_x_464) ;  /* 0xffffffbc00147947 */ /* 0x000fea000383ffff */
.L_x_330:
[----:B---3--:R3:W4:Y:S02]  /*132f0*/  SYNCS.PHASECHK.TRANS64.TRYWAIT P1, [R25+URZ+0x28840], R2 ;  /* 0x02884002190075a7 */ /* 0x008724000802017f */
[----:B----4-:R-:W-:Y:S05]  /*13300*/  @!P1 NANOSLEEP.SYNCS 0x989680 ;  /* 0x009896800000995d */ /* 0x010fea0003900000 */
[----:B------:R-:W4:Y:S02]  /*13310*/  @!P1 SYNCS.PHASECHK.TRANS64 P1, [R25+URZ+0x28840], R2 ;  /* 0x02884002190095a7 */ /* 0x000f24000802007f */
[----:B----4-:R-:W-:Y:S05]  /*13320*/  @!P1 BRA `(.L_x_330) ;  /* 0xfffffffc00f09947 */ /* 0x010fea000383ffff */
[----:B------:R-:W-:Y:S05]  /*13330*/  BRA `(.L_x_465) ;  /* 0xffffffbc00207947 */ /* 0x000fea000383ffff */
.L_x_332:
[----:B----4-:R4:W0:Y:S02]  /*13340*/  SYNCS.PHASECHK.TRANS64.TRYWAIT P1, [R5+URZ+0x28860], R0 ;  /* 0x02886000050075a7 */ /* 0x010824000802017f */
[----:B0-----:R-:W-:Y:S05]  /*13350*/  @!P1 NANOSLEEP.SYNCS 0x989680 ;  /* 0x009896800000995d */ /* 0x001fea0003900000 */
[----:B------:R-:W0:Y:S02]  /*13360*/  @!P1 SYNCS.PHASECHK.TRANS64 P1, [R5+URZ+0x28860], R0 ;  /* 0x02886000050095a7 */ /* 0x000e24000802007f */
[----:B0-----:R-:W-:Y:S05]  /*13370*/  @!P1 BRA `(.L_x_332) ;  /* 0xfffffffc00f09947 */ /* 0x001fea000383ffff */
[----:B------:R-:W-:Y:S05]  /*13380*/  BRA `(.L_x_466) ;  /* 0xffffffbc001c7947 */ /* 0x000fea000383ffff */
.L_x_467:
        /* <DEDUP_REMOVED lines=15> */
.L_x_3543:


//--------------------- .text._ZN7cutlass13device_kernelIN5flash11enable_sm90INS1_16FlashAttnFwdSm90INS1_25CollectiveMainloopFwdSm90ILi2EN4cute5tupleIJNS5_1CILi1EEES8_S8_EEENS6_IJNS7_ILi128EEESA_SA_EEELi128ENS_6half_tEfNS_4arch4Sm90ELb0ELb0ELb0ELb1ELb1ELb1ELb0ELb1ELb1ELb1ELb1ELb0EEENS1_21CollectiveEpilogueFwdISB_S9_SC_SE_Li256ELb1ELb1ELb1ELb0EEENS1_36VarlenDynamicPersistentTileSchedulerILi128ELi128ELi256ELi128ELb1ELb1ELb1ELb0ELb1ELb1EEEEEEEEEvNT_6ParamsE --------------------------
	.section	.text._ZN7cutlass13device_kernelIN5flash11enable_sm90INS1_16FlashAttnFwdSm90INS1_25CollectiveMainloopFwdSm90ILi2EN4cute5tupleIJNS5_1CILi1EEES8_S8_EEENS6_IJNS7_ILi128EEESA_SA_EEELi128ENS_6half_tEfNS_4arch4Sm90ELb0ELb0ELb0ELb1ELb1ELb1ELb0ELb1ELb1ELb1ELb1ELb0EEENS1_21CollectiveEpilogueFwdISB_S9_SC_SE_Li256ELb1ELb1ELb1ELb0EEENS1_36VarlenDynamicPersistentTileSchedulerILi128ELi128ELi256ELi128ELb1ELb1ELb1ELb0ELb1ELb1EEEEEEEEEvNT_6ParamsE,"ax",@progbits
	.align	128
.text._ZN7cutlass13device_kernelIN5flash11enable_sm90INS1_16FlashAttnFwdSm90INS1_25CollectiveMainloopFwdSm90ILi2EN4cute5tupleIJNS5_1CILi1EEES8_S8_EEENS6_IJNS7_ILi128EEESA_SA_EEELi128ENS_6half_tEfNS_4arch4Sm90ELb0ELb0ELb0ELb1ELb1ELb1ELb0ELb1ELb1ELb1ELb1ELb0EEENS1_21CollectiveEpilogueFwdISB_S9_SC_SE_Li256ELb1ELb1ELb1ELb0EEENS1_36VarlenDynamicPersistentTileSchedulerILi128ELi128ELi256ELi128ELb1ELb1ELb1ELb0ELb1ELb1EEEEEEEEEvNT_6ParamsE:
        .type           _ZN7cutlass13device_kernelIN5flash11enable_sm90INS1_16FlashAttnFwdSm90INS1_25CollectiveMainloopFwdSm90ILi2EN4cute5tupleIJNS5_1CILi1EEES8_S8_EEENS6_IJNS7_ILi128EEESA_SA_EEELi128ENS_6half_tEfNS_4arch4Sm90ELb0ELb0ELb0ELb1ELb1ELb1ELb0ELb1ELb1ELb1ELb1ELb0EEENS1_21CollectiveEpilogueFwdISB_S9_SC_SE_Li256ELb1ELb1ELb1ELb0EEENS1_36VarlenDynamicPersistentTileSchedulerILi128ELi128ELi256ELi128ELb1ELb1ELb1ELb0ELb1ELb1EEEEEEEEEvNT_6ParamsE,@function
        .size           _ZN7cutlass13device_kernelIN5flash11enable_sm90INS1_16FlashAttnFwdSm90INS1_25CollectiveMainloopFwdSm90ILi2EN4cute5tupleIJNS5_1CILi1EEES8_S8_EEENS6_IJNS7_ILi128EEESA_SA_EEELi128ENS_6half_tEfNS_4arch4Sm90ELb0ELb0ELb0ELb1ELb1ELb1ELb0ELb1ELb1ELb1ELb1ELb0EEENS1_21CollectiveEpilogueFwdISB_S9_SC_SE_Li256ELb1ELb1ELb1ELb0EEENS1_36VarlenDynamicPersistentTileSchedulerILi128ELi128ELi256ELi128ELb1ELb1ELb1ELb0ELb1ELb1EEEEEEEEEvNT_6ParamsE,(.L_x_3544 - _ZN7cutlass13device_kernelIN5flash11enable_sm90INS1_16FlashAttnFwdSm90INS1_25CollectiveMainloopFwdSm90ILi2EN4cute5tupleIJNS5_1CILi1EEES8_S8_EEENS6_IJNS7_ILi128EEESA_SA_EEELi128ENS_6half_tEfNS_4arch4Sm90ELb0ELb0ELb0ELb1ELb1ELb1ELb0ELb1ELb1ELb1ELb1ELb0EEENS1_21CollectiveEpilogueFwdISB_S9_SC_SE_Li256ELb1ELb1ELb1ELb0EEENS1_36VarlenDynamicPersistentTileSchedulerILi128ELi128ELi256ELi128ELb1ELb1ELb1ELb0ELb1ELb1EEEEEEEEEvNT_6ParamsE)
        .other          _ZN7cutlass13device_kernelIN5flash11enable_sm90INS1_16FlashAttnFwdSm90INS1_25CollectiveMainloopFwdSm90ILi2EN4cute5tupleIJNS5_1CILi1EEES8_S8_EEENS6_IJNS7_ILi128EEESA_SA_EEELi128ENS_6half_tEfNS_4arch4Sm90ELb0ELb0ELb0ELb1ELb1ELb1ELb0ELb1ELb1ELb1ELb1ELb0EEENS1_21CollectiveEpilogueFwdISB_S9_SC_SE_Li256ELb1ELb1ELb1ELb0EEENS1_36VarlenDynamicPersistentTileSchedulerILi128ELi128ELi256ELi128ELb1ELb1ELb1ELb0ELb1ELb1EEEEEEEEEvNT_6ParamsE,@"STO_CUDA_ENTRY STV_DEFAULT"
_ZN7cutlass13device_kernelIN5flash11enable_sm90INS1_16FlashAttnFwdSm90INS1_25CollectiveMainloopFwdSm90ILi2EN4cute5tupleIJNS5_1CILi1EEES8_S8_EEENS6_IJNS7_ILi128EEESA_SA_EEELi128ENS_6half_tEfNS_4arch4Sm90ELb0ELb0ELb0ELb1ELb1ELb1ELb0ELb1ELb1ELb1ELb1ELb0EEENS1_21CollectiveEpilogueFwdISB_S9_SC_SE_Li256ELb1ELb1ELb1ELb0EEENS1_36VarlenDynamicPersistentTileSchedulerILi128ELi128ELi256ELi128ELb1ELb1ELb1ELb0ELb1ELb1EEEEEEEEEvNT_6ParamsE:
[----:B------:R-:W0:Y:S02]  /*0000*/  LDC R1, c[0x0][0x28] ;  /* 0x00000a00ff017b82 */ /* 0x000e240000000800 */
[----:B0-----:R-:W-:Y:S01]  /*0010*/  VIADD R1, R1, 0xffffffd8 ;  /* 0xffffffd801017836 */ /* 0x001fe20000000000 */
[----:B------:R-:W0:Y:S01]  /*0020*/  S2R R0, SR_TID.X ;  /* 0x0000000000007919 */ /* 0x000e220000002100 */
[----:B------:R-:W-:Y:S01]  /*0030*/  ELECT P0, URZ, PT ;  /* 0x00000000003f782f */ /* 0x000fe20003800000 */
[----:B------:R-:W-:Y:S01]  /*0040*/  BSSY B0, `(.L_x_468) ;  /* 0x000000e000007945 */ /* 0x000fe20003800000 */
[--C-:B0-----:R-:W-:Y:S02]  /*0050*/  SHF.R.U32.HI R2, RZ, 0x5, R0.reuse ;  /* 0x00000005ff027819 */ /* 0x101fe40000011600 */
[----:B------:R-:W-:-:S03]  /*0060*/  SHF.R.U32.HI R4, RZ, 0x7, R0 ;  /* 0x00000007ff047819 */ /* 0x000fc60000011600 */
[----:B------:R-:W0:Y:S02]  /*0070*/  SHFL.IDX PT, R3, R2, RZ, 0x1f ;  /* 0x00001fff02037589 */ /* 0x000e2400000e0000 */
[----:B0-----:R-:W-:-:S13]  /*0080*/  ISETP.EQ.AND P0, PT, R3, RZ, P0 ;  /* 0x000000ff0300720c */ /* 0x001fda0000702270 */
[----:B------:R-:W-:Y:S05]  /*0090*/  @!P0 BRA `(.L_x_469) ;  /* 0x0000000000208947 */ /* 0x000fea0003800000 */
[----:B------:R-:W-:Y:S02]  /*00a0*/  ULDC.64 UR4, c[0x0][0x198] ;  /* 0x0000660000047ab9 */ /* 0x000fe40000000a00 */
[----:B------:R-:W-:Y:S02]  /*00b0*/  UIADD3 UR6, UP0, UR4, 0x570, URZ ;  /* 0x0000057004067890 */ /* 0x000fe4000ff1e03f */
[----:B------:R-:W-:Y:S02]  /*00c0*/  UIADD3 UR4, UP1, UR4, 0x670, URZ ;  /* 0x0000067004047890 */ /* 0x000fe4000ff3e03f */
[----:B------:R-:W-:Y:S02]  /*00d0*/  UIADD3.X UR7, URZ, UR5, URZ, UP0, !UPT ;  /* 0x000000053f077290 */ /* 0x000fe400087fe43f */
[----:B------:R-:W-:-:S07]  /*00e0*/  UIADD3.X UR5, URZ, UR5, URZ, UP1, !UPT ;  /* 0x000000053f057290 */ /* 0x000fce0008ffe43f */
[----:B------:R0:W-:Y:S02]  /*00f0*/  UTMACCTL.PF [UR6] ;  /* 0x00000000060079b9 */ /* 0x0001e40008040000 */
[----:B------:R0:W-:Y:S02]  /*0100*/  UTMACCTL.PF [UR4] ;  /* 0x00000000040079b9 */ /* 0x0001e40008040000 */
[----:B0-----:R-:W-:Y:S01]  /*0110*/  NOP ;  /* 0x0000000000007918 */ /* 0x001fe20000000000 */
.L_x_469:
[----:B------:R-:W-:Y:S05]  /*0120*/  BSYNC B0 ;  /* 0x0000000000007941 */ /* 0x000fea0003800000 */
.L_x_468:
[----:B------:R-:W-:Y:S01]  /*0130*/  VOTEU.ANY UP0, P0 ;  /* 0x00000000003f7886 */ /* 0x000fe20000000100 */
[----:B------:R-:W0:Y:S01]  /*0140*/  SHFL.IDX PT, R4, R4, RZ, 0x1f ;  /* 0x00001fff04047589 */ /* 0x000e2200000e0000 */
[----:B------:R-:W-:Y:S01]  /*0150*/  UMOV UR4, 0x80 ;  /* 0x0000008000047882 */ /* 0x000fe20000000000 */
[----:B------:R-:W-:Y:S01]  /*0160*/  UMOV UR7, 0x100 ;  /* 0x0000010000077882 */ /* 0x000fe20000000000 */
[----:B------:R-:W-:Y:S01]  /*0170*/  VOTEU.ANY UP1, P0 ;  /* 0x00000000003f7886 */ /* 0x000fe20000020100 */
[----:B------:R-:W1:Y:S01]  /*0180*/  @UP0 S2UR UR8, SR_CgaCtaId ;  /* 0x00000000000809c3 */ /* 0x000e620000008800 */
[----:B------:R-:W2:Y:S01]  /*0190*/  SHFL.IDX PT, R3, R2, RZ, 0x1f ;  /* 0x00001fff02037589 */ /* 0x000ea200000e0000 */
[----:B------:R-:W-:Y:S01]  /*01a0*/  @UP0 UMOV UR6, 0x400 ;  /* 0x0000040000060882 */ /* 0x000fe20000000000 */
[----:B------:R-:W-:-:S04]  /*01b0*/  @UP0 UIADD3 UR4, -UR4, 0x100000, URZ ;  /* 0x0010000004040890 */ /* 0x000fc8000fffe13f */
[----:B------:R-:W-:Y:S02]  /*01c0*/  @UP0 USHF.L.U32 UR5, UR4, 0xb, URZ ;  /* 0x0000000b04050899 */ /* 0x000fe4000800063f */
[----:B------:R-:W-:Y:S01]  /*01d0*/  @UP0 USHF.L.U32 UR4, UR4, 0x1, URZ ;  /* 0x0000000104040899 */ /* 0x000fe2000800063f */
[----:B------:R-:W-:Y:S01]  /*01e0*/  VOTEU.ANY UP2, P0 ;  /* 0x00000000003f7886 */ /* 0x000fe20000040100 */
[----:B0-----:R-:W-:Y:S01]  /*01f0*/  R2UR UR9, R4 ;  /* 0x00000000040972ca */ /* 0x001fe200000e0000 */
[----:B-1----:R-:W-:Y:S01]  /*0200*/  @UP0 ULEA UR8, UR8, UR6, 0x18 ;  /* 0x0000000608080291 */ /* 0x002fe2000f8ec03f */
[----:B--2---:R-:W-:Y:S01]  /*0210*/  ISETP.NE.AND P1, PT, R3, RZ, PT ;  /* 0x000000ff0300720c */ /* 0x004fe20003f25270 */
[----:B------:R-:W-:-:S04]  /*0220*/  @UP0 UIADD3 UR6, -UR7, 0x100000, URZ ;  /* 0x0010000007060890 */ /* 0x000fc8000fffe13f */
[----:B------:R-:W-:Y:S02]  /*0230*/  @UP0 USHF.L.U32 UR7, UR6, 0xb, URZ ;  /* 0x0000000b06070899 */ /* 0x000fe4000800063f */
[----:B------:R-:W-:-:S04]  /*0240*/  @UP0 USHF.L.U32 UR6, UR6, 0x1, URZ ;  /* 0x0000000106060899 */ /* 0x000fc8000800063f */
[----:B------:R-:W-:Y:S01]  /*0250*/  UISETP.NE.AND UP0, UPT, UR9, URZ, UPT ;  /* 0x0000003f0900728c */ /* 0x000fe2000bf05270 */
[----:B------:R-:W0:Y:S02]  /*0260*/  FENCE.VIEW.ASYNC.S ;  /* 0x00000000000073c6 */ /* 0x000e240000000000 */
[----:B0-----:R0:W1:Y:S05]  /*0270*/  @UP1 SYNCS.EXCH.64 URZ, [UR8+0x28800], UR4 ;  /* 0x02880004083f15b2 */ /* 0x00106a0008000100 */
[----:B------:R0:W2:Y:S01]  /*0280*/  @UP2 SYNCS.EXCH.64 URZ, [UR8+0x28820], UR6 ;  /* 0x02882006083f25b2 */ /* 0x0000a20008000100 */
        /* <DEDUP_REMOVED lines=14> */
[----:B0-----:R3:W4:Y:S08]  /*0370*/  SYNCS.EXCH.64 URZ, [UR8+0x28830], UR4 ;  /* 0x02883004083f75b2 */ /* 0x0017300008000100 */
[----:B------:R3:W0:Y:S01]  /*0380*/  SYNCS.EXCH.64 URZ, [UR8+0x28840], UR6 ;  /* 0x02884006083f75b2 */ /* 0x0006220008000100 */
[----:B------:R3:W0:Y:S01]  /*0390*/  SYNCS.EXCH.64 URZ, [UR8+0x28838], UR4 ;  /* 0x02883804083f75b2 */ /* 0x0006220008000100 */
[----:B------:R3:W0:Y:S02]  /*03a0*/  SYNCS.EXCH.64 URZ, [UR8+0x28848], UR6 ;  /* 0x02884806083f75b2 */ /* 0x0006240008000100 */
[----:B---3--:R-:W-:Y:S01]  /*03b0*/  NOP ;  /* 0x0000000000007918 */ /* 0x008fe20000000000 */
.L_x_470:
[----:B------:R-:W3:Y:S01]  /*03c0*/  SHFL.IDX PT, R3, R2, RZ, 0x1f ;  /* 0x00001fff02037589 */ /* 0x000ee200000e0000 */
[----:B------:R-:W-:Y:S01]  /*03d0*/  NOP ;  /* 0x0000000000007918 */ /* 0x000fe20000000000 */
[----:B---3--:R-:W-:-:S13]  /*03e0*/  ISETP.NE.AND P0, PT, R3, RZ, PT ;  /* 0x000000ff0300720c */ /* 0x008fda0003f05270 */
        /* <DEDUP_REMOVED lines=17> */
[----:B------:R3:W0:Y:S02]  /*0500*/  SYNCS.EXCH.64 URZ, [UR8+0x28868], UR6 ;  /* 0x02886806083f75b2 */ /* 0x0006240008000100 */
[----:B---3--:R-:W-:Y:S01]  /*0510*/  NOP ;  /* 0x0000000000007918 */ /* 0x008fe20000000000 */
.L_x_471:
[----:B------:R-:W3:Y:S01]  /*0520*/  SHFL.IDX PT, R3, R2, RZ, 0x1f ;  /* 0x00001fff02037589 */ /* 0x000ee200000e0000 */
[----:B------:R-:W-:Y:S01]  /*0530*/  NOP ;  /* 0x0000000000007918 */ /* 0x000fe20000000000 */
[----:B---3--:R-:W-:-:S13]  /*0540*/  ISETP.NE.AND P0, PT, R3, RZ, PT ;  /* 0x000000ff0300720c */ /* 0x008fda0003f05270 */
        /* <DEDUP_REMOVED lines=13> */
[----:B------:R3:W0:Y:S02]  /*0620*/  SYNCS.EXCH.64 URZ, [UR6+0x28888], UR4 ;  /* 0x02888804063f75b2 */ /* 0x0006240008000100 */
[----:B---3--:R-:W-:Y:S01]  /*0630*/  NOP ;  /* 0x0000000000007918 */ /* 0x008fe20000000000 */
.L_x_472:
        /* <DEDUP_REMOVED lines=22> */
.L_x_473:
        /* <DEDUP_REMOVED lines=22> */
.L_x_474:
[----:B------:R-:W-:Y:S01]  /*0900*/  PLOP3.LUT P0, PT, PT, PT, UP0, 0x80, 0x0 ;  /* 0x000000000000781c */ /* 0x000fe20003f0f008 */
[----:B------:R-:W-:Y:S01]  /*0910*/  UMOV UR36, 0x1 ;  /* 0x0000000100247882 */ /* 0x000fe20000000000 */
[----:B------:R-:W-:Y:S01]  /*0920*/  NOP ;  /* 0x0000000000007918 */ /* 0x000fe20000000000 */
[----:B------:R-:W-:Y:S01]  /*0930*/  USEL UR36, UR36, 0x2, !UP0 ;  /* 0x0000000224247887 */ /* 0x000fe2000c000000 */
[----:B------:R-:W-:Y:S01]  /*0940*/  BSSY B9, `(.L_x_475) ;  /* 0x0001add000097945 */ /* 0x000fe20003800000 */
[----:B------:R-:W-:Y:S01]  /*0950*/  ULDC.64 UR42, c[0x0][0x208] ;  /* 0x00008200002a7ab9 */ /* 0x000fe20000000a00 */
[----:B012-4-:R-:W-:Y:S07]  /*0960*/  BAR.SYNC.DEFER_BLOCKING 0x0 ;  /* 0x0000000000007b1d */ /* 0x017fee0000010000 */
[----:B------:R-:W-:Y:S05]  /*0970*/  @!P0 BRA `(.L_x_476) ;  /* 0x0000013c00a08947 */ /* 0x000fea0003800000 */
.L_x_477:
[----:B------:R-:W-:-:S08]  /*0980*/  NOP ;  /* 0x0000000000007918 */ /* 0x000fd00000000000 */
[----:B------:R-:W0:Y:S02]  /*0990*/  USETMAXREG.TRY_ALLOC.CTAPOOL UP0, 0xe8 ;  /* 0x000000e8000079c8 */ /* 0x000e240008000600 */
[----:B0-----:R-:W-:-:S13]  /*09a0*/  PLOP3.LUT P0, PT, PT, PT, UP0, 0x80, 0x0 ;  /* 0x000000000000781c */ /* 0x001fda0003f0f008 */
[----:B------:R-:W-:Y:S05]  /*09b0*/  @!P0 BRA `(.L_x_477) ;  /* 0xfffffffc00f08947 */ /* 0x000fea000383ffff */
[----:B------:R-:W-:Y:S01]  /*09c0*/  SHF.R.U32.HI R2, RZ, 0x7, R0 ;  /* 0x00000007ff027819 */ /* 0x000fe20000011600 */
[----:B------:R-:W0:Y:S08]  /*09d0*/  S2UR UR38, SR_CgaCtaId ;  /* 0x00000000002679c3 */ /* 0x000e300000008800 */
[----:B------:R-:W-:Y:S06]  /*09e0*/  BAR.ARV 0x8, 0x180 ;  /* 0x0206000000007b1d */ /* 0x000fec0000002000 */
[----:B------:R-:W-:Y:S01]  /*09f0*/  ISETP.NE.AND P0, PT, R2, 0x1, PT ;  /* 0x000000010200780c */ /* 0x000fe20003f05270 */
[----:B------:R-:W-:-:S12]  /*0a00*/  UMOV UR4, 0x400 ;  /* 0x0000040000047882 */ /* 0x000fd80000000000 */
[----:B------:R-:W-:Y:S06]  /*0a10*/  @!P0 BAR.ARV 0x9, 0x100 ;  /* 0x0244000000008b1d */ /* 0x000fec0000002000 */
[----:B0-----:R-:W-:Y:S02]  /*0a20*/  ULEA UR4, UR38, UR4, 0x18 ;  /* 0x0000000426047291 */ /* 0x001fe4000f8ec03f */
[----:B------:R-:W-:Y:S04]  /*0a30*/  BAR.SYNC.DEFER_BLOCKING 0x5, 0x180 ;  /* 0x0146000000007b1d */ /* 0x000fe80000010000 */
[----:B------:R-:W-:-:S02]  /*0a40*/  IMAD.U32 R156, RZ, RZ, UR4 ;  /* 0x00000004ff9c7e24 */ /* 0x000fc4000f8e00ff */
[----:B------:R-:W-:-:S03]  /*0a50*/  ULDC UR4, c[0x0][0xc3c] ;  /* 0x00030f0000047ab9 */ /* 0x000fc60000000800 */
[----:B------:R-:W0:Y:S01]  /*0a60*/  LDS.128 R28, [R156+0x288d0] ;  /* 0x0288d0009c1c7984 */ /* 0x000e220000000c00 */
[----:B------:R-:W-:Y:S06]  /*0a70*/  BAR.ARV 0x4, 0x180 ;  /* 0x0106000000007b1d */ /* 0x000fec0000002000 */
[----:B0-----:R-:W-:-:S13]  /*0a80*/  ISETP.GE.AND P0, PT, R31, UR4, PT ;  /* 0x000000041f007c0c */ /* 0x001fda000bf06270 */
[----:B------:R-:W-:Y:S05]  /*0a90*/  @P0 BRA `(.L_x_478) ;  /* 0x000001ac001c0947 */ /* 0x000fea0003800000 */
[----:B------:R-:W-:Y:S01]  /*0aa0*/  VIADD R12, R0, 0xffffff80 ;  /* 0xffffff80000c7836 */ /* 0x000fe20000000000 */
[----:B------:R-:W-:Y:S02]  /*0ab0*/  R2UR UR40, R156 ;  /* 0x000000009c2872ca */ /* 0x000fe400000e0000 */
[----:B------:R-:W-:Y:S02]  /*0ac0*/  CS2R R154, SRZ ;  /* 0x00000000009a7805 */ /* 0x000fe4000001ff00 */
[----:B------:R-:W-:Y:S01]  /*0ad0*/  MOV R158, RZ ;  /* 0x000000ff009e7202 */ /* 0x000fe20000000f00 */
[----:B------:R-:W-:Y:S01]  /*0ae0*/  IMAD.MOV.U32 R157, RZ, RZ, RZ ;  /* 0x000000ffff9d7224 */ /* 0x000fe200078e00ff */
[----:B------:R-:W-:Y:S01]  /*0af0*/  SHF.R.S32.HI R0, RZ, 0x1f, R12 ;  /* 0x0000001fff007819 */ /* 0x000fe2000001140c */
[----:B------:R-:W-:Y:S01]  /*0b00*/  ULOP3.LUT UR41, UR36, 0x1, URZ, 0xfc, !UPT ;  /* 0x0000000124297892 */ /* 0x000fe2000f8efc3f */
[----:B------:R-:W-:Y:S02]  /*0b10*/  UMOV UR39, URZ ;  /* 0x0000003f00277c82 */ /* 0x000fe40008000000 */
[----:B------:R-:W-:-:S02]  /*0b20*/  LEA.HI R2, R0, R12, RZ, 0x7 ;  /* 0x0000000c00027211 */ /* 0x000fc400078f38ff */
[-C--:B------:R-:W-:Y:S02]  /*0b30*/  LEA.HI R4, R0, R12.reuse, RZ, 0x5 ;  /* 0x0000000c00047211 */ /* 0x080fe400078f28ff */
[----:B------:R-:W-:Y:S01]  /*0b40*/  LOP3.LUT R218, R2, 0xffffff80, RZ, 0xc0, !PT ;  /* 0xffffff8002da7812 */ /* 0x000fe200078ec0ff */
[----:B------:R-:W-:Y:S01]  /*0b50*/  UIADD3 UR40, UR40, 0x10400, URZ ;  /* 0x0001040028287890 */ /* 0x000fe2000fffe03f */
[----:B------:R-:W-:Y:S01]  /*0b60*/  LEA.HI R3, R0, R12, RZ, 0x4 ;  /* 0x0000000c00037211 */ /* 0x000fe200078f20ff */
[----:B------:R-:W-:Y:S01]  /*0b70*/  IMAD.SHL.U32 R5, R4, 0x20, RZ ;  /* 0x0000002004057824 */ /* 0x000fe200078e00ff */
[----:B------:R-:W-:Y:S02]  /*0b80*/  IADD3 R218, R12, -R218, RZ ;  /* 0x800000da0cda7210 */ /* 0x000fe40007ffe0ff */
[----:B------:R-:W-:Y:S02]  /*0b90*/  LOP3.LUT R4, R3, 0x3fffff0, RZ, 0xc0, !PT ;  /* 0x03fffff003047812 */ /* 0x000fe400078ec0ff */
[----:B------:R-:W-:-:S02]  /*0ba0*/  SHF.R.S32.HI R7, RZ, 0x1f, R218 ;  /* 0x0000001fff077819 */ /* 0x000fc400000114da */
[----:B------:R-:W-:Y:S01]  /*0bb0*/  LOP3.LUT R5, R5, 0xfffffc00, RZ, 0xc0, !PT ;  /* 0xfffffc0005057812 */ /* 0x000fe200078ec0ff */
[----:B------:R-:W-:Y:S01]  /*0bc0*/  IMAD.IADD R4, R12, 0x1, -R4 ;  /* 0x000000010c047824 */ /* 0x000fe200078e0a04 */
[CC--:B------:R-:W-:Y:S02]  /*0bd0*/  LEA.HI R8, R7.reuse, R218.reuse, RZ, 0x2 ;  /* 0x000000da07087211 */ /* 0x0c0fe400078f10ff */
[----:B------:R-:W-:Y:S02]  /*0be0*/  LEA.HI R7, R7, R218, RZ, 0x5 ;  /* 0x000000da07077211 */ /* 0x000fe400078f28ff */
[--C-:B------:R-:W-:Y:S02]  /*0bf0*/  SHF.R.S32.HI R9, RZ, 0x2, R8.reuse ;  /* 0x00000002ff097819 */ /* 0x100fe40000011408 */
[----:B------:R-:W-:Y:S02]  /*0c00*/  SHF.R.S32.HI R6, RZ, 0x1f, R8 ;  /* 0x0000001fff067819 */ /* 0x000fe40000011408 */
[----:B------:R-:W-:-:S02]  /*0c10*/  LEA.HI R153, R0, R12, RZ, 0x3 ;  /* 0x0000000c00997211 */ /* 0x000fc400078f18ff */
[----:B------:R-:W-:Y:S02]  /*0c20*/  LEA.HI R6, R6, R9, RZ, 0x3 ;  /* 0x0000000906067211 */ /* 0x000fe400078f18ff */
[----:B------:R-:W-:Y:S02]  /*0c30*/  LEA.HI R11, R0, R12, RZ, 0x2 ;  /* 0x0000000c000b7211 */ /* 0x000fe400078f10ff */
[----:B------:R-:W-:Y:S01]  /*0c40*/  LOP3.LUT R10, R6, 0xfffffff8, RZ, 0xc0, !PT ;  /* 0xfffffff8060a7812 */ /* 0x000fe200078ec0ff */
[----:B------:R-:W-:Y:S01]  /*0c50*/  IMAD R6, R4, 0x40, R5 ;  /* 0x0000004004067824 */ /* 0x000fe200078e0205 */
[----:B------:R-:W-:Y:S02]  /*0c60*/  SHF.R.S32.HI R7, RZ, 0x5, R7 ;  /* 0x00000005ff077819 */ /* 0x000fe40000011407 */
[----:B------:R-:W-:Y:S02]  /*0c70*/  IADD3 R10, R9, -R10, RZ ;  /* 0x8000000a090a7210 */ /* 0x000fe40007ffe0ff */
[----:B------:R-:W-:-:S02]  /*0c80*/  LEA.HI R0, R0, R12, RZ, 0x6 ;  /* 0x0000000c00007211 */ /* 0x000fc400078f30ff */
[----:B------:R-:W-:Y:S01]  /*0c90*/  LOP3.LUT R203, R153, 0xfffffff8, RZ, 0xc0, !PT ;  /* 0xfffffff899cb7812 */ /* 0x000fe200078ec0ff */
[----:B------:R-:W-:Y:S01]  /*0ca0*/  IMAD R7, R7, 0x10, R10 ;  /* 0x0000001007077824 */ /* 0x000fe200078e020a */
[----:B------:R-:W-:Y:S01]  /*0cb0*/  SHF.R.S32.HI R153, RZ, 0x3, R153 ;  /* 0x00000003ff997819 */ /* 0x000fe20000011499 */
[----:B------:R-:W-:Y:S01]  /*0cc0*/  IMAD.SHL.U32 R0, R0, 0x8, RZ ;  /* 0x0000000800007824 */ /* 0x000fe200078e00ff */
[----:B------:R-:W-:Y:S01]  /*0cd0*/  SHF.R.S32.HI R4, RZ, 0x4, R3 ;  /* 0x00000004ff047819 */ /* 0x000fe20000011403 */
[C---:B------:R-:W-:Y:S01]  /*0ce0*/  IMAD.IADD R203, R12.reuse, 0x1, -R203 ;  /* 0x000000010ccb7824 */ /* 0x040fe200078e0acb */
[----:B------:R-:W-:Y:S01]  /*0cf0*/  LOP3.LUT R11, R11, 0xfffffffc, RZ, 0xc0, !PT ;  /* 0xfffffffc0b0b7812 */ /* 0x000fe200078ec0ff */
[----:B------:R-:W-:Y:S01]  /*0d00*/  VIADD R10, R153, 0x20 ;  /* 0x00000020990a7836 */ /* 0x000fe20000000000 */
[----:B------:R-:W-:Y:S02]  /*0d10*/  SHF.R.S32.HI R13, RZ, 0x7, R2 ;  /* 0x00000007ff0d7819 */ /* 0x000fe40000011402 */
[----:B------:R-:W-:Y:S01]  /*0d20*/  LEA.HI R3, R3, R4, RZ, 0x1 ;  /* 0x0000000403037211 */ /* 0x000fe200078f08ff */
[----:B------:R-:W-:Y:S01]  /*0d30*/  IMAD.IADD R11, R12, 0x1, -R11 ;  /* 0x000000010c0b7824 */ /* 0x000fe200078e0a0b */
[----:B------:R-:W-:Y:S01]  /*0d40*/  LEA.HI R2, R2, R13, RZ, 0x1 ;  /* 0x0000000d02027211 */ /* 0x000fe200078f08ff */
[----:B------:R-:W-:Y:S01]  /*0d50*/  IMAD.SHL.U32 R193, R10, 0x40, RZ ;  /* 0x000000400ac17824 */ /* 0x000fe200078e00ff */
[----:B------:R-:W-:-:S02]  /*0d60*/  LOP3.LUT R3, R3, 0x1ffffffe, RZ, 0xc0, !PT ;  /* 0x1ffffffe03037812 */ /* 0x000fc400078ec0ff */
[----:B------:R-:W-:Y:S02]  /*0d70*/  LOP3.LUT R201, R0, 0xfffffe00, RZ, 0xc0, !PT ;  /* 0xfffffe0000c97812 */ /* 0x000fe400078ec0ff */
[----:B------:R-:W-:Y:S01]  /*0d80*/  SHF.R.S32.HI R0, RZ, 0x1f, R10 ;  /* 0x0000001fff007819 */ /* 0x000fe2000001140a */
[----:B------:R-:W-:Y:S01]  /*0d90*/  IMAD.IADD R3, R4, 0x1, -R3 ;  /* 0x0000000104037824 */ /* 0x000fe200078e0a03 */
[----:B------:R-:W-:Y:S02]  /*0da0*/  LEA.HI R5, R11, R11, RZ, 0x1 ;  /* 0x0000000b0b057211 */ /* 0x000fe400078f08ff */
[----:B------:R-:W-:Y:S01]  /*0db0*/  LOP3.LUT R2, R2, 0x3fffffe, RZ, 0xc0, !PT ;  /* 0x03fffffe02027812 */ /* 0x000fe200078ec0ff */
[----:B------:R-:W-:Y:S01]  /*0dc0*/  IMAD R3, R3, 0x8, R6 ;  /* 0x0000000803037824 */ /* 0x000fe200078e0206 */
[----:B------:R-:W-:Y:S01]  /*0dd0*/  LEA.HI R0, R0, R10, RZ, 0x3 ;  /* 0x0000000a00007211 */ /* 0x000fe200078f18ff */
[----:B------:R-:W-:Y:S01]  /*0de0*/  VIADD R6, R153, 0x60 ;  /* 0x0000006099067836 */ /* 0x000fe20000000000 */
[----:B------:R-:W-:-:S02]  /*0df0*/  LOP3.LUT R4, R5, 0x1ffffffe, RZ, 0xc0, !PT ;  /* 0x1ffffffe05047812 */ /* 0x000fc400078ec0ff */
[----:B------:R-:W-:Y:S01]  /*0e00*/  IADD3 R2, R13, -R2, RZ ;  /* 0x800000020d027210 */ /* 0x000fe20007ffe0ff */
[----:B------:R-:W-:Y:S01]  /*0e10*/  IMAD.SHL.U32 R0, R0, 0x40, RZ ;  /* 0x0000004000007824 */ /* 0x000fe200078e00ff */
[----:B------:R0:W-:Y:S01]  /*0e20*/  STL [R1+0x1c], R3 ;  /* 0x00001c0301007387 */ /* 0x0001e20000100800 */
[----:B------:R-:W-:Y:S01]  /*0e30*/  IMAD.IADD R4, R11, 0x1, -R4 ;  /* 0x000000010b047824 */ /* 0x000fe200078e0a04 */
[----:B------:R-:W-:Y:S01]  /*0e40*/  SHF.L.U32 R16, R203, 0x3, RZ ;  /* 0x00000003cb107819 */ /* 0x000fe200000006ff */
[----:B------:R-:W-:Y:S01]  /*0e50*/  IMAD R9, R2, 0x40, R7 ;  /* 0x0000004002097824 */ /* 0x000fe200078e0207 */
[C---:B------:R-:W-:Y:S01]  /*0e60*/  SHF.L.U32 R2, R153.reuse, 0x6, RZ ;  /* 0x0000000699027819 */ /* 0x040fe200000006ff */
[----:B------:R-:W-:Y:S01]  /*0e70*/  VIADD R7, R153, 0x40 ;  /* 0x0000004099077836 */ /* 0x000fe20000000000 */
[----:B------:R-:W-:Y:S01]  /*0e80*/  LOP3.LUT R199, R0, 0xfffffe00, RZ, 0xc0, !PT ;  /* 0xfffffe0000c77812 */ /* 0x000fe200078ec0ff */
[----:B------:R-:W-:Y:S01]  /*0e90*/  IMAD.SHL.U32 R159, R6, 0x40, RZ ;  /* 0x00000040069f7824 */ /* 0x000fe200078e00ff */
[----:B------:R-:W-:Y:S01]  /*0ea0*/  LEA R0, R4, R9, 0x3 ;  /* 0x0000000904007211 */ /* 0x000fe200078e18ff */
[----:B------:R1:W-:Y:S01]  /*0eb0*/  STL [R1+0x14], R9 ;  /* 0x0000140901007387 */ /* 0x0003e20000100800 */
[----:B0-----:R-:W-:Y:S01]  /*0ec0*/  LOP3.LUT R3, R2, 0x1c0, RZ, 0xc0, !PT ;  /* 0x000001c002037812 */ /* 0x001fe200078ec0ff */
[----:B------:R-:W-:Y:S01]  /*0ed0*/  IMAD.SHL.U32 R192, R7, 0x40, RZ ;  /* 0x0000004007c07824 */ /* 0x000fe200078e00ff */
[----:B------:R-:W-:Y:S01]  /*0ee0*/  SHF.R.S32.HI R5, RZ, 0x1f, R6 ;  /* 0x0000001fff057819 */ /* 0x000fe20000011406 */
[----:B------:R1:W-:Y:S01]  /*0ef0*/  STL [R1+0x18], R0 ;  /* 0x0000180001007387 */ /* 0x0003e20000100800 */
[----:B------:R-:W-:Y:S01]  /*0f00*/  SHF.R.U32.HI R200, RZ, 0x3, R3 ;  /* 0x00000003ffc87819 */ /* 0x000fe20000011603 */
[----:B------:R-:W-:Y:S01]  /*0f10*/  VIADD R23, R16, 0x40 ;  /* 0x0000004010177836 */ /* 0x000fe20000000000 */
[----:B------:R-:W-:-:S02]  /*0f20*/  LOP3.LUT R196, R3, 0x38, R16, 0xf8, !PT ;  /* 0x0000003803c47812 */ /* 0x000fc400078ef810 */
[----:B------:R-:W-:Y:S02]  /*0f30*/  SHF.R.S32.HI R2, RZ, 0x1f, R7 ;  /* 0x0000001fff027819 */ /* 0x000fe40000011407 */
[----:B------:R-:W-:Y:S02]  /*0f40*/  LOP3.LUT R3, R8, 0x7ffffffc, RZ, 0xc0, !PT ;  /* 0x7ffffffc08037812 */ /* 0x000fe400078ec0ff */
[----:B------:R-:W-:Y:S02]  /*0f50*/  LEA.HI R5, R5, R6, RZ, 0x3 ;  /* 0x0000000605057211 */ /* 0x000fe400078f18ff */
[----:B------:R-:W-:Y:S01]  /*0f60*/  LEA.HI R2, R2, R7, RZ, 0x3 ;  /* 0x0000000702027211 */ /* 0x000fe200078f18ff */
[----:B------:R-:W-:Y:S01]  /*0f70*/  IMAD.IADD R3, R218, 0x1, -R3 ;  /* 0x00000001da037824 */ /* 0x000fe200078e0a03 */
[----:B------:R-:W-:Y:S01]  /*0f80*/  SHF.L.U32 R18, R203, 0x2, RZ ;  /* 0x00000002cb127819 */ /* 0x000fe200000006ff */
[----:B------:R-:W-:Y:S01]  /*0f90*/  IMAD.SHL.U32 R5, R5, 0x40, RZ ;  /* 0x0000004005057824 */ /* 0x000fe200078e00ff */
[----:B------:R-:W-:-:S02]  /*0fa0*/  LOP3.LUT R193, R193, 0x1c0, RZ, 0xc0, !PT ;  /* 0x000001c0c1c17812 */ /* 0x000fc400078ec0ff */
[----:B------:R-:W-:Y:S01]  /*0fb0*/  LOP3.LUT R192, R192, 0x1c0, RZ, 0xc0, !PT ;  /* 0x000001c0c0c07812 */ /* 0x000fe200078ec0ff */
[----:B------:R-:W-:Y:S01]  /*0fc0*/  VIADD R152, R18, 0x20 ;  /* 0x0000002012987836 */ /* 0x000fe20000000000 */
[----:B------:R-:W-:Y:S02]  /*0fd0*/  LOP3.LUT R159, R159, 0x1c0, RZ, 0xc0, !PT ;  /* 0x000001c09f9f7812 */ /* 0x000fe400078ec0ff */
[----:B------:R-:W-:Y:S01]  /*0fe0*/  SHF.L.U32 R2, R2, 0x6, RZ ;  /* 0x0000000602027819 */ /* 0x000fe200000006ff */
[----:B------:R-:W-:Y:S01]  /*0ff0*/  IMAD.SHL.U32 R220, R152, 0x2, RZ ;  /* 0x0000000298dc7824 */ /* 0x000fe200078e00ff */
[----:B------:R-:W-:Y:S02]  /*1000*/  SHF.L.U32 R202, R3, 0x1, RZ ;  /* 0x0000000103ca7819 */ /* 0x000fe400000006ff */
[----:B------:R-:W-:Y:S02]  /*1010*/  SHF.R.U32.HI R12, RZ, 0x3, R193 ;  /* 0x00000003ff0c7819 */ /* 0x000fe400000116c1 */
[----:B------:R-:W-:Y:S01]  /*1020*/  LOP3.LUT R6, R193, 0x38, R16, 0xf8, !PT ;  /* 0x00000038c1067812 */ /* 0x000fe200078ef810 */
[C---:B------:R-:W-:Y:S01]  /*1030*/  VIADD R216, R202.reuse, 0x50 ;  /* 0x00000050cad87836 */ /* 0x040fe20000000000 */
[----:B------:R-:W-:Y:S01]  /*1040*/  SHF.R.U32.HI R11, RZ, 0x3, R192 ;  /* 0x00000003ff0b7819 */ /* 0x000fe200000116c0 */
[----:B------:R-:W-:Y:S01]  /*1050*/  VIADD R215, R202, 0x58 ;  /* 0x00000058cad77836 */ /* 0x000fe20000000000 */
[--C-:B------:R-:W-:Y:S01]  /*1060*/  LOP3.LUT R7, R192, 0x38, R16.reuse, 0xf8, !PT ;  /* 0x00000038c0077812 */ /* 0x100fe200078ef810 */
[C---:B------:R-:W-:Y:S01]  /*1070*/  VIADD R213, R202.reuse, 0x68 ;  /* 0x00000068cad57836 */ /* 0x040fe20000000000 */
[----:B------:R-:W-:Y:S01]  /*1080*/  SHF.R.U32.HI R10, RZ, 0x3, R159 ;  /* 0x00000003ff0a7819 */ /* 0x000fe2000001169f */
[C---:B------:R-:W-:Y:S01]  /*1090*/  VIADD R212, R202.reuse, 0x70 ;  /* 0x00000070cad47836 */ /* 0x040fe20000000000 */
[----:B------:R-:W-:Y:S01]  /*10a0*/  LOP3.LUT R8, R159, 0x38, R16, 0xf8, !PT ;  /* 0x000000389f087812 */ /* 0x000fe200078ef810 */
[----:B------:R-:W-:Y:S01]  /*10b0*/  VIADD R211, R202, 0x78 ;  /* 0x00000078cad37836 */ /* 0x000fe20000000000 */
[----:B------:R-:W-:Y:S01]  /*10c0*/  LOP3.LUT R198, R2, 0xfffffe00, RZ, 0xc0, !PT ;  /* 0xfffffe0002c67812 */ /* 0x000fe200078ec0ff */
[----:B------:R-:W-:Y:S01]  /*10d0*/  VIADD R210, R202, 0x48 ;  /* 0x00000048cad27836 */ /* 0x000fe20000000000 */
[----:B------:R-:W-:-:S02]  /*10e0*/  LOP3.LUT R197, R5, 0xfffffe00, RZ, 0xc0, !PT ;  /* 0xfffffe0005c57812 */ /* 0x000fc400078ec0ff */
[----:B------:R-:W-:Y:S02]  /*10f0*/  SHF.R.S32.HI R219, RZ, 0x1f, R152 ;  /* 0x0000001fffdb7819 */ /* 0x000fe40000011498 */
[----:B------:R-:W-:Y:S02]  /*1100*/  LOP3.LUT R6, R199, R6, R12, 0xf6, !PT ;  /* 0x00000006c7067212 */ /* 0x000fe400078ef60c */
[----:B------:R-:W-:Y:S02]  /*1110*/  LOP3.LUT R7, R198, R7, R11, 0xf6, !PT ;  /* 0x00000007c6077212 */ /* 0x000fe400078ef60b */
[----:B------:R-:W-:Y:S02]  /*1120*/  LOP3.LUT R8, R197, R8, R10, 0xf6, !PT ;  /* 0x00000008c5087212 */ /* 0x000fe400078ef60a */
[----:B------:R-:W-:Y:S02]  /*1130*/  IADD3 R214, R202, 0x60, RZ ;  /* 0x00000060cad67810 */ /* 0x000fe40007ffe0ff */
[----:B------:R-:W-:-:S02]  /*1140*/  SHF.R.S32.HI R19, RZ, 0x1f, R18 ;  /* 0x0000001fff137819 */ /* 0x000fc40000011412 */
[----:B------:R-:W-:Y:S02]  /*1150*/  SHF.R.S32.HI R17, RZ, 0x1f, R16 ;  /* 0x0000001fff117819 */ /* 0x000fe40000011410 */
[----:B------:R-:W-:Y:S02]  /*1160*/  LOP3.LUT R196, R201, R196, R200, 0xf6, !PT ;  /* 0x000000c4c9c47212 */ /* 0x000fe400078ef6c8 */
[----:B------:R-:W-:Y:S02]  /*1170*/  SHF.R.S32.HI R22, RZ, 0x1f, R23 ;  /* 0x0000001fff167819 */ /* 0x000fe40000011417 */
[----:B------:R-:W-:Y:S02]  /*1180*/  SHF.L.U64.HI R219, R152, 0x1, R219 ;  /* 0x0000000198db7819 */ /* 0x000fe400000102db */
[----:B------:R-:W-:Y:S02]  /*1190*/  LEA R229, R6, UR40, 0x1 ;  /* 0x0000002806e57c11 */ /* 0x000fe4000f8e08ff */
[----:B------:R-:W-:-:S02]  /*11a0*/  LEA R228, R7, UR40, 0x1 ;  /* 0x0000002807e47c11 */ /* 0x000fc4000f8e08ff */
[----:B------:R-:W-:Y:S02]  /*11b0*/  LEA R227, R8, UR40, 0x1 ;  /* 0x0000002808e37c11 */ /* 0x000fe4000f8e08ff */
[----:B------:R-:W-:Y:S02]  /*11c0*/  SHF.R.S32.HI R226, RZ, 0x1f, R216 ;  /* 0x0000001fffe27819 */ /* 0x000fe400000114d8 */
[----:B------:R-:W-:Y:S02]  /*11d0*/  SHF.R.S32.HI R225, RZ, 0x1f, R215 ;  /* 0x0000001fffe17819 */ /* 0x000fe400000114d7 */
[----:B------:R-:W-:Y:S02]  /*11e0*/  SHF.R.S32.HI R224, RZ, 0x1f, R214 ;  /* 0x0000001fffe07819 */ /* 0x000fe400000114d6 */
[----:B------:R-:W-:Y:S02]  /*11f0*/  SHF.R.S32.HI R223, RZ, 0x1f, R213 ;  /* 0x0000001fffdf7819 */ /* 0x000fe400000114d5 */
[----:B------:R-:W-:-:S02]  /*1200*/  SHF.R.S32.HI R222, RZ, 0x1f, R212 ;  /* 0x0000001fffde7819 */ /* 0x000fc400000114d4 */
[----:B-1----:R-:W-:-:S07]  /*1210*/  SHF.R.S32.HI R221, RZ, 0x1f, R211 ;  /* 0x0000001fffdd7819 */ /* 0x002fce00000114d3 */
.L_x_687:
[----:B0--34-:R-:W0:Y:S02]  /*1220*/  LDC.64 R2, c[0x0][0xc88] ;  /* 0x00032200ff027b82 */ /* 0x019e240000000a00 */
[----:B0-----:R-:W-:-:S05]  /*1230*/  IMAD.WIDE R2, R31, 0x4, R2 ;  /* 0x000000041f027825 */ /* 0x001fca00078e0202 */
[----:B--2---:R-:W2:Y:S01]  /*1240*/  LDG.E R205, desc[UR42][R2.64] ;  /* 0x0000002a02cd7981 */ /* 0x004ea2000c1e1900 */
[----:B------:R-:W-:Y:S05]  /*1250*/  YIELD ;  /* 0x0000000000007946 */ /* 0x000fea0003800000 */
[----:B------:R-:W-:Y:S01]  /*1260*/  ULDC.64 UR4, c[0x0][0xa28] ;  /* 0x00028a0000047ab9 */ /* 0x000fe20000000a00 */
[----:B------:R-:W-:Y:S01]  /*1270*/  ULDC.64 UR8, c[0x0][0xa18] ;  /* 0x0002860000087ab9 */ /* 0x000fe20000000a00 */
[----:B------:R-:W-:Y:S01]  /*1280*/  ISETP.NE.U32.AND P1, PT, RZ, UR4, PT ;  /* 0x00000004ff007c0c */ /* 0x000fe2000bf25070 */
[----:B------:R-:W-:Y:S01]  /*1290*/  ULDC.64 UR6, c[0x0][0xa08] ;  /* 0x0002820000067ab9 */ /* 0x000fe20000000a00 */
[----:B------:R-:W-:Y:S01]  /*12a0*/  IMAD.MOV.U32 R9, RZ, RZ, RZ ;  /* 0x000000ffff097224 */ /* 0x000fe200078e00ff */
[----:B------:R-:W-:Y:S01]  /*12b0*/  ISETP.NE.U32.AND P0, PT, RZ, UR6, PT ;  /* 0x00000006ff007c0c */ /* 0x000fe2000bf05070 */
[----:B------:R-:W-:Y:S01]  /*12c0*/  IMAD.MOV.U32 R31, RZ, RZ, RZ ;  /* 0x000000ffff1f7224 */ /* 0x000fe200078e00ff */
[----:B------:R-:W-:-:S02]  /*12d0*/  ISETP.NE.AND.EX P1, PT, RZ, UR5, PT, P1 ;  /* 0x00000005ff007c0c */ /* 0x000fc4000bf25310 */
[----:B------:R-:W-:Y:S02]  /*12e0*/  ISETP.NE.AND.EX P0, PT, RZ, UR7, PT, P0 ;  /* 0x00000007ff007c0c */ /* 0x000fe4000bf05300 */
[----:B--2---:R-:W-:Y:S01]  /*12f0*/  SHF.R.S32.HI R217, RZ, 0x1f, R205 ;  /* 0x0000001fffd97819 */ /* 0x004fe200000114cd */
[----:B------:R-:W-:-:S08]  /*1300*/  IMAD.SHL.U32 R206, R205, 0x4, RZ ;  /* 0x00000004cdce7824 */ /* 0x000fd000078e00ff */
[C---:B------:R-:W-:Y:S02]  /*1310*/  @P1 LEA R4, P2, R205.reuse, UR4, 0x2 ;  /* 0x00000004cd041c11 */ /* 0x040fe4000f8410ff */
[C-C-:B------:R-:W-:Y:S02]  /*1320*/  SHF.L.U64.HI R207, R205.reuse, 0x2, R217.reuse ;  /* 0x00000002cdcf7819 */ /* 0x140fe400000102d9 */
[----:B------:R-:W-:Y:S02]  /*1330*/  @P1 LEA.HI.X R5, R205, UR5, R217, 0x2, P2 ;  /* 0x00000005cd051c11 */ /* 0x000fe400090f14d9 */
[----:B------:R-:W-:Y:S01]  /*1340*/  ISETP.NE.U32.AND P2, PT, RZ, UR8, PT ;  /* 0x00000008ff007c0c */ /* 0x000fe2000bf45070 */
[----:B------:R-:W-:Y:S01]  /*1350*/  ULDC UR4, c[0x0][0x288] ;  /* 0x0000a20000047ab9 */ /* 0x000fe20000000800 */
[----:B------:R-:W-:Y:S01]  /*1360*/  IADD3 R6, P3, R206, UR6, RZ ;  /* 0x00000006ce067c10 */ /* 0x000fe2000ff7e0ff */
[----:B------:R0:W5:Y:S01]  /*1370*/  @P1 LDG.E R9, desc[UR42][R4.64] ;  /* 0x0000002a04091981 */ /* 0x000162000c1e1900 */
[----:B------:R-:W-:-:S02]  /*1380*/  ISETP.NE.AND.EX P2, PT, RZ, UR9, PT, P2 ;  /* 0x00000009ff007c0c */ /* 0x000fc4000bf45320 */
[----:B------:R-:W-:Y:S01]  /*1390*/  MOV R94, UR4 ;  /* 0x00000004005e7c02 */ /* 0x000fe20008000f00 */
[----:B------:R-:W-:Y:S01]  /*13a0*/  ULDC.64 UR4, c[0x0][0x418] ;  /* 0x0001060000047ab9 */ /* 0x000fe20000000a00 */
[----:B------:R-:W-:-:S05]  /*13b0*/  IADD3.X R7, R207, UR7, RZ, P3, !PT ;  /* 0x00000007cf077c10 */ /* 0x000fca0009ffe4ff */
[----:B------:R0:W5:Y:S04]  /*13c0*/  @P0 LDG.E R31, desc[UR42][R6.64] ;  /* 0x0000002a061f0981 */ /* 0x000168000c1e1900 */
[----:B------:R-:W-:-:S04]  /*13d0*/  @P2 IADD3 R2, P1, R206, UR8, RZ ;  /* 0x00000008ce022c10 */ /* 0x000fc8000ff3e0ff */
[----:B------:R-:W-:-:S05]  /*13e0*/  @P2 IADD3.X R3, R207, UR9, RZ, P1, !PT ;  /* 0x00000009cf032c10 */ /* 0x000fca0008ffe4ff */
[----:B------:R0:W5:Y:S01]  /*13f0*/  @P2 LDG.E R94, desc[UR42][R2.64] ;  /* 0x0000002a025e2981 */ /* 0x000162000c1e1900 */
[----:B------:R-:W-:-:S03]  /*1400*/  UISETP.NE.U32.AND UP0, UPT, UR4, URZ, UPT ;  /* 0x0000003f0400728c */ /* 0x000fc6000bf05070 */
[----:B------:R-:W-:Y:S01]  /*1410*/  ULDC UR4, c[0x0][0x424] ;  /* 0x0001090000047ab9 */ /* 0x000fe20000000800 */
[----:B------:R-:W-:-:S03]  /*1420*/  UISETP.NE.AND.EX UP0, UPT, UR5, URZ, UPT, UP0 ;  /* 0x0000003f0500728c */ /* 0x000fc6000bf05300 */
[----:B------:R-:W-:Y:S01]  /*1430*/  ULDC UR5, c[0x0][0x2f0] ;  /* 0x0000bc0000057ab9 */ /* 0x000fe20000000800 */
[----:B------:R-:W-:-:S04]  /*1440*/  USEL UR4, UR4, 0x1, UP0 ;  /* 0x0000000104047887 */ /* 0x000fc80008000000 */
[----:B------:R-:W-:-:S03]  /*1450*/  UIMAD UR4, UR4, UR5, URZ ;  /* 0x00000005040472a4 */ /* 0x000fc6000f8e023f */
[----:B------:R-:W-:Y:S02]  /*1460*/  ULDC UR5, c[0x0][0x348] ;  /* 0x0000d20000057ab9 */ /* 0x000fe40000000800 */
[----:B------:R-:W-:Y:S02]  /*1470*/  IMAD.U32 R25, RZ, RZ, UR5 ;  /* 0x00000005ff197e24 */ /* 0x000fe4000f8e00ff */
[----:B------:R-:W-:Y:S01]  /*1480*/  IMAD.U32 R28, RZ, RZ, UR4 ;  /* 0x00000004ff1c7e24 */ /* 0x000fe2000f8e00ff */
[----:B0-----:R-:W-:Y:S06]  /*1490*/  @P2 BRA `(.L_x_479) ;  /* 0x0000000000242947 */ /* 0x001fec0003800000 */
[----:B------:R-:W-:Y:S02]  /*14a0*/  ULDC.64 UR4, c[0x0][0xa00] ;  /* 0x0002800000047ab9 */ /* 0x000fe40000000a00 */
[----:B------:R-:W-:-:S04]  /*14b0*/  ISETP.NE.U32.AND P1, PT, RZ, UR4, PT ;  /* 0x00000004ff007c0c */ /* 0x000fc8000bf25070 */
[----:B------:R-:W-:-:S13]  /*14c0*/  ISETP.NE.AND.EX P1, PT, RZ, UR5, PT, P1 ;  /* 0x00000005ff007c0c */ /* 0x000fda000bf25310 */
[----:B------:R-:W-:Y:S05]  /*14d0*/  @!P1 BRA `(.L_x_479) ;  /* 0x0000000000149947 */ /* 0x000fea0003800000 */
[----:B------:R-:W0:Y:S02]  /*14e0*/  LDC.64 R2, c[0x0][0xa00] ;  /* 0x00028000ff027b82 */ /* 0x000e240000000a00 */
[----:B0-----:R-:W-:-:S05]  /*14f0*/  IMAD.WIDE R2, R205, 0x4, R2 ;  /* 0x00000004cd027825 */ /* 0x001fca00078e0202 */
[----:B-----5:R-:W2:Y:S04]  /*1500*/  LDG.E R94, desc[UR42][R2.64] ;  /* 0x0000002a025e7981 */ /* 0x020ea8000c1e1900 */
[----:B------:R-:W2:Y:S02]  /*1510*/  LDG.E R5, desc[UR42][R2.64+0x4] ;  /* 0x0000042a02057981 */ /* 0x000ea4000c1e1900 */
[----:B--2---:R-:W-:-:S07]  /*1520*/  IMAD.IADD R94, R5, 0x1, -R94 ;  /* 0x00000001055e7824 */ /* 0x004fce00078e0a5e */
.L_x_479:
[----:B------:R-:W-:Y:S01]  /*1530*/  ULDC.64 UR4, c[0x0][0xa20] ;  /* 0x0002880000047ab9 */ /* 0x000fe20000000a00 */
[C---:B------:R-:W-:Y:S02]  /*1540*/  LOP3.LUT R2, R30.reuse, 0xff000000, RZ, 0xc0, !PT ;  /* 0xff0000001e027812 */ /* 0x040fe400078ec0ff */
[----:B------:R-:W-:Y:S02]  /*1550*/  ISETP.NE.U32.AND P1, PT, RZ, UR4, PT ;  /* 0x00000004ff007c0c */ /* 0x000fe4000bf25070 */
[C---:B------:R-:W-:Y:S02]  /*1560*/  LOP3.LUT R0, R30.reuse, 0xff0000, RZ, 0xc0, !PT ;  /* 0x00ff00001e007812 */ /* 0x040fe400078ec0ff */
[----:B------:R-:W-:Y:S02]  /*1570*/  ISETP.NE.AND.EX P1, PT, RZ, UR5, PT, P1 ;  /* 0x00000005ff007c0c */ /* 0x000fe4000bf25310 */
[----:B------:R-:W-:Y:S02]  /*1580*/  SHF.R.U32.HI R3, RZ, 0x8, R2 ;  /* 0x00000008ff037819 */ /* 0x000fe40000011602 */
[----:B------:R-:W-:-:S02]  /*1590*/  LOP3.LUT R2, R30, 0xffff, RZ, 0xc0, !PT ;  /* 0x0000ffff1e027812 */ /* 0x000fc400078ec0ff */
[----:B------:R-:W-:Y:S02]  /*15a0*/  LEA.HI R204, R0, R3, RZ, 0x10 ;  /* 0x0000000300cc7211 */ /* 0x000fe400078f80ff */
[----:B------:R-:W-:-:S05]  /*15b0*/  MOV R208, R29 ;  /* 0x0000001d00d07202 */ /* 0x000fca0000000f00 */
[----:B------:R-:W-:Y:S05]  /*15c0*/  @!P1 BRA `(.L_x_480) ;  /* 0x0000000000109947 */ /* 0x000fea0003800000 */
[----:B------:R-:W-:-:S04]  /*15d0*/  IADD3 R4, P0, R206, UR4, RZ ;  /* 0x00000004ce047c10 */ /* 0x000fc8000ff1e0ff */
[----:B------:R-:W-:-:S05]  /*15e0*/  IADD3.X R5, R207, UR5, RZ, P0, !PT ;  /* 0x00000005cf057c10 */ /* 0x000fca00087fe4ff */
[----:B------:R0:W5:Y:S01]  /*15f0*/  LDG.E R28, desc[UR42][R4.64] ;  /* 0x0000002a041c7981 */ /* 0x000162000c1e1900 */
[----:B------:R-:W-:Y:S05]  /*1600*/  BRA `(.L_x_481) ;  /* 0x0000000000107947 */ /* 0x000fea0003800000 */
.L_x_480:
[----:B------:R-:W-:Y:S05]  /*1610*/  @!P0 BRA `(.L_x_481) ;  /* 0x00000000000c8947 */ /* 0x000fea0003800000 */
[----:B------:R-:W2:Y:S04]  /*1620*/  LDG.E R3, desc[UR42][R6.64] ;  /* 0x0000002a06037981 */ /* 0x000ea8000c1e1900 */
[----:B------:R-:W2:Y:S02]  /*1630*/  LDG.E R28, desc[UR42][R6.64+0x4] ;  /* 0x0000042a061c7981 */ /* 0x000ea4000c1e1900 */
[----:B--2---:R-:W-:-:S07]  /*1640*/  IMAD.IADD R28, R28, 0x1, -R3 ;  /* 0x000000011c1c7824 */ /* 0x004fce00078e0a03 */
.L_x_481:
[----:B------:R-:W-:Y:S02]  /*1650*/  ULDC.64 UR4, c[0x0][0xa10] ;  /* 0x0002840000047ab9 */ /* 0x000fe40000000a00 */
[----:B------:R-:W-:-:S04]  /*1660*/  ISETP.NE.U32.AND P0, PT, RZ, UR4, PT ;  /* 0x00000004ff007c0c */ /* 0x000fc8000bf05070 */
[----:B------:R-:W-:Y:S01]  /*1670*/  ISETP.NE.AND.EX P0, PT, RZ, UR5, PT, P0 ;  /* 0x00000005ff007c0c */ /* 0x000fe2000bf05300 */
[----:B------:R-:W-:Y:S02]  /*1680*/  ULDC.64 UR4, c[0x0][0xa30] ;  /* 0x00028c0000047ab9 */ /* 0x000fe40000000a00 */
[----:B------:R-:W-:-:S10]  /*1690*/  ISETP.NE.U32.AND P1, PT, RZ, UR4, PT ;  /* 0x00000004ff007c0c */ /* 0x000fd4000bf25070 */
[----:B0-----:R-:W0:Y:S01]  /*16a0*/  @P0 LDC.64 R4, c[0x0][0xa10] ;  /* 0x00028400ff040b82 */ /* 0x001e220000000a00 */
[----:B------:R-:W-:Y:S01]  /*16b0*/  ISETP.NE.AND.EX P1, PT, RZ, UR5, PT, P1 ;  /* 0x00000005ff007c0c */ /* 0x000fe2000bf25310 */
[----:B0-----:R-:W-:-:S05]  /*16c0*/  @P0 IMAD.WIDE R4, R205, 0x4, R4 ;  /* 0x00000004cd040825 */ /* 0x001fca00078e0204 */
[----:B------:R-:W2:Y:S04]  /*16d0*/  @P0 LDG.E R0, desc[UR42][R4.64] ;  /* 0x0000002a04000981 */ /* 0x000ea8000c1e1900 */
[----:B------:R-:W2:Y:S03]  /*16e0*/  @P0 LDG.E R3, desc[UR42][R4.64+0x4] ;  /* 0x0000042a04030981 */ /* 0x000ea6000c1e1900 */
[----:B------:R-:W-:Y:S01]  /*16f0*/  @P1 IADD3 R6, P2, R206, UR4, RZ ;  /* 0x00000004ce061c10 */ /* 0x000fe2000ff5e0ff */
[----:B-----5:R-:W-:-:S03]  /*1700*/  IMAD.MOV.U32 R24, RZ, RZ, R28 ;  /* 0x000000ffff187224 */ /* 0x020fc600078e001c */
[----:B------:R-:W-:-:S05]  /*1710*/  @P1 IADD3.X R7, R207, UR5, RZ, P2, !PT ;  /* 0x00000005cf071c10 */ /* 0x000fca00097fe4ff */
[----:B------:R0:W5:Y:S01]  /*1720*/  @P1 LDG.E R24, desc[UR42][R6.64] ;  /* 0x0000002a06181981 */ /* 0x000162000c1e1900 */
[----:B------:R-:W-:Y:S01]  /*1730*/  IMAD.IADD R10, R28, 0x1, -R9 ;  /* 0x000000011c0a7824 */ /* 0x000fe200078e0a09 */
[----:B------:R-:W-:Y:S01]  /*1740*/  BSSY B0, `(.L_x_482) ;  /* 0x000002a000007945 */ /* 0x000fe20003800000 */
[----:B------:R-:W-:Y:S02]  /*1750*/  LOP3.LUT R209, R204, 0xff, RZ, 0xc0, !PT ;  /* 0x000000ffccd17812 */ /* 0x000fe400078ec0ff */
[----:B------:R-:W-:Y:S02]  /*1760*/  SHF.R.U32.HI R204, RZ, 0x10, R204 ;  /* 0x00000010ffcc7819 */ /* 0x000fe400000116cc */
[----:B--2---:R-:W-:-:S05]  /*1770*/  @P0 IADD3 R25, -R0, R3, RZ ;  /* 0x0000000300190210 */ /* 0x004fca0007ffe1ff */
[----:B------:R-:W-:-:S04]  /*1780*/  IMAD.IADD R96, R10, 0x1, R25 ;  /* 0x000000010a607824 */ /* 0x000fc800078e0219 */
[C---:B------:R-:W-:Y:S01]  /*1790*/  VIADD R0, R96.reuse, 0x7f ;  /* 0x0000007f60007836 */ /* 0x040fe20000000000 */
[----:B------:R-:W-:-:S04]  /*17a0*/  ISETP.GE.AND P3, PT, R96, 0x1, PT ;  /* 0x000000016000780c */ /* 0x000fc80003f66270 */
[----:B------:R-:W-:Y:S02]  /*17b0*/  SHF.R.S32.HI R3, RZ, 0x1f, R0 ;  /* 0x0000001fff037819 */ /* 0x000fe40000011400 */
[----:B------:R-:W-:Y:S02]  /*17c0*/  P2R R97, PR, RZ, 0x8 ;  /* 0x00000008ff617803 */ /* 0x000fe40000000000 */
[----:B------:R-:W-:Y:S01]  /*17d0*/  LEA.HI R3, R3, R0, RZ, 0x7 ;  /* 0x0000000003037211 */ /* 0x000fe200078f38ff */
[----:B------:R-:W-:-:S03]  /*17e0*/  IMAD.MOV.U32 R0, RZ, RZ, RZ ;  /* 0x000000ffff007224 */ /* 0x000fc600078e00ff */
[----:B------:R-:W-:Y:S01]  /*17f0*/  SHF.R.S32.HI R93, RZ, 0x7, R3 ;  /* 0x00000007ff5d7819 */ /* 0x000fe20000011403 */
[----:B0-----:R-:W-:Y:S06]  /*1800*/  @!P3 BRA `(.L_x_483) ;  /* 0x000000000074b947 */ /* 0x001fec0003800000 */
[----:B------:R-:W-:Y:S01]  /*1810*/  ISETP.NE.AND P0, PT, R204, RZ, PT ;  /* 0x000000ffcc00720c */ /* 0x000fe20003f05270 */
[----:B------:R-:W-:-:S03]  /*1820*/  ULDC UR4, c[0x0][0x9f0] ;  /* 0x00027c0000047ab9 */ /* 0x000fc60000000800 */
[----:B------:R-:W-:-:S04]  /*1830*/  SEL R9, R204, UR4, P0 ;  /* 0x00000004cc097c07 */ /* 0x000fc80008000000 */
[-C--:B------:R-:W-:Y:S02]  /*1840*/  IABS R6, R9.reuse ;  /* 0x0000000900067213 */ /* 0x080fe40000000000 */
[----:B------:R-:W-:Y:S02]  /*1850*/  IADD3 R0, R93, -0x1, R9 ;  /* 0xffffffff5d007810 */ /* 0x000fe40007ffe009 */
[----:B------:R-:W0:Y:S01]  /*1860*/  I2F.RP R3, R6 ;  /* 0x0000000600037306 */ /* 0x000e220000209400 */
[-C--:B------:R-:W-:Y:S02]  /*1870*/  IABS R11, R9.reuse ;  /* 0x00000009000b7213 */ /* 0x080fe40000000000 */
[----:B------:R-:W-:Y:S02]  /*1880*/  IABS R8, R0 ;  /* 0x0000000000087213 */ /* 0x000fe40000000000 */
[----:B------:R-:W-:-:S04]  /*1890*/  LOP3.LUT R0, R0, R9, RZ, 0x3c, !PT ;  /* 0x0000000900007212 */ /* 0x000fc800078e3cff */
[----:B------:R-:W-:Y:S01]  /*18a0*/  ISETP.GE.AND P2, PT, R0, RZ, PT ;  /* 0x000000ff0000720c */ /* 0x000fe20003f46270 */
[----:B0-----:R-:W0:Y:S02]  /*18b0*/  MUFU.RCP R3, R3 ;  /* 0x0000000300037308 */ /* 0x001e240000001000 */
[----:B0-----:R-:W-:Y:S01]  /*18c0*/  IADD3 R4, R3, 0xffffffe, RZ ;  /* 0x0ffffffe03047810 */ /* 0x001fe20007ffe0ff */
[----:B------:R-:W-:-:S05]  /*18d0*/  IMAD.MOV R3, RZ, RZ, -R11 ;  /* 0x000000ffff037224 */ /* 0x000fca00078e0a0b */
[----:B------:R0:W1:Y:S02]  /*18e0*/  F2I.FTZ.U32.TRUNC.NTZ R5, R4 ;  /* 0x0000000400057305 */ /* 0x000064000021f000 */
[----:B0-----:R-:W-:Y:S02]  /*18f0*/  IMAD.MOV.U32 R4, RZ, RZ, RZ ;  /* 0x000000ffff047224 */ /* 0x001fe400078e00ff */
[----:B-1----:R-:W-:-:S04]  /*1900*/  IMAD.MOV R7, RZ, RZ, -R5 ;  /* 0x000000ffff077224 */ /* 0x002fc800078e0a05 */
[----:B------:R-:W-:-:S04]  /*1910*/  IMAD R7, R7, R6, RZ ;  /* 0x0000000607077224 */ /* 0x000fc800078e02ff */
[----:B------:R-:W-:-:S06]  /*1920*/  IMAD.HI.U32 R5, R5, R7, R4 ;  /* 0x0000000705057227 */ /* 0x000fcc00078e0004 */
[----:B------:R-:W-:-:S04]  /*1930*/  IMAD.HI.U32 R5, R5, R8, RZ ;  /* 0x0000000805057227 */ /* 0x000fc800078e00ff */
[----:B------:R-:W-:-:S05]  /*1940*/  IMAD R3, R5, R3, R8 ;  /* 0x0000000305037224 */ /* 0x000fca00078e0208 */
[----:B------:R-:W-:-:S13]  /*1950*/  ISETP.GT.U32.AND P1, PT, R6, R3, PT ;  /* 0x000000030600720c */ /* 0x000fda0003f24070 */
[-C--:B------:R-:W-:Y:S01]  /*1960*/  @!P1 IADD3 R3, R3, -R6.reuse, RZ ;  /* 0x8000000603039210 */ /* 0x080fe20007ffe0ff */
[----:B------:R-:W-:Y:S01]  /*1970*/  @!P1 VIADD R5, R5, 0x1 ;  /* 0x0000000105059836 */ /* 0x000fe20000000000 */
[----:B------:R-:W-:Y:S02]  /*1980*/  ISETP.NE.AND P1, PT, R9, RZ, PT ;  /* 0x000000ff0900720c */ /* 0x000fe40003f25270 */
[----:B------:R-:W-:-:S13]  /*1990*/  ISETP.GE.U32.AND P0, PT, R3, R6, PT ;  /* 0x000000060300720c */ /* 0x000fda0003f06070 */
[----:B------:R-:W-:-:S04]  /*19a0*/  @P0 VIADD R5, R5, 0x1 ;  /* 0x0000000105050836 */ /* 0x000fc80000000000 */
[----:B------:R-:W-:-:S05]  /*19b0*/  IMAD.MOV.U32 R0, RZ, RZ, R5 ;  /* 0x000000ffff007224 */ /* 0x000fca00078e0005 */
[----:B------:R-:W-:Y:S02]  /*19c0*/  @!P2 IADD3 R0, -R0, RZ, RZ ;  /* 0x000000ff0000a210 */ /* 0x000fe40007ffe1ff */
[----:B------:R-:W-:-:S07]  /*19d0*/  @!P1 LOP3.LUT R0, RZ, R9, RZ, 0x33, !PT ;  /* 0x00000009ff009212 */ /* 0x000fce00078e33ff */
.L_x_483:
[----:B------:R-:W-:Y:S05]  /*19e0*/  BSYNC B0 ;  /* 0x0000000000007941 */ /* 0x000fea0003800000 */
.L_x_482:
[----:B------:R-:W-:-:S05]  /*19f0*/  IMAD R3, R209, R0, RZ ;  /* 0x00000000d1037224 */ /* 0x000fca00078e02ff */
[C---:B------:R-:W-:Y:S01]  /*1a00*/  VIADDMNMX R0, R3.reuse, R0, R93, PT ;  /* 0x0000000003007246 */ /* 0x040fe2000380015d */
[----:B------:R-:W-:-:S04]  /*1a10*/  IMAD R3, R3, 0x80, -R10 ;  /* 0x0000008003037824 */ /* 0x000fc800078e0a0a */
[----:B------:R-:W-:Y:S01]  /*1a20*/  IMAD R0, R0, 0x80, -R10 ;  /* 0x0000008000007824 */ /* 0x000fe200078e0a0a */
[----:B------:R-:W-:-:S04]  /*1a30*/  VIMNMX R3, RZ, R3, !PT ;  /* 0x00000003ff037248 */ /* 0x000fc80007fe0100 */
[----:B------:R-:W-:Y:S02]  /*1a40*/  VIMNMX R0, R0, R25, PT ;  /* 0x0000001900007248 */ /* 0x000fe40003fe0100 */
[----:B------:R-:W-:Y:S02]  /*1a50*/  SHF.R.U32.HI R26, RZ, 0x7, R3 ;  /* 0x00000007ff1a7819 */ /* 0x000fe40000011603 */
[----:B------:R-:W-:Y:S02]  /*1a60*/  ISETP.GT.AND P0, PT, R0, R3, PT ;  /* 0x000000030000720c */ /* 0x000fe40003f04270 */
[----:B------:R-:W-:-:S11]  /*1a70*/  MOV R27, R26 ;  /* 0x0000001a001b7202 */ /* 0x000fd60000000f00 */
[----:B------:R-:W-:-:S05]  /*1a80*/  @P0 VIADD R0, R0, 0x7f ;  /* 0x0000007f00000836 */ /* 0x000fca0000000000 */
[----:B------:R-:W-:-:S04]  /*1a90*/  @P0 SHF.R.S32.HI R3, RZ, 0x1f, R0 ;  /* 0x0000001fff030819 */ /* 0x000fc80000011400 */
[----:B------:R-:W-:-:S04]  /*1aa0*/  @P0 LEA.HI R3, R3, R0, RZ, 0x7 ;  /* 0x0000000003030211 */ /* 0x000fc800078f38ff */
[----:B------:R-:W-:Y:S02]  /*1ab0*/  @P0 SHF.R.S32.HI R27, RZ, 0x7, R3 ;  /* 0x00000007ff1b0819 */ /* 0x000fe40000011403 */
[----:B------:R-:W-:Y:S02]  /*1ac0*/  PLOP3.LUT P0, PT, PT, PT, PT, 0x80, 0x0 ;  /* 0x000000000000781c */ /* 0x000fe40003f0f070 */
[----:B------:R-:W-:-:S13]  /*1ad0*/  ISETP.GT.AND P1, PT, R27, R26, PT ;  /* 0x0000001a1b00720c */ /* 0x000fda0003f24270 */
[----:B------:R-:W-:Y:S05]  /*1ae0*/  @!P1 BRA `(.L_x_484) ;  /* 0x0000006800749947 */ /* 0x000fea0003800000 */
[----:B------:R-:W-:Y:S01]  /*1af0*/  VIADD R0, R156, 0x18400 ;  /* 0x000184009c007836 */ /* 0x000fe20000000000 */
[----:B------:R-:W-:Y:S04]  /*1b00*/  BSSY B6, `(.L_x_485) ;  /* 0x0000013000067945 */ /* 0x000fe80003800000 */
[----:B------:R-:W-:-:S13]  /*1b10*/  LOP3.LUT P0, RZ, R0, 0x3ff, RZ, 0xc0, !PT ;  /* 0x000003ff00ff7812 */ /* 0x000fda000780c0ff */
        /* <DEDUP_REMOVED lines=17> */
.L_x_486:
[----:B------:R-:W-:Y:S05]  /*1c30*/  BSYNC B6 ;  /* 0x0000000000067941 */ /* 0x000fea0003800000 */
.L_x_485:
[----:B------:R-:W-:Y:S01]  /*1c40*/  VIADD R0, R156, 0x400 ;  /* 0x000004009c007836 */ /* 0x000fe20000000000 */
[----:B------:R-:W-:Y:S04]  /*1c50*/  BSSY B6, `(.L_x_487) ;  /* 0x0000013000067945 */ /* 0x000fe80003800000 */
[----:B------:R-:W-:-:S13]  /*1c60*/  LOP3.LUT P0, RZ, R0, 0x3ff, RZ, 0xc0, !PT ;  /* 0x000003ff00ff7812 */ /* 0x000fda000780c0ff */
[----:B------:R-:W-:Y:S05]  /*1c70*/  @!P0 BRA `(.L_x_488) ;  /* 0x0000000000408947 */ /* 0x000fea0003800000 */
[----:B------:R-:W-:Y:S01]  /*1c80*/  MOV R0, 0x0 ;  /* 0x0000000000007802 */ /* 0x000fe20000000f00 */
[----:B------:R-:W-:Y:S01]  /*1c90*/  ULDC.64 UR4, c[0x4][0x80] ;  /* 0x0100200000047ab9 */ /* 0x000fe20000000a00 */
[----:B------:R-:W-:Y:S01]  /*1ca0*/  ULDC.64 UR6, c[0x4][0x18] ;  /* 0x0100060000067ab9 */ /* 0x000fe20000000a00 */
[----:B------:R-:W-:Y:S01]  /*1cb0*/  MOV R4, UR4 ;  /* 0x0000000400047c02 */ /* 0x000fe20008000f00 */
[----:B------:R0:W1:Y:S01]  /*1cc0*/  LDC.64 R14, c[0x4][R0] ;  /* 0x01000000000e7b82 */ /* 0x0000620000000a00 */
[----:B------:R-:W-:Y:S01]  /*1cd0*/  IMAD.U32 R5, RZ, RZ, UR5 ;  /* 0x00000005ff057e24 */ /* 0x000fe2000f8e00ff */
[----:B------:R-:W-:Y:S01]  /*1ce0*/  ULDC.64 UR4, c[0x4][0x88] ;  /* 0x0100220000047ab9 */ /* 0x000fe20000000a00 */
[----:B------:R-:W-:Y:S01]  /*1cf0*/  MOV R10, UR6 ;  /* 0x00000006000a7c02 */ /* 0x000fe20008000f00 */
[----:B------:R-:W-:Y:S01]  /*1d00*/  IMAD.U32 R6, RZ, RZ, UR4 ;  /* 0x00000004ff067e24 */ /* 0x000fe2000f8e00ff */
[----:B------:R-:W-:Y:S01]  /*1d10*/  MOV R13, RZ ;  /* 0x000000ff000d7202 */ /* 0x000fe20000000f00 */
[----:B------:R-:W-:-:S02]  /*1d20*/  IMAD.U32 R7, RZ, RZ, UR5 ;  /* 0x00000005ff077e24 */ /* 0x000fc4000f8e00ff */
[----:B------:R-:W-:Y:S02]  /*1d30*/  IMAD.U32 R11, RZ, RZ, UR7 ;  /* 0x00000007ff0b7e24 */ /* 0x000fe4000f8e00ff */
[----:B------:R-:W-:Y:S02]  /*1d40*/  IMAD.MOV.U32 R8, RZ, RZ, 0x70 ;  /* 0x00000070ff087424 */ /* 0x000fe400078e00ff */
[----:B0-----:R-:W-:-:S07]  /*1d50*/  IMAD.MOV.U32 R12, RZ, RZ, 0x1 ;  /* 0x00000001ff0c7424 */ /* 0x001fce00078e00ff */
[----:B------:R-:W-:-:S07]  /*1d60*/  LEPC R20, `(.L_x_488) ;  /* 0x000000001014794e */ /* 0x000fce0000000000 */
[----:B-1---5:R-:W-:Y:S05]  /*1d70*/  CALL.ABS.NOINC R14 ;  /* 0x000000000e007343 */ /* 0x022fea0003c00000 */
.L_x_488:
[----:B------:R-:W-:Y:S05]  /*1d80*/  BSYNC B6 ;  /* 0x0000000000067941 */ /* 0x000fea0003800000 */
.L_x_487:
[----:B------:R-:W-:Y:S01]  /*1d90*/  ULDC.64 UR4, c[0x0][0x9f8] ;  /* 0x00027e0000047ab9 */ /* 0x000fe20000000a00 */
[----:B------:R-:W-:Y:S01]  /*1da0*/  IMAD.MOV.U32 R0, RZ, RZ, R205 ;  /* 0x000000ffff007224 */ /* 0x000fe200078e00cd */
[----:B------:R-:W-:Y:S01]  /*1db0*/  ISETP.NE.U32.AND P0, PT, RZ, UR4, PT ;  /* 0x00000004ff007c0c */ /* 0x000fe2000bf05070 */
[----:B------:R-:W0:Y:S03]  /*1dc0*/  LDC R37, c[0x0][0x3f4] ;  /* 0x0000fd00ff257b82 */ /* 0x000e260000000800 */
[----:B------:R-:W-:-:S05]  /*1dd0*/  ISETP.NE.AND.EX P0, PT, RZ, UR5, PT, P0 ;  /* 0x00000005ff007c0c */ /* 0x000fca000bf05300 */
[----:B------:R-:W1:Y:S08]  /*1de0*/  LDC.64 R14, c[0x0][0x3f8] ;  /* 0x0000fe00ff0e7b82 */ /* 0x000e700000000a00 */
[----:B------:R-:W-:Y:S01]  /*1df0*/  @P0 IADD3 R4, P1, R206, UR4, RZ ;  /* 0x00000004ce040c10 */ /* 0x000fe2000ff3e0ff */
[----:B------:R-:W2:Y:S03]  /*1e00*/  LDC.64 R12, c[0x0][0x408] ;  /* 0x00010200ff0c7b82 */ /* 0x000ea60000000a00 */
[----:B------:R-:W-:-:S05]  /*1e10*/  @P0 IADD3.X R5, R207, UR5, RZ, P1, !PT ;  /* 0x00000005cf050c10 */ /* 0x000fca0008ffe4ff */
[----:B------:R3:W4:Y:S01]  /*1e20*/  @P0 LDG.E R0, desc[UR42][R4.64] ;  /* 0x0000002a04000981 */ /* 0x000722000c1e1900 */
[----:B0-----:R-:W-:Y:S01]  /*1e30*/  ISETP.GE.AND P0, PT, R16, R37, PT ;  /* 0x000000251000720c */ /* 0x001fe20003f06270 */
[----:B------:R-:W-:Y:S01]  /*1e40*/  IMAD.SHL.U32 R33, R153, 0x40, RZ ;  /* 0x0000004099217824 */ /* 0x000fe200078e00ff */
[----:B------:R-:W-:Y:S01]  /*1e50*/  SHF.R.S32.HI R9, RZ, 0x1f, R153 ;  /* 0x0000001fff097819 */ /* 0x000fe20000011499 */
[----:B------:R-:W0:Y:S01]  /*1e60*/  S2R R38, SR_TID.X ;  /* 0x0000000000267919 */ /* 0x000e220000002100 */
[----:B-----5:R-:W-:Y:S01]  /*1e70*/  SHF.R.S32.HI R11, RZ, 0x1f, R24 ;  /* 0x0000001fff0b7819 */ /* 0x020fe20000011418 */
[----:B------:R-:W-:Y:S01]  /*1e80*/  IMAD.IADD R3, R31, 0x1, R28 ;  /* 0x000000011f037824 */ /* 0x000fe200078e021c */
[----:B------:R-:W-:Y:S01]  /*1e90*/  SHF.R.U32.HI R32, RZ, 0x3, R193 ;  /* 0x00000003ff207819 */ /* 0x000fe200000116c1 */
[-C--:B-1----:R-:W-:Y:S01]  /*1ea0*/  IMAD R6, R9, R14.reuse, RZ ;  /* 0x0000000e09067224 */ /* 0x082fe200078e02ff */
[----:B------:R-:W-:Y:S01]  /*1eb0*/  SHF.R.U32.HI R30, RZ, 0x3, R192 ;  /* 0x00000003ff1e7819 */ /* 0x000fe200000116c0 */
[----:B------:R-:W-:Y:S01]  /*1ec0*/  IMAD.WIDE.U32 R82, R153, R14, R18 ;  /* 0x0000000e99527225 */ /* 0x000fe200078e0012 */
[----:B---3--:R-:W-:-:S02]  /*1ed0*/  SEL R5, R37, RZ, P0 ;  /* 0x000000ff25057207 */ /* 0x008fc40000000000 */
[----:B------:R-:W-:Y:S01]  /*1ee0*/  SHF.R.U32.HI R21, RZ, 0x3, R159 ;  /* 0x00000003ff157819 */ /* 0x000fe2000001169f */
[----:B------:R-:W-:Y:S02]  /*1ef0*/  IMAD R85, R153, R15, R6 ;  /* 0x0000000f99557224 */ /* 0x000fe400078e0206 */
[----:B--2---:R-:W-:Y:S01]  /*1f00*/  IMAD R4, R9, R12, RZ ;  /* 0x0000000c09047224 */ /* 0x004fe200078e02ff */
[----:B------:R-:W-:Y:S01]  /*1f10*/  SHF.L.U64.HI R31, R12, 0x6, R13 ;  /* 0x000000060c1f7819 */ /* 0x000fe2000001020d */
[----:B------:R-:W-:Y:S01]  /*1f20*/  IMAD.IADD R5, R16, 0x1, R5 ;  /* 0x0000000110057824 */ /* 0x000fe200078e0205 */
[----:B------:R-:W-:Y:S01]  /*1f30*/  SHF.L.U32 R35, R12, 0x7, RZ ;  /* 0x000000070c237819 */ /* 0x000fe200000006ff */
[C---:B------:R-:W-:Y:S02]  /*1f40*/  IMAD R9, R153.reuse, R13, R4 ;  /* 0x0000000d99097224 */ /* 0x040fe400078e0204 */
[----:B------:R-:W-:Y:S01]  /*1f50*/  IMAD.WIDE.U32 R6, R153, R14, R16 ;  /* 0x0000000e99067225 */ /* 0x000fe200078e0010 */
[----:B------:R-:W-:-:S03]  /*1f60*/  SHF.R.S32.HI R4, RZ, 0x1f, R5 ;  /* 0x0000001fff047819 */ /* 0x000fc60000011405 */
[----:B------:R-:W-:Y:S01]  /*1f70*/  IMAD.MOV.U32 R84, RZ, RZ, R6 ;  /* 0x000000ffff547224 */ /* 0x000fe200078e0006 */
[CC--:B------:R-:W-:Y:S01]  /*1f80*/  LEA.HI R40, R4.reuse, R5.reuse, RZ, 0x3 ;  /* 0x0000000504287211 */ /* 0x0c0fe200078f18ff */
[CC--:B------:R-:W-:Y:S01]  /*1f90*/  IMAD.WIDE.U32 R88, R153.reuse, R12.reuse, R16 ;  /* 0x0000000c99587225 */ /* 0x0c0fe200078e0010 */
[----:B------:R-:W-:Y:S02]  /*1fa0*/  LEA.HI R6, R4, R5, RZ, 0x6 ;  /* 0x0000000504067211 */ /* 0x000fe400078f30ff */
[----:B------:R-:W-:Y:S01]  /*1fb0*/  LOP3.LUT R4, R40, 0x38, RZ, 0xc0, !PT ;  /* 0x0000003828047812 */ /* 0x000fe200078ec0ff */
[----:B------:R-:W-:Y:S01]  /*1fc0*/  IMAD.WIDE.U32 R86, R153, R12, R18 ;  /* 0x0000000c99567225 */ /* 0x000fe200078e0012 */
[----:B------:R-:W-:Y:S02]  /*1fd0*/  IADD3 R89, R9, R89, RZ ;  /* 0x0000005909597210 */ /* 0x000fe40007ffe0ff */
[----:B------:R-:W-:Y:S01]  /*1fe0*/  LOP3.LUT R10, R159, 0x38, R40, 0xf8, !PT ;  /* 0x000000389f0a7812 */ /* 0x000fe200078ef828 */
[----:B------:R-:W-:Y:S01]  /*1ff0*/  IMAD.IADD R83, R83, 0x1, R85 ;  /* 0x0000000153537824 */ /* 0x000fe200078e0255 */
[----:B0-----:R-:W-:Y:S01]  /*2000*/  SHF.R.U32.HI R38, RZ, 0x7, R38 ;  /* 0x00000007ff267819 */ /* 0x001fe20000011626 */
[----:B------:R-:W-:Y:S01]  /*2010*/  IMAD.SHL.U32 R6, R6, 0x80, RZ ;  /* 0x0000008006067824 */ /* 0x000fe200078e00ff */
[----:B------:R-:W-:Y:S01]  /*2020*/  IADD3 R85, R85, R7, RZ ;  /* 0x0000000755557210 */ /* 0x000fe20007ffe0ff */
[----:B------:R-:W-:Y:S01]  /*2030*/  IMAD.IADD R87, R87, 0x1, R9 ;  /* 0x0000000157577824 */ /* 0x000fe200078e0209 */
[----:B------:R-:W-:Y:S01]  /*2040*/  ISETP.NE.AND P6, PT, R38, 0x1, PT ;  /* 0x000000012600780c */ /* 0x000fe20003fc5270 */
[----:B------:R-:W-:Y:S01]  /*2050*/  IMAD R20, R11, R14, RZ ;  /* 0x0000000e0b147224 */ /* 0x000fe200078e02ff */
[--C-:B------:R-:W-:Y:S01]  /*2060*/  LOP3.LUT R7, R193, 0x38, R40.reuse, 0xf8, !PT ;  /* 0x00000038c1077812 */ /* 0x100fe200078ef828 */
[----:B------:R-:W-:Y:S01]  /*2070*/  IMAD R11, R11, R12, RZ ;  /* 0x0000000c0b0b7224 */ /* 0x000fe200078e02ff */
[----:B------:R-:W-:Y:S01]  /*2080*/  LOP3.LUT R9, R192, 0x38, R40, 0xf8, !PT ;  /* 0x00000038c0097812 */ /* 0x000fe200078ef828 */
[----:B------:R-:W-:Y:S01]  /*2090*/  IMAD R39, R24, R15, R20 ;  /* 0x0000000f18277224 */ /* 0x000fe200078e0214 */
[----:B------:R-:W-:Y:S01]  /*20a0*/  LOP3.LUT R5, R4, 0x1c0, R33, 0xf8, !PT ;  /* 0x000001c004057812 */ /* 0x000fe200078ef821 */
[----:B------:R-:W-:Y:S01]  /*20b0*/  IMAD.WIDE.U32 R82, R24, R14, R82 ;  /* 0x0000000e18527225 */ /* 0x000fe200078e0052 */
[----:B------:R-:W-:-:S02]  /*20c0*/  LOP3.LUT R8, R6, 0xffffe000, RZ, 0xc0, !PT ;  /* 0xffffe00006087812 */ /* 0x000fc400078ec0ff */
[----:B------:R-:W-:Y:S01]  /*20d0*/  LOP3.LUT R4, R7, R32, RZ, 0x3c, !PT ;  /* 0x0000002007047212 */ /* 0x000fe200078e3cff */
[----:B------:R-:W-:Y:S01]  /*20e0*/  IMAD.WIDE.U32 R84, R24, R14, R84 ;  /* 0x0000000e18547225 */ /* 0x000fe200078e0054 */
[----:B------:R-:W-:Y:S01]  /*20f0*/  LOP3.LUT R9, R9, R30, RZ, 0x3c, !PT ;  /* 0x0000001e09097212 */ /* 0x000fe200078e3cff */
[----:B------:R-:W-:Y:S05]  /*2100*/  @!P6 WARPSYNC.ALL ;  /* 0x000000000000e948 */ /* 0x000fea0003800000 */
[----:B------:R-:W-:Y:S01]  /*2110*/  LOP3.LUT R6, R10, R21, RZ, 0x3c, !PT ;  /* 0x000000150a067212 */ /* 0x000fe200078e3cff */
[C---:B------:R-:W-:Y:S01]  /*2120*/  IMAD R11, R24.reuse, R13, R11 ;  /* 0x0000000d180b7224 */ /* 0x040fe200078e020b */
[----:B------:R-:W-:Y:S01]  /*2130*/  LOP3.LUT R7, R5, R200, RZ, 0x3c, !PT ;  /* 0x000000c805077212 */ /* 0x000fe200078e3cff */
[----:B------:R-:W-:Y:S01]  /*2140*/  IMAD.WIDE.U32 R86, R24, R12, R86 ;  /* 0x0000000c18567225 */ /* 0x000fe200078e0056 */
[----:B------:R-:W-:Y:S01]  /*2150*/  LOP3.LUT R77, R40, 0xfffffff8, RZ, 0xc0, !PT ;  /* 0xfffffff8284d7812 */ /* 0x000fe200078ec0ff */
[----:B------:R-:W-:Y:S01]  /*2160*/  ULDC UR4, c[0x0][0x2f4] ;  /* 0x0000bd0000047ab9 */ /* 0x000fe20000000800 */
[----:B------:R-:W-:Y:S01]  /*2170*/  IADD3 R4, R4, R8, R199 ;  /* 0x0000000804047210 */ /* 0x000fe20007ffe0c7 */
[----:B------:R-:W-:Y:S01]  /*2180*/  IMAD.WIDE.U32 R88, R24, R12, R88 ;  /* 0x0000000c18587225 */ /* 0x000fe200078e0058 */
[----:B------:R-:W-:-:S02]  /*2190*/  IADD3 R5, R9, R8, R198 ;  /* 0x0000000809057210 */ /* 0x000fc40007ffe0c6 */
[-C--:B------:R-:W-:Y:S01]  /*21a0*/  IADD3 R6, R6, R8.reuse, R197 ;  /* 0x0000000806067210 */ /* 0x080fe20007ffe0c5 */
[----:B------:R-:W-:Y:S01]  /*21b0*/  VIADD R95, R38, 0x8 ;  /* 0x00000008265f7836 */ /* 0x000fe20000000000 */
[----:B------:R-:W-:Y:S01]  /*21c0*/  IADD3 R7, R7, R8, R201 ;  /* 0x0000000807077210 */ /* 0x000fe20007ffe0c9 */
[C---:B------:R-:W-:Y:S01]  /*21d0*/  IMAD.SHL.U32 R20, R14.reuse, 0x20, RZ ;  /* 0x000000200e147824 */ /* 0x040fe200078e00ff */
[----:B------:R-:W-:Y:S01]  /*21e0*/  IADD3 R38, R83, R39, RZ ;  /* 0x0000002753267210 */ /* 0x000fe20007ffe0ff */
[C---:B------:R-:W-:Y:S01]  /*21f0*/  IMAD.SHL.U32 R28, R14.reuse, 0x80, RZ ;  /* 0x000000800e1c7824 */ /* 0x040fe200078e00ff */
[--C-:B------:R-:W-:Y:S01]  /*2200*/  SHF.L.U64.HI R8, R14, 0x5, R15.reuse ;  /* 0x000000050e087819 */ /* 0x100fe2000001020f */
[----:B------:R-:W-:Y:S01]  /*2210*/  IMAD.SHL.U32 R33, R12, 0x20, RZ ;  /* 0x000000200c217824 */ /* 0x000fe200078e00ff */
[--C-:B------:R-:W-:Y:S01]  /*2220*/  SHF.L.U64.HI R9, R14, 0x6, R15.reuse ;  /* 0x000000060e097819 */ /* 0x100fe2000001020f */
[----:B------:R-:W-:Y:S01]  /*2230*/  IMAD.SHL.U32 R34, R12, 0x40, RZ ;  /* 0x000000400c227824 */ /* 0x000fe200078e00ff */
[C---:B------:R-:W-:Y:S01]  /*2240*/  SHF.L.U64.HI R10, R14.reuse, 0x7, R15 ;  /* 0x000000070e0a7819 */ /* 0x040fe2000001020f */
[----:B------:R-:W-:Y:S01]  /*2250*/  IMAD R36, R203, 0x20, R153 ;  /* 0x00000020cb247824 */ /* 0x000fe200078e0299 */
[----:B------:R-:W-:Y:S01]  /*2260*/  SHF.L.U32 R21, R14, 0x6, RZ ;  /* 0x000000060e157819 */ /* 0x000fe200000006ff */
[----:B------:R-:W-:Y:S01]  /*2270*/  IMAD.SHL.U32 R37, R37, 0x2, RZ ;  /* 0x0000000225257824 */ /* 0x000fe200078e00ff */
[C---:B------:R-:W-:Y:S01]  /*2280*/  SHF.L.U64.HI R30, R12.reuse, 0x5, R13 ;  /* 0x000000050c1e7819 */ /* 0x040fe2000001020d */
[----:B------:R-:W-:Y:S01]  /*2290*/  IMAD.IADD R39, R39, 0x1, R85 ;  /* 0x0000000127277824 */ /* 0x000fe200078e0255 */
[----:B------:R-:W-:Y:S01]  /*22a0*/  SHF.L.U64.HI R32, R12, 0x7, R13 ;  /* 0x000000070c207819 */ /* 0x000fe2000001020d */
[----:B------:R-:W-:Y:S01]  /*22b0*/  IMAD.IADD R76, R87, 0x1, R11 ;  /* 0x00000001574c7824 */ /* 0x000fe200078e020b */
[----:B------:R-:W-:Y:S01]  /*22c0*/  @!P6 BAR.SYNC.DEFER_BLOCKING 0x9, 0x100 ;  /* 0x024400000000eb1d */ /* 0x000fe20000010000 */
[----:B------:R-:W-:Y:S01]  /*22d0*/  ISETP.GE.AND P1, PT, R16, UR4, PT ;  /* 0x0000000410007c0c */ /* 0x000fe2000bf26270 */
[----:B------:R-:W-:Y:S01]  /*22e0*/  IMAD.IADD R78, R11, 0x1, R89 ;  /* 0x000000010b4e7824 */ /* 0x000fe200078e0259 */
[----:B------:R-:W-:-:S02]  /*22f0*/  ISETP.GE.AND P2, PT, R23, UR4, PT ;  /* 0x0000000417007c0c */ /* 0x000fc4000bf46270 */
[----:B------:R-:W-:Y:S02]  /*2300*/  SHF.R.S32.HI R79, RZ, 0x3, R40 ;  /* 0x00000003ff4f7819 */ /* 0x000fe40000011428 */
[----:B------:R-:W-:Y:S02]  /*2310*/  SHF.R.S32.HI R81, RZ, 0x1f, R77 ;  /* 0x0000001fff517819 */ /* 0x000fe4000001144d */
[----:B----4-:R-:W-:-:S07]  /*2320*/  SHF.R.S32.HI R80, RZ, 0x1f, R0 ;  /* 0x0000001fff507819 */ /* 0x010fce0000011400 */
.L_x_586:
[----:B0-----:R-:W0:Y:S01]  /*2330*/  LDC R101, c[0x0][0x430] ;  /* 0x00010c00ff657b82 */ /* 0x001e220000000800 */
[----:B------:R-:W-:Y:S01]  /*2340*/  IADD3 R27, R27, -0x1, RZ ;  /* 0xffffffff1b1b7810 */ /* 0x000fe20007ffe0ff */
[----:B------:R-:W-:-:S04]  /*2350*/  IMAD.MOV.U32 R102, RZ, RZ, RZ ;  /* 0x000000ffff667224 */ /* 0x000fc800078e00ff */
[----:B------:R-:W-:Y:S02]  /*2360*/  IMAD R12, R27, 0x80, R36 ;  /* 0x000000801b0c7824 */ /* 0x000fe400078e0224 */
[----:B-1----:R-:W1:Y:S02]  /*2370*/  LDC R104, c[0x0][0x3f4] ;  /* 0x0000fd00ff687b82 */ /* 0x002e640000000800 */
[----:B------:R-:W-:Y:S01]  /*2380*/  IMAD.IADD R44, R3, 0x1, R12 ;  /* 0x00000001032c7824 */ /* 0x000fe200078e020c */
[----:B------:R-:W-:-:S03]  /*2390*/  ISETP.GE.AND P3, PT, R12, R25, PT ;  /* 0x000000190c00720c */ /* 0x000fc60003f66270 */
[----:B------:R-:W-:Y:S01]  /*23a0*/  IMAD.MOV.U32 R40, RZ, RZ, R44 ;  /* 0x000000ffff287224 */ /* 0x000fe200078e002c */
[----:B------:R-:W-:Y:S02]  /*23b0*/  ISETP.GT.OR P3, PT, R36, 0x7f, P3 ;  /* 0x0000007f2400780c */ /* 0x000fe40001f64670 */
[----:B0-----:R-:W-:-:S11]  /*23c0*/  ISETP.NE.AND P4, PT, R101, 0x1, PT ;  /* 0x000000016500780c */ /* 0x001fd60003f85270 */
[----:B------:R-:W0:Y:S08]  /*23d0*/  @!P3 LDC.64 R14, c[0x0][0x428] ;  /* 0x00010a00ff0ebb82 */ /* 0x000e300000000a00 */
[----:B--2---:R-:W2:Y:S08]  /*23e0*/  @!P3 LDC.64 R12, c[0x0][0x418] ;  /* 0x00010600ff0cbb82 */ /* 0x004eb00000000a00 */
[----:B------:R-:W3:Y:S08]  /*23f0*/  @P4 LDC R11, c[0x0][0x434] ;  /* 0x00010d00ff0b4b82 */ /* 0x000ef00000000800 */
[----:B----4-:R-:W4:Y:S01]  /*2400*/  @P4 LDC R42, c[0x0][0x438] ;  /* 0x00010e00ff2a4b82 */ /* 0x010f220000000800 */
[----:B---3--:R-:W-:-:S05]  /*2410*/  @P4 IMAD.HI.U32 R11, R44, R11, RZ ;  /* 0x0000000b2c0b4227 */ /* 0x008fca00078e00ff */
[----:B----4-:R-:W-:Y:S01]  /*2420*/  @P4 SHF.R.U32.HI R40, RZ, R42, R11 ;  /* 0x0000002aff284219 */ /* 0x010fe2000001160b */
[----:B0-----:R-:W-:-:S03]  /*2430*/  @!P3 IMAD R11, R80, R14, RZ ;  /* 0x0000000e500bb224 */ /* 0x001fc600078e02ff */
[--C-:B------:R-:W-:Y:S01]  /*2440*/  @!P3 SHF.R.S32.HI R41, RZ, 0x1f, R40.reuse ;  /* 0x0000001fff29b819 */ /* 0x100fe20000011428 */
[C---:B------:R-:W-:Y:S02]  /*2450*/  @!P3 IMAD R11, R0.reuse, R15, R11 ;  /* 0x0000000f000bb224 */ /* 0x040fe400078e020b */
[----:B------:R-:W-:-:S05]  /*2460*/  @!P3 IMAD.WIDE.U32 R14, R0, R14, R40 ;  /* 0x0000000e000eb225 */ /* 0x000fca00078e0028 */
[----:B------:R-:W-:Y:S02]  /*2470*/  @!P3 IADD3 R11, R15, R11, RZ ;  /* 0x0000000b0f0bb210 */ /* 0x000fe40007ffe0ff */
[----:B--2---:R-:W-:-:S04]  /*2480*/  @!P3 LEA R12, P4, R14, R12, 0x2 ;  /* 0x0000000c0e0cb211 */ /* 0x004fc800078810ff */
[----:B------:R-:W-:-:S05]  /*2490*/  @!P3 LEA.HI.X R13, R14, R13, R11, 0x2, P4 ;  /* 0x0000000d0e0db211 */ /* 0x000fca00020f140b */
[----:B------:R0:W5:Y:S01]  /*24a0*/  @!P3 LDG.E R102, desc[UR42][R12.64] ;  /* 0x0000002a0c66b981 */ /* 0x000162000c1e1900 */
[----:B-1----:R-:W-:Y:S01]  /*24b0*/  ISETP.GE.AND P3, PT, R104, 0x1, PT ;  /* 0x000000016800780c */ /* 0x002fe20003f66270 */
[----:B------:R-:W-:Y:S01]  /*24c0*/  IMAD R11, R155, 0x4000, R196 ;  /* 0x000040009b0b7824 */ /* 0x000fe200078e02c4 */
[----:B------:R-:W-:Y:S01]  /*24d0*/  ISETP.GT.AND P4, PT, R27, R26, PT ;  /* 0x0000001a1b00720c */ /* 0x000fe20003f84270 */
[----:B------:R-:W-:Y:S01]  /*24e0*/  IMAD.MOV R14, RZ, RZ, -R40 ;  /* 0x000000ffff0e7224 */ /* 0x000fe200078e0a28 */
[----:B------:R-:W-:Y:S05]  /*24f0*/  YIELD ;  /* 0x0000000000007946 */ /* 0x000fea0003800000 */
[----:B------:R-:W-:Y:S01]  /*2500*/  BSSY B0, `(.L_x_489) ;  /* 0x000057d000007945 */ /* 0x000fe20003800000 */
[----:B------:R-:W-:Y:S01]  /*2510*/  IMAD R101, R101, R14, R44 ;  /* 0x0000000e65657224 */ /* 0x000fe200078e022c */
[----:B------:R-:W-:-:S02]  /*2520*/  LEA R92, R11, R156, 0x1 ;  /* 0x0000009c0b5c7211 */ /* 0x000fc400078e08ff */
[----:B------:R-:W-:Y:S01]  /*2530*/  P2R R91, PR, RZ, 0x10 ;  /* 0x00000010ff5b7803 */ /* 0x000fe20000000000 */
[----:B0-----:R-:W-:Y:S06]  /*2540*/  @!P3 BRA `(.L_x_490) ;  /* 0x00000050003cb947 */ /* 0x001fec0003800000 */
[----:B------:R-:W-:Y:S01]  /*2550*/  SHF.R.S32.HI R100, RZ, 0x1f, R101 ;  /* 0x0000001fff647819 */ /* 0x000fe20000011465 */
[----:B------:R-:W-:Y:S01]  /*2560*/  ULDC.64 UR4, c[0x0][0x300] ;  /* 0x0000c00000047ab9 */ /* 0x000fe20000000a00 */
[----:B-----5:R-:W-:Y:S01]  /*2570*/  SHF.R.S32.HI R99, RZ, 0x1f, R102 ;  /* 0x0000001fff637819 */ /* 0x020fe20000011466 */
[----:B------:R-:W-:-:S04]  /*2580*/  IMAD.WIDE.U32 R12, R101, UR4, RZ ;  /* 0x00000004650c7c25 */ /* 0x000fc8000f8e00ff */
[----:B------:R-:W-:Y:S02]  /*2590*/  IMAD R14, R100, UR4, RZ ;  /* 0x00000004640e7c24 */ /* 0x000fe4000f8e02ff */
[----:B------:R-:W-:Y:S02]  /*25a0*/  IMAD R98, R27, -0x80, R25 ;  /* 0xffffff801b627824 */ /* 0x000fe400078e0219 */
[----:B------:R-:W-:Y:S01]  /*25b0*/  IMAD R11, R101, UR5, R14 ;  /* 0x00000005650b7c24 */ /* 0x000fe2000f8e020e */
[----:B------:R-:W-:Y:S01]  /*25c0*/  ULDC.64 UR4, c[0x0][0x310] ;  /* 0x0000c40000047ab9 */ /* 0x000fe20000000a00 */
[----:B------:R-:W-:Y:S01]  /*25d0*/  IMAD R14, R32, R27, RZ ;  /* 0x0000001b200e7224 */ /* 0x000fe200078e02ff */
[----:B------:R-:W-:Y:S01]  /*25e0*/  VIMNMX R98, R98, 0x80, PT ;  /* 0x0000008062627848 */ /* 0x000fe20003fe0100 */
[----:B------:R-:W-:Y:S02]  /*25f0*/  IMAD R15, R99, UR4, RZ ;  /* 0x00000004630f7c24 */ /* 0x000fe4000f8e02ff */
[----:B------:R-:W-:Y:S01]  /*2600*/  IMAD.IADD R13, R13, 0x1, R11 ;  /* 0x000000010d0d7824 */ /* 0x000fe200078e020b */
[----:B------:R-:W-:Y:S01]  /*2610*/  SHF.R.S32.HI R11, RZ, 0x1f, R27 ;  /* 0x0000001fff0b7819 */ /* 0x000fe2000001141b */
[----:B------:R-:W-:-:S02]  /*2620*/  IMAD R15, R102, UR5, R15 ;  /* 0x00000005660f7c24 */ /* 0x000fc4000f8e020f */
[----:B------:R-:W-:Y:S01]  /*2630*/  IMAD.WIDE.U32 R12, R102, UR4, R12 ;  /* 0x00000004660c7c25 */ /* 0x000fe2000f8e000c */
[----:B------:R-:W-:-:S03]  /*2640*/  ULDC.64 UR4, c[0x0][0x308] ;  /* 0x0000c20000047ab9 */ /* 0x000fc60000000a00 */
[----:B------:R-:W-:Y:S02]  /*2650*/  IMAD.IADD R13, R13, 0x1, R15 ;  /* 0x000000010d0d7824 */ /* 0x000fe400078e020f */
[----:B------:R-:W-:-:S04]  /*2660*/  IMAD.WIDE.U32 R108, R2, UR4, R12 ;  /* 0x00000004026c7c25 */ /* 0x000fc8000f8e000c */
[----:B------:R-:W-:Y:S01]  /*2670*/  IMAD R13, R2, UR5, R109 ;  /* 0x00000005020d7c24 */ /* 0x000fe2000f8e026d */
[----:B------:R-:W-:Y:S01]  /*2680*/  ULDC.64 UR4, c[0x0][0x2e8] ;  /* 0x0000ba0000047ab9 */ /* 0x000fe20000000a00 */
[----:B------:R-:W-:Y:S01]  /*2690*/  IMAD R12, R10, R27, RZ ;  /* 0x0000001b0a0c7224 */ /* 0x000fe200078e02ff */
[C---:B------:R-:W-:Y:S01]  /*26a0*/  LEA R109, P3, R108.reuse, UR4, 0x1 ;  /* 0x000000046c6d7c11 */ /* 0x040fe2000f8608ff */
[----:B------:R-:W-:Y:S02]  /*26b0*/  ULDC.U8 UR4, c[0x0][0x410] ;  /* 0x0001040000047ab9 */ /* 0x000fe40000000000 */
[C---:B------:R-:W-:Y:S01]  /*26c0*/  IMAD R41, R11.reuse, R28, R12 ;  /* 0x0000001c0b297224 */ /* 0x040fe200078e020c */
[----:B------:R-:W-:Y:S01]  /*26d0*/  LEA.HI.X R108, R108, UR5, R13, 0x1, P3 ;  /* 0x000000056c6c7c11 */ /* 0x000fe200098f0c0d */
[----:B------:R-:W-:Y:S01]  /*26e0*/  IMAD R11, R11, R35, R14 ;  /* 0x000000230b0b7224 */ /* 0x000fe200078e020e */
[----:B------:R-:W-:Y:S01]  /*26f0*/  ISETP.NE.AND P3, PT, RZ, UR4, PT ;  /* 0x00000004ff007c0c */ /* 0x000fe2000bf65270 */
[----:B------:R-:W-:-:S04]  /*2700*/  IMAD.WIDE.U32 R12, R35, R27, RZ ;  /* 0x0000001b230c7225 */ /* 0x000fc800078e00ff */
[----:B------:R-:W-:Y:S01]  /*2710*/  IMAD.WIDE.U32 R14, R28, R27, RZ ;  /* 0x0000001b1c0e7225 */ /* 0x000fe200078e00ff */
[----:B------:R-:W-:-:S03]  /*2720*/  IADD3 R11, R13, R11, RZ ;  /* 0x0000000b0d0b7210 */ /* 0x000fc60007ffe0ff */
[----:B------:R-:W-:-:S04]  /*2730*/  IMAD.IADD R90, R15, 0x1, R41 ;  /* 0x000000010f5a7824 */ /* 0x000fc800078e0229 */
[----:B------:R-:W-:Y:S05]  /*2740*/  @!P3 BRA `(.L_x_491) ;  /* 0x0000002400a4b947 */ /* 0x000fea0003800000 */
[----:B------:R-:W-:Y:S01]  /*2750*/  ISETP.GE.AND P3, PT, R153, R98, PT ;  /* 0x000000629900720c */ /* 0x000fe20003f66270 */
[----:B------:R-:W-:Y:S01]  /*2760*/  BSSY B1, `(.L_x_492) ;  /* 0x000001c000017945 */ /* 0x000fe20003800000 */
[----:B------:R-:W-:Y:S02]  /*2770*/  CS2R R56, SRZ ;  /* 0x0000000000387805 */ /* 0x000fe4000001ff00 */
[----:B------:R-:W-:Y:S02]  /*2780*/  CS2R R64, SRZ ;  /* 0x0000000000407805 */ /* 0x000fe4000001ff00 */
[----:B------:R-:W-:Y:S02]  /*2790*/  CS2R R68, SRZ ;  /* 0x0000000000447805 */ /* 0x000fe4000001ff00 */
[----:B------:R-:W-:Y:S02]  /*27a0*/  P2R R124, PR, RZ, 0x8 ;  /* 0x00000008ff7c7803 */ /* 0x000fe40000000000 */
[----:B------:R-:W-:-:S02]  /*27b0*/  CS2R R66, SRZ ;  /* 0x0000000000427805 */ /* 0x000fc4000001ff00 */
[----:B------:R-:W-:Y:S01]  /*27c0*/  CS2R R70, SRZ ;  /* 0x0000000000467805 */ /* 0x000fe2000001ff00 */
[----:B------:R-:W-:Y:S06]  /*27d0*/  @P3 BRA `(.L_x_493) ;  /* 0x0000000000503947 */ /* 0x000fec0003800000 */
[----:B------:R-:W-:Y:S01]  /*27e0*/  IADD3 R41, P3, R82, R14, RZ ;  /* 0x0000000e52297210 */ /* 0x000fe20007f7e0ff */
[----:B------:R-:W-:Y:S01]  /*27f0*/  ULDC.64 UR4, c[0x0][0x3e8] ;  /* 0x0000fa0000047ab9 */ /* 0x000fe20000000a00 */
[----:B------:R-:W-:Y:S02]  /*2800*/  CS2R R68, SRZ ;  /* 0x0000000000447805 */ /* 0x000fe4000001ff00 */
[----:B------:R-:W-:Y:S01]  /*2810*/  CS2R R70, SRZ ;  /* 0x0000000000467805 */ /* 0x000fe2000001ff00 */
[----:B------:R-:W-:Y:S01]  /*2820*/  IMAD.X R42, R90, 0x1, R38, P3 ;  /* 0x000000015a2a7824 */ /* 0x000fe200018e0626 */
[----:B------:R-:W-:-:S05]  /*2830*/  IADD3 R43, P3, R86, R12, RZ ;  /* 0x0000000c562b7210 */ /* 0x000fca0007f7e0ff */
[----:B------:R-:W-:Y:S01]  /*2840*/  IMAD.X R44, R11, 0x1, R76, P3 ;  /* 0x000000010b2c7824 */ /* 0x000fe200018e064c */
[----:B------:R-:W-:-:S04]  /*2850*/  LEA R40, P3, R41, UR4, 0x1 ;  /* 0x0000000429287c11 */ /* 0x000fc8000f8608ff */
[----:B------:R-:W-:Y:S01]  /*2860*/  LEA.HI.X R41, R41, UR5, R42, 0x1, P3 ;  /* 0x0000000529297c11 */ /* 0x000fe200098f0c2a */
[----:B------:R-:W-:Y:S02]  /*2870*/  ULDC.64 UR4, c[0x0][0x400] ;  /* 0x0001000000047ab9 */ /* 0x000fe40000000a00 */
[----:B------:R-:W-:-:S04]  /*2880*/  LEA R42, P3, R43, UR4, 0x1 ;  /* 0x000000042b2a7c11 */ /* 0x000fc8000f8608ff */
[----:B------:R-:W-:Y:S02]  /*2890*/  LEA.HI.X R43, R43, UR5, R44, 0x1, P3 ;  /* 0x000000052b2b7c11 */ /* 0x000fe400098f0c2c */
[----:B------:R-:W-:Y:S02]  /*28a0*/  ISETP.GE.AND P3, PT, R18, R104, PT ;  /* 0x000000681200720c */ /* 0x000fe40003f66270 */
[----:B------:R-:W-:Y:S02]  /*28b0*/  CS2R R64, SRZ ;  /* 0x0000000000407805 */ /* 0x000fe4000001ff00 */
[----:B------:R-:W-:-:S09]  /*28c0*/  CS2R R66, SRZ ;  /* 0x0000000000427805 */ /* 0x000fd2000001ff00 */
[----:B------:R0:W5:Y:S04]  /*28d0*/  @!P3 LDG.E.64 R68, desc[UR42][R40.64] ;  /* 0x0000002a2844b981 */ /* 0x000168000c1e1b00 */
[----:B------:R0:W5:Y:S01]  /*28e0*/  @!P3 LDG.E.64 R70, desc[UR42][R42.64] ;  /* 0x0000002a2a46b981 */ /* 0x000162000c1e1b00 */
[----:B------:R-:W-:-:S13]  /*28f0*/  ISETP.GE.AND P3, PT, R152, R104, PT ;  /* 0x000000689800720c */ /* 0x000fda0003f66270 */
[----:B------:R0:W5:Y:S04]  /*2900*/  @!P3 LDG.E.64 R64, desc[UR42][R40.64+0x40] ;  /* 0x0000402a2840b981 */ /* 0x000168000c1e1b00 */
[----:B------:R0:W5:Y:S02]  /*2910*/  @!P3 LDG.E.64 R66, desc[UR42][R42.64+0x40] ;  /* 0x0000402a2a42b981 */ /* 0x000164000c1e1b00 */
.L_x_493:
[----:B------:R-:W-:Y:S05]  /*2920*/  BSYNC B1 ;  /* 0x0000000000017941 */ /* 0x000fea0003800000 */
.L_x_492:
[----:B------:R-:W-:Y:S01]  /*2930*/  VIADD R44, R153, 0x20 ;  /* 0x00000020992c7836 */ /* 0x000fe20000000000 */
[----:B0----5:R-:W-:Y:S01]  /*2940*/  MOV R41, R65 ;  /* 0x0000004100297202 */ /* 0x021fe20000000f00 */
[----:B------:R-:W-:Y:S01]  /*2950*/  IMAD.MOV.U32 R40, RZ, RZ, R64 ;  /* 0x000000ffff287224 */ /* 0x000fe200078e0040 */
[----:B------:R-:W-:Y:S01]  /*2960*/  BSSY B1, `(.L_x_494) ;  /* 0x0000027000017945 */ /* 0x000fe20003800000 */
[----:B------:R-:W-:Y:S01]  /*2970*/  IMAD.MOV.U32 R42, RZ, RZ, R68 ;  /* 0x000000ffff2a7224 */ /* 0x000fe200078e0044 */
[----:B------:R-:W-:Y:S01]  /*2980*/  ISETP.GE.AND P3, PT, R44, R98, PT ;  /* 0x000000622c00720c */ /* 0x000fe20003f66270 */
[----:B------:R-:W-:Y:S01]  /*2990*/  IMAD.MOV.U32 R43, RZ, RZ, R69 ;  /* 0x000000ffff2b7224 */ /* 0x000fe200078e0045 */
[----:B------:R-:W-:Y:S01]  /*29a0*/  PRMT R115, R40, 0x5410, R41 ;  /* 0x0000541028737816 */ /* 0x000fe20000000029 */
[----:B------:R-:W-:Y:S01]  /*29b0*/  IMAD.MOV.U32 R40, RZ, RZ, R66 ;  /* 0x000000ffff287224 */ /* 0x000fe200078e0042 */
[----:B------:R-:W-:Y:S01]  /*29c0*/  PRMT R123, R123, 0x5410, R42 ;  /* 0x000054107b7b7816 */ /* 0x000fe2000000002a */
[----:B------:R-:W-:Y:S01]  /*29d0*/  IMAD.MOV.U32 R42, RZ, RZ, R70 ;  /* 0x000000ffff2a7224 */ /* 0x000fe200078e0046 */
[----:B------:R-:W-:Y:S01]  /*29e0*/  PRMT R120, R43, 0x7610, R120 ;  /* 0x000076102b787816 */ /* 0x000fe20000000078 */
[----:B------:R-:W-:Y:S01]  /*29f0*/  IMAD.MOV.U32 R43, RZ, RZ, R71 ;  /* 0x000000ffff2b7224 */ /* 0x000fe200078e0047 */
[----:B------:R-:W-:-:S02]  /*2a00*/  MOV R41, R67 ;  /* 0x0000004300297202 */ /* 0x000fc40000000f00 */
[----:B------:R-:W-:Y:S02]  /*2a10*/  CS2R R60, SRZ ;  /* 0x00000000003c7805 */ /* 0x000fe4000001ff00 */
[----:B------:R-:W-:Y:S02]  /*2a20*/  PRMT R123, R42, 0x7610, R123 ;  /* 0x000076102a7b7816 */ /* 0x000fe4000000007b */
[----:B------:R-:W-:Y:S02]  /*2a30*/  CS2R R58, SRZ ;  /* 0x00000000003a7805 */ /* 0x000fe4000001ff00 */
[----:B------:R-:W-:Y:S02]  /*2a40*/  PRMT R116, R40, 0x5410, R41 ;  /* 0x0000541028747816 */ /* 0x000fe40000000029 */
[----:B------:R-:W-:Y:S02]  /*2a50*/  CS2R R62, SRZ ;  /* 0x00000000003e7805 */ /* 0x000fe4000001ff00 */
[----:B------:R-:W-:-:S02]  /*2a60*/  PRMT R122, R122, 0x5410, R43 ;  /* 0x000054107a7a7816 */ /* 0x000fc4000000002b */
[----:B------:R-:W-:Y:S01]  /*2a70*/  P2R R118, PR, RZ, 0x8 ;  /* 0x00000008ff767803 */ /* 0x000fe20000000000 */
[----:B------:R-:W-:Y:S06]  /*2a80*/  @P3 BRA `(.L_x_495) ;  /* 0x0000000000503947 */ /* 0x000fec0003800000 */
[----:B------:R-:W-:Y:S01]  /*2a90*/  IADD3 R41, P3, P4, R82, R14, R20 ;  /* 0x0000000e52297210 */ /* 0x000fe20007c7e014 */
[----:B------:R-:W-:Y:S01]  /*2aa0*/  ULDC.64 UR4, c[0x0][0x3e8] ;  /* 0x0000fa0000047ab9 */ /* 0x000fe20000000a00 */
[----:B------:R-:W-:Y:S02]  /*2ab0*/  CS2R R60, SRZ ;  /* 0x00000000003c7805 */ /* 0x000fe4000001ff00 */
[----:B------:R-:W-:Y:S02]  /*2ac0*/  CS2R R62, SRZ ;  /* 0x00000000003e7805 */ /* 0x000fe4000001ff00 */
[----:B------:R-:W-:Y:S02]  /*2ad0*/  IADD3.X R42, R38, R90, R8, P3, P4 ;  /* 0x0000005a262a7210 */ /* 0x000fe40001fe8408 */
[----:B------:R-:W-:-:S04]  /*2ae0*/  IADD3 R43, P3, P4, R86, R12, R33 ;  /* 0x0000000c562b7210 */ /* 0x000fc80007c7e021 */
[----:B------:R-:W-:Y:S02]  /*2af0*/  IADD3.X R44, R76, R11, R30, P3, P4 ;  /* 0x0000000b4c2c7210 */ /* 0x000fe40001fe841e */
        /* <DEDUP_REMOVED lines=13> */
.L_x_495:
[----:B------:R-:W-:Y:S05]  /*2bd0*/  BSYNC B1 ;  /* 0x0000000000017941 */ /* 0x000fea0003800000 */
.L_x_494:
[----:B------:R-:W-:Y:S01]  /*2be0*/  IADD3 R72, R153, 0x40, RZ ;  /* 0x0000004099487810 */ /* 0x000fe20007ffe0ff */
[----:B0----5:R-:W-:Y:S01]  /*2bf0*/  IMAD.MOV.U32 R41, RZ, RZ, R57 ;  /* 0x000000ffff297224 */ /* 0x021fe200078e0039 */
[----:B------:R-:W-:Y:S01]  /*2c00*/  MOV R40, R56 ;  /* 0x0000003800287202 */ /* 0x000fe20000000f00 */
[----:B------:R-:W-:Y:S01]  /*2c10*/  IMAD.MOV.U32 R42, RZ, RZ, R60 ;  /* 0x000000ffff2a7224 */ /* 0x000fe200078e003c */
[----:B------:R-:W-:Y:S01]  /*2c20*/  ISETP.GE.AND P3, PT, R72, R98, PT ;  /* 0x000000624800720c */ /* 0x000fe20003f66270 */
[----:B------:R-:W-:Y:S01]  /*2c30*/  IMAD.MOV.U32 R43, RZ, RZ, R61 ;  /* 0x000000ffff2b7224 */ /* 0x000fe200078e003d */
[----:B------:R-:W-:Y:S01]  /*2c40*/  PRMT R110, R41, 0x5410, R40 ;  /* 0x00005410296e7816 */ /* 0x000fe20000000028 */
[----:B------:R-:W-:Y:S01]  /*2c50*/  IMAD.MOV.U32 R41, RZ, RZ, R59 ;  /* 0x000000ffff297224 */ /* 0x000fe200078e003b */
[----:B------:R-:W-:Y:S01]  /*2c60*/  MOV R40, R58 ;  /* 0x0000003a00287202 */ /* 0x000fe20000000f00 */
[----:B------:R-:W-:Y:S01]  /*2c70*/  BSSY B1, `(.L_x_496) ;  /* 0x0000023000017945 */ /* 0x000fe20003800000 */
[----:B------:R-:W-:Y:S01]  /*2c80*/  PRMT R113, R42, 0x5410, R43 ;  /* 0x000054102a717816 */ /* 0x000fe2000000002b */
[----:B------:R-:W-:Y:S01]  /*2c90*/  IMAD.MOV.U32 R42, RZ, RZ, R62 ;  /* 0x000000ffff2a7224 */ /* 0x000fe200078e003e */
[----:B------:R-:W-:Y:S01]  /*2ca0*/  PRMT R107, R41, 0x5410, R40 ;  /* 0x00005410296b7816 */ /* 0x000fe20000000028 */
[----:B------:R-:W-:Y:S01]  /*2cb0*/  IMAD.MOV.U32 R43, RZ, RZ, R63 ;  /* 0x000000ffff2b7224 */ /* 0x000fe200078e003f */
[----:B------:R-:W-:-:S02]  /*2cc0*/  CS2R R40, SRZ ;  /* 0x0000000000287805 */ /* 0x000fc4000001ff00 */
[----:B------:R-:W-:Y:S02]  /*2cd0*/  CS2R R48, SRZ ;  /* 0x0000000000307805 */ /* 0x000fe4000001ff00 */
[----:B------:R-:W-:Y:S02]  /*2ce0*/  CS2R R52, SRZ ;  /* 0x0000000000347805 */ /* 0x000fe4000001ff00 */
[----:B------:R-:W-:Y:S02]  /*2cf0*/  CS2R R50, SRZ ;  /* 0x0000000000327805 */ /* 0x000fe4000001ff00 */
[----:B------:R-:W-:Y:S02]  /*2d00*/  PRMT R114, R42, 0x5410, R43 ;  /* 0x000054102a727816 */ /* 0x000fe4000000002b */
[----:B------:R-:W-:Y:S02]  /*2d10*/  CS2R R54, SRZ ;  /* 0x0000000000367805 */ /* 0x000fe4000001ff00 */
[----:B------:R-:W-:-:S02]  /*2d20*/  CS2R R44, SRZ ;  /* 0x00000000002c7805 */ /* 0x000fc4000001ff00 */
[----:B------:R-:W-:Y:S02]  /*2d30*/  CS2R R42, SRZ ;  /* 0x00000000002a7805 */ /* 0x000fe4000001ff00 */
[----:B------:R-:W-:Y:S01]  /*2d40*/  CS2R R46, SRZ ;  /* 0x00000000002e7805 */ /* 0x000fe2000001ff00 */
        /* <DEDUP_REMOVED lines=21> */
.L_x_497:
[----:B------:R-:W-:Y:S05]  /*2ea0*/  BSYNC B1 ;  /* 0x0000000000017941 */ /* 0x000fea0003800000 */
.L_x_496:
[----:B0-----:R-:W-:Y:S01]  /*2eb0*/  VIADD R72, R153, 0x60 ;  /* 0x0000006099487836 */ /* 0x001fe20000000000 */
[----:B------:R-:W-:Y:S04]  /*2ec0*/  BSSY B1, `(.L_x_498) ;  /* 0x000001f000017945 */ /* 0x000fe80003800000 */
[----:B------:R-:W-:-:S13]  /*2ed0*/  ISETP.GE.AND P4, PT, R72, R98, PT ;  /* 0x000000624800720c */ /* 0x000fda0003f86270 */
[----:B------:R-:W-:Y:S05]  /*2ee0*/  @P4 BRA `(.L_x_499) ;  /* 0x0000000000704947 */ /* 0x000fea0003800000 */
[----:B------:R-:W0:Y:S01]  /*2ef0*/  LDC.64 R40, c[0x0][0x3f8] ;  /* 0x0000fe00ff287b82 */ /* 0x000e220000000a00 */
[----:B------:R-:W-:Y:S01]  /*2f00*/  IMAD.MOV.U32 R15, RZ, RZ, R90 ;  /* 0x000000ffff0f7224 */ /* 0x000fe200078e005a */
[----:B------:R-:W-:Y:S01]  /*2f10*/  ULDC.64 UR4, c[0x0][0x3e8] ;  /* 0x0000fa0000047ab9 */ /* 0x000fe20000000a00 */
[----:B------:R-:W-:Y:S02]  /*2f20*/  CS2R R44, SRZ ;  /* 0x00000000002c7805 */ /* 0x000fe4000001ff00 */
[----:B------:R-:W-:Y:S01]  /*2f30*/  CS2R R46, SRZ ;  /* 0x00000000002e7805 */ /* 0x000fe2000001ff00 */
[----:B0-----:R-:W-:-:S04]  /*2f40*/  IMAD.WIDE.U32 R14, R40, 0x60, R14 ;  /* 0x00000060280e7825 */ /* 0x001fc800078e000e */
[----:B------:R-:W-:Y:S01]  /*2f50*/  IMAD R13, R41, 0x60, RZ ;  /* 0x00000060290d7824 */ /* 0x000fe200078e02ff */
[----:B------:R-:W-:-:S04]  /*2f60*/  IADD3 R41, P5, R82, R14, RZ ;  /* 0x0000000e52297210 */ /* 0x000fc80007fbe0ff */
[----:B------:R-:W-:Y:S01]  /*2f70*/  IADD3.X R42, R38, R15, R13, P5, !PT ;  /* 0x0000000f262a7210 */ /* 0x000fe20002ffe40d */
[----:B------:R-:W-:Y:S01]  /*2f80*/  IMAD.MOV.U32 R13, RZ, RZ, R11 ;  /* 0x000000ffff0d7224 */ /* 0x000fe200078e000b */
[----:B------:R-:W0:Y:S02]  /*2f90*/  LDC.64 R14, c[0x0][0x408] ;  /* 0x00010200ff0e7b82 */ /* 0x000e240000000a00 */
[----:B0-----:R-:W-:-:S04]  /*2fa0*/  IMAD.WIDE.U32 R12, R14, 0x60, R12 ;  /* 0x000000600e0c7825 */ /* 0x001fc800078e000c */
[----:B------:R-:W-:Y:S01]  /*2fb0*/  IMAD R15, R15, 0x60, RZ ;  /* 0x000000600f0f7824 */ /* 0x000fe200078e02ff */
[----:B------:R-:W-:-:S04]  /*2fc0*/  IADD3 R11, P5, R86, R12, RZ ;  /* 0x0000000c560b7210 */ /* 0x000fc80007fbe0ff */
[----:B------:R-:W-:Y:S02]  /*2fd0*/  IADD3.X R40, R76, R13, R15, P5, !PT ;  /* 0x0000000d4c287210 */ /* 0x000fe40002ffe40f */
        /* <DEDUP_REMOVED lines=13> */
.L_x_499:
[----:B------:R-:W-:Y:S05]  /*30b0*/  BSYNC B1 ;  /* 0x0000000000017941 */ /* 0x000fea0003800000 */
.L_x_498:
[----:B0----5:R-:W-:Y:S01]  /*30c0*/  IMAD.MOV.U32 R12, RZ, RZ, R49 ;  /* 0x000000ffff0c7224 */ /* 0x021fe200078e0031 */
[----:B------:R-:W-:Y:S01]  /*30d0*/  MOV R11, R48 ;  /* 0x00000030000b7202 */ /* 0x000fe20000000f00 */
[----:B------:R-:W-:Y:S01]  /*30e0*/  IMAD.MOV.U32 R13, RZ, RZ, R52 ;  /* 0x000000ffff0d7224 */ /* 0x000fe200078e0034 */
[----:B------:R-:W-:Y:S01]  /*30f0*/  UISETP.NE.AND UP0, UPT, UR41, 0x3, UPT ;  /* 0x000000032900788c */ /* 0x000fe2000bf05270 */
        /* <DEDUP_REMOVED lines=8> */
[----:B------:R-:W-:Y:S02]  /*3180*/  PLOP3.LUT P5, PT, PT, PT, UP0, 0x80, 0x0 ;  /* 0x000000000000781c */ /* 0x000fe40003faf008 */
[----:B------:R-:W-:Y:S01]  /*3190*/  PRMT R119, R11, 0x5410, R12 ;  /* 0x000054100b777816 */ /* 0x000fe2000000000c */
[----:B------:R-:W-:Y:S01]  /*31a0*/  IMAD.MOV.U32 R12, RZ, RZ, R41 ;  /* 0x000000ffff0c7224 */ /* 0x000fe200078e0029 */
[----:B------:R-:W-:Y:S01]  /*31b0*/  PRMT R121, R121, 0x5410, R13 ;  /* 0x0000541079797816 */ /* 0x000fe2000000000d */
[----:B------:R-:W-:Y:S01]  /*31c0*/  IMAD.MOV.U32 R13, RZ, RZ, R44 ;  /* 0x000000ffff0d7224 */ /* 0x000fe200078e002c */
[----:B------:R-:W-:Y:S01]  /*31d0*/  PRMT R122, R14, 0x7610, R122 ;  /* 0x000076100e7a7816 */ /* 0x000fe2000000007a */
[----:B------:R-:W-:Y:S01]  /*31e0*/  IMAD.MOV.U32 R14, RZ, RZ, R45 ;  /* 0x000000ffff0e7224 */ /* 0x000fe200078e002d */
[----:B------:R-:W-:-:S04]  /*31f0*/  MOV R11, R40 ;  /* 0x00000028000b7202 */ /* 0x000fc80000000f00 */
[----:B------:R-:W-:Y:S01]  /*3200*/  PRMT R105, R11, 0x5410, R12 ;  /* 0x000054100b697816 */ /* 0x000fe2000000000c */
[----:B------:R-:W-:Y:S01]  /*3210*/  IMAD.MOV.U32 R12, RZ, RZ, R43 ;  /* 0x000000ffff0c7224 */ /* 0x000fe200078e002b */
[----:B------:R-:W-:Y:S01]  /*3220*/  PRMT R112, R14, 0x5410, R13 ;  /* 0x000054100e707816 */ /* 0x000fe2000000000d */
[----:B------:R-:W-:Y:S01]  /*3230*/  IMAD.MOV.U32 R13, RZ, RZ, R46 ;  /* 0x000000ffff0d7224 */ /* 0x000fe200078e002e */
[----:B------:R-:W-:Y:S01]  /*3240*/  MOV R11, R42 ;  /* 0x0000002a000b7202 */ /* 0x000fe20000000f00 */
[----:B------:R-:W-:-:S03]  /*3250*/  IMAD.MOV.U32 R14, RZ, RZ, R47 ;  /* 0x000000ffff0e7224 */ /* 0x000fc600078e002f */
[----:B------:R-:W-:Y:S02]  /*3260*/  PRMT R106, R11, 0x5410, R12 ;  /* 0x000054100b6a7816 */ /* 0x000fe4000000000c */
[----:B------:R-:W-:Y:S01]  /*3270*/  PRMT R111, R14, 0x5410, R13 ;  /* 0x000054100e6f7816 */ /* 0x000fe2000000000d */
[----:B------:R-:W-:Y:S06]  /*3280*/  @!P5 BRA `(.L_x_500) ;  /* 0x000000000004d947 */ /* 0x000fec0003800000 */
[----:B------:R-:W-:Y:S01]  /*3290*/  BPT.TRAP 0x1 ;  /* 0x000000040000795c */ /* 0x000fe20000300000 */
.L_x_500:
[----:B------:R-:W-:Y:S01]  /*32a0*/  LEA R90, R155, R156, 0x3 ;  /* 0x0000009c9b5a7211 */ /* 0x000fe200078e18ff */
[----:B------:R-:W-:Y:S01]  /*32b0*/  BSSY B1, `(.L_x_501) ;  /* 0x0000004000017945 */ /* 0x000fe20003800000 */
[----:B------:R-:W-:-:S04]  /*32c0*/  SHF.L.U32 R103, R154, 0x1f, RZ ;  /* 0x0000001f9a677819 */ /* 0x000fc800000006ff */
[----:B------:R-:W0:Y:S02]  /*32d0*/  SYNCS.PHASECHK.TRANS64.TRYWAIT P6, [R90+URZ+0x28890], R103 ;  /* 0x028890675a0075a7 */ /* 0x000e2400080c017f */
[----:B0-----:R-:W-:Y:S05]  /*32e0*/  @!P6 BRA `(.L_x_502) ;  /* 0x000001840010e947 */ /* 0x001fea0003800000 */
.L_x_808:
[----:B------:R-:W-:Y:S05]  /*32f0*/  BSYNC B1 ;  /* 0x0000000000017941 */ /* 0x000fea0003800000 */
.L_x_501:
[----:B------:R-:W-:-:S03]  /*3300*/  UMOV UR4, 0xffffffff ;  /* 0xffffffff00047882 */ /* 0x000fc60000000000 */
[----:B------:R-:W-:Y:S05]  /*3310*/  BRA.DIV UR4, `(.L_x_503) ;  /* 0x0000018604187947 */ /* 0x000fea000b800000 */
[----:B------:R1:W2:Y:S04]  /*3320*/  SHFL.IDX PT, R75, R108, RZ, 0x181f ;  /* 0x00181fff6c4b7589 */ /* 0x0002a800000e0000 */
[----:B------:R1:W3:Y:S02]  /*3330*/  SHFL.IDX PT, R74, R109, RZ, 0x181f ;  /* 0x00181fff6d4a7589 */ /* 0x0002e400000e0000 */
.L_x_812:
[----:B------:R-:W-:Y:S01]  /*3340*/  ISETP.NE.AND P6, PT, R124, RZ, PT ;  /* 0x000000ff7c00720c */ /* 0x000fe20003fc5270 */
[----:B------:R-:W-:-:S12]  /*3350*/  BSSY B1, `(.L_x_504) ;  /* 0x0000066000017945 */ /* 0x000fd80003800000 */
[----:B------:R-:W-:Y:S05]  /*3360*/  @P6 BRA `(.L_x_505) ;  /* 0x0000000400906947 */ /* 0x000fea0003800000 */
[----:B------:R-:W-:Y:S04]  /*3370*/  BSSY B2, `(.L_x_506) ;  /* 0x0000032000027945 */ /* 0x000fe80003800000 */
[----:B------:R-:W-:Y:S05]  /*3380*/  @P1 BRA `(.L_x_507) ;  /* 0x0000000000c01947 */ /* 0x000fea0003800000 */
[----:B------:R4:W0:Y:S01]  /*3390*/  LDS.128 R12, [R92+0x18400] ;  /* 0x018400005c0c7984 */ /* 0x0008220000000c00 */
[C---:B---3--:R-:W-:Y:S01]  /*33a0*/  LEA R72, P6, R16.reuse, R74, 0x1 ;  /* 0x0000004a10487211 */ /* 0x048fe200078c08ff */
[----:B------:R-:W-:Y:S03]  /*33b0*/  BSSY B3, `(.L_x_508) ;  /* 0x000002c000037945 */ /* 0x000fe60003800000 */
[----:B--2---:R-:W-:Y:S02]  /*33c0*/  LEA.HI.X R73, R16, R75, R17, 0x1, P6 ;  /* 0x0000004b10497211 */ /* 0x004fe400030f0c11 */
[----:B------:R-:W-:-:S13]  /*33d0*/  ISETP.GE.AND P6, PT, R18, R104, PT ;  /* 0x000000681200720c */ /* 0x000fda0003fc6270 */
[----:B----4-:R-:W-:Y:S05]  /*33e0*/  @P6 BRA `(.L_x_509) ;  /* 0x0000000000a06947 */ /* 0x010fea0003800000 */
[----:B------:R-:W-:Y:S01]  /*33f0*/  SHF.R.U64 R11, R68, 0x10, R69 ;  /* 0x00000010440b7819 */ /* 0x000fe20000001245 */
[--C-:B0-----:R-:W-:Y:S01]  /*3400*/  HADD2.F32 R68, -RZ, R15.reuse.H1_H1 ;  /* 0x3000000fff447230 */ /* 0x101fe20000004100 */
[--C-:B------:R-:W-:Y:S01]  /*3410*/  SHF.R.U64 R124, R70, 0x10, R71.reuse ;  /* 0x00000010467c7819 */ /* 0x100fe20000001247 */
[----:B------:R-:W-:Y:S01]  /*3420*/  HADD2.F32 R15, -RZ, R15.H0_H0 ;  /* 0x2000000fff0f7230 */ /* 0x000fe20000004100 */
[----:B------:R-:W-:Y:S01]  /*3430*/  SHF.R.U32.HI R71, RZ, 0x10, R71 ;  /* 0x00000010ff477819 */ /* 0x000fe20000011647 */
[----:B------:R-:W-:Y:S01]  /*3440*/  HADD2.F32 R70, -RZ, R11.H0_H0 ;  /* 0x2000000bff467230 */ /* 0x000fe20000004100 */
[----:B------:R-:W-:Y:S01]  /*3450*/  SHF.R.U32.HI R69, RZ, 0x10, R69 ;  /* 0x00000010ff457819 */ /* 0x000fe20000011645 */
[----:B------:R-:W-:Y:S02]  /*3460*/  HADD2.F32 R124, -RZ, R124.H0_H0 ;  /* 0x2000007cff7c7230 */ /* 0x000fe40000004100 */
[----:B------:R-:W-:Y:S02]  /*3470*/  HADD2.F32 R11, -RZ, R13.H1_H1 ;  /* 0x3000000dff0b7230 */ /* 0x000fe40000004100 */
[----:B------:R-:W-:-:S02]  /*3480*/  HADD2.F32 R71, -RZ, R71.H0_H0 ;  /* 0x20000047ff477230 */ /* 0x000fc40000004100 */
[----:B------:R-:W-:Y:S02]  /*3490*/  HADD2.F32 R13, -RZ, R13.H0_H0 ;  /* 0x2000000dff0d7230 */ /* 0x000fe40000004100 */
[-C--:B------:R-:W-:Y:S01]  /*34a0*/  FMUL.FTZ R126, R11, R124.reuse ;  /* 0x0000007c0b7e7220 */ /* 0x080fe20000410000 */
[----:B------:R-:W-:Y:S02]  /*34b0*/  HADD2.F32 R69, -RZ, R69.H0_H0 ;  /* 0x20000045ff457230 */ /* 0x000fe40000004100 */
[-C--:B------:R-:W-:Y:S01]  /*34c0*/  FMUL.FTZ R128, R68, R71.reuse ;  /* 0x0000004744807220 */ /* 0x080fe20000410000 */
[----:B------:R-:W-:Y:S01]  /*34d0*/  FMUL.FTZ R71, R15, R71 ;  /* 0x000000470f477220 */ /* 0x000fe20000410000 */
[C---:B------:R-:W-:Y:S01]  /*34e0*/  FMUL.FTZ R124, R13.reuse, R124 ;  /* 0x0000007c0d7c7220 */ /* 0x040fe20000410000 */
[----:B------:R-:W-:Y:S01]  /*34f0*/  FFMA.FTZ R126, R13, R70, -R126 ;  /* 0x000000460d7e7223 */ /* 0x000fe2000001087e */
[----:B------:R-:W-:Y:S01]  /*3500*/  FFMA.FTZ R128, R15, R69, -R128 ;  /* 0x000000450f807223 */ /* 0x000fe20000010880 */
[----:B------:R-:W-:-:S02]  /*3510*/  HADD2.F32 R15, -RZ, R123.H1_H1 ;  /* 0x3000007bff0f7230 */ /* 0x000fc40000004100 */
[----:B------:R-:W-:Y:S01]  /*3520*/  FFMA.FTZ R125, R11, R70, R124 ;  /* 0x000000460b7d7223 */ /* 0x000fe2000001007c */
[--C-:B------:R-:W-:Y:S02]  /*3530*/  HADD2.F32 R11, -RZ, R12.reuse.H1_H1 ;  /* 0x3000000cff0b7230 */ /* 0x100fe40000004100 */
[----:B------:R-:W-:Y:S01]  /*3540*/  FFMA.FTZ R127, R68, R69, R71 ;  /* 0x00000045447f7223 */ /* 0x000fe20000010047 */
[----:B------:R-:W-:Y:S02]  /*3550*/  HADD2.F32 R123, -RZ, R123.H0_H0 ;  /* 0x2000007bff7b7230 */ /* 0x000fe40000004100 */
[----:B------:R-:W-:Y:S02]  /*3560*/  HADD2.F32 R12, -RZ, R12.H0_H0 ;  /* 0x2000000cff0c7230 */ /* 0x000fe40000004100 */
[----:B------:R-:W-:Y:S02]  /*3570*/  HADD2.F32 R13, -RZ, R14.H1_H1 ;  /* 0x3000000eff0d7230 */ /* 0x000fe40000004100 */
[----:B------:R-:W-:Y:S01]  /*3580*/  FMUL.FTZ R71, R11, R123 ;  /* 0x0000007b0b477220 */ /* 0x000fe20000410000 */
[----:B------:R-:W-:-:S02]  /*3590*/  HADD2.F32 R69, -RZ, R122.H1_H1 ;  /* 0x3000007aff457230 */ /* 0x000fc40000004100 */
[C---:B------:R-:W-:Y:S01]  /*35a0*/  FMUL.FTZ R70, R12.reuse, R123 ;  /* 0x0000007b0c467220 */ /* 0x040fe20000410000 */
[----:B------:R-:W-:Y:S02]  /*35b0*/  HADD2.F32 R14, -RZ, R14.H0_H0 ;  /* 0x2000000eff0e7230 */ /* 0x000fe40000004100 */
[----:B------:R-:W-:Y:S01]  /*35c0*/  FFMA.FTZ R71, R12, R15, -R71 ;  /* 0x0000000f0c477223 */ /* 0x000fe20000010847 */
[----:B------:R-:W-:Y:S02]  /*35d0*/  HADD2.F32 R68, -RZ, R120.H0_H0 ;  /* 0x20000078ff447230 */ /* 0x000fe40000004100 */
[----:B------:R-:W-:Y:S01]  /*35e0*/  FMUL.FTZ R123, R13, R69 ;  /* 0x000000450d7b7220 */ /* 0x000fe20000410000 */
[----:B------:R-:W-:Y:S01]  /*35f0*/  FFMA.FTZ R70, R11, R15, R70 ;  /* 0x0000000f0b467223 */ /* 0x000fe20000010046 */
[C---:B------:R-:W-:Y:S01]  /*3600*/  FMUL.FTZ R124, R14.reuse, R69 ;  /* 0x000000450e7c7220 */ /* 0x040fe20000410000 */
[----:B------:R-:W-:Y:S01]  /*3610*/  F2FP.F16.F32.PACK_AB R15, R127, R128 ;  /* 0x000000807f0f723e */ /* 0x000fe200000000ff */
[----:B------:R-:W-:-:S02]  /*3620*/  FFMA.FTZ R123, R14, R68, -R123 ;  /* 0x000000440e7b7223 */ /* 0x000fc4000001087b */
[----:B------:R-:W-:Y:S01]  /*3630*/  FFMA.FTZ R124, R13, R68, R124 ;  /* 0x000000440d7c7223 */ /* 0x000fe2000001007c */
[----:B------:R-:W-:Y:S02]  /*3640*/  F2FP.F16.F32.PACK_AB R13, R125, R126 ;  /* 0x0000007e7d0d723e */ /* 0x000fe400000000ff */
[----:B------:R-:W-:Y:S02]  /*3650*/  F2FP.F16.F32.PACK_AB R12, R70, R71 ;  /* 0x00000047460c723e */ /* 0x000fe400000000ff */
[----:B------:R-:W-:-:S07]  /*3660*/  F2FP.F16.F32.PACK_AB R14, R124, R123 ;  /* 0x0000007b7c0e723e */ /* 0x000fce00000000ff */
.L_x_509:
[----:B------:R-:W-:Y:S05]  /*3670*/  BSYNC B3 ;  /* 0x0000000000037941 */ /* 0x000fea0003800000 */
.L_x_508:
[----:B0-----:R4:W-:Y:S02]  /*3680*/  ST.E.128 desc[UR42][R72.64], R12 ;  /* 0x0000000c48007985 */ /* 0x0019e4000c101d2a */
.L_x_507:
[----:B------:R-:W-:Y:S05]  /*3690*/  BSYNC B2 ;  /* 0x0000000000027941 */ /* 0x000fea0003800000 */
.L_x_506:
[----:B------:R-:W-:Y:S05]  /*36a0*/  @P2 BRA `(.L_x_505) ;  /* 0x0000000000c02947 */ /* 0x000fea0003800000 */
[----:B----4-:R4:W0:Y:S01]  /*36b0*/  LDS.128 R12, [R92+0x1c400] ;  /* 0x01c400005c0c7984 */ /* 0x0108220000000c00 */
        /* <DEDUP_REMOVED lines=13> */
[----:B------:R-:W-:Y:S02]  /*3790*/  HADD2.F32 R67, -RZ, R67.H0_H0 ;  /* 0x20000043ff437230 */ /* 0x000fe40000004100 */
[----:B------:R-:W-:-:S02]  /*37a0*/  HADD2.F32 R11, -RZ, R13.H1_H1 ;  /* 0x3000000dff0b7230 */ /* 0x000fc40000004100 */
[----:B------:R-:W-:Y:S02]  /*37b0*/  HADD2.F32 R13, -RZ, R13.H0_H0 ;  /* 0x2000000dff0d7230 */ /* 0x000fe40000004100 */
[-C--:B------:R-:W-:Y:S01]  /*37c0*/  FMUL.FTZ R71, R15, R67.reuse ;  /* 0x000000430f477220 */ /* 0x080fe20000410000 */
[----:B------:R-:W-:Y:S02]  /*37d0*/  HADD2.F32 R65, -RZ, R65.H0_H0 ;  /* 0x20000041ff417230 */ /* 0x000fe40000004100 */
[-C--:B------:R-:W-:Y:S01]  /*37e0*/  FMUL.FTZ R72, R11, R70.reuse ;  /* 0x000000460b487220 */ /* 0x080fe20000410000 */
[C---:B------:R-:W-:Y:S01]  /*37f0*/  FMUL.FTZ R74, R64.reuse, R67 ;  /* 0x00000043404a7220 */ /* 0x040fe20000410000 */
[C---:B------:R-:W-:Y:S01]  /*3800*/  FMUL.FTZ R70, R13.reuse, R70 ;  /* 0x000000460d467220 */ /* 0x040fe20000410000 */
[----:B------:R-:W-:Y:S01]  /*3810*/  FFMA.FTZ R73, R64, R65, R71 ;  /* 0x0000004140497223 */ /* 0x000fe20000010047 */
[-C--:B------:R-:W-:Y:S02]  /*3820*/  FFMA.FTZ R72, R13, R66.reuse, -R72 ;  /* 0x000000420d487223 */ /* 0x080fe40000010848 */
[----:B------:R-:W-:Y:S01]  /*3830*/  FFMA.FTZ R67, R11, R66, R70 ;  /* 0x000000420b437223 */ /* 0x000fe20000010046 */
[----:B------:R-:W-:-:S02]  /*3840*/  HADD2.F32 R64, -RZ, R116.H0_H0 ;  /* 0x20000074ff407230 */ /* 0x000fc40000004100 */
[----:B------:R-:W-:Y:S01]  /*3850*/  FFMA.FTZ R74, R15, R65, -R74 ;  /* 0x000000410f4a7223 */ /* 0x000fe2000001084a */
[----:B------:R-:W-:Y:S02]  /*3860*/  HADD2.F32 R116, -RZ, R116.H1_H1 ;  /* 0x30000074ff747230 */ /* 0x000fe40000004100 */
[----:B------:R-:W-:Y:S02]  /*3870*/  HADD2.F32 R11, -RZ, R12.H1_H1 ;  /* 0x3000000cff0b7230 */ /* 0x000fe40000004100 */
[----:B------:R-:W-:Y:S02]  /*3880*/  HADD2.F32 R13, -RZ, R14.H1_H1 ;  /* 0x3000000eff0d7230 */ /* 0x000fe40000004100 */
[----:B------:R-:W-:Y:S02]  /*3890*/  HADD2.F32 R12, -RZ, R12.H0_H0 ;  /* 0x2000000cff0c7230 */ /* 0x000fe40000004100 */
[----:B------:R-:W-:Y:S01]  /*38a0*/  FMUL.FTZ R65, R11, R64 ;  /* 0x000000400b417220 */ /* 0x000fe20000410000 */
[----:B------:R-:W-:-:S02]  /*38b0*/  HADD2.F32 R14, -RZ, R14.H0_H0 ;  /* 0x2000000eff0e7230 */ /* 0x000fc40000004100 */
[----:B------:R-:W-:Y:S01]  /*38c0*/  FMUL.FTZ R71, R13, R116 ;  /* 0x000000740d477220 */ /* 0x000fe20000410000 */
[--C-:B------:R-:W-:Y:S02]  /*38d0*/  HADD2.F32 R15, -RZ, R115.reuse.H0_H0 ;  /* 0x20000073ff0f7230 */ /* 0x100fe40000004100 */
[----:B------:R-:W-:Y:S01]  /*38e0*/  FMUL.FTZ R64, R12, R64 ;  /* 0x000000400c407220 */ /* 0x000fe20000410000 */
[----:B------:R-:W-:Y:S02]  /*38f0*/  HADD2.F32 R115, -RZ, R115.H1_H1 ;  /* 0x30000073ff737230 */ /* 0x000fe40000004100 */
[----:B------:R-:W-:Y:S01]  /*3900*/  FMUL.FTZ R116, R14, R116 ;  /* 0x000000740e747220 */ /* 0x000fe20000410000 */
[-C--:B------:R-:W-:Y:S01]  /*3910*/  FFMA.FTZ R65, R12, R15.reuse, -R65 ;  /* 0x0000000f0c417223 */ /* 0x080fe20000010841 */
[----:B------:R-:W-:Y:S01]  /*3920*/  FFMA.FTZ R64, R11, R15, R64 ;  /* 0x0000000f0b407223 */ /* 0x000fe20000010040 */
[-C--:B------:R-:W-:Y:S01]  /*3930*/  FFMA.FTZ R71, R14, R115.reuse, -R71 ;  /* 0x000000730e477223 */ /* 0x080fe20000010847 */
[----:B------:R-:W-:Y:S01]  /*3940*/  FFMA.FTZ R116, R13, R115, R116 ;  /* 0x000000730d747223 */ /* 0x000fe20000010074 */
[----:B------:R-:W-:-:S02]  /*3950*/  F2FP.F16.F32.PACK_AB R13, R67, R72 ;  /* 0x00000048430d723e */ /* 0x000fc400000000ff */
[----:B------:R-:W-:Y:S02]  /*3960*/  F2FP.F16.F32.PACK_AB R15, R73, R74 ;  /* 0x0000004a490f723e */ /* 0x000fe400000000ff */
[----:B------:R-:W-:Y:S02]  /*3970*/  F2FP.F16.F32.PACK_AB R12, R64, R65 ;  /* 0x00000041400c723e */ /* 0x000fe400000000ff */
[----:B------:R-:W-:-:S07]  /*3980*/  F2FP.F16.F32.PACK_AB R14, R116, R71 ;  /* 0x00000047740e723e */ /* 0x000fce00000000ff */
.L_x_511:
[----:B------:R-:W-:Y:S05]  /*3990*/  BSYNC B2 ;  /* 0x0000000000027941 */ /* 0x000fea0003800000 */
.L_x_510:
[----:B0-----:R0:W-:Y:S02]  /*39a0*/  ST.E.128 desc[UR42][R68.64], R12 ;  /* 0x0000000c44007985 */ /* 0x0011e4000c101d2a */
.L_x_505:
[----:B------:R-:W-:Y:S05]  /*39b0*/  BSYNC B1 ;  /* 0x0000000000017941 */ /* 0x000fea0003800000 */
.L_x_504:
[----:B------:R-:W-:-:S03]  /*39c0*/  UMOV UR4, 0xffffffff ;  /* 0xffffffff00047882 */ /* 0x000fc60000000000 */
[----:B------:R-:W-:Y:S05]  /*39d0*/  BRA.DIV UR4, `(.L_x_512) ;  /* 0x0000017e04b47947 */ /* 0x000fea000b800000 */
[----:B------:R0:W0:Y:S04]  /*39e0*/  SHFL.IDX PT, R67, R108, 0x1, 0x181f ;  /* 0x00381f006c437f89 */ /* 0x00002800000e0000 */
[----:B------:R0:W0:Y:S02]  /*39f0*/  SHFL.IDX PT, R66, R109, 0x1, 0x181f ;  /* 0x00381f006d427f89 */ /* 0x00002400000e0000 */
.L_x_816:
[----:B------:R-:W-:Y:S01]  /*3a00*/  ISETP.NE.AND P6, PT, R118, RZ, PT ;  /* 0x000000ff7600720c */ /* 0x000fe20003fc5270 */
[----:B------:R-:W-:-:S12]  /*3a10*/  BSSY B1, `(.L_x_513) ;  /* 0x0000066000017945 */ /* 0x000fd80003800000 */
[----:B------:R-:W-:Y:S05]  /*3a20*/  @P6 BRA `(.L_x_514) ;  /* 0x0000000400906947 */ /* 0x000fea0003800000 */
[----:B------:R-:W-:Y:S04]  /*3a30*/  BSSY B2, `(.L_x_515) ;  /* 0x0000032000027945 */ /* 0x000fe80003800000 */
[----:B------:R-:W-:Y:S05]  /*3a40*/  @P1 BRA `(.L_x_516) ;  /* 0x0000000000c01947 */ /* 0x000fea0003800000 */
[----:B0---4-:R0:W4:Y:S01]  /*3a50*/  LDS.128 R12, [R92+0x19400] ;  /* 0x019400005c0c7984 */ /* 0x0111220000000c00 */
[C---:B------:R-:W-:Y:S01]  /*3a60*/  LEA R64, P6, R16.reuse, R66, 0x1 ;  /* 0x0000004210407211 */ /* 0x040fe200078c08ff */
[----:B------:R-:W-:Y:S03]  /*3a70*/  BSSY B3, `(.L_x_517) ;  /* 0x000002c000037945 */ /* 0x000fe60003800000 */
[----:B------:R-:W-:Y:S02]  /*3a80*/  LEA.HI.X R65, R16, R67, R17, 0x1, P6 ;  /* 0x0000004310417211 */ /* 0x000fe400030f0c11 */
[----:B------:R-:W-:-:S13]  /*3a90*/  ISETP.GE.AND P6, PT, R18, R104, PT ;  /* 0x000000681200720c */ /* 0x000fda0003fc6270 */
[----:B0-----:R-:W-:Y:S05]  /*3aa0*/  @P6 BRA `(.L_x_518) ;  /* 0x0000000000a06947 */ /* 0x001fea0003800000 */
[----:B------:R-:W-:Y:S01]  /*3ab0*/  SHF.R.U64 R11, R60, 0x10, R61 ;  /* 0x000000103c0b7819 */ /* 0x000fe2000000123d */
[--C-:B----4-:R-:W-:Y:S01]  /*3ac0*/  HADD2.F32 R60, -RZ, R15.reuse.H1_H1 ;  /* 0x3000000fff3c7230 */ /* 0x110fe20000004100 */
        /* <DEDUP_REMOVED lines=38> */
.L_x_518:
[----:B------:R-:W-:Y:S05]  /*3d30*/  BSYNC B3 ;  /* 0x0000000000037941 */ /* 0x000fea0003800000 */
.L_x_517:
[----:B----4-:R0:W-:Y:S02]  /*3d40*/  ST.E.128 desc[UR42][R64.64], R12 ;  /* 0x0000000c40007985 */ /* 0x0101e4000c101d2a */
.L_x_516:
[----:B------:R-:W-:Y:S05]  /*3d50*/  BSYNC B2 ;  /* 0x0000000000027941 */ /* 0x000fea0003800000 */
.L_x_515:
        /* <DEDUP_REMOVED lines=21> */
[C---:B------:R-:W-:Y:S01]  /*3eb0*/  FMUL.FTZ R66, R56.reuse, R59 ;  /* 0x0000003b38427220 */ /* 0x040fe20000410000 */
[C---:B------:R-:W-:Y:S01]  /*3ec0*/  FMUL.FTZ R62, R13.reuse, R62 ;  /* 0x0000003e0d3e7220 */ /* 0x040fe20000410000 */
[----:B------:R-:W-:Y:S01]  /*3ed0*/  FFMA.FTZ R64, R13, R58, -R64 ;  /* 0x0000003a0d407223 */ /* 0x000fe20000010840 */
[----:B------:R-:W-:Y:S01]  /*3ee0*/  FFMA.FTZ R65, R56, R57, R63 ;  /* 0x0000003938417223 */ /* 0x000fe2000001003f */
[----:B------:R-:W-:-:S02]  /*3ef0*/  HADD2.F32 R56, -RZ, R107.H1_H1 ;  /* 0x3000006bff387230 */ /* 0x000fc40000004100 */
[----:B------:R-:W-:Y:S01]  /*3f00*/  FFMA.FTZ R59, R11, R58, R62 ;  /* 0x0000003a0b3b7223 */ /* 0x000fe2000001003e */
[----:B------:R-:W-:Y:S02]  /*3f10*/  HADD2.F32 R11, -RZ, R12.H1_H1 ;  /* 0x3000000cff0b7230 */ /* 0x000fe40000004100 */
[----:B------:R-:W-:Y:S01]  /*3f20*/  FFMA.FTZ R66, R15, R57, -R66 ;  /* 0x000000390f427223 */ /* 0x000fe20000010842 */
[----:B------:R-:W-:Y:S02]  /*3f30*/  HADD2.F32 R13, -RZ, R14.H1_H1 ;  /* 0x3000000eff0d7230 */ /* 0x000fe40000004100 */
[----:B------:R-:W-:Y:S02]  /*3f40*/  HADD2.F32 R107, -RZ, R107.H0_H0 ;  /* 0x2000006bff6b7230 */ /* 0x000fe40000004100 */
[----:B------:R-:W-:Y:S01]  /*3f50*/  FMUL.FTZ R57, R11, R56 ;  /* 0x000000380b397220 */ /* 0x000fe20000410000 */
[----:B------:R-:W-:Y:S02]  /*3f60*/  HADD2.F32 R12, -RZ, R12.H0_H0 ;  /* 0x2000000cff0c7230 */ /* 0x000fe40000004100 */
[----:B------:R-:W-:-:S02]  /*3f70*/  HADD2.F32 R14, -RZ, R14.H0_H0 ;  /* 0x2000000eff0e7230 */ /* 0x000fc40000004100 */
[-C--:B------:R-:W-:Y:S01]  /*3f80*/  FMUL.FTZ R63, R13, R107.reuse ;  /* 0x0000006b0d3f7220 */ /* 0x080fe20000410000 */
[--C-:B------:R-:W-:Y:S02]  /*3f90*/  HADD2.F32 R15, -RZ, R110.reuse.H1_H1 ;  /* 0x3000006eff0f7230 */ /* 0x100fe40000004100 */
[----:B------:R-:W-:Y:S01]  /*3fa0*/  FMUL.FTZ R56, R12, R56 ;  /* 0x000000380c387220 */ /* 0x000fe20000410000 */
[----:B------:R-:W-:Y:S02]  /*3fb0*/  HADD2.F32 R110, -RZ, R110.H0_H0 ;  /* 0x2000006eff6e7230 */ /* 0x000fe40000004100 */
        /* <DEDUP_REMOVED lines=9> */
.L_x_520:
[----:B------:R-:W-:Y:S05]  /*4050*/  BSYNC B2 ;  /* 0x0000000000027941 */ /* 0x000fea0003800000 */
.L_x_519:
[----:B----4-:R0:W-:Y:S02]  /*4060*/  ST.E.128 desc[UR42][R60.64], R12 ;  /* 0x0000000c3c007985 */ /* 0x0101e4000c101d2a */
.L_x_514:
[----:B------:R-:W-:Y:S05]  /*4070*/  BSYNC B1 ;  /* 0x0000000000017941 */ /* 0x000fea0003800000 */
.L_x_513:
[----:B------:R-:W-:-:S03]  /*4080*/  UMOV UR4, 0xffffffff ;  /* 0xffffffff00047882 */ /* 0x000fc60000000000 */
[----:B------:R-:W-:Y:S05]  /*4090*/  BRA.DIV UR4, `(.L_x_521) ;  /* 0x0000017a04507947 */ /* 0x000fea000b800000 */
[----:B------:R0:W0:Y:S04]  /*40a0*/  SHFL.IDX PT, R59, R108, 0x2, 0x181f ;  /* 0x00581f006c3b7f89 */ /* 0x00002800000e0000 */
[----:B------:R0:W0:Y:S02]  /*40b0*/  SHFL.IDX PT, R58, R109, 0x2, 0x181f ;  /* 0x00581f006d3a7f89 */ /* 0x00002400000e0000 */
.L_x_820:
[----:B------:R-:W-:Y:S04]  /*40c0*/  BSSY B1, `(.L_x_522) ;  /* 0x0000067000017945 */ /* 0x000fe80003800000 */
        /* <DEDUP_REMOVED lines=17> */
[--C-:B------:R-:W-:Y:S02]  /*41e0*/  HADD2.F32 R11, -RZ, R13.reuse.H1_H1 ;  /* 0x3000000dff0b7230 */ /* 0x100fe40000004100 */
[----:B------:R-:W-:-:S02]  /*41f0*/  HADD2.F32 R13, -RZ, R13.H0_H0 ;  /* 0x2000000dff0d7230 */ /* 0x000fc40000004100 */
[----:B------:R-:W-:Y:S02]  /*4200*/  HADD2.F32 R55, -RZ, R55.H0_H0 ;  /* 0x20000037ff377230 */ /* 0x000fe40000004100 */
[-C--:B------:R-:W-:Y:S01]  /*4210*/  FMUL.FTZ R62, R11, R60.reuse ;  /* 0x0000003c0b3e7220 */ /* 0x080fe20000410000 */
[----:B------:R-:W-:Y:S02]  /*4220*/  HADD2.F32 R53, -RZ, R53.H0_H0 ;  /* 0x20000035ff357230 */ /* 0x000fe40000004100 */
[----:B------:R-:W-:Y:S01]  /*4230*/  FMUL.FTZ R60, R13, R60 ;  /* 0x0000003c0d3c7220 */ /* 0x000fe20000410000 */
[----:B------:R-:W-:Y:S02]  /*4240*/  HADD2.F32 R122, -RZ, R122.H0_H0 ;  /* 0x2000007aff7a7230 */ /* 0x000fe40000004100 */
[-C--:B------:R-:W-:Y:S01]  /*4250*/  FMUL.FTZ R64, R52, R55.reuse ;  /* 0x0000003734407220 */ /* 0x080fe20000410000 */
[----:B------:R-:W-:Y:S01]  /*4260*/  FMUL.FTZ R61, R15, R55 ;  /* 0x000000370f3d7220 */ /* 0x000fe20000410000 */
[----:B------:R-:W-:Y:S01]  /*4270*/  FFMA.FTZ R55, R11, R54, R60 ;  /* 0x000000360b377223 */ /* 0x000fe2000001003c */
[----:B------:R-:W-:-:S02]  /*4280*/  HADD2.F32 R11, -RZ, R12.H1_H1 ;  /* 0x3000000cff0b7230 */ /* 0x000fc40000004100 */
[-C--:B------:R-:W-:Y:S01]  /*4290*/  FFMA.FTZ R64, R15, R53.reuse, -R64 ;  /* 0x000000350f407223 */ /* 0x080fe20000010840 */
[----:B------:R-:W-:Y:S01]  /*42a0*/  FFMA.FTZ R62, R13, R54, -R62 ;  /* 0x000000360d3e7223 */ /* 0x000fe2000001083e */
[----:B------:R-:W-:Y:S02]  /*42b0*/  HADD2.F32 R15, -RZ, R121.H1_H1 ;  /* 0x30000079ff0f7230 */ /* 0x000fe40000004100 */
[----:B------:R-:W-:Y:S01]  /*42c0*/  FFMA.FTZ R61, R52, R53, R61 ;  /* 0x00000035343d7223 */ /* 0x000fe2000001003d */
[----:B------:R-:W-:Y:S02]  /*42d0*/  HADD2.F32 R12, -RZ, R12.H0_H0 ;  /* 0x2000000cff0c7230 */ /* 0x000fe40000004100 */
[--C-:B------:R-:W-:Y:S02]  /*42e0*/  HADD2.F32 R13, -RZ, R14.reuse.H1_H1 ;  /* 0x3000000eff0d7230 */ /* 0x100fe40000004100 */
[----:B------:R-:W-:Y:S01]  /*42f0*/  FMUL.FTZ R53, R11, R15 ;  /* 0x0000000f0b357220 */ /* 0x000fe20000410000 */
[----:B------:R-:W-:-:S02]  /*4300*/  HADD2.F32 R14, -RZ, R14.H0_H0 ;  /* 0x2000000eff0e7230 */ /* 0x000fc40000004100 */
[----:B------:R-:W-:Y:S01]  /*4310*/  FMUL.FTZ R52, R12, R15 ;  /* 0x0000000f0c347220 */ /* 0x000fe20000410000 */
[----:B------:R-:W-:Y:S02]  /*4320*/  HADD2.F32 R121, -RZ, R121.H0_H0 ;  /* 0x20000079ff797230 */ /* 0x000fe40000004100 */
[-C--:B------:R-:W-:Y:S01]  /*4330*/  FMUL.FTZ R15, R13, R122.reuse ;  /* 0x0000007a0d0f7220 */ /* 0x080fe20000410000 */
[----:B------:R-:W-:Y:S02]  /*4340*/  HADD2.F32 R120, -RZ, R120.H1_H1 ;  /* 0x30000078ff787230 */ /* 0x000fe40000004100 */
[C---:B------:R-:W-:Y:S01]  /*4350*/  FMUL.FTZ R122, R14.reuse, R122 ;  /* 0x0000007a0e7a7220 */ /* 0x040fe20000410000 */
[----:B------:R-:W-:Y:S01]  /*4360*/  F2FP.F16.F32.PACK_AB R61, R61, R64 ;  /* 0x000000403d3d723e */ /* 0x000fe200000000ff */
[-C--:B------:R-:W-:Y:S02]  /*4370*/  FFMA.FTZ R15, R14, R121.reuse, -R15 ;  /* 0x000000790e0f7223 */ /* 0x080fe4000001080f */
[----:B------:R-:W-:Y:S01]  /*4380*/  FFMA.FTZ R122, R13, R121, R122 ;  /* 0x000000790d7a7223 */ /* 0x000fe2000001007a */
[-C--:B------:R-:W-:Y:S01]  /*4390*/  FFMA.FTZ R53, R12, R120.reuse, -R53 ;  /* 0x000000780c357223 */ /* 0x080fe20000010835 */
[----:B------:R-:W-:Y:S01]  /*43a0*/  FFMA.FTZ R52, R11, R120, R52 ;  /* 0x000000780b347223 */ /* 0x000fe20000010034 */
[----:B------:R-:W-:-:S02]  /*43b0*/  F2FP.F16.F32.PACK_AB R13, R55, R62 ;  /* 0x0000003e370d723e */ /* 0x000fc400000000ff */
[----:B------:R-:W-:Y:S01]  /*43c0*/  F2FP.F16.F32.PACK_AB R14, R122, R15 ;  /* 0x0000000f7a0e723e */ /* 0x000fe200000000ff */
[----:B------:R-:W-:Y:S01]  /*43d0*/  IMAD.MOV.U32 R15, RZ, RZ, R61 ;  /* 0x000000ffff0f7224 */ /* 0x000fe200078e003d */
[----:B------:R-:W-:-:S07]  /*43e0*/  F2FP.F16.F32.PACK_AB R12, R52, R53 ;  /* 0x00000035340c723e */ /* 0x000fce00000000ff */
.L_x_527:
[----:B------:R-:W-:Y:S05]  /*43f0*/  BSYNC B3 ;  /* 0x0000000000037941 */ /* 0x000fea0003800000 */
.L_x_526:
[----:B----4-:R0:W-:Y:S02]  /*4400*/  ST.E.128 desc[UR42][R56.64], R12 ;  /* 0x0000000c38007985 */ /* 0x0101e4000c101d2a */
.L_x_525:
[----:B------:R-:W-:Y:S05]  /*4410*/  BSYNC B2 ;  /* 0x0000000000027941 */ /* 0x000fea0003800000 */
.L_x_524:
        /* <DEDUP_REMOVED lines=25> */
[----:B------:R-:W-:-:S02]  /*45b0*/  HADD2.F32 R48, -RZ, R119.H0_H0 ;  /* 0x20000077ff307230 */ /* 0x000fc40000004100 */
[----:B------:R-:W-:Y:S01]  /*45c0*/  FFMA.FTZ R51, R11, R50, R54 ;  /* 0x000000320b337223 */ /* 0x000fe20000010036 */
[----:B------:R-:W-:Y:S02]  /*45d0*/  HADD2.F32 R11, -RZ, R12.H1_H1 ;  /* 0x3000000cff0b7230 */ /* 0x000fe40000004100 */
[----:B------:R-:W-:Y:S01]  /*45e0*/  FFMA.FTZ R58, R15, R49, -R58 ;  /* 0x000000310f3a7223 */ /* 0x000fe2000001083a */
[----:B------:R-:W-:Y:S02]  /*45f0*/  HADD2.F32 R13, -RZ, R14.H1_H1 ;  /* 0x3000000eff0d7230 */ /* 0x000fe40000004100 */
[----:B------:R-:W-:Y:S02]  /*4600*/  HADD2.F32 R119, -RZ, R119.H1_H1 ;  /* 0x30000077ff777230 */ /* 0x000fe40000004100 */
[----:B------:R-:W-:Y:S01]  /*4610*/  FMUL.FTZ R49, R11, R48 ;  /* 0x000000300b317220 */ /* 0x000fe20000410000 */
[----:B------:R-:W-:Y:S02]  /*4620*/  HADD2.F32 R12, -RZ, R12.H0_H0 ;  /* 0x2000000cff0c7230 */ /* 0x000fe40000004100 */
[----:B------:R-:W-:-:S02]  /*4630*/  HADD2.F32 R14, -RZ, R14.H0_H0 ;  /* 0x2000000eff0e7230 */ /* 0x000fc40000004100 */
[-C--:B------:R-:W-:Y:S01]  /*4640*/  FMUL.FTZ R55, R13, R119.reuse ;  /* 0x000000770d377220 */ /* 0x080fe20000410000 */
        /* <DEDUP_REMOVED lines=12> */
.L_x_529:
[----:B------:R-:W-:Y:S05]  /*4710*/  BSYNC B2 ;  /* 0x0000000000027941 */ /* 0x000fea0003800000 */
.L_x_528:
[----:B----4-:R0:W-:Y:S02]  /*4720*/  ST.E.128 desc[UR42][R52.64], R12 ;  /* 0x0000000c34007985 */ /* 0x0101e4000c101d2a */
.L_x_523:
[----:B------:R-:W-:Y:S05]  /*4730*/  BSYNC B1 ;  /* 0x0000000000017941 */ /* 0x000fea0003800000 */
.L_x_522:
[----:B------:R-:W-:-:S03]  /*4740*/  UMOV UR4, 0xffffffff ;  /* 0xffffffff00047882 */ /* 0x000fc60000000000 */
[----:B------:R-:W-:Y:S05]  /*4750*/  BRA.DIV UR4, `(.L_x_530) ;  /* 0x0000017204ec7947 */ /* 0x000fea000b800000 */
[----:B------:R2:W2:Y:S04]  /*4760*/  SHFL.IDX PT, R51, R108, 0x3, 0x181f ;  /* 0x00781f006c337f89 */ /* 0x0004a800000e0000 */
[----:B01----:R-:W0:Y:S02]  /*4770*/  SHFL.IDX PT, R109, R109, 0x3, 0x181f ;  /* 0x00781f006d6d7f89 */ /* 0x003e2400000e0000 */
.L_x_824:
[----:B------:R-:W-:Y:S05]  /*4780*/  @P4 BRA `(.L_x_531) ;  /* 0x0000003400504947 */ /* 0x000fea0003800000 */
[----:B------:R-:W-:Y:S04]  /*4790*/  BSSY B1, `(.L_x_532) ;  /* 0x0000032000017945 */ /* 0x000fe80003800000 */
[----:B------:R-:W-:Y:S05]  /*47a0*/  @P1 BRA `(.L_x_533) ;  /* 0x0000000000c01947 */ /* 0x000fea0003800000 */
[----:B----4-:R1:W4:Y:S01]  /*47b0*/  LDS.128 R12, [R92+0x1b400] ;  /* 0x01b400005c0c7984 */ /* 0x0103220000000c00 */
[C---:B0-----:R-:W-:Y:S01]  /*47c0*/  LEA R48, P3, R16.reuse, R109, 0x1 ;  /* 0x0000006d10307211 */ /* 0x041fe200078608ff */
[----:B------:R-:W-:Y:S03]  /*47d0*/  BSSY B2, `(.L_x_534) ;  /* 0x000002c000027945 */ /* 0x000fe60003800000 */
[----:B--2---:R-:W-:Y:S02]  /*47e0*/  LEA.HI.X R49, R16, R51, R17, 0x1, P3 ;  /* 0x0000003310317211 */ /* 0x004fe400018f0c11 */
[----:B------:R-:W-:-:S13]  /*47f0*/  ISETP.GE.AND P3, PT, R18, R104, PT ;  /* 0x000000681200720c */ /* 0x000fda0003f66270 */
[----:B-1----:R-:W-:Y:S05]  /*4800*/  @P3 BRA `(.L_x_535) ;  /* 0x0000000000a03947 */ /* 0x002fea0003800000 */
        /* <DEDUP_REMOVED lines=40> */
.L_x_535:
[----:B------:R-:W-:Y:S05]  /*4a90*/  BSYNC B2 ;  /* 0x0000000000027941 */ /* 0x000fea0003800000 */
.L_x_534:
[----:B----4-:R1:W-:Y:S02]  /*4aa0*/  ST.E.128 desc[UR42][R48.64], R12 ;  /* 0x0000000c30007985 */ /* 0x0103e4000c101d2a */
.L_x_533:
[----:B------:R-:W-:Y:S05]  /*4ab0*/  BSYNC B1 ;  /* 0x0000000000017941 */ /* 0x000fea0003800000 */
.L_x_532:
[----:B------:R-:W-:Y:S05]  /*4ac0*/  @P2 BRA `(.L_x_531) ;  /* 0x0000003000802947 */ /* 0x000fea0003800000 */
[----:B-1--4-:R1:W4:Y:S01]  /*4ad0*/  LDS.128 R12, [R92+0x1f400] ;  /* 0x01f400005c0c7984 */ /* 0x0123220000000c00 */
        /* <DEDUP_REMOVED lines=45> */
.L_x_537:
[----:B------:R-:W-:Y:S05]  /*4db0*/  BSYNC B1 ;  /* 0x0000000000017941 */ /* 0x000fea0003800000 */
.L_x_536:
[----:B----4-:R0:W-:Y:S01]  /*4dc0*/  ST.E.128 desc[UR42][R44.64], R12 ;  /* 0x0000000c2c007985 */ /* 0x0101e2000c101d2a */
[----:B------:R-:W-:Y:S05]  /*4dd0*/  BRA `(.L_x_531) ;  /* 0x0000002c00bc7947 */ /* 0x000fea0003800000 */
.L_x_491:
[----:B------:R-:W-:-:S05]  /*4de0*/  VIADD R40, R153, 0x20 ;  /* 0x0000002099287836 */ /* 0x000fca0000000000 */
[----:B------:R-:W-:Y:S01]  /*4df0*/  ISETP.GE.AND P4, PT, R40, R98, PT ;  /* 0x000000622800720c */ /* 0x000fe20003f86270 */
[----:B------:R-:W-:-:S03]  /*4e00*/  VIADD R40, R153, 0x40 ;  /* 0x0000004099287836 */ /* 0x000fc60000000000 */
[----:B------:R-:W-:-:S13]  /*4e10*/  ISETP.GE.OR P4, PT, R16, R104, P4 ;  /* 0x000000681000720c */ /* 0x000fda0002786670 */
[----:B------:R-:W-:Y:S01]  /*4e20*/  @!P4 IADD3 R46, P3, P5, R84, R14, R20 ;  /* 0x0000000e542ec210 */ /* 0x000fe20007d7e014 */
[----:B------:R-:W0:Y:S03]  /*4e30*/  @!P4 LDC.64 R56, c[0x0][0x3e8] ;  /* 0x0000fa00ff38cb82 */ /* 0x000e260000000a00 */
[----:B------:R-:W-:Y:S02]  /*4e40*/  @!P4 IADD3.X R47, R39, R90, R8, P3, P5 ;  /* 0x0000005a272fc210 */ /* 0x000fe40001fea408 */
[----:B------:R-:W-:-:S03]  /*4e50*/  @!P4 IADD3 R44, P3, P5, R88, R12, R33 ;  /* 0x0000000c582cc210 */ /* 0x000fc60007d7e021 */
[----:B------:R-:W1:Y:S01]  /*4e60*/  @!P4 LDC.64 R58, c[0x0][0x400] ;  /* 0x00010000ff3acb82 */ /* 0x000e620000000a00 */
[----:B------:R-:W-:Y:S02]  /*4e70*/  @!P4 IADD3.X R45, R78, R11, R30, P3, P5 ;  /* 0x0000000b4e2dc210 */ /* 0x000fe40001fea41e */
[----:B------:R-:W-:-:S04]  /*4e80*/  ISETP.GE.AND P3, PT, R40, R98, PT ;  /* 0x000000622800720c */ /* 0x000fc80003f66270 */
[----:B------:R-:W-:-:S13]  /*4e90*/  ISETP.GE.OR P3, PT, R16, R104, P3 ;  /* 0x000000681000720c */ /* 0x000fda0001f66670 */
[----:B------:R-:W-:Y:S01]  /*4ea0*/  @!P3 IADD3 R42, P5, P6, R84, R21, R14 ;  /* 0x00000015542ab210 */ /* 0x000fe20007ebe00e */
[----:B------:R-:W2:Y:S03]  /*4eb0*/  @!P3 LDC.64 R64, c[0x0][0x3e8] ;  /* 0x0000fa00ff40bb82 */ /* 0x000ea60000000a00 */
[----:B------:R-:W-:Y:S02]  /*4ec0*/  @!P3 IADD3.X R43, R39, R9, R90, P5, P6 ;  /* 0x00000009272bb210 */ /* 0x000fe40002fec45a */
[----:B------:R-:W-:-:S03]  /*4ed0*/  @!P3 IADD3 R40, P5, P6, R88, R34, R12 ;  /* 0x000000225828b210 */ /* 0x000fc60007ebe00c */
[----:B------:R-:W3:Y:S01]  /*4ee0*/  @!P3 LDC.64 R66, c[0x0][0x400] ;  /* 0x00010000ff42bb82 */ /* 0x000ee20000000a00 */
[----:B------:R-:W-:Y:S02]  /*4ef0*/  @!P3 IADD3.X R41, R78, R31, R11, P5, P6 ;  /* 0x0000001f4e29b210 */ /* 0x000fe40002fec40b */
[----:B------:R-:W-:-:S04]  /*4f00*/  ISETP.GE.AND P5, PT, R153, R98, PT ;  /* 0x000000629900720c */ /* 0x000fc80003fa6270 */
[----:B------:R-:W-:-:S13]  /*4f10*/  ISETP.GE.OR P5, PT, R16, R104, P5 ;  /* 0x000000681000720c */ /* 0x000fda0002fa6670 */
[----:B------:R-:W4:Y:S01]  /*4f20*/  @!P5 LDC.64 R48, c[0x0][0x3e8] ;  /* 0x0000fa00ff30db82 */ /* 0x000f220000000a00 */
[----:B------:R-:W-:-:S04]  /*4f30*/  @!P5 IADD3 R50, P6, R84, R14, RZ ;  /* 0x0000000e5432d210 */ /* 0x000fc80007fde0ff */
[----:B------:R-:W-:Y:S02]  /*4f40*/  @!P5 IADD3.X R51, R90, R39, RZ, P6, !PT ;  /* 0x000000275a33d210 */ /* 0x000fe400037fe4ff */
[----:B----4-:R-:W-:-:S04]  /*4f50*/  @!P5 LEA R48, P6, R50, R48, 0x1 ;  /* 0x000000303230d211 */ /* 0x010fc800078c08ff */
[----:B------:R-:W-:Y:S02]  /*4f60*/  @!P5 LEA.HI.X R49, R50, R49, R51, 0x1, P6 ;  /* 0x000000313231d211 */ /* 0x000fe400030f0c33 */
[----:B------:R-:W4:Y:S01]  /*4f70*/  @!P5 LDC.64 R50, c[0x0][0x400] ;  /* 0x00010000ff32db82 */ /* 0x000f220000000a00 */
[----:B------:R-:W-:-:S05]  /*4f80*/  @!P5 IADD3 R52, P6, R88, R12, RZ ;  /* 0x0000000c5834d210 */ /* 0x000fca0007fde0ff */
[----:B------:R-:W-:Y:S01]  /*4f90*/  @!P5 IMAD.X R53, R11, 0x1, R78, P6 ;  /* 0x000000010b35d824 */ /* 0x000fe200030e064e */
[----:B----4-:R-:W-:-:S04]  /*4fa0*/  @!P5 LEA R50, P6, R52, R50, 0x1 ;  /* 0x000000323432d211 */ /* 0x010fc800078c08ff */
[----:B------:R-:W-:Y:S02]  /*4fb0*/  @!P5 LEA.HI.X R51, R52, R51, R53, 0x1, P6 ;  /* 0x000000333433d211 */ /* 0x000fe400030f0c35 */
[----:B0-----:R-:W-:-:S04]  /*4fc0*/  @!P4 LEA R56, P6, R46, R56, 0x1 ;  /* 0x000000382e38c211 */ /* 0x001fc800078c08ff */
[----:B------:R-:W-:Y:S02]  /*4fd0*/  @!P4 LEA.HI.X R57, R46, R57, R47, 0x1, P6 ;  /* 0x000000392e39c211 */ /* 0x000fe400030f0c2f */
[----:B------:R-:W-:Y:S02]  /*4fe0*/  CS2R R46, SRZ ;  /* 0x00000000002e7805 */ /* 0x000fe4000001ff00 */
[----:B-1----:R-:W-:-:S04]  /*4ff0*/  @!P4 LEA R58, P6, R44, R58, 0x1 ;  /* 0x0000003a2c3ac211 */ /* 0x002fc800078c08ff */
[----:B------:R-:W-:Y:S02]  /*5000*/  @!P4 LEA.HI.X R59, R44, R59, R45, 0x1, P6 ;  /* 0x0000003b2c3bc211 */ /* 0x000fe400030f0c2d */
[----:B------:R-:W-:Y:S02]  /*5010*/  CS2R R44, SRZ ;  /* 0x00000000002c7805 */ /* 0x000fe4000001ff00 */
[----:B--2---:R-:W-:-:S04]  /*5020*/  @!P3 LEA R64, P6, R42, R64, 0x1 ;  /* 0x000000402a40b211 */ /* 0x004fc800078c08ff */
[----:B------:R-:W-:Y:S02]  /*5030*/  @!P3 LEA.HI.X R65, R42, R65, R43, 0x1, P6 ;  /* 0x000000412a41b211 */ /* 0x000fe400030f0c2b */
[----:B------:R-:W-:Y:S02]  /*5040*/  CS2R R42, SRZ ;  /* 0x00000000002a7805 */ /* 0x000fe4000001ff00 */
[C---:B---3--:R-:W-:Y:S01]  /*5050*/  @!P3 LEA R66, P6, R40.reuse, R66, 0x1 ;  /* 0x000000422842b211 */ /* 0x048fe200078c08ff */
[----:B------:R0:W5:Y:S03]  /*5060*/  @!P5 LDG.E.128 R44, desc[UR42][R50.64] ;  /* 0x0000002a322cd981 */ /* 0x000166000c1e1d00 */
[----:B------:R-:W-:Y:S02]  /*5070*/  @!P3 LEA.HI.X R67, R40, R67, R41, 0x1, P6 ;  /* 0x000000432843b211 */ /* 0x000fe400030f0c29 */
[----:B------:R-:W-:-:S02]  /*5080*/  CS2R R40, SRZ ;  /* 0x0000000000287805 */ /* 0x000fc4000001ff00 */
[----:B------:R-:W-:Y:S02]  /*5090*/  CS2R R54, SRZ ;  /* 0x0000000000367805 */ /* 0x000fe4000001ff00 */
[----:B------:R-:W-:Y:S01]  /*50a0*/  CS2R R52, SRZ ;  /* 0x0000000000347805 */ /* 0x000fe2000001ff00 */
[----:B------:R-:W-:Y:S01]  /*50b0*/  VIADD R68, R153, 0x60 ;  /* 0x0000006099447836 */ /* 0x000fe20000000000 */
[----:B------:R1:W5:Y:S01]  /*50c0*/  @!P5 LDG.E.128 R40, desc[UR42][R48.64] ;  /* 0x0000002a3028d981 */ /* 0x000362000c1e1d00 */
[----:B0-----:R-:W-:-:S03]  /*50d0*/  CS2R R50, SRZ ;  /* 0x0000000000327805 */ /* 0x001fc6000001ff00 */
[----:B------:R0:W5:Y:S01]  /*50e0*/  @!P4 LDG.E.128 R52, desc[UR42][R58.64] ;  /* 0x0000002a3a34c981 */ /* 0x000162000c1e1d00 */
[----:B-1----:R-:W-:-:S06]  /*50f0*/  CS2R R48, SRZ ;  /* 0x0000000000307805 */ /* 0x002fcc000001ff00 */
[----:B------:R1:W5:Y:S01]  /*5100*/  @!P4 LDG.E.128 R48, desc[UR42][R56.64] ;  /* 0x0000002a3830c981 */ /* 0x000362000c1e1d00 */
[----:B------:R-:W-:-:S04]  /*5110*/  ISETP.GE.AND P4, PT, R68, R98, PT ;  /* 0x000000624400720c */ /* 0x000fc80003f86270 */
[----:B------:R-:W-:Y:S02]  /*5120*/  ISETP.GE.OR P4, PT, R16, R104, P4 ;  /* 0x000000681000720c */ /* 0x000fe40002786670 */
[----:B0-----:R-:W-:Y:S02]  /*5130*/  CS2R R58, SRZ ;  /* 0x00000000003a7805 */ /* 0x001fe4000001ff00 */
[----:B------:R-:W-:Y:S02]  /*5140*/  CS2R R62, SRZ ;  /* 0x00000000003e7805 */ /* 0x000fe4000001ff00 */
[----:B------:R-:W-:Y:S02]  /*5150*/  CS2R R60, SRZ ;  /* 0x00000000003c7805 */ /* 0x000fe4000001ff00 */
[----:B-1----:R-:W-:Y:S01]  /*5160*/  CS2R R56, SRZ ;  /* 0x0000000000387805 */ /* 0x002fe2000001ff00 */
[----:B------:R-:W-:Y:S01]  /*5170*/  BSSY B1, `(.L_x_538) ;  /* 0x000001d000017945 */ /* 0x000fe20003800000 */
[----:B------:R-:W-:-:S02]  /*5180*/  CS2R R70, SRZ ;  /* 0x0000000000467805 */ /* 0x000fc4000001ff00 */
[----:B------:R-:W-:Y:S01]  /*5190*/  CS2R R68, SRZ ;  /* 0x0000000000447805 */ /* 0x000fe2000001ff00 */
[----:B------:R0:W5:Y:S04]  /*51a0*/  @!P3 LDG.E.128 R60, desc[UR42][R66.64] ;  /* 0x0000002a423cb981 */ /* 0x000168000c1e1d00 */
[----:B------:R1:W5:Y:S01]  /*51b0*/  @!P3 LDG.E.128 R56, desc[UR42][R64.64] ;  /* 0x0000002a4038b981 */ /* 0x000362000c1e1d00 */
[----:B------:R-:W-:Y:S02]  /*51c0*/  ISETP.GE.AND P3, PT, R16, R104, PT ;  /* 0x000000681000720c */ /* 0x000fe40003f66270 */
[----:B0-----:R-:W-:Y:S02]  /*51d0*/  CS2R R66, SRZ ;  /* 0x0000000000427805 */ /* 0x001fe4000001ff00 */
[----:B-1----:R-:W-:Y:S01]  /*51e0*/  CS2R R64, SRZ ;  /* 0x0000000000407805 */ /* 0x002fe2000001ff00 */
[----:B------:R-:W-:Y:S08]  /*51f0*/  @P4 BRA `(.L_x_539) ;  /* 0x0000000000504947 */ /* 0x000ff00003800000 */
[----:B------:R-:W0:Y:S01]  /*5200*/  LDC.64 R64, c[0x0][0x3f8] ;  /* 0x0000fe00ff407b82 */ /* 0x000e220000000a00 */
[----:B------:R-:W-:Y:S01]  /*5210*/  IMAD.MOV.U32 R15, RZ, RZ, R90 ;  /* 0x000000ffff0f7224 */ /* 0x000fe200078e005a */
[----:B------:R-:W-:Y:S01]  /*5220*/  MOV R13, R11 ;  /* 0x0000000b000d7202 */ /* 0x000fe20000000f00 */
[----:B------:R-:W-:Y:S01]  /*5230*/  ULDC.64 UR4, c[0x0][0x3e8] ;  /* 0x0000fa0000047ab9 */ /* 0x000fe20000000a00 */
[----:B0-----:R-:W-:-:S04]  /*5240*/  IMAD.WIDE.U32 R14, R64, 0x60, R14 ;  /* 0x00000060400e7825 */ /* 0x001fc800078e000e */
[----:B------:R-:W-:Y:S01]  /*5250*/  IMAD R66, R65, 0x60, RZ ;  /* 0x0000006041427824 */ /* 0x000fe200078e02ff */
[----:B------:R-:W-:-:S04]  /*5260*/  IADD3 R65, P4, R84, R14, RZ ;  /* 0x0000000e54417210 */ /* 0x000fc80007f9e0ff */
[----:B------:R-:W-:Y:S02]  /*5270*/  IADD3.X R66, R39, R15, R66, P4, !PT ;  /* 0x0000000f27427210 */ /* 0x000fe400027fe442 */
        /* <DEDUP_REMOVED lines=8> */
[----:B------:R-:W-:-:S03]  /*5300*/  LEA R68, P4, R11, UR4, 0x1 ;  /* 0x000000040b447c11 */ /* 0x000fc6000f8808ff */
[----:B------:R-:W5:Y:S01]  /*5310*/  LDG.E.128 R64, desc[UR42][R64.64] ;  /* 0x0000002a40407981 */ /* 0x000f62000c1e1d00 */
[----:B------:R-:W-:-:S06]  /*5320*/  LEA.HI.X R69, R11, UR5, R12, 0x1, P4 ;  /* 0x000000050b457c11 */ /* 0x000fcc000a0f0c0c */
[----:B------:R-:W5:Y:S03]  /*5330*/  LDG.E.128 R68, desc[UR42][R68.64] ;  /* 0x0000002a44447981 */ /* 0x000f66000c1e1d00 */
.L_x_539:
[----:B------:R-:W-:Y:S05]  /*5340*/  BSYNC B1 ;  /* 0x0000000000017941 */ /* 0x000fea0003800000 */
.L_x_538:
[----:B-----5:R-:W-:Y:S01]  /*5350*/  IMAD.MOV.U32 R11, RZ, RZ, R66 ;  /* 0x000000ffff0b7224 */ /* 0x020fe200078e0042 */
[----:B------:R-:W-:Y:S01]  /*5360*/  MOV R14, R65 ;  /* 0x00000041000e7202 */ /* 0x000fe20000000f00 */
[----:B------:R-:W-:Y:S01]  /*5370*/  IMAD.MOV.U32 R12, RZ, RZ, R67 ;  /* 0x000000ffff0c7224 */ /* 0x000fe200078e0043 */
[----:B------:R-:W-:Y:S01]  /*5380*/  UISETP.NE.AND UP0, UPT, UR41, 0x3, UPT ;  /* 0x000000032900788c */ /* 0x000fe2000bf05270 */
[----:B------:R-:W-:-:S03]  /*5390*/  IMAD.MOV.U32 R13, RZ, RZ, R64 ;  /* 0x000000ffff0d7224 */ /* 0x000fc600078e0040 */
[----:B------:R-:W-:Y:S01]  /*53a0*/  PRMT R115, R12, 0x5410, R11 ;  /* 0x000054100c737816 */ /* 0x000fe2000000000b */
[----:B------:R-:W-:Y:S01]  /*53b0*/  IMAD.MOV.U32 R11, RZ, RZ, R70 ;  /* 0x000000ffff0b7224 */ /* 0x000fe200078e0046 */
[----:B------:R-:W-:Y:S01]  /*53c0*/  PRMT R114, R14, 0x5410, R13 ;  /* 0x000054100e727816 */ /* 0x000fe2000000000d */
[----:B------:R-:W-:Y:S01]  /*53d0*/  IMAD.MOV.U32 R12, RZ, RZ, R71 ;  /* 0x000000ffff0c7224 */ /* 0x000fe200078e0047 */
[----:B------:R-:W-:Y:S01]  /*53e0*/  MOV R14, R69 ;  /* 0x00000045000e7202 */ /* 0x000fe20000000f00 */
[----:B------:R-:W-:Y:S01]  /*53f0*/  IMAD.MOV.U32 R13, RZ, RZ, R68 ;  /* 0x000000ffff0d7224 */ /* 0x000fe200078e0044 */
[----:B------:R-:W-:Y:S02]  /*5400*/  PLOP3.LUT P5, PT, PT, PT, UP0, 0x80, 0x0 ;  /* 0x000000000000781c */ /* 0x000fe40003faf008 */
[----:B------:R-:W-:Y:S01]  /*5410*/  PRMT R113, R12, 0x5410, R11 ;  /* 0x000054100c717816 */ /* 0x000fe2000000000b */
[----:B------:R-:W-:Y:S01]  /*5420*/  IMAD.MOV.U32 R11, RZ, RZ, R42 ;  /* 0x000000ffff0b7224 */ /* 0x000fe200078e002a */
[----:B------:R-:W-:Y:S01]  /*5430*/  PRMT R111, R14, 0x5410, R13 ;  /* 0x000054100e6f7816 */ /* 0x000fe2000000000d */
[----:B------:R-:W-:Y:S01]  /*5440*/  IMAD.MOV.U32 R12, RZ, RZ, R43 ;  /* 0x000000ffff0c7224 */ /* 0x000fe200078e002b */
[----:B------:R-:W-:Y:S01]  /*5450*/  MOV R14, R41 ;  /* 0x00000029000e7202 */ /* 0x000fe20000000f00 */
[----:B------:R-:W-:Y:S01]  /*5460*/  IMAD.MOV.U32 R13, RZ, RZ, R40 ;  /* 0x000000ffff0d7224 */ /* 0x000fe200078e0028 */
[----:B------:R-:W-:Y:S01]  /*5470*/  PRMT R124, R11, 0x7610, R124 ;  /* 0x000076100b7c7816 */ /* 0x000fe2000000007c */
[----:B------:R-:W-:Y:S01]  /*5480*/  IMAD.MOV.U32 R11, RZ, RZ, R46 ;  /* 0x000000ffff0b7224 */ /* 0x000fe200078e002e */
[----:B------:R-:W-:Y:S01]  /*5490*/  PRMT R126, R12, 0x7610, R126 ;  /* 0x000076100c7e7816 */ /* 0x000fe2000000007e */
[----:B------:R-:W-:Y:S01]  /*54a0*/  IMAD.MOV.U32 R12, RZ, RZ, R47 ;  /* 0x000000ffff0c7224 */ /* 0x000fe200078e002f */
[----:B------:R-:W-:Y:S01]  /*54b0*/  PRMT R125, R13, 0x7610, R125 ;  /* 0x000076100d7d7816 */ /* 0x000fe2000000007d */
[----:B------:R-:W-:Y:S01]  /*54c0*/  IMAD.MOV.U32 R13, RZ, RZ, R44 ;  /* 0x000000ffff0d7224 */ /* 0x000fe200078e002c */
[----:B------:R-:W-:-:S02]  /*54d0*/  PRMT R127, R14, 0x7610, R127 ;  /* 0x000076100e7f7816 */ /* 0x000fc4000000007f */
[----:B------:R-:W-:Y:S02]  /*54e0*/  MOV R14, R45 ;  /* 0x0000002d000e7202 */ /* 0x000fe40000000f00 */
[----:B------:R-:W-:Y:S01]  /*54f0*/  PRMT R124, R124, 0x5410, R11 ;  /* 0x000054107c7c7816 */ /* 0x000fe2000000000b */
[----:B------:R-:W-:Y:S01]  /*5500*/  IMAD.MOV.U32 R11, RZ, RZ, R50 ;  /* 0x000000ffff0b7224 */ /* 0x000fe200078e0032 */
[----:B------:R-:W-:Y:S01]  /*5510*/  PRMT R126, R126, 0x5410, R12 ;  /* 0x000054107e7e7816 */ /* 0x000fe2000000000c */
[----:B------:R-:W-:Y:S01]  /*5520*/  IMAD.MOV.U32 R12, RZ, RZ, R51 ;  /* 0x000000ffff0c7224 */ /* 0x000fe200078e0033 */
[----:B------:R-:W-:Y:S01]  /*5530*/  PRMT R125, R125, 0x5410, R13 ;  /* 0x000054107d7d7816 */ /* 0x000fe2000000000d */
[----:B------:R-:W-:Y:S01]  /*5540*/  IMAD.MOV.U32 R13, RZ, RZ, R48 ;  /* 0x000000ffff0d7224 */ /* 0x000fe200078e0030 */
[----:B------:R-:W-:Y:S02]  /*5550*/  PRMT R127, R127, 0x5410, R14 ;  /* 0x000054107f7f7816 */ /* 0x000fe4000000000e */
[----:B------:R-:W-:-:S02]  /*5560*/  MOV R14, R49 ;  /* 0x00000031000e7202 */ /* 0x000fc40000000f00 */
[----:B------:R-:W-:Y:S01]  /*5570*/  PRMT R121, R11, 0x7610, R121 ;  /* 0x000076100b797816 */ /* 0x000fe20000000079 */
[----:B------:R-:W-:Y:S01]  /*5580*/  IMAD.MOV.U32 R11, RZ, RZ, R54 ;  /* 0x000000ffff0b7224 */ /* 0x000fe200078e0036 */
[----:B------:R-:W-:Y:S01]  /*5590*/  PRMT R120, R13, 0x5410, R12 ;  /* 0x000054100d787816 */ /* 0x000fe2000000000c */
[----:B------:R-:W-:Y:S01]  /*55a0*/  IMAD.MOV.U32 R12, RZ, RZ, R55 ;  /* 0x000000ffff0c7224 */ /* 0x000fe200078e0037 */
[----:B------:R-:W-:Y:S01]  /*55b0*/  PRMT R123, R14, 0x7610, R123 ;  /* 0x000076100e7b7816 */ /* 0x000fe2000000007b */
[----:B------:R-:W-:Y:S01]  /*55c0*/  IMAD.MOV.U32 R13, RZ, RZ, R52 ;  /* 0x000000ffff0d7224 */ /* 0x000fe200078e0034 */
[----:B------:R-:W-:Y:S02]  /*55d0*/  MOV R14, R53 ;  /* 0x00000035000e7202 */ /* 0x000fe40000000f00 */
[----:B------:R-:W-:Y:S01]  /*55e0*/  PRMT R121, R121, 0x5410, R11 ;  /* 0x0000541079797816 */ /* 0x000fe2000000000b */
[----:B------:R-:W-:Y:S01]  /*55f0*/  IMAD.MOV.U32 R11, RZ, RZ, R58 ;  /* 0x000000ffff0b7224 */ /* 0x000fe200078e003a */
[----:B------:R-:W-:Y:S01]  /*5600*/  PRMT R122, R13, 0x5410, R12 ;  /* 0x000054100d7a7816 */ /* 0x000fe2000000000c */
[----:B------:R-:W-:Y:S01]  /*5610*/  IMAD.MOV.U32 R12, RZ, RZ, R59 ;  /* 0x000000ffff0c7224 */ /* 0x000fe200078e003b */
[----:B------:R-:W-:Y:S01]  /*5620*/  PRMT R123, R123, 0x5410, R14 ;  /* 0x000054107b7b7816 */ /* 0x000fe2000000000e */
[----:B------:R-:W-:Y:S01]  /*5630*/  IMAD.MOV.U32 R13, RZ, RZ, R56 ;  /* 0x000000ffff0d7224 */ /* 0x000fe200078e0038 */
[----:B------:R-:W-:-:S02]  /*5640*/  MOV R14, R57 ;  /* 0x00000039000e7202 */ /* 0x000fc40000000f00 */
        /* <DEDUP_REMOVED lines=10> */
.L_x_540:
[----:B------:R-:W-:Y:S01]  /*56f0*/  IMAD R90, R155, 0x8, R156 ;  /* 0x000000089b5a7824 */ /* 0x000fe200078e029c */
[----:B------:R-:W-:Y:S01]  /*5700*/  SHF.L.U32 R103, R154, 0x1f, RZ ;  /* 0x0000001f9a677819 */ /* 0x000fe200000006ff */
[----:B------:R-:W0:Y:S01]  /*5710*/  LDC R110, c[0x0][0x2f4] ;  /* 0x0000bd00ff6e7b82 */ /* 0x000e220000000800 */
[----:B------:R-:W-:Y:S02]  /*5720*/  BSSY B1, `(.L_x_541) ;  /* 0x0000003000017945 */ /* 0x000fe40003800000 */
[----:B------:R-:W1:Y:S02]  /*5730*/  SYNCS.PHASECHK.TRANS64.TRYWAIT P4, [R90+URZ+0x28890], R103 ;  /* 0x028890675a0075a7 */ /* 0x000e64000808017f */
[----:B-1----:R-:W-:Y:S05]  /*5740*/  @!P4 BRA `(.L_x_542) ;  /* 0x00000164003cc947 */ /* 0x002fea0003800000 */
.L_x_825:
[----:B------:R-:W-:Y:S05]  /*5750*/  BSYNC B1 ;  /* 0x0000000000017941 */ /* 0x000fea0003800000 */
.L_x_541:
[----:B------:R-:W-:Y:S01]  /*5760*/  UMOV UR4, 0xffffffff ;  /* 0xffffffff00047882 */ /* 0x000fe20000000000 */
[----:B0-----:R-:W-:Y:S02]  /*5770*/  IMAD.IADD R112, R110, 0x1, -R37 ;  /* 0x000000016e707824 */ /* 0x001fe400078e0a25 */
[----:B------:R-:W-:Y:S05]  /*5780*/  BRA.DIV UR4, `(.L_x_543) ;  /* 0x0000016604407947 */ /* 0x000fea000b800000 */
[----:B------:R0:W2:Y:S04]  /*5790*/  SHFL.IDX PT, R107, R108, RZ, 0x181f ;  /* 0x00181fff6c6b7589 */ /* 0x0000a800000e0000 */
[----:B------:R0:W3:Y:S02]  /*57a0*/  SHFL.IDX PT, R106, R109, RZ, 0x181f ;  /* 0x00181fff6d6a7589 */ /* 0x0000e400000e0000 */
.L_x_829:
[----:B------:R-:W-:Y:S01]  /*57b0*/  ISETP.GE.OR P4, PT, R153, R98, P1 ;  /* 0x000000629900720c */ /* 0x000fe20000f86670 */
[----:B------:R-:W-:-:S12]  /*57c0*/  BSSY B1, `(.L_x_544) ;  /* 0x0000073000017945 */ /* 0x000fd80003800000 */
[----:B------:R-:W-:Y:S05]  /*57d0*/  @P4 BRA `(.L_x_545) ;  /* 0x0000000400c44947 */ /* 0x000fea0003800000 */
[----:B------:R-:W-:Y:S01]  /*57e0*/  SEL R11, R37, R112, !P0 ;  /* 0x00000070250b7207 */ /* 0x000fe20004000000 */
[----:B------:R-:W-:Y:S01]  /*57f0*/  BSSY B2, `(.L_x_546) ;  /* 0x000006b000027945 */ /* 0x000fe20003800000 */
[----:B------:R-:W-:Y:S02]  /*5800*/  SHF.L.U32 R15, R153, 0x6, RZ ;  /* 0x00000006990f7819 */ /* 0x000fe400000006ff */
[----:B------:R-:W-:Y:S02]  /*5810*/  SHF.R.S32.HI R12, RZ, 0x1f, R11 ;  /* 0x0000001fff0c7819 */ /* 0x000fe4000001140b */
[C---:B---3--:R-:W-:Y:S02]  /*5820*/  LEA R104, P4, R77.reuse, R106, 0x1 ;  /* 0x0000006a4d687211 */ /* 0x048fe400078808ff */
[----:B------:R-:W-:Y:S02]  /*5830*/  LEA.HI R12, R12, R11, RZ, 0x4 ;  /* 0x0000000b0c0c7211 */ /* 0x000fe400078f20ff */
[----:B--2---:R-:W-:-:S02]  /*5840*/  LEA.HI.X R105, R77, R107, R81, 0x1, P4 ;  /* 0x0000006b4d697211 */ /* 0x004fc400020f0c51 */
[----:B------:R-:W-:-:S04]  /*5850*/  LEA.HI.SX32 R12, R12, R79, 0x1c ;  /* 0x0000004f0c0c7211 */ /* 0x000fc800078fe2ff */
[----:B------:R-:W-:Y:S01]  /*5860*/  SHF.R.S32.HI R13, RZ, 0x1f, R12 ;  /* 0x0000001fff0d7819 */ /* 0x000fe2000001140c */
[----:B------:R-:W-:-:S03]  /*5870*/  IMAD.SHL.U32 R11, R12, 0x8, RZ ;  /* 0x000000080c0b7824 */ /* 0x000fc600078e00ff */
[----:B------:R-:W-:Y:S02]  /*5880*/  LEA.HI R13, R13, R12, RZ, 0x3 ;  /* 0x0000000c0d0d7211 */ /* 0x000fe400078f18ff */
[----:B------:R-:W-:-:S03]  /*5890*/  LOP3.LUT R12, R11, 0x38, RZ, 0xc0, !PT ;  /* 0x000000380b0c7812 */ /* 0x000fc600078ec0ff */
[----:B------:R-:W-:Y:S01]  /*58a0*/  IMAD.SHL.U32 R14, R13, 0x400, RZ ;  /* 0x000004000d0e7824 */ /* 0x000fe200078e00ff */
[----:B------:R-:W-:-:S04]  /*58b0*/  LOP3.LUT R13, R12, 0x1c0, R15, 0xf8, !PT ;  /* 0x000001c00c0d7812 */ /* 0x000fc800078ef80f */
[----:B------:R-:W-:Y:S02]  /*58c0*/  LOP3.LUT R14, R14, 0x7fffe000, RZ, 0xc0, !PT ;  /* 0x7fffe0000e0e7812 */ /* 0x000fe400078ec0ff */
[----:B------:R-:W-:-:S04]  /*58d0*/  LOP3.LUT R13, R13, R200, RZ, 0x3c, !PT ;  /* 0x000000c80d0d7212 */ /* 0x000fc800078e3cff */
[----:B------:R-:W-:Y:S01]  /*58e0*/  IADD3 R14, R13, R14, R201 ;  /* 0x0000000e0d0e7210 */ /* 0x000fe20007ffe0c9 */
[----:B------:R-:W-:-:S04]  /*58f0*/  IMAD R13, R155, 0x4000, R7 ;  /* 0x000040009b0d7824 */ /* 0x000fc800078e0207 */
[----:B------:R-:W-:Y:S01]  /*5900*/  IMAD R15, R155, 0x4000, R14 ;  /* 0x000040009b0f7824 */ /* 0x000fe200078e020e */
[----:B------:R-:W-:-:S03]  /*5910*/  LEA R13, R13, R156, 0x1 ;  /* 0x0000009c0d0d7211 */ /* 0x000fc600078e08ff */
[----:B------:R-:W-:-:S03]  /*5920*/  IMAD R72, R15, 0x2, R156 ;  /* 0x000000020f487824 */ /* 0x000fc600078e029c */
[----:B------:R-:W2:Y:S04]  /*5930*/  LDS.128 R12, [R13+0x18400] ;  /* 0x018400000d0c7984 */ /* 0x000ea80000000c00 */
[----:B------:R-:W3:Y:S01]  /*5940*/  LDS.128 R72, [R72+0x18400] ;  /* 0x0184000048487984 */ /* 0x000ee20000000c00 */
[----:B------:R-:W-:Y:S05]  /*5950*/  @P3 BRA `(.L_x_547) ;  /* 0x0000000400503947 */ /* 0x000fea0003800000 */
[----:B------:R-:W-:Y:S01]  /*5960*/  SHF.R.U32.HI R131, RZ, 0x10, R45 ;  /* 0x00000010ff837819 */ /* 0x000fe2000001162d */
[----:B---3--:R-:W-:Y:S01]  /*5970*/  IMAD.MOV.U32 R129, RZ, RZ, R75 ;  /* 0x000000ffff817224 */ /* 0x008fe200078e004b */
[--C-:B------:R-:W-:Y:S01]  /*5980*/  SHF.R.U64 R40, R40, 0x10, R41.reuse ;  /* 0x0000001028287819 */ /* 0x100fe20000001229 */
[----:B------:R-:W-:Y:S01]  /*5990*/  HADD2.F32 R130, -RZ, R127.H1_H1 ;  /* 0x3000007fff827230 */ /* 0x000fe20000004100 */
[----:B------:R-:W-:Y:S01]  /*59a0*/  SHF.R.U32.HI R132, RZ, 0x10, R41 ;  /* 0x00000010ff847819 */ /* 0x000fe20000011629 */
[----:B------:R-:W-:Y:S01]  /*59b0*/  HADD2.F32 R75, -RZ, R73.H0_H0 ;  /* 0x20000049ff4b7230 */ /* 0x000fe20000004100 */
[----:B------:R-:W-:Y:S01]  /*59c0*/  SHF.R.U64 R44, R44, 0x10, R45 ;  /* 0x000000102c2c7819 */ /* 0x000fe2000000122d */
[----:B--2---:R-:W-:Y:S01]  /*59d0*/  IMAD.MOV.U32 R45, RZ, RZ, R15 ;  /* 0x000000ffff2d7224 */ /* 0x004fe200078e000f */
[----:B------:R-:W-:Y:S01]  /*59e0*/  SHF.R.U64 R41, R42, 0x10, R43 ;  /* 0x000000102a297819 */ /* 0x000fe2000000122b */
[----:B------:R-:W-:Y:S01]  /*59f0*/  HADD2.F32 R15, -RZ, R13.H0_H0 ;  /* 0x2000000dff0f7230 */ /* 0x000fe20000004100 */
[--C-:B------:R-:W-:Y:S01]  /*5a00*/  SHF.R.U64 R42, R46, 0x10, R47.reuse ;  /* 0x000000102e2a7819 */ /* 0x100fe2000000122f */
[----:B------:R-:W-:Y:S01]  /*5a10*/  HADD2.F32 R131, -RZ, R131.H0_H0 ;  /* 0x20000083ff837230 */ /* 0x000fe20000004100 */
[----:B------:R-:W-:Y:S01]  /*5a20*/  SHF.R.U32.HI R47, RZ, 0x10, R47 ;  /* 0x00000010ff2f7819 */ /* 0x000fe2000001162f */
[----:B------:R-:W-:Y:S01]  /*5a30*/  HADD2.F32 R46, -RZ, R13.H1_H1 ;  /* 0x3000000dff2e7230 */ /* 0x000fe20000004100 */
[----:B------:R-:W-:Y:S01]  /*5a40*/  SHF.R.U32.HI R43, RZ, 0x10, R43 ;  /* 0x00000010ff2b7819 */ /* 0x000fe2000001162b */
[----:B------:R-:W-:-:S02]  /*5a50*/  HADD2.F32 R128, -RZ, R127.H0_H0 ;  /* 0x2000007fff807230 */ /* 0x000fc40000004100 */
[----:B------:R-:W-:Y:S02]  /*5a60*/  HADD2.F32 R73, -RZ, R73.H1_H1 ;  /* 0x30000049ff497230 */ /* 0x000fe40000004100 */
[-C--:B------:R-:W-:Y:S01]  /*5a70*/  FMUL.FTZ R134, R46, R131.reuse ;  /* 0x000000832e867220 */ /* 0x080fe20000410000 */
[----:B------:R-:W-:Y:S02]  /*5a80*/  HADD2.F32 R127, -RZ, R132.H0_H0 ;  /* 0x20000084ff7f7230 */ /* 0x000fe40000004100 */
[-C--:B------:R-:W-:Y:S01]  /*5a90*/  FMUL.FTZ R132, R75, R130.reuse ;  /* 0x000000824b847220 */ /* 0x080fe20000410000 */
[----:B------:R-:W-:Y:S01]  /*5aa0*/  FMUL.FTZ R130, R15, R130 ;  /* 0x000000820f827220 */ /* 0x000fe20000410000 */
[----:B------:R-:W-:Y:S01]  /*5ab0*/  FMUL.FTZ R133, R73, R131 ;  /* 0x0000008349857220 */ /* 0x000fe20000410000 */
[----:B------:R-:W-:Y:S02]  /*5ac0*/  HADD2.F32 R41, -RZ, R41.H0_H0 ;  /* 0x20000029ff297230 */ /* 0x000fe40000004100 */
[-C--:B------:R-:W-:Y:S01]  /*5ad0*/  FFMA.FTZ R13, R15, R128.reuse, -R132 ;  /* 0x000000800f0d7223 */ /* 0x080fe20000010884 */
[----:B------:R-:W-:Y:S01]  /*5ae0*/  FFMA.FTZ R15, R75, R128, R130 ;  /* 0x000000804b0f7223 */ /* 0x000fe20000010082 */
[----:B------:R-:W-:Y:S01]  /*5af0*/  FFMA.FTZ R128, R73, R127, R134 ;  /* 0x0000007f49807223 */ /* 0x000fe20000010086 */
[----:B------:R-:W-:-:S02]  /*5b00*/  HADD2.F32 R132, -RZ, R126.H1_H1 ;  /* 0x3000007eff847230 */ /* 0x000fc40000004100 */
[----:B------:R-:W-:Y:S01]  /*5b10*/  FFMA.FTZ R46, R46, R127, -R133 ;  /* 0x0000007f2e2e7223 */ /* 0x000fe20000010885 */
[----:B------:R-:W-:Y:S02]  /*5b20*/  HADD2.F32 R75, -RZ, R129.H0_H0 ;  /* 0x20000081ff4b7230 */ /* 0x000fe40000004100 */
[----:B------:R-:W-:Y:S01]  /*5b30*/  HADD2.F32 R130, -RZ, R126.H0_H0 ;  /* 0x2000007eff827230 */ /* 0x000fe20000004100 */
[----:B------:R-:W-:Y:S01]  /*5b40*/  F2FP.F16.F32.PACK_AB R15, R128, R15 ;  /* 0x0000000f800f723e */ /* 0x000fe200000000ff */
[----:B------:R-:W-:Y:S02]  /*5b50*/  HADD2.F32 R73, -RZ, R45.H0_H0 ;  /* 0x2000002dff497230 */ /* 0x000fe40000004100 */
[----:B------:R-:W-:Y:S01]  /*5b60*/  FMUL.FTZ R134, R75, R132 ;  /* 0x000000844b867220 */ /* 0x000fe20000410000 */
[----:B------:R-:W-:Y:S01]  /*5b70*/  HADD2.F32 R129, -RZ, R129.H1_H1 ;  /* 0x30000081ff817230 */ /* 0x000fe20000004100 */
[----:B------:R-:W-:Y:S01]  /*5b80*/  F2FP.F16.F32.PACK_AB R13, R46, R13 ;  /* 0x0000000d2e0d723e */ /* 0x000fe200000000ff */
[----:B------:R-:W-:-:S02]  /*5b90*/  HADD2.F32 R127, -RZ, R47.H0_H0 ;  /* 0x2000002fff7f7230 */ /* 0x000fc40000004100 */
[----:B------:R-:W-:Y:S01]  /*5ba0*/  FMUL.FTZ R132, R73, R132 ;  /* 0x0000008449847220 */ /* 0x000fe20000410000 */
[----:B------:R-:W-:Y:S02]  /*5bb0*/  HADD2.F32 R126, -RZ, R45.H1_H1 ;  /* 0x3000002dff7e7230 */ /* 0x000fe40000004100 */
[----:B------:R-:W-:Y:S02]  /*5bc0*/  HADD2.F32 R47, -RZ, R43.H0_H0 ;  /* 0x2000002bff2f7230 */ /* 0x000fe40000004100 */
[-C--:B------:R-:W-:Y:S01]  /*5bd0*/  FMUL.FTZ R131, R129, R127.reuse ;  /* 0x0000007f81837220 */ /* 0x080fe20000410000 */
[-C--:B------:R-:W-:Y:S01]  /*5be0*/  FFMA.FTZ R43, R73, R130.reuse, -R134 ;  /* 0x00000082492b7223 */ /* 0x080fe20000010886 */
[C---:B------:R-:W-:Y:S01]  /*5bf0*/  FMUL.FTZ R136, R126.reuse, R127 ;  /* 0x0000007f7e887220 */ /* 0x040fe20000410000 */
[----:B------:R-:W-:Y:S01]  /*5c00*/  FFMA.FTZ R45, R75, R130, R132 ;  /* 0x000000824b2d7223 */ /* 0x000fe20000010084 */
[----:B------:R-:W-:Y:S01]  /*5c10*/  FFMA.FTZ R126, R126, R47, -R131 ;  /* 0x0000002f7e7e7223 */ /* 0x000fe20000010883 */
[----:B------:R-:W-:-:S02]  /*5c20*/  HADD2.F32 R73, -RZ, R125.H0_H0 ;  /* 0x2000007dff497230 */ /* 0x000fc40000004100 */
[----:B------:R-:W-:Y:S01]  /*5c30*/  FFMA.FTZ R130, R129, R47, R136 ;  /* 0x0000002f81827223 */ /* 0x000fe20000010088 */
[----:B------:R-:W-:Y:S02]  /*5c40*/  HADD2.F32 R127, -RZ, R44.H0_H0 ;  /* 0x2000002cff7f7230 */ /* 0x000fe40000004100 */
[----:B------:R-:W-:Y:S01]  /*5c50*/  HADD2.F32 R125, -RZ, R125.H1_H1 ;  /* 0x3000007dff7d7230 */ /* 0x000fe20000004100 */
[----:B------:R-:W-:Y:S01]  /*5c60*/  F2FP.F16.F32.PACK_AB R43, R126, R43 ;  /* 0x0000002b7e2b723e */ /* 0x000fe200000000ff */
[----:B------:R-:W-:Y:S02]  /*5c70*/  HADD2.F32 R47, -RZ, R72.H0_H0 ;  /* 0x20000048ff2f7230 */ /* 0x000fe40000004100 */
[----:B------:R-:W-:Y:S02]  /*5c80*/  HADD2.F32 R44, -RZ, R12.H0_H0 ;  /* 0x2000000cff2c7230 */ /* 0x000fe40000004100 */
[----:B------:R-:W-:Y:S02]  /*5c90*/  HADD2.F32 R72, -RZ, R72.H1_H1 ;  /* 0x30000048ff487230 */ /* 0x000fe40000004100 */
[----:B------:R-:W-:Y:S01]  /*5ca0*/  FMUL.FTZ R129, R47, R125 ;  /* 0x0000007d2f817220 */ /* 0x000fe20000410000 */
[----:B------:R-:W-:-:S02]  /*5cb0*/  HADD2.F32 R12, -RZ, R12.H1_H1 ;  /* 0x3000000cff0c7230 */ /* 0x000fc40000004100 */
[----:B------:R-:W-:Y:S02]  /*5cc0*/  HADD2.F32 R75, -RZ, R40.H0_H0 ;  /* 0x20000028ff4b7230 */ /* 0x000fe40000004100 */
[----:B------:R-:W-:Y:S01]  /*5cd0*/  FMUL.FTZ R40, R44, R125 ;  /* 0x0000007d2c287220 */ /* 0x000fe20000410000 */
[-C--:B------:R-:W-:Y:S01]  /*5ce0*/  FMUL.FTZ R125, R72, R127.reuse ;  /* 0x0000007f487d7220 */ /* 0x080fe20000410000 */
[----:B------:R-:W-:Y:S01]  /*5cf0*/  FMUL.FTZ R127, R12, R127 ;  /* 0x0000007f0c7f7220 */ /* 0x000fe20000410000 */
[-C--:B------:R-:W-:Y:S01]  /*5d00*/  FFMA.FTZ R129, R44, R73.reuse, -R129 ;  /* 0x000000492c817223 */ /* 0x080fe20000010881 */
[----:B------:R-:W-:Y:S01]  /*5d10*/  FFMA.FTZ R44, R47, R73, R40 ;  /* 0x000000492f2c7223 */ /* 0x000fe20000010028 */
[-C--:B------:R-:W-:Y:S01]  /*5d20*/  FFMA.FTZ R132, R12, R75.reuse, -R125 ;  /* 0x0000004b0c847223 */ /* 0x080fe2000001087d */
[----:B------:R-:W-:Y:S01]  /*5d30*/  FFMA.FTZ R127, R72, R75, R127 ;  /* 0x0000004b487f7223 */ /* 0x000fe2000001007f */
[----:B------:R-:W-:Y:S02]  /*5d40*/  HADD2.F32 R40, -RZ, R74.H0_H0 ;  /* 0x2000004aff287230 */ /* 0x000fe40000004100 */
[----:B------:R-:W-:-:S02]  /*5d50*/  HADD2.F32 R73, -RZ, R124.H1_H1 ;  /* 0x3000007cff497230 */ /* 0x000fc40000004100 */
[----:B------:R-:W-:Y:S01]  /*5d60*/  HADD2.F32 R75, -RZ, R42.H0_H0 ;  /* 0x2000002aff4b7230 */ /* 0x000fe20000004100 */
[----:B------:R-:W-:Y:S01]  /*5d70*/  F2FP.F16.F32.PACK_AB R72, R127, R44 ;  /* 0x0000002c7f48723e */ /* 0x000fe200000000ff */
[----:B------:R-:W-:Y:S02]  /*5d80*/  HADD2.F32 R12, -RZ, R14.H0_H0 ;  /* 0x2000000eff0c7230 */ /* 0x000fe40000004100 */
[-C--:B------:R-:W-:Y:S01]  /*5d90*/  FMUL.FTZ R125, R40, R73.reuse ;  /* 0x00000049287d7220 */ /* 0x080fe20000410000 */
[----:B------:R-:W-:Y:S02]  /*5da0*/  HADD2.F32 R74, -RZ, R74.H1_H1 ;  /* 0x3000004aff4a7230 */ /* 0x000fe40000004100 */
[----:B------:R-:W-:Y:S02]  /*5db0*/  HADD2.F32 R14, -RZ, R14.H1_H1 ;  /* 0x3000000eff0e7230 */ /* 0x000fe40000004100 */
[----:B------:R-:W-:Y:S01]  /*5dc0*/  FMUL.FTZ R73, R12, R73 ;  /* 0x000000490c497220 */ /* 0x000fe20000410000 */
[----:B------:R-:W-:-:S02]  /*5dd0*/  HADD2.F32 R47, -RZ, R124.H0_H0 ;  /* 0x2000007cff2f7230 */ /* 0x000fc40000004100 */
[-C--:B------:R-:W-:Y:S01]  /*5de0*/  FMUL.FTZ R131, R74, R75.reuse ;  /* 0x0000004b4a837220 */ /* 0x080fe20000410000 */
[----:B------:R-:W-:Y:S02]  /*5df0*/  FMUL.FTZ R75, R14, R75 ;  /* 0x0000004b0e4b7220 */ /* 0x000fe40000410000 */
[-C--:B------:R-:W-:Y:S01]  /*5e00*/  FFMA.FTZ R73, R40, R47.reuse, R73 ;  /* 0x0000002f28497223 */ /* 0x080fe20000010049 */
[----:B------:R-:W-:Y:S01]  /*5e10*/  FFMA.FTZ R125, R12, R47, -R125 ;  /* 0x0000002f0c7d7223 */ /* 0x000fe2000001087d */
[-C--:B------:R-:W-:Y:S01]  /*5e20*/  FFMA.FTZ R74, R74, R41.reuse, R75 ;  /* 0x000000294a4a7223 */ /* 0x080fe2000001004b */
[----:B------:R-:W-:Y:S01]  /*5e30*/  FFMA.FTZ R14, R14, R41, -R131 ;  /* 0x000000290e0e7223 */ /* 0x000fe20000010883 */
[----:B------:R-:W-:Y:S02]  /*5e40*/  F2FP.F16.F32.PACK_AB R75, R130, R45 ;  /* 0x0000002d824b723e */ /* 0x000fe400000000ff */
[----:B------:R-:W-:Y:S02]  /*5e50*/  F2FP.F16.F32.PACK_AB R12, R132, R129 ;  /* 0x00000081840c723e */ /* 0x000fe400000000ff */
[----:B------:R-:W-:-:S02]  /*5e60*/  F2FP.F16.F32.PACK_AB R74, R74, R73 ;  /* 0x000000494a4a723e */ /* 0x000fc400000000ff */
[----:B------:R-:W-:Y:S01]  /*5e70*/  MOV R73, R15 ;  /* 0x0000000f00497202 */ /* 0x000fe20000000f00 */
[----:B------:R-:W-:Y:S01]  /*5e80*/  IMAD.MOV.U32 R15, RZ, RZ, R43 ;  /* 0x000000ffff0f7224 */ /* 0x000fe200078e002b */
[----:B------:R-:W-:-:S07]  /*5e90*/  F2FP.F16.F32.PACK_AB R14, R14, R125 ;  /* 0x0000007d0e0e723e */ /* 0x000fce00000000ff */
.L_x_547:
[----:B------:R-:W-:Y:S05]  /*5ea0*/  BSYNC B2 ;  /* 0x0000000000027941 */ /* 0x000fea0003800000 */
.L_x_546:
[----:B------:R-:W-:Y:S01]  /*5eb0*/  ISETP.GE.AND P4, PT, R11, R110, PT ;  /* 0x0000006e0b00720c */ /* 0x000fe20003f86270 */
[----:B--2---:R4:W-:-:S12]  /*5ec0*/  ST.E.128 desc[UR42][R104.64], R12 ;  /* 0x0000000c68007985 */ /* 0x0049d8000c101d2a */
[----:B------:R-:W-:-:S05]  /*5ed0*/  @!P4 IMAD.WIDE R106, R11, 0x2, R106 ;  /* 0x000000020b6ac825 */ /* 0x000fca00078e026a */
[----:B---3--:R4:W-:Y:S02]  /*5ee0*/  @!P4 ST.E.128 desc[UR42][R106.64], R72 ;  /* 0x000000486a00c985 */ /* 0x0089e4000c101d2a */
.L_x_545:
[----:B------:R-:W-:Y:S05]  /*5ef0*/  BSYNC B1 ;  /* 0x0000000000017941 */ /* 0x000fea0003800000 */
.L_x_544:
[----:B------:R-:W-:-:S03]  /*5f00*/  UMOV UR4, 0xffffffff ;  /* 0xffffffff00047882 */ /* 0x000fc60000000000 */
[----:B------:R-:W-:Y:S05]  /*5f10*/  BRA.DIV UR4, `(.L_x_548) ;  /* 0x0000015e04a87947 */ /* 0x000fea000b800000 */
[----:B------:R0:W0:Y:S04]  /*5f20*/  SHFL.IDX PT, R47, R108, 0x1, 0x181f ;  /* 0x00381f006c2f7f89 */ /* 0x00002800000e0000 */
[----:B------:R0:W0:Y:S02]  /*5f30*/  SHFL.IDX PT, R46, R109, 0x1, 0x181f ;  /* 0x00381f006d2e7f89 */ /* 0x00002400000e0000 */
.L_x_833:
[----:B------:R-:W-:Y:S01]  /*5f40*/  VIADD R11, R153, 0x20 ;  /* 0x00000020990b7836 */ /* 0x000fe20000000000 */
[----:B------:R-:W-:Y:S04]  /*5f50*/  BSSY B1, `(.L_x_549) ;  /* 0x0000076000017945 */ /* 0x000fe80003800000 */
[----:B------:R-:W-:-:S13]  /*5f60*/  ISETP.GE.OR P4, PT, R11, R98, P1 ;  /* 0x000000620b00720c */ /* 0x000fda0000f86670 */
[----:B------:R-:W-:Y:S05]  /*5f70*/  @P4 BRA `(.L_x_550) ;  /* 0x0000000400cc4947 */ /* 0x000fea0003800000 */
[----:B------:R-:W-:Y:S01]  /*5f80*/  SEL R11, R37, R112, !P0 ;  /* 0x00000070250b7207 */ /* 0x000fe20004000000 */
[----:B------:R-:W-:Y:S01]  /*5f90*/  BSSY B2, `(.L_x_551) ;  /* 0x000006d000027945 */ /* 0x000fe20003800000 */
[----:B----4-:R-:W-:Y:S02]  /*5fa0*/  SHF.R.U32.HI R14, RZ, 0x3, R193 ;  /* 0x00000003ff0e7819 */ /* 0x010fe400000116c1 */
[----:B------:R-:W-:Y:S02]  /*5fb0*/  SHF.R.S32.HI R12, RZ, 0x1f, R11 ;  /* 0x0000001fff0c7819 */ /* 0x000fe4000001140b */
[C---:B0-----:R-:W-:Y:S02]  /*5fc0*/  LEA R44, P4, R77.reuse, R46, 0x1 ;  /* 0x0000002e4d2c7211 */ /* 0x041fe400078808ff */
[----:B------:R-:W-:Y:S02]  /*5fd0*/  LEA.HI R12, R12, R11, RZ, 0x4 ;  /* 0x0000000b0c0c7211 */ /* 0x000fe400078f20ff */
[----:B------:R-:W-:-:S02]  /*5fe0*/  LEA.HI.X R45, R77, R47, R81, 0x1, P4 ;  /* 0x0000002f4d2d7211 */ /* 0x000fc400020f0c51 */
[----:B------:R-:W-:-:S04]  /*5ff0*/  LEA.HI.SX32 R12, R12, R79, 0x1c ;  /* 0x0000004f0c0c7211 */ /* 0x000fc800078fe2ff */
[----:B------:R-:W-:Y:S01]  /*6000*/  SHF.R.S32.HI R13, RZ, 0x1f, R12 ;  /* 0x0000001fff0d7819 */ /* 0x000fe2000001140c */
[----:B------:R-:W-:-:S03]  /*6010*/  IMAD.SHL.U32 R11, R12, 0x8, RZ ;  /* 0x000000080c0b7824 */ /* 0x000fc600078e00ff */
[----:B------:R-:W-:Y:S02]  /*6020*/  LEA.HI R13, R13, R12, RZ, 0x3 ;  /* 0x0000000c0d0d7211 */ /* 0x000fe400078f18ff */
[----:B------:R-:W-:Y:S02]  /*6030*/  LOP3.LUT R12, R193, 0x38, R11, 0xf8, !PT ;  /* 0x00000038c10c7812 */ /* 0x000fe400078ef80b */
[----:B------:R-:W-:Y:S02]  /*6040*/  SHF.L.U32 R13, R13, 0xa, RZ ;  /* 0x0000000a0d0d7819 */ /* 0x000fe400000006ff */
[----:B------:R-:W-:Y:S02]  /*6050*/  LOP3.LUT R12, R12, R14, RZ, 0x3c, !PT ;  /* 0x0000000e0c0c7212 */ /* 0x000fe400078e3cff */
[----:B------:R-:W-:-:S04]  /*6060*/  LOP3.LUT R13, R13, 0x7fffe000, RZ, 0xc0, !PT ;  /* 0x7fffe0000d0d7812 */ /* 0x000fc800078ec0ff */
[----:B------:R-:W-:Y:S01]  /*6070*/  IADD3 R12, R12, R13, R199 ;  /* 0x0000000d0c0c7210 */ /* 0x000fe20007ffe0c7 */
[----:B------:R-:W-:-:S04]  /*6080*/  IMAD R13, R155, 0x4000, R4 ;  /* 0x000040009b0d7824 */ /* 0x000fc800078e0204 */
[----:B------:R-:W-:Y:S02]  /*6090*/  IMAD R15, R155, 0x4000, R12 ;  /* 0x000040009b0f7824 */ /* 0x000fe400078e020c */
[----:B------:R-:W-:-:S03]  /*60a0*/  IMAD R13, R13, 0x2, R156 ;  /* 0x000000020d0d7824 */ /* 0x000fc600078e029c */
[----:B------:R-:W-:-:S03]  /*60b0*/  LEA R40, R15, R156, 0x1 ;  /* 0x0000009c0f287211 */ /* 0x000fc600078e08ff */
[----:B------:R-:W0:Y:S04]  /*60c0*/  LDS.128 R12, [R13+0x18400] ;  /* 0x018400000d0c7984 */ /* 0x000e280000000c00 */
[----:B------:R-:W4:Y:S01]  /*60d0*/  LDS.128 R40, [R40+0x18400] ;  /* 0x0184000028287984 */ /* 0x000f220000000c00 */
[----:B------:R-:W-:Y:S05]  /*60e0*/  @P3 BRA `(.L_x_552) ;  /* 0x00000004005c3947 */ /* 0x000fea0003800000 */
[----:B------:R-:W-:Y:S02]  /*60f0*/  SHF.R.U64 R72, R48, 0x10, R49 ;  /* 0x0000001030487819 */ /* 0x000fe40000001231 */
[----:B------:R-:W-:Y:S01]  /*6100*/  SHF.R.U64 R48, R50, 0x10, R51 ;  /* 0x0000001032307819 */ /* 0x000fe20000001233 */
[----:B0-----:R-:W-:Y:S01]  /*6110*/  IMAD.MOV.U32 R50, RZ, RZ, R12 ;  /* 0x000000ffff327224 */ /* 0x001fe200078e000c */
[----:B------:R-:W-:Y:S01]  /*6120*/  SHF.R.U32.HI R74, RZ, 0x10, R53 ;  /* 0x00000010ff4a7819 */ /* 0x000fe20000011635 */
[----:B----4-:R-:W-:Y:S01]  /*6130*/  IMAD.MOV.U32 R12, RZ, RZ, R41 ;  /* 0x000000ffff0c7224 */ /* 0x010fe200078e0029 */
[----:B------:R-:W-:Y:S01]  /*6140*/  SHF.R.U32.HI R73, RZ, 0x10, R49 ;  /* 0x00000010ff497819 */ /* 0x000fe20000011631 */
[----:B------:R-:W-:Y:S01]  /*6150*/  HADD2.F32 R72, -RZ, R72.H0_H0 ;  /* 0x20000048ff487230 */ /* 0x000fe20000004100 */
[----:B------:R-:W-:Y:S01]  /*6160*/  SHF.R.U64 R52, R52, 0x10, R53 ;  /* 0x0000001034347819 */ /* 0x000fe20000001235 */
[----:B------:R-:W-:Y:S01]  /*6170*/  IMAD.MOV.U32 R53, RZ, RZ, R43 ;  /* 0x000000ffff357224 */ /* 0x000fe200078e002b */
[----:B------:R-:W-:Y:S01]  /*6180*/  SHF.R.U32.HI R105, RZ, 0x10, R51 ;  /* 0x00000010ff697819 */ /* 0x000fe20000011633 */
[----:B------:R-:W-:Y:S01]  /*6190*/  IMAD.MOV.U32 R51, RZ, RZ, R40 ;  /* 0x000000ffff337224 */ /* 0x000fe200078e0028 */
[--C-:B------:R-:W-:Y:S01]  /*61a0*/  SHF.R.U64 R49, R54, 0x10, R55.reuse ;  /* 0x0000001036317819 */ /* 0x100fe20000001237 */
[----:B------:R-:W-:Y:S01]  /*61b0*/  HADD2.F32 R40, -RZ, R12.H0_H0 ;  /* 0x2000000cff287230 */ /* 0x000fe20000004100 */
[----:B------:R-:W-:Y:S01]  /*61c0*/  SHF.R.U32.HI R75, RZ, 0x10, R55 ;  /* 0x00000010ff4b7819 */ /* 0x000fe20000011637 */
[--C-:B------:R-:W-:Y:S01]  /*61d0*/  HADD2.F32 R55, -RZ, R123.reuse.H0_H0 ;  /* 0x2000007bff377230 */ /* 0x100fe20000004100 */
[----:B------:R-:W-:Y:S01]  /*61e0*/  MOV R41, R15 ;  /* 0x0000000f00297202 */ /* 0x000fe20000000f00 */
[----:B------:R-:W-:-:S02]  /*61f0*/  HADD2.F32 R123, -RZ, R123.H1_H1 ;  /* 0x3000007bff7b7230 */ /* 0x000fc40000004100 */
[----:B------:R-:W-:Y:S02]  /*6200*/  HADD2.F32 R43, -RZ, R12.H1_H1 ;  /* 0x3000000cff2b7230 */ /* 0x000fe40000004100 */
[--C-:B------:R-:W-:Y:S02]  /*6210*/  HADD2.F32 R12, -RZ, R13.reuse.H0_H0 ;  /* 0x2000000dff0c7230 */ /* 0x100fe40000004100 */
[----:B------:R-:W-:Y:S02]  /*6220*/  HADD2.F32 R74, -RZ, R74.H0_H0 ;  /* 0x2000004aff4a7230 */ /* 0x000fe40000004100 */
[----:B------:R-:W-:Y:S02]  /*6230*/  HADD2.F32 R15, -RZ, R13.H1_H1 ;  /* 0x3000000dff0f7230 */ /* 0x000fe40000004100 */
[-C--:B------:R-:W-:Y:S01]  /*6240*/  FMUL.FTZ R13, R40, R123.reuse ;  /* 0x0000007b280d7220 */ /* 0x080fe20000410000 */
[----:B------:R-:W-:Y:S02]  /*6250*/  HADD2.F32 R54, -RZ, R73.H0_H0 ;  /* 0x20000049ff367230 */ /* 0x000fe40000004100 */
[C---:B------:R-:W-:Y:S01]  /*6260*/  FMUL.FTZ R123, R12.reuse, R123 ;  /* 0x0000007b0c7b7220 */ /* 0x040fe20000410000 */
[-C--:B------:R-:W-:Y:S01]  /*6270*/  FMUL.FTZ R104, R43, R74.reuse ;  /* 0x0000004a2b687220 */ /* 0x080fe20000410000 */
[C---:B------:R-:W-:Y:S01]  /*6280*/  FMUL.FTZ R74, R15.reuse, R74 ;  /* 0x0000004a0f4a7220 */ /* 0x040fe20000410000 */
[-C--:B------:R-:W-:Y:S01]  /*6290*/  FFMA.FTZ R12, R12, R55.reuse, -R13 ;  /* 0x000000370c0c7223 */ /* 0x080fe2000001080d */
[----:B------:R-:W-:Y:S01]  /*62a0*/  FFMA.FTZ R13, R40, R55, R123 ;  /* 0x00000037280d7223 */ /* 0x000fe2000001007b */
[-C--:B------:R-:W-:Y:S01]  /*62b0*/  FFMA.FTZ R15, R15, R54.reuse, -R104 ;  /* 0x000000360f0f7223 */ /* 0x080fe20000010868 */
[----:B------:R-:W-:Y:S01]  /*62c0*/  FFMA.FTZ R40, R43, R54, R74 ;  /* 0x000000362b287223 */ /* 0x000fe2000001004a */
[----:B------:R-:W-:-:S02]  /*62d0*/  HADD2.F32 R73, -RZ, R122.H1_H1 ;  /* 0x3000007aff497230 */ /* 0x000fc40000004100 */
[--C-:B------:R-:W-:Y:S01]  /*62e0*/  HADD2.F32 R54, -RZ, R53.reuse.H0_H0 ;  /* 0x20000035ff367230 */ /* 0x100fe20000004100 */
[----:B------:R-:W-:Y:S01]  /*62f0*/  F2FP.F16.F32.PACK_AB R15, R15, R12 ;  /* 0x0000000c0f0f723e */ /* 0x000fe200000000ff */
[----:B------:R-:W-:Y:S02]  /*6300*/  HADD2.F32 R53, -RZ, R53.H1_H1 ;  /* 0x30000035ff357230 */ /* 0x000fe40000004100 */
[----:B------:R-:W-:Y:S02]  /*6310*/  HADD2.F32 R104, -RZ, R75.H0_H0 ;  /* 0x2000004bff687230 */ /* 0x000fe40000004100 */
[----:B---3--:R-:W-:Y:S01]  /*6320*/  FMUL.FTZ R106, R54, R73 ;  /* 0x00000049366a7220 */ /* 0x008fe20000410000 */
[----:B------:R-:W-:Y:S02]  /*6330*/  HADD2.F32 R55, -RZ, R120.H1_H1 ;  /* 0x30000078ff377230 */ /* 0x000fe40000004100 */
[--C-:B------:R-:W-:Y:S02]  /*6340*/  HADD2.F32 R43, -RZ, R41.reuse.H0_H0 ;  /* 0x20000029ff2b7230 */ /* 0x100fe40000004100 */
[----:B------:R-:W-:Y:S01]  /*6350*/  FMUL.FTZ R124, R53, R104 ;  /* 0x00000068357c7220 */ /* 0x000fe20000410000 */
[----:B------:R-:W-:-:S02]  /*6360*/  HADD2.F32 R41, -RZ, R41.H1_H1 ;  /* 0x30000029ff297230 */ /* 0x000fc40000004100 */
[----:B------:R-:W-:Y:S02]  /*6370*/  HADD2.F32 R74, -RZ, R105.H0_H0 ;  /* 0x20000069ff4a7230 */ /* 0x000fe40000004100 */
[C---:B------:R-:W-:Y:S01]  /*6380*/  FMUL.FTZ R73, R43.reuse, R73 ;  /* 0x000000492b497220 */ /* 0x040fe20000410000 */
[-C--:B------:R-:W-:Y:S01]  /*6390*/  FFMA.FTZ R106, R43, R55.reuse, -R106 ;  /* 0x000000372b6a7223 */ /* 0x080fe2000001086a */
[C---:B------:R-:W-:Y:S01]  /*63a0*/  FMUL.FTZ R104, R41.reuse, R104 ;  /* 0x0000006829687220 */ /* 0x040fe20000410000 */
[----:B------:R-:W-:Y:S02]  /*63b0*/  HADD2.F32 R122, -RZ, R122.H0_H0 ;  /* 0x2000007aff7a7230 */ /* 0x000fe40000004100 */
[----:B------:R-:W-:Y:S01]  /*63c0*/  FFMA.FTZ R105, R41, R74, -R124 ;  /* 0x0000004a29697223 */ /* 0x000fe2000001087c */
[----:B------:R-:W-:Y:S02]  /*63d0*/  HADD2.F32 R43, -RZ, R51.H0_H0 ;  /* 0x20000033ff2b7230 */ /* 0x000fe40000004100 */
[----:B------:R-:W-:Y:S01]  /*63e0*/  FFMA.FTZ R75, R54, R55, R73 ;  /* 0x00000037364b7223 */ /* 0x000fe20000010049 */
[----:B------:R-:W-:-:S02]  /*63f0*/  HADD2.F32 R52, -RZ, R52.H0_H0 ;  /* 0x20000034ff347230 */ /* 0x000fc40000004100 */
[----:B------:R-:W-:Y:S01]  /*6400*/  FFMA.FTZ R104, R53, R74, R104 ;  /* 0x0000004a35687223 */ /* 0x000fe20000010068 */
[--C-:B------:R-:W-:Y:S02]  /*6410*/  HADD2.F32 R41, -RZ, R50.reuse.H0_H0 ;  /* 0x20000032ff297230 */ /* 0x100fe40000004100 */
[----:B------:R-:W-:Y:S01]  /*6420*/  FMUL.FTZ R54, R43, R122 ;  /* 0x0000007a2b367220 */ /* 0x000fe20000410000 */
[----:B------:R-:W-:Y:S01]  /*6430*/  HADD2.F32 R51, -RZ, R51.H1_H1 ;  /* 0x30000033ff337230 */ /* 0x000fe20000004100 */
[----:B------:R-:W-:Y:S01]  /*6440*/  F2FP.F16.F32.PACK_AB R105, R105, R106 ;  /* 0x0000006a6969723e */ /* 0x000fe200000000ff */
[----:B------:R-:W-:Y:S02]  /*6450*/  HADD2.F32 R50, -RZ, R50.H1_H1 ;  /* 0x30000032ff327230 */ /* 0x000fe40000004100 */
[----:B------:R-:W-:Y:S01]  /*6460*/  FMUL.FTZ R122, R41, R122 ;  /* 0x0000007a297a7220 */ /* 0x000fe20000410000 */
[----:B------:R-:W-:Y:S02]  /*6470*/  HADD2.F32 R120, -RZ, R120.H0_H0 ;  /* 0x20000078ff787230 */ /* 0x000fe40000004100 */
[-C--:B------:R-:W-:Y:S01]  /*6480*/  FMUL.FTZ R53, R51, R52.reuse ;  /* 0x0000003433357220 */ /* 0x080fe20000410000 */
[----:B------:R-:W-:-:S02]  /*6490*/  FMUL.FTZ R52, R50, R52 ;  /* 0x0000003432347220 */ /* 0x000fc40000410000 */
[-C--:B------:R-:W-:Y:S01]  /*64a0*/  FFMA.FTZ R122, R43, R120.reuse, R122 ;  /* 0x000000782b7a7223 */ /* 0x080fe2000001007a */
[----:B------:R-:W-:Y:S01]  /*64b0*/  FFMA.FTZ R54, R41, R120, -R54 ;  /* 0x0000007829367223 */ /* 0x000fe20000010836 */
[-C--:B------:R-:W-:Y:S01]  /*64c0*/  FFMA.FTZ R55, R51, R72.reuse, R52 ;  /* 0x0000004833377223 */ /* 0x080fe20000010034 */
[----:B------:R-:W-:Y:S02]  /*64d0*/  HADD2.F32 R43, -RZ, R42.H0_H0 ;  /* 0x2000002aff2b7230 */ /* 0x000fe40000004100 */
[----:B------:R-:W-:Y:S01]  /*64e0*/  FFMA.FTZ R53, R50, R72, -R53 ;  /* 0x0000004832357223 */ /* 0x000fe20000010835 */
[----:B------:R-:W-:Y:S02]  /*64f0*/  HADD2.F32 R52, -RZ, R121.H1_H1 ;  /* 0x30000079ff347230 */ /* 0x000fe40000004100 */
[----:B------:R-:W-:Y:S02]  /*6500*/  HADD2.F32 R51, -RZ, R49.H0_H0 ;  /* 0x20000031ff337230 */ /* 0x000fe40000004100 */
[----:B------:R-:W-:Y:S01]  /*6510*/  HADD2.F32 R41, -RZ, R14.H0_H0 ;  /* 0x2000000eff297230 */ /* 0x000fe20000004100 */
[----:B------:R-:W-:Y:S01]  /*6520*/  F2FP.F16.F32.PACK_AB R12, R53, R54 ;  /* 0x00000036350c723e */ /* 0x000fe200000000ff */
[----:B------:R-:W-:-:S02]  /*6530*/  HADD2.F32 R42, -RZ, R42.H1_H1 ;  /* 0x3000002aff2a7230 */ /* 0x000fc40000004100 */
[----:B------:R-:W-:Y:S02]  /*6540*/  HADD2.F32 R14, -RZ, R14.H1_H1 ;  /* 0x3000000eff0e7230 */ /* 0x000fe40000004100 */
[----:B------:R-:W-:Y:S02]  /*6550*/  HADD2.F32 R49, -RZ, R48.H0_H0 ;  /* 0x20000030ff317230 */ /* 0x000fe40000004100 */
[-C--:B------:R-:W-:Y:S01]  /*6560*/  FMUL.FTZ R48, R43, R52.reuse ;  /* 0x000000342b307220 */ /* 0x080fe20000410000 */
[----:B------:R-:W-:Y:S02]  /*6570*/  HADD2.F32 R50, -RZ, R121.H0_H0 ;  /* 0x20000079ff327230 */ /* 0x000fe40000004100 */
[-C--:B------:R-:W-:Y:S01]  /*6580*/  FMUL.FTZ R73, R42, R51.reuse ;  /* 0x000000332a497220 */ /* 0x080fe20000410000 */
[C---:B------:R-:W-:Y:S01]  /*6590*/  FMUL.FTZ R52, R41.reuse, R52 ;  /* 0x0000003429347220 */ /* 0x040fe20000410000 */
[----:B------:R-:W-:Y:S01]  /*65a0*/  FMUL.FTZ R51, R14, R51 ;  /* 0x000000330e337220 */ /* 0x000fe20000410000 */
[----:B------:R-:W-:-:S02]  /*65b0*/  FFMA.FTZ R48, R41, R50, -R48 ;  /* 0x0000003229307223 */ /* 0x000fc40000010830 */
[----:B------:R-:W-:Y:S01]  /*65c0*/  FFMA.FTZ R52, R43, R50, R52 ;  /* 0x000000322b347223 */ /* 0x000fe20000010034 */
[-C--:B------:R-:W-:Y:S01]  /*65d0*/  FFMA.FTZ R73, R14, R49.reuse, -R73 ;  /* 0x000000310e497223 */ /* 0x080fe20000010849 */
[----:B------:R-:W-:Y:S01]  /*65e0*/  FFMA.FTZ R51, R42, R49, R51 ;  /* 0x000000312a337223 */ /* 0x000fe20000010033 */
[----:B------:R-:W-:Y:S01]  /*65f0*/  F2FP.F16.F32.PACK_AB R41, R40, R13 ;  /* 0x0000000d2829723e */ /* 0x000fe200000000ff */
[----:B------:R-:W-:Y:S01]  /*6600*/  IMAD.MOV.U32 R13, RZ, RZ, R15 ;  /* 0x000000ffff0d7224 */ /* 0x000fe200078e000f */
[----:B------:R-:W-:Y:S01]  /*6610*/  F2FP.F16.F32.PACK_AB R43, R104, R75 ;  /* 0x0000004b682b723e */ /* 0x000fe200000000ff */
[----:B------:R-:W-:Y:S01]  /*6620*/  IMAD.MOV.U32 R15, RZ, RZ, R105 ;  /* 0x000000ffff0f7224 */ /* 0x000fe200078e0069 */
[----:B------:R-:W-:Y:S02]  /*6630*/  F2FP.F16.F32.PACK_AB R40, R55, R122 ;  /* 0x0000007a3728723e */ /* 0x000fe400000000ff */
[----:B------:R-:W-:Y:S02]  /*6640*/  F2FP.F16.F32.PACK_AB R14, R73, R48 ;  /* 0x00000030490e723e */ /* 0x000fe400000000ff */
[----:B------:R-:W-:-:S07]  /*6650*/  F2FP.F16.F32.PACK_AB R42, R51, R52 ;  /* 0x00000034332a723e */ /* 0x000fce00000000ff */
.L_x_552:
[----:B------:R-:W-:Y:S05]  /*6660*/  BSYNC B2 ;  /* 0x0000000000027941 */ /* 0x000fea0003800000 */
.L_x_551:
[----:B------:R-:W-:Y:S01]  /*6670*/  ISETP.GE.AND P4, PT, R11, R110, PT ;  /* 0x0000006e0b00720c */ /* 0x000fe20003f86270 */
[----:B0-----:R0:W-:-:S12]  /*6680*/  ST.E.128 desc[UR42][R44.64], R12 ;  /* 0x0000000c2c007985 */ /* 0x0011d8000c101d2a */
[----:B------:R-:W-:-:S05]  /*6690*/  @!P4 IMAD.WIDE R46, R11, 0x2, R46 ;  /* 0x000000020b2ec825 */ /* 0x000fca00078e022e */
[----:B----4-:R0:W-:Y:S02]  /*66a0*/  @!P4 ST.E.128 desc[UR42][R46.64], R40 ;  /* 0x000000282e00c985 */ /* 0x0101e4000c101d2a */
.L_x_550:
[----:B------:R-:W-:Y:S05]  /*66b0*/  BSYNC B1 ;  /* 0x0000000000017941 */ /* 0x000fea0003800000 */
.L_x_549:
[----:B------:R-:W-:-:S03]  /*66c0*/  UMOV UR4, 0xffffffff ;  /* 0xffffffff00047882 */ /* 0x000fc60000000000 */
[----:B------:R-:W-:Y:S05]  /*66d0*/  BRA.DIV UR4, `(.L_x_553) ;  /* 0x0000015a04047947 */ /* 0x000fea000b800000 */
[----:B0-----:R0:W0:Y:S04]  /*66e0*/  SHFL.IDX PT, R47, R108, 0x2, 0x181f ;  /* 0x00581f006c2f7f89 */ /* 0x00102800000e0000 */
[----:B------:R0:W0:Y:S02]  /*66f0*/  SHFL.IDX PT, R46, R109, 0x2, 0x181f ;  /* 0x00581f006d2e7f89 */ /* 0x00002400000e0000 */
.L_x_837:
[----:B------:R-:W-:Y:S01]  /*6700*/  IADD3 R11, R153, 0x40, RZ ;  /* 0x00000040990b7810 */ /* 0x000fe20007ffe0ff */
[----:B------:R-:W-:Y:S03]  /*6710*/  BSSY B1, `(.L_x_554) ;  /* 0x0000075000017945 */ /* 0x000fe60003800000 */
        /* <DEDUP_REMOVED lines=13> */
[----:B------:R-:W-:-:S03]  /*67f0*/  LOP3.LUT R12, R192, 0x38, R11, 0xf8, !PT ;  /* 0x00000038c00c7812 */ /* 0x000fc600078ef80b */
[----:B------:R-:W-:Y:S01]  /*6800*/  IMAD.SHL.U32 R14, R13, 0x400, RZ ;  /* 0x000004000d0e7824 */ /* 0x000fe200078e00ff */
[----:B------:R-:W-:-:S04]  /*6810*/  LOP3.LUT R13, R12, R15, RZ, 0x3c, !PT ;  /* 0x0000000f0c0d7212 */ /* 0x000fc800078e3cff */
[----:B------:R-:W-:-:S04]  /*6820*/  LOP3.LUT R12, R14, 0x7fffe000, RZ, 0xc0, !PT ;  /* 0x7fffe0000e0c7812 */ /* 0x000fc800078ec0ff */
[----:B------:R-:W-:Y:S01]  /*6830*/  IADD3 R12, R13, R12, R198 ;  /* 0x0000000c0d0c7210 */ /* 0x000fe20007ffe0c6 */
[----:B------:R-:W-:-:S03]  /*6840*/  IMAD R13, R155, 0x4000, R5 ;  /* 0x000040009b0d7824 */ /* 0x000fc600078e0205 */
[----:B------:R-:W-:Y:S01]  /*6850*/  LEA R15, R155, R12, 0xe ;  /* 0x0000000c9b0f7211 */ /* 0x000fe200078e70ff */
[----:B------:R-:W-:-:S04]  /*6860*/  IMAD R13, R13, 0x2, R156 ;  /* 0x000000020d0d7824 */ /* 0x000fc800078e029c */
[----:B------:R-:W-:Y:S02]  /*6870*/  IMAD R40, R15, 0x2, R156 ;  /* 0x000000020f287824 */ /* 0x000fe400078e029c */
[----:B------:R-:W0:Y:S04]  /*6880*/  LDS.128 R12, [R13+0x18400] ;  /* 0x018400000d0c7984 */ /* 0x000e280000000c00 */
[----:B------:R-:W4:Y:S01]  /*6890*/  LDS.128 R40, [R40+0x18400] ;  /* 0x0184000028287984 */ /* 0x000f220000000c00 */
[----:B------:R-:W-:Y:S05]  /*68a0*/  @P3 BRA `(.L_x_557) ;  /* 0x0000000400583947 */ /* 0x000fea0003800000 */
[----:B------:R-:W-:Y:S01]  /*68b0*/  SHF.R.U32.HI R54, RZ, 0x10, R61 ;  /* 0x00000010ff367819 */ /* 0x000fe2000001163d */
[----:B----4-:R-:W-:Y:S01]  /*68c0*/  IMAD.MOV.U32 R49, RZ, RZ, R40 ;  /* 0x000000ffff317224 */ /* 0x010fe200078e0028 */
[----:B0-----:R-:W-:Y:S01]  /*68d0*/  MOV R40, R14 ;  /* 0x0000000e00287202 */ /* 0x001fe20000000f00 */
[----:B------:R-:W-:Y:S01]  /*68e0*/  IMAD.MOV.U32 R50, RZ, RZ, R42 ;  /* 0x000000ffff327224 */ /* 0x000fe200078e002a */
[--C-:B------:R-:W-:Y:S01]  /*68f0*/  SHF.R.U32.HI R52, RZ, 0x10, R57.reuse ;  /* 0x00000010ff347819 */ /* 0x100fe20000011639 */
[----:B------:R-:W-:Y:S01]  /*6900*/  HADD2.F32 R53, -RZ, R119.H1_H1 ;  /* 0x30000077ff357230 */ /* 0x000fe20000004100 */
[----:B------:R-:W-:Y:S01]  /*6910*/  SHF.R.U64 R73, R56, 0x10, R57 ;  /* 0x0000001038497819 */ /* 0x000fe20000001239 */
[----:B------:R-:W-:Y:S01]  /*6920*/  HADD2.F32 R42, -RZ, R41.H0_H0 ;  /* 0x20000029ff2a7230 */ /* 0x000fe20000004100 */
[----:B------:R-:W-:Y:S01]  /*6930*/  SHF.R.U64 R72, R60, 0x10, R61 ;  /* 0x000000103c487819 */ /* 0x000fe2000000123d */
[----:B------:R-:W-:Y:S01]  /*6940*/  HADD2.F32 R14, -RZ, R13.H0_H0 ;  /* 0x2000000dff0e7230 */ /* 0x000fe20000004100 */
[----:B------:R-:W-:Y:S01]  /*6950*/  SHF.R.U64 R48, R58, 0x10, R59 ;  /* 0x000000103a307819 */ /* 0x000fe2000000123b */
[----:B------:R-:W-:-:S02]  /*6960*/  HADD2.F32 R41, -RZ, R41.H1_H1 ;  /* 0x30000029ff297230 */ /* 0x000fc40000004100 */
[-C--:B------:R-:W-:Y:S01]  /*6970*/  FMUL.FTZ R55, R42, R53.reuse ;  /* 0x000000352a377220 */ /* 0x080fe20000410000 */
[----:B------:R-:W-:Y:S02]  /*6980*/  HADD2.F32 R54, -RZ, R54.H0_H0 ;  /* 0x20000036ff367230 */ /* 0x000fe40000004100 */
[----:B------:R-:W-:Y:S01]  /*6990*/  FMUL.FTZ R53, R14, R53 ;  /* 0x000000350e357220 */ /* 0x000fe20000410000 */
[----:B------:R-:W-:Y:S01]  /*69a0*/  HADD2.F32 R51, -RZ, R117.H1_H1 ;  /* 0x30000075ff337230 */ /* 0x000fe20000004100 */
[----:B------:R-:W-:Y:S01]  /*69b0*/  SHF.R.U32.HI R58, RZ, 0x10, R59 ;  /* 0x00000010ff3a7819 */ /* 0x000fe2000001163b */
[----:B------:R-:W-:Y:S02]  /*69c0*/  HADD2.F32 R13, -RZ, R13.H1_H1 ;  /* 0x3000000dff0d7230 */ /* 0x000fe40000004100 */
[-C--:B------:R-:W-:Y:S01]  /*69d0*/  FMUL.FTZ R56, R41, R54.reuse ;  /* 0x0000003629387220 */ /* 0x080fe20000410000 */
[----:B------:R-:W-:Y:S01]  /*69e0*/  HADD2.F32 R52, -RZ, R52.H0_H0 ;  /* 0x20000034ff347230 */ /* 0x000fe20000004100 */
[----:B------:R-:W-:Y:S01]  /*69f0*/  SHF.R.U64 R61, R62, 0x10, R63 ;  /* 0x000000103e3d7819 */ /* 0x000fe2000000123f */
[-C--:B------:R-:W-:Y:S01]  /*6a00*/  FFMA.FTZ R55, R14, R51.reuse, -R55 ;  /* 0x000000330e377223 */ /* 0x080fe20000010837 */
[----:B------:R-:W-:Y:S01]  /*6a10*/  FFMA.FTZ R53, R42, R51, R53 ;  /* 0x000000332a357223 */ /* 0x000fe20000010035 */
[----:B------:R-:W-:Y:S01]  /*6a20*/  SHF.R.U32.HI R62, RZ, 0x10, R63 ;  /* 0x00000010ff3e7819 */ /* 0x000fe2000001163f */
[C---:B------:R-:W-:Y:S01]  /*6a30*/  FMUL.FTZ R54, R13.reuse, R54 ;  /* 0x000000360d367220 */ /* 0x040fe20000410000 */
[----:B------:R-:W-:Y:S01]  /*6a40*/  FFMA.FTZ R56, R13, R52, -R56 ;  /* 0x000000340d387223 */ /* 0x000fe20000010838 */
[----:B------:R-:W-:-:S02]  /*6a50*/  HADD2.F32 R51, -RZ, R118.H1_H1 ;  /* 0x30000076ff337230 */ /* 0x000fc40000004100 */
[----:B------:R-:W-:Y:S02]  /*6a60*/  HADD2.F32 R14, -RZ, R43.H0_H0 ;  /* 0x2000002bff0e7230 */ /* 0x000fe40000004100 */
[----:B------:R-:W-:Y:S01]  /*6a70*/  FFMA.FTZ R54, R41, R52, R54 ;  /* 0x0000003429367223 */ /* 0x000fe20000010036 */
[----:B------:R-:W-:Y:S02]  /*6a80*/  HADD2.F32 R13, -RZ, R15.H0_H0 ;  /* 0x2000000fff0d7230 */ /* 0x000fe40000004100 */
[----:B------:R-:W-:Y:S02]  /*6a90*/  HADD2.F32 R42, -RZ, R58.H0_H0 ;  /* 0x2000003aff2a7230 */ /* 0x000fe40000004100 */
[-C--:B------:R-:W-:Y:S01]  /*6aa0*/  FMUL.FTZ R58, R14, R51.reuse ;  /* 0x000000330e3a7220 */ /* 0x080fe20000410000 */
[----:B------:R-:W-:Y:S02]  /*6ab0*/  HADD2.F32 R41, -RZ, R116.H1_H1 ;  /* 0x30000074ff297230 */ /* 0x000fe40000004100 */
[----:B------:R-:W-:Y:S01]  /*6ac0*/  FMUL.FTZ R51, R13, R51 ;  /* 0x000000330d337220 */ /* 0x000fe20000410000 */
[----:B------:R-:W-:Y:S01]  /*6ad0*/  HADD2.F32 R43, -RZ, R43.H1_H1 ;  /* 0x3000002bff2b7230 */ /* 0x000fe20000004100 */
[----:B------:R-:W-:Y:S01]  /*6ae0*/  F2FP.F16.F32.PACK_AB R53, R54, R53 ;  /* 0x000000353635723e */ /* 0x000fe200000000ff */
[----:B------:R-:W-:-:S02]  /*6af0*/  HADD2.F32 R52, -RZ, R62.H0_H0 ;  /* 0x2000003eff347230 */ /* 0x000fc40000004100 */
[-C--:B------:R-:W-:Y:S01]  /*6b00*/  FFMA.FTZ R57, R14, R41.reuse, R51 ;  /* 0x000000290e397223 */ /* 0x080fe20000010033 */
[----:B------:R-:W-:Y:S02]  /*6b10*/  HADD2.F32 R15, -RZ, R15.H1_H1 ;  /* 0x3000000fff0f7230 */ /* 0x000fe40000004100 */
[----:B------:R-:W-:Y:S01]  /*6b20*/  FFMA.FTZ R58, R13, R41, -R58 ;  /* 0x000000290d3a7223 */ /* 0x000fe2000001083a */
[----:B------:R-:W-:Y:S02]  /*6b30*/  HADD2.F32 R119, -RZ, R119.H0_H0 ;  /* 0x20000077ff777230 */ /* 0x000fe40000004100 */
[-C--:B------:R-:W-:Y:S01]  /*6b40*/  FMUL.FTZ R60, R43, R52.reuse ;  /* 0x000000342b3c7220 */ /* 0x080fe20000410000 */
[----:B------:R-:W-:Y:S02]  /*6b50*/  HADD2.F32 R14, -RZ, R49.H0_H0 ;  /* 0x20000031ff0e7230 */ /* 0x000fe40000004100 */
[----:B------:R-:W-:Y:S01]  /*6b60*/  FMUL.FTZ R52, R15, R52 ;  /* 0x000000340f347220 */ /* 0x000fe20000410000 */
[----:B------:R-:W-:-:S02]  /*6b70*/  HADD2.F32 R41, -RZ, R72.H0_H0 ;  /* 0x20000048ff297230 */ /* 0x000fc40000004100 */
[-C--:B------:R-:W-:Y:S01]  /*6b80*/  FFMA.FTZ R59, R15, R42.reuse, -R60 ;  /* 0x0000002a0f3b7223 */ /* 0x080fe2000001083c */
[----:B------:R-:W-:Y:S02]  /*6b90*/  HADD2.F32 R49, -RZ, R49.H1_H1 ;  /* 0x30000031ff317230 */ /* 0x000fe40000004100 */
[----:B------:R-:W-:Y:S01]  /*6ba0*/  FFMA.FTZ R60, R43, R42, R52 ;  /* 0x0000002a2b3c7223 */ /* 0x000fe20000010034 */
[----:B------:R-:W-:Y:S02]  /*6bb0*/  HADD2.F32 R117, -RZ, R117.H0_H0 ;  /* 0x20000075ff757230 */ /* 0x000fe40000004100 */
[----:B------:R-:W-:Y:S01]  /*6bc0*/  FMUL.FTZ R42, R14, R119 ;  /* 0x000000770e2a7220 */ /* 0x000fe20000410000 */
[--C-:B------:R-:W-:Y:S02]  /*6bd0*/  HADD2.F32 R13, -RZ, R12.reuse.H0_H0 ;  /* 0x2000000cff0d7230 */ /* 0x100fe40000004100 */
[----:B------:R-:W-:Y:S01]  /*6be0*/  FMUL.FTZ R43, R49, R41 ;  /* 0x00000029312b7220 */ /* 0x000fe20000410000 */
[----:B------:R-:W-:Y:S01]  /*6bf0*/  HADD2.F32 R12, -RZ, R12.H1_H1 ;  /* 0x3000000cff0c7230 */ /* 0x000fe20000004100 */
[----:B------:R-:W-:Y:S01]  /*6c00*/  F2FP.F16.F32.PACK_AB R57, R60, R57 ;  /* 0x000000393c39723e */ /* 0x000fe200000000ff */
[----:B------:R-:W-:-:S02]  /*6c10*/  HADD2.F32 R15, -RZ, R73.H0_H0 ;  /* 0x20000049ff0f7230 */ /* 0x000fc40000004100 */
[C---:B------:R-:W-:Y:S01]  /*6c20*/  FMUL.FTZ R119, R13.reuse, R119 ;  /* 0x000000770d777220 */ /* 0x040fe20000410000 */
[----:B------:R-:W-:Y:S01]  /*6c30*/  FFMA.FTZ R42, R13, R117, -R42 ;  /* 0x000000750d2a7223 */ /* 0x000fe2000001082a */
[C---:B------:R-:W-:Y:S01]  /*6c40*/  FMUL.FTZ R52, R12.reuse, R41 ;  /* 0x000000290c347220 */ /* 0x040fe20000410000 */
[----:B------:R-:W-:Y:S02]  /*6c50*/  HADD2.F32 R13, -RZ, R50.H0_H0 ;  /* 0x20000032ff0d7230 */ /* 0x000fe40000004100 */
[-C--:B------:R-:W-:Y:S01]  /*6c60*/  FFMA.FTZ R43, R12, R15.reuse, -R43 ;  /* 0x0000000f0c2b7223 */ /* 0x080fe2000001082b */
[----:B------:R-:W-:Y:S02]  /*6c70*/  HADD2.F32 R118, -RZ, R118.H0_H0 ;  /* 0x20000076ff767230 */ /* 0x000fe40000004100 */
[----:B------:R-:W-:Y:S01]  /*6c80*/  FFMA.FTZ R52, R49, R15, R52 ;  /* 0x0000000f31347223 */ /* 0x000fe20000010034 */
[----:B------:R-:W-:Y:S02]  /*6c90*/  HADD2.F32 R41, -RZ, R61.H0_H0 ;  /* 0x2000003dff297230 */ /* 0x000fe40000004100 */
[----:B------:R-:W-:Y:S01]  /*6ca0*/  FFMA.FTZ R119, R14, R117, R119 ;  /* 0x000000750e777223 */ /* 0x000fe20000010077 */
[----:B------:R-:W-:-:S02]  /*6cb0*/  HADD2.F32 R12, -RZ, R40.H0_H0 ;  /* 0x20000028ff0c7230 */ /* 0x000fc40000004100 */
[CC--:B------:R-:W-:Y:S01]  /*6cc0*/  FMUL.FTZ R49, R13.reuse, R118.reuse ;  /* 0x000000760d317220 */ /* 0x0c0fe20000410000 */
[----:B------:R-:W-:Y:S02]  /*6cd0*/  HADD2.F32 R50, -RZ, R50.H1_H1 ;  /* 0x30000032ff327230 */ /* 0x000fe40000004100 */
[----:B------:R-:W-:Y:S02]  /*6ce0*/  HADD2.F32 R40, -RZ, R40.H1_H1 ;  /* 0x30000028ff287230 */ /* 0x000fe40000004100 */
[----:B------:R-:W-:Y:S01]  /*6cf0*/  FMUL.FTZ R118, R12, R118 ;  /* 0x000000760c767220 */ /* 0x000fe20000410000 */
[----:B------:R-:W-:Y:S02]  /*6d00*/  HADD2.F32 R116, -RZ, R116.H0_H0 ;  /* 0x20000074ff747230 */ /* 0x000fe40000004100 */
[-C--:B------:R-:W-:Y:S01]  /*6d10*/  FMUL.FTZ R51, R50, R41.reuse ;  /* 0x0000002932337220 */ /* 0x080fe20000410000 */
[----:B------:R-:W-:Y:S02]  /*6d20*/  HADD2.F32 R15, -RZ, R48.H0_H0 ;  /* 0x20000030ff0f7230 */ /* 0x000fe40000004100 */
[----:B------:R-:W-:Y:S01]  /*6d30*/  FMUL.FTZ R41, R40, R41 ;  /* 0x0000002928297220 */ /* 0x000fe20000410000 */
[----:B------:R-:W-:Y:S01]  /*6d40*/  F2FP.F16.F32.PACK_AB R52, R52, R119 ;  /* 0x000000773434723e */ /* 0x000fe200000000ff */
[-C--:B------:R-:W-:Y:S01]  /*6d50*/  FFMA.FTZ R49, R12, R116.reuse, -R49 ;  /* 0x000000740c317223 */ /* 0x080fe20000010831 */
[----:B------:R-:W-:Y:S01]  /*6d60*/  FFMA.FTZ R118, R13, R116, R118 ;  /* 0x000000740d767223 */ /* 0x000fe20000010076 */
[-C--:B------:R-:W-:Y:S01]  /*6d70*/  FFMA.FTZ R40, R40, R15.reuse, -R51 ;  /* 0x0000000f28287223 */ /* 0x080fe20000010833 */
[----:B------:R-:W-:Y:S01]  /*6d80*/  FFMA.FTZ R41, R50, R15, R41 ;  /* 0x0000000f32297223 */ /* 0x000fe20000010029 */
[----:B------:R-:W-:-:S02]  /*6d90*/  F2FP.F16.F32.PACK_AB R12, R43, R42 ;  /* 0x0000002a2b0c723e */ /* 0x000fc400000000ff */
[----:B------:R-:W-:Y:S02]  /*6da0*/  F2FP.F16.F32.PACK_AB R13, R56, R55 ;  /* 0x00000037380d723e */ /* 0x000fe400000000ff */
[----:B------:R-:W-:Y:S01]  /*6db0*/  F2FP.F16.F32.PACK_AB R14, R40, R49 ;  /* 0x00000031280e723e */ /* 0x000fe200000000ff */
[----:B------:R-:W-:Y:S01]  /*6dc0*/  IMAD.MOV.U32 R40, RZ, RZ, R52 ;  /* 0x000000ffff287224 */ /* 0x000fe200078e0034 */
[----:B------:R-:W-:Y:S01]  /*6dd0*/  F2FP.F16.F32.PACK_AB R42, R41, R118 ;  /* 0x00000076292a723e */ /* 0x000fe200000000ff */
[----:B------:R-:W-:Y:S01]  /*6de0*/  IMAD.MOV.U32 R41, RZ, RZ, R53 ;  /* 0x000000ffff297224 */ /* 0x000fe200078e0035 */
[----:B------:R-:W-:Y:S02]  /*6df0*/  F2FP.F16.F32.PACK_AB R15, R59, R58 ;  /* 0x0000003a3b0f723e */ /* 0x000fe400000000ff */
[----:B------:R-:W-:-:S07]  /*6e00*/  MOV R43, R57 ;  /* 0x00000039002b7202 */ /* 0x000fce0000000f00 */
.L_x_557:
[----:B------:R-:W-:Y:S05]  /*6e10*/  BSYNC B2 ;  /* 0x0000000000027941 */ /* 0x000fea0003800000 */
.L_x_556:
[----:B------:R-:W-:Y:S01]  /*6e20*/  ISETP.GE.AND P4, PT, R11, R110, PT ;  /* 0x0000006e0b00720c */ /* 0x000fe20003f86270 */
[----:B0-----:R0:W-:-:S12]  /*6e30*/  ST.E.128 desc[UR42][R44.64], R12 ;  /* 0x0000000c2c007985 */ /* 0x0011d8000c101d2a */
[----:B------:R-:W-:-:S05]  /*6e40*/  @!P4 IMAD.WIDE R46, R11, 0x2, R46 ;  /* 0x000000020b2ec825 */ /* 0x000fca00078e022e */
[----:B----4-:R0:W-:Y:S02]  /*6e50*/  @!P4 ST.E.128 desc[UR42][R46.64], R40 ;  /* 0x000000282e00c985 */ /* 0x0101e4000c101d2a */
.L_x_555:
[----:B------:R-:W-:Y:S05]  /*6e60*/  BSYNC B1 ;  /* 0x0000000000017941 */ /* 0x000fea0003800000 */
.L_x_554:
[----:B------:R-:W-:-:S03]  /*6e70*/  UMOV UR4, 0xffffffff ;  /* 0xffffffff00047882 */ /* 0x000fc60000000000 */
[----:B------:R-:W-:Y:S05]  /*6e80*/  BRA.DIV UR4, `(.L_x_558) ;  /* 0x0000015204647947 */ /* 0x000fea000b800000 */
[----:B0-----:R-:W0:Y:S04]  /*6e90*/  SHFL.IDX PT, R108, R108, 0x3, 0x181f ;  /* 0x00781f006c6c7f89 */ /* 0x001e2800000e0000 */
[----:B------:R-:W0:Y:S02]  /*6ea0*/  SHFL.IDX PT, R109, R109, 0x3, 0x181f ;  /* 0x00781f006d6d7f89 */ /* 0x000e2400000e0000 */
.L_x_841:
[----:B------:R-:W-:-:S05]  /*6eb0*/  VIADD R11, R153, 0x60 ;  /* 0x00000060990b7836 */ /* 0x000fca0000000000 */
[----:B------:R-:W-:-:S13]  /*6ec0*/  ISETP.GE.OR P4, PT, R11, R98, P1 ;  /* 0x000000620b00720c */ /* 0x000fda0000f86670 */
[----:B------:R-:W-:Y:S05]  /*6ed0*/  @P4 BRA `(.L_x_531) ;  /* 0x0000000c007c4947 */ /* 0x000fea0003800000 */
[----:B------:R-:W-:Y:S01]  /*6ee0*/  SEL R112, R37, R112, !P0 ;  /* 0x0000007025707207 */ /* 0x000fe20004000000 */
[----:B------:R-:W-:Y:S01]  /*6ef0*/  BSSY B1, `(.L_x_559) ;  /* 0x000006c000017945 */ /* 0x000fe20003800000 */
[----:B----4-:R-:W-:Y:S02]  /*6f00*/  SHF.R.U32.HI R14, RZ, 0x3, R159 ;  /* 0x00000003ff0e7819 */ /* 0x010fe4000001169f */
[----:B------:R-:W-:Y:S02]  /*6f10*/  SHF.R.S32.HI R11, RZ, 0x1f, R112 ;  /* 0x0000001fff0b7819 */ /* 0x000fe40000011470 */
[----:B0-----:R-:W-:Y:S02]  /*6f20*/  LEA R44, P4, R77, R109, 0x1 ;  /* 0x0000006d4d2c7211 */ /* 0x001fe400078808ff */
        /* <DEDUP_REMOVED lines=10> */
[----:B------:R-:W-:Y:S02]  /*6fd0*/  IADD3 R12, R12, R13, R197 ;  /* 0x0000000d0c0c7210 */ /* 0x000fe40007ffe0c5 */
[----:B------:R-:W-:-:S03]  /*6fe0*/  LEA R13, R155, R6, 0xe ;  /* 0x000000069b0d7211 */ /* 0x000fc600078e70ff */
[----:B------:R-:W-:Y:S02]  /*6ff0*/  IMAD R15, R155, 0x4000, R12 ;  /* 0x000040009b0f7824 */ /* 0x000fe400078e020c */
[--C-:B------:R-:W-:Y:S02]  /*7000*/  IMAD R13, R13, 0x2, R156.reuse ;  /* 0x000000020d0d7824 */ /* 0x100fe400078e029c */
[----:B------:R-:W-:-:S04]  /*7010*/  IMAD R40, R15, 0x2, R156 ;  /* 0x000000020f287824 */ /* 0x000fc800078e029c */
[----:B------:R-:W0:Y:S04]  /*7020*/  LDS.128 R12, [R13+0x18400] ;  /* 0x018400000d0c7984 */ /* 0x000e280000000c00 */
[----:B------:R-:W4:Y:S01]  /*7030*/  LDS.128 R40, [R40+0x18400] ;  /* 0x0184000028287984 */ /* 0x000f220000000c00 */
[----:B------:R-:W-:Y:S05]  /*7040*/  @P3 BRA `(.L_x_560) ;  /* 0x0000000400583947 */ /* 0x000fea0003800000 */
[----:B------:R-:W-:Y:S01]  /*7050*/  SHF.R.U32.HI R50, RZ, 0x10, R69 ;  /* 0x00000010ff327819 */ /* 0x000fe20000011645 */
[----:B----4-:R-:W-:Y:S01]  /*7060*/  IMAD.MOV.U32 R47, RZ, RZ, R42 ;  /* 0x000000ffff2f7224 */ /* 0x010fe200078e002a */
[----:B------:R-:W-:Y:S01]  /*7070*/  MOV R46, R40 ;  /* 0x00000028002e7202 */ /* 0x000fe20000000f00 */
[----:B0-----:R-:W-:Y:S01]  /*7080*/  IMAD.MOV.U32 R40, RZ, RZ, R14 ;  /* 0x000000ffff287224 */ /* 0x001fe200078e000e */
[----:B------:R-:W-:Y:S01]  /*7090*/  SHF.R.U32.HI R48, RZ, 0x10, R65 ;  /* 0x00000010ff307819 */ /* 0x000fe20000011641 */
[--C-:B------:R-:W-:Y:S01]  /*70a0*/  HADD2.F32 R42, -RZ, R41.reuse.H0_H0 ;  /* 0x20000029ff2a7230 */ /* 0x100fe20000004100 */
[--C-:B------:R-:W-:Y:S01]  /*70b0*/  SHF.R.U64 R59, R70, 0x10, R71.reuse ;  /* 0x00000010463b7819 */ /* 0x100fe20000001247 */
[----:B------:R-:W-:Y:S01]  /*70c0*/  HADD2.F32 R41, -RZ, R41.H1_H1 ;  /* 0x30000029ff297230 */ /* 0x000fe20000004100 */
[----:B------:R-:W-:Y:S01]  /*70d0*/  SHF.R.U32.HI R70, RZ, 0x10, R71 ;  /* 0x00000010ff467819 */ /* 0x000fe20000011647 */
[--C-:B------:R-:W-:Y:S01]  /*70e0*/  HADD2.F32 R14, -RZ, R13.reuse.H0_H0 ;  /* 0x2000000dff0e7230 */ /* 0x100fe20000004100 */
[--C-:B------:R-:W-:Y:S01]  /*70f0*/  SHF.R.U64 R61, R66, 0x10, R67.reuse ;  /* 0x00000010423d7819 */ /* 0x100fe20000001243 */
[----:B------:R-:W-:Y:S01]  /*7100*/  HADD2.F32 R50, -RZ, R50.H0_H0 ;  /* 0x20000032ff327230 */ /* 0x000fe20000004100 */
[----:B------:R-:W-:Y:S01]  /*7110*/  SHF.R.U32.HI R66, RZ, 0x10, R67 ;  /* 0x00000010ff427819 */ /* 0x000fe20000011643 */
[----:B------:R-:W-:Y:S01]  /*7120*/  HADD2.F32 R13, -RZ, R13.H1_H1 ;  /* 0x3000000dff0d7230 */ /* 0x000fe20000004100 */
[----:B------:R-:W-:Y:S01]  /*7130*/  SHF.R.U64 R60, R68, 0x10, R69 ;  /* 0x00000010443c7819 */ /* 0x000fe20000001245 */
[----:B------:R-:W-:-:S02]  /*7140*/  HADD2.F32 R51, -RZ, R111.H0_H0 ;  /* 0x2000006fff337230 */ /* 0x000fc40000004100 */
[-C--:B------:R-:W-:Y:S01]  /*7150*/  FMUL.FTZ R52, R41, R50.reuse ;  /* 0x0000003229347220 */ /* 0x080fe20000410000 */
[----:B------:R-:W-:Y:S02]  /*7160*/  HADD2.F32 R48, -RZ, R48.H0_H0 ;  /* 0x20000030ff307230 */ /* 0x000fe40000004100 */
[C---:B------:R-:W-:Y:S01]  /*7170*/  FMUL.FTZ R50, R13.reuse, R50 ;  /* 0x000000320d327220 */ /* 0x040fe20000410000 */
[----:B------:R-:W-:Y:S02]  /*7180*/  HADD2.F32 R49, -RZ, R114.H0_H0 ;  /* 0x20000072ff317230 */ /* 0x000fe40000004100 */
[-C--:B------:R-:W-:Y:S01]  /*7190*/  FMUL.FTZ R53, R42, R51.reuse ;  /* 0x000000332a357220 */ /* 0x080fe20000410000 */
[C---:B------:R-:W-:Y:S01]  /*71a0*/  FMUL.FTZ R51, R14.reuse, R51 ;  /* 0x000000330e337220 */ /* 0x040fe20000410000 */
[-C--:B------:R-:W-:Y:S01]  /*71b0*/  FFMA.FTZ R52, R13, R48.reuse, -R52 ;  /* 0x000000300d347223 */ /* 0x080fe20000010834 */
[----:B------:R-:W-:Y:S01]  /*71c0*/  FFMA.FTZ R54, R41, R48, R50 ;  /* 0x0000003029367223 */ /* 0x000fe20000010032 */
[----:B------:R-:W-:Y:S01]  /*71d0*/  FFMA.FTZ R53, R14, R49, -R53 ;  /* 0x000000310e357223 */ /* 0x000fe20000010835 */
[----:B------:R-:W-:-:S02]  /*71e0*/  HADD2.F32 R48, -RZ, R113.H0_H0 ;  /* 0x20000071ff307230 */ /* 0x000fc40000004100 */
[----:B------:R-:W-:Y:S01]  /*71f0*/  FFMA.FTZ R51, R42, R49, R51 ;  /* 0x000000312a337223 */ /* 0x000fe20000010033 */
[----:B------:R-:W-:Y:S01]  /*7200*/  HADD2.F32 R13, -RZ, R15.H0_H0 ;  /* 0x2000000fff0d7230 */ /* 0x000fe20000004100 */
[----:B------:R-:W-:Y:S01]  /*7210*/  SHF.R.U64 R62, R64, 0x10, R65 ;  /* 0x00000010403e7819 */ /* 0x000fe20000001241 */
[----:B------:R-:W-:Y:S02]  /*7220*/  HADD2.F32 R14, -RZ, R43.H0_H0 ;  /* 0x2000002bff0e7230 */ /* 0x000fe40000004100 */
[----:B------:R-:W-:Y:S02]  /*7230*/  HADD2.F32 R41, -RZ, R115.H0_H0 ;  /* 0x20000073ff297230 */ /* 0x000fe40000004100 */
[-C--:B------:R-:W-:Y:S01]  /*7240*/  FMUL.FTZ R49, R13, R48.reuse ;  /* 0x000000300d317220 */ /* 0x080fe20000410000 */
[----:B------:R-:W-:Y:S02]  /*7250*/  HADD2.F32 R43, -RZ, R43.H1_H1 ;  /* 0x3000002bff2b7230 */ /* 0x000fe40000004100 */
[----:B------:R-:W-:Y:S01]  /*7260*/  FMUL.FTZ R56, R14, R48 ;  /* 0x000000300e387220 */ /* 0x000fe20000410000 */
        /* <DEDUP_REMOVED lines=8> */
[----:B------:R-:W-:-:S02]  /*72f0*/  HADD2.F32 R111, -RZ, R111.H1_H1 ;  /* 0x3000006fff6f7230 */ /* 0x000fc40000004100 */
[-C--:B------:R-:W-:Y:S01]  /*7300*/  FFMA.FTZ R57, R15, R42.reuse, -R48 ;  /* 0x0000002a0f397223 */ /* 0x080fe20000010830 */
[----:B------:R-:W-:Y:S02]  /*7310*/  HADD2.F32 R41, -RZ, R60.H0_H0 ;  /* 0x2000003cff297230 */ /* 0x000fe40000004100 */
[----:B------:R-:W-:Y:S01]  /*7320*/  FFMA.FTZ R58, R43, R42, R50 ;  /* 0x0000002a2b3a7223 */ /* 0x000fe20000010032 */
[----:B------:R-:W-:Y:S02]  /*7330*/  HADD2.F32 R13, -RZ, R12.H0_H0 ;  /* 0x2000000cff0d7230 */ /* 0x000fe40000004100 */
[----:B------:R-:W-:Y:S01]  /*7340*/  FMUL.FTZ R42, R14, R111 ;  /* 0x0000006f0e2a7220 */ /* 0x000fe20000410000 */
[----:B------:R-:W-:Y:S01]  /*7350*/  HADD2.F32 R46, -RZ, R46.H1_H1 ;  /* 0x3000002eff2e7230 */ /* 0x000fe20000004100 */
[----:B------:R-:W-:Y:S01]  /*7360*/  F2FP.F16.F32.PACK_AB R51, R54, R51 ;  /* 0x000000333633723e */ /* 0x000fe200000000ff */
[----:B------:R-:W-:Y:S02]  /*7370*/  HADD2.F32 R12, -RZ, R12.H1_H1 ;  /* 0x3000000cff0c7230 */ /* 0x000fe40000004100 */
[----:B------:R-:W-:Y:S01]  /*7380*/  FMUL.FTZ R111, R13, R111 ;  /* 0x0000006f0d6f7220 */ /* 0x000fe20000410000 */
[----:B------:R-:W-:-:S02]  /*7390*/  HADD2.F32 R114, -RZ, R114.H1_H1 ;  /* 0x30000072ff727230 */ /* 0x000fc40000004100 */
[-C--:B------:R-:W-:Y:S01]  /*73a0*/  FMUL.FTZ R43, R46, R41.reuse ;  /* 0x000000292e2b7220 */ /* 0x080fe20000410000 */
[----:B------:R-:W-:Y:S02]  /*73b0*/  HADD2.F32 R15, -RZ, R62.H0_H0 ;  /* 0x2000003eff0f7230 */ /* 0x000fe40000004100 */
[C---:B------:R-:W-:Y:S01]  /*73c0*/  FMUL.FTZ R41, R12.reuse, R41 ;  /* 0x000000290c297220 */ /* 0x040fe20000410000 */
[----:B------:R-:W-:Y:S02]  /*73d0*/  HADD2.F32 R113, -RZ, R113.H1_H1 ;  /* 0x30000071ff717230 */ /* 0x000fe40000004100 */
[----:B------:R-:W-:Y:S01]  /*73e0*/  FFMA.FTZ R42, R13, R114, -R42 ;  /* 0x000000720d2a7223 */ /* 0x000fe2000001082a */
[----:B------:R-:W-:Y:S02]  /*73f0*/  HADD2.F32 R13, -RZ, R47.H0_H0 ;  /* 0x2000002fff0d7230 */ /* 0x000fe40000004100 */
[-C--:B------:R-:W-:Y:S01]  /*7400*/  FFMA.FTZ R43, R12, R15.reuse, -R43 ;  /* 0x0000000f0c2b7223 */ /* 0x080fe2000001082b */
[----:B------:R-:W-:Y:S01]  /*7410*/  FFMA.FTZ R46, R46, R15, R41 ;  /* 0x0000000f2e2e7223 */ /* 0x000fe20000010029 */
[----:B------:R-:W-:-:S02]  /*7420*/  HADD2.F32 R12, -RZ, R40.H0_H0 ;  /* 0x20000028ff0c7230 */ /* 0x000fc40000004100 */
[----:B------:R-:W-:Y:S01]  /*7430*/  FFMA.FTZ R111, R14, R114, R111 ;  /* 0x000000720e6f7223 */ /* 0x000fe2000001006f */
[----:B------:R-:W-:Y:S02]  /*7440*/  HADD2.F32 R15, -RZ, R59.H0_H0 ;  /* 0x2000003bff0f7230 */ /* 0x000fe40000004100 */
[-C--:B------:R-:W-:Y:S01]  /*7450*/  FMUL.FTZ R41, R13, R113.reuse ;  /* 0x000000710d297220 */ /* 0x080fe20000410000 */
[----:B------:R-:W-:Y:S02]  /*7460*/  HADD2.F32 R47, -RZ, R47.H1_H1 ;  /* 0x3000002fff2f7230 */ /* 0x000fe40000004100 */
[----:B------:R-:W-:Y:S01]  /*7470*/  FMUL.FTZ R48, R12, R113 ;  /* 0x000000710c307220 */ /* 0x000fe20000410000 */
[----:B------:R-:W-:Y:S01]  /*7480*/  HADD2.F32 R40, -RZ, R40.H1_H1 ;  /* 0x30000028ff287230 */ /* 0x000fe20000004100 */
[----:B------:R-:W-:Y:S01]  /*7490*/  F2FP.F16.F32.PACK_AB R55, R58, R55 ;  /* 0x000000373a37723e */ /* 0x000fe200000000ff */
[----:B------:R-:W-:Y:S02]  /*74a0*/  HADD2.F32 R115, -RZ, R115.H1_H1 ;  /* 0x30000073ff737230 */ /* 0x000fe40000004100 */
[----:B------:R-:W-:Y:S01]  /*74b0*/  FMUL.FTZ R49, R47, R15 ;  /* 0x0000000f2f317220 */ /* 0x000fe20000410000 */
[----:B------:R-:W-:-:S02]  /*74c0*/  HADD2.F32 R14, -RZ, R61.H0_H0 ;  /* 0x2000003dff0e7230 */ /* 0x000fc40000004100 */
[----:B------:R-:W-:Y:S01]  /*74d0*/  FMUL.FTZ R50, R40, R15 ;  /* 0x0000000f28327220 */ /* 0x000fe20000410000 */
[----:B------:R-:W-:Y:S01]  /*74e0*/  F2FP.F16.F32.PACK_AB R15, R57, R56 ;  /* 0x00000038390f723e */ /* 0x000fe200000000ff */
[-C--:B------:R-:W-:Y:S01]  /*74f0*/  FFMA.FTZ R41, R12, R115.reuse, -R41 ;  /* 0x000000730c297223 */ /* 0x080fe20000010829 */
[----:B------:R-:W-:Y:S01]  /*7500*/  FFMA.FTZ R48, R13, R115, R48 ;  /* 0x000000730d307223 */ /* 0x000fe20000010030 */
[-C--:B------:R-:W-:Y:S01]  /*7510*/  FFMA.FTZ R40, R40, R14.reuse, -R49 ;  /* 0x0000000e28287223 */ /* 0x080fe20000010831 */
[----:B------:R-:W-:Y:S01]  /*7520*/  FFMA.FTZ R47, R47, R14, R50 ;  /* 0x0000000e2f2f7223 */ /* 0x000fe20000010032 */
[----:B------:R-:W-:Y:S02]  /*7530*/  F2FP.F16.F32.PACK_AB R50, R46, R111 ;  /* 0x0000006f2e32723e */ /* 0x000fe400000000ff */
[----:B------:R-:W-:Y:S01]  /*7540*/  F2FP.F16.F32.PACK_AB R12, R43, R42 ;  /* 0x0000002a2b0c723e */ /* 0x000fe200000000ff */
[----:B------:R-:W-:Y:S01]  /*7550*/  IMAD.MOV.U32 R43, RZ, RZ, R55 ;  /* 0x000000ffff2b7224 */ /* 0x000fe200078e0037 */
[----:B------:R-:W-:Y:S01]  /*7560*/  F2FP.F16.F32.PACK_AB R14, R40, R41 ;  /* 0x00000029280e723e */ /* 0x000fe200000000ff */
[----:B------:R-:W-:Y:S01]  /*7570*/  IMAD.MOV.U32 R40, RZ, RZ, R50 ;  /* 0x000000ffff287224 */ /* 0x000fe200078e0032 */
[----:B------:R-:W-:-:S02]  /*7580*/  F2FP.F16.F32.PACK_AB R13, R52, R53 ;  /* 0x00000035340d723e */ /* 0x000fc400000000ff */
[----:B------:R-:W-:Y:S02]  /*7590*/  F2FP.F16.F32.PACK_AB R42, R47, R48 ;  /* 0x000000302f2a723e */ /* 0x000fe400000000ff */
[----:B------:R-:W-:-:S07]  /*75a0*/  MOV R41, R51 ;  /* 0x0000003300297202 */ /* 0x000fce0000000f00 */
.L_x_560:
[----:B------:R-:W-:Y:S05]  /*75b0*/  BSYNC B1 ;  /* 0x0000000000017941 */ /* 0x000fea0003800000 */
.L_x_559:
[----:B------:R-:W-:Y:S01]  /*75c0*/  ISETP.GE.AND P3, PT, R11, R110, PT ;  /* 0x0000006e0b00720c */ /* 0x000fe20003f66270 */
[----:B0-----:R0:W-:Y:S02]  /*75d0*/  ST.E.128 desc[UR42][R44.64], R12 ;  /* 0x0000000c2c007985 */ /* 0x0011e4000c101d2a */
[----:B0-----:R-:W-:Y:S02]  /*75e0*/  IMAD.MOV.U32 R12, RZ, RZ, R109 ;  /* 0x000000ffff0c7224 */ /* 0x001fe400078e006d */
[----:B------:R-:W-:-:S08]  /*75f0*/  IMAD.MOV.U32 R13, RZ, RZ, R108 ;  /* 0x000000ffff0d7224 */ /* 0x000fd000078e006c */
[----:B------:R-:W-:Y:S05]  /*7600*/  @P3 BRA `(.L_x_531) ;  /* 0x0000000400b03947 */ /* 0x000fea0003800000 */
[----:B------:R-:W-:-:S05]  /*7610*/  IMAD.WIDE R12, R11, 0x2, R12 ;  /* 0x000000020b0c7825 */ /* 0x000fca00078e020c */
[----:B----4-:R0:W-:Y:S01]  /*7620*/  ST.E.128 desc[UR42][R12.64], R40 ;  /* 0x000000280c007985 */ /* 0x0101e2000c101d2a */
[----:B------:R-:W-:Y:S05]  /*7630*/  BRA `(.L_x_531) ;  /* 0x0000000400a47947 */ /* 0x000fea0003800000 */
.L_x_490:
[----:B------:R-:W-:-:S06]  /*7640*/  UISETP.NE.AND UP0, UPT, UR41, 0x3, UPT ;  /* 0x000000032900788c */ /* 0x000fcc000bf05270 */
[----:B------:R-:W-:-:S13]  /*7650*/  PLOP3.LUT P5, PT, PT, PT, UP0, 0x80, 0x0 ;  /* 0x000000000000781c */ /* 0x000fda0003faf008 */
[----:B------:R-:W-:Y:S05]  /*7660*/  @!P5 BRA `(.L_x_561) ;  /* 0x000000000004d947 */ /* 0x000fea0003800000 */
[----:B------:R-:W-:Y:S01]  /*7670*/  BPT.TRAP 0x1 ;  /* 0x000000040000795c */ /* 0x000fe20000300000 */
.L_x_561:
[----:B------:R-:W-:Y:S01]  /*7680*/  LEA R90, R155, R156, 0x3 ;  /* 0x0000009c9b5a7211 */ /* 0x000fe200078e18ff */
[----:B------:R-:W-:Y:S01]  /*7690*/  BSSY B1, `(.L_x_562) ;  /* 0x0000005000017945 */ /* 0x000fe20003800000 */
[----:B------:R-:W-:Y:S02]  /*76a0*/  SHF.L.U32 R103, R154, 0x1f, RZ ;  /* 0x0000001f9a677819 */ /* 0x000fe400000006ff */
[----:B------:R-:W-:Y:S02]  /*76b0*/  SHF.R.S32.HI R100, RZ, 0x1f, R101 ;  /* 0x0000001fff647819 */ /* 0x000fe40000011465 */
[----:B------:R-:W0:Y:S02]  /*76c0*/  SYNCS.PHASECHK.TRANS64.TRYWAIT P3, [R90+URZ+0x28890], R103 ;  /* 0x028890675a0075a7 */ /* 0x000e24000806017f */
[----:B0-----:R-:W-:Y:S05]  /*76d0*/  @!P3 BRA `(.L_x_563) ;  /* 0x00000148009cb947 */ /* 0x001fea0003800000 */
.L_x_842:
[----:B------:R-:W-:Y:S05]  /*76e0*/  BSYNC B1 ;  /* 0x0000000000017941 */ /* 0x000fea0003800000 */
.L_x_562:
[----:B------:R-:W-:Y:S01]  /*76f0*/  ULDC.64 UR4, c[0x0][0x300] ;  /* 0x0000c00000047ab9 */ /* 0x000fe20000000a00 */
[----:B-----5:R-:W-:Y:S01]  /*7700*/  SHF.R.S32.HI R99, RZ, 0x1f, R102 ;  /* 0x0000001fff637819 */ /* 0x020fe20000011466 */
[----:B------:R-:W-:Y:S01]  /*7710*/  IMAD R14, R100, UR4, RZ ;  /* 0x00000004640e7c24 */ /* 0x000fe2000f8e02ff */
[----:B------:R-:W-:Y:S01]  /*7720*/  ULDC.64 UR6, c[0x0][0x2e8] ;  /* 0x0000ba0000067ab9 */ /* 0x000fe20000000a00 */
[----:B------:R-:W-:-:S04]  /*7730*/  IMAD.WIDE.U32 R12, R101, UR4, RZ ;  /* 0x00000004650c7c25 */ /* 0x000fc8000f8e00ff */
[----:B------:R-:W-:Y:S01]  /*7740*/  IMAD R11, R101, UR5, R14 ;  /* 0x00000005650b7c24 */ /* 0x000fe2000f8e020e */
[----:B------:R-:W-:Y:S01]  /*7750*/  ULDC.64 UR4, c[0x0][0x310] ;  /* 0x0000c40000047ab9 */ /* 0x000fe20000000a00 */
[----:B------:R-:W-:Y:S02]  /*7760*/  IMAD R98, R27, -0x80, R25 ;  /* 0xffffff801b627824 */ /* 0x000fe400078e0219 */
[----:B------:R-:W-:Y:S02]  /*7770*/  IMAD R15, R99, UR4, RZ ;  /* 0x00000004630f7c24 */ /* 0x000fe4000f8e02ff */
[----:B------:R-:W-:Y:S01]  /*7780*/  IMAD.IADD R13, R13, 0x1, R11 ;  /* 0x000000010d0d7824 */ /* 0x000fe200078e020b */
[----:B------:R-:W-:Y:S01]  /*7790*/  VIMNMX R98, R98, 0x80, PT ;  /* 0x0000008062627848 */ /* 0x000fe20003fe0100 */
[C---:B------:R-:W-:Y:S02]  /*77a0*/  IMAD R15, R102.reuse, UR5, R15 ;  /* 0x00000005660f7c24 */ /* 0x040fe4000f8e020f */
[----:B------:R-:W-:Y:S01]  /*77b0*/  IMAD.WIDE.U32 R12, R102, UR4, R12 ;  /* 0x00000004660c7c25 */ /* 0x000fe2000f8e000c */
[----:B------:R-:W-:-:S03]  /*77c0*/  ULDC.64 UR4, c[0x0][0x308] ;  /* 0x0000c20000047ab9 */ /* 0x000fc60000000a00 */
[----:B------:R-:W-:Y:S02]  /*77d0*/  IMAD.IADD R13, R13, 0x1, R15 ;  /* 0x000000010d0d7824 */ /* 0x000fe400078e020f */
[----:B------:R-:W-:Y:S02]  /*77e0*/  IMAD.IADD R46, R98, 0x1, -R153 ;  /* 0x00000001622e7824 */ /* 0x000fe400078e0a99 */
[----:B------:R-:W-:Y:S01]  /*77f0*/  IMAD.WIDE.U32 R12, R2, UR4, R12 ;  /* 0x00000004020c7c25 */ /* 0x000fe2000f8e000c */
[----:B------:R-:W-:-:S03]  /*7800*/  UMOV UR4, 0xffffffff ;  /* 0xffffffff00047882 */ /* 0x000fc60000000000 */
[----:B------:R-:W-:Y:S01]  /*7810*/  IMAD R45, R2, UR5, R13 ;  /* 0x00000005022d7c24 */ /* 0x000fe2000f8e020d */
[----:B------:R-:W-:-:S04]  /*7820*/  LEA R44, P3, R12, UR6, 0x1 ;  /* 0x000000060c2c7c11 */ /* 0x000fc8000f8608ff */
[----:B------:R-:W-:Y:S02]  /*7830*/  LEA.HI.X R45, R12, UR7, R45, 0x1, P3 ;  /* 0x000000070c2d7c11 */ /* 0x000fe400098f0c2d */
[----:B------:R-:W-:Y:S01]  /*7840*/  ISETP.GE.AND P3, PT, R46, 0x1, PT ;  /* 0x000000012e00780c */ /* 0x000fe20003f66270 */
[----:B------:R-:W-:-:S12]  /*7850*/  BRA.DIV UR4, `(.L_x_564) ;  /* 0x0000014a04507947 */ /* 0x000fd8000b800000 */
[----:B------:R1:W2:Y:S04]  /*7860*/  SHFL.IDX PT, R41, R45, RZ, 0x181f ;  /* 0x00181fff2d297589 */ /* 0x0002a800000e0000 */
[----:B------:R1:W3:Y:S02]  /*7870*/  SHFL.IDX PT, R14, R44, RZ, 0x181f ;  /* 0x00181fff2c0e7589 */ /* 0x0002e400000e0000 */
.L_x_846:
[----:B------:R-:W-:Y:S04]  /*7880*/  BSSY B1, `(.L_x_565) ;  /* 0x000000d000017945 */ /* 0x000fe80003800000 */
[----:B------:R-:W-:Y:S05]  /*7890*/  @!P3 BRA `(.L_x_566) ;  /* 0x00000000002cb947 */ /* 0x000fea0003800000 */
[----:B------:R-:W-:Y:S02]  /*78a0*/  ULDC UR4, c[0x0][0x2f4] ;  /* 0x0000bd0000047ab9 */ /* 0x000fe40000000800 */
[----:B------:R-:W-:-:S13]  /*78b0*/  ISETP.GE.AND P3, PT, R16, UR4, PT ;  /* 0x0000000410007c0c */ /* 0x000fda000bf66270 */
[----:B---3--:R-:W-:-:S04]  /*78c0*/  @!P3 LEA R42, P4, R16, R14, 0x1 ;  /* 0x0000000e102ab211 */ /* 0x008fc800078808ff */
[----:B--2---:R-:W-:Y:S02]  /*78d0*/  @!P3 LEA.HI.X R43, R16, R41, R17, 0x1, P4 ;  /* 0x00000029102bb211 */ /* 0x004fe400020f0c11 */
[----:B------:R-:W-:-:S13]  /*78e0*/  ISETP.GE.AND P4, PT, R23, UR4, PT ;  /* 0x0000000417007c0c */ /* 0x000fda000bf86270 */
[C---:B------:R-:W-:Y:S02]  /*78f0*/  @!P4 LEA R40, P6, R23.reuse, R14, 0x1 ;  /* 0x0000000e1728c211 */ /* 0x040fe400078c08ff */
[----:B------:R-:W2:Y:S02]  /*7900*/  @!P3 LDS.128 R12, [R92+0x18400] ;  /* 0x018400005c0cb984 */ /* 0x000ea40000000c00 */
[----:B------:R-:W-:Y:S02]  /*7910*/  @!P4 LEA.HI.X R41, R23, R41, R22, 0x1, P6 ;  /* 0x000000291729c211 */ /* 0x000fe400030f0c16 */
[----:B--2---:R-:W-:Y:S04]  /*7920*/  @!P3 ST.E.128 desc[UR42][R42.64], R12 ;  /* 0x0000000c2a00b985 */ /* 0x004fe8000c101d2a */
[----:B------:R-:W2:Y:S04]  /*7930*/  @!P4 LDS.128 R12, [R92+0x1c400] ;  /* 0x01c400005c0cc984 */ /* 0x000ea80000000c00 */
[----:B--2---:R4:W-:Y:S02]  /*7940*/  @!P4 ST.E.128 desc[UR42][R40.64], R12 ;  /* 0x0000000c2800c985 */ /* 0x0049e4000c101d2a */
.L_x_566:
[----:B------:R-:W-:Y:S05]  /*7950*/  BSYNC B1 ;  /* 0x0000000000017941 */ /* 0x000fea0003800000 */
.L_x_565:
[----:B------:R-:W-:-:S03]  /*7960*/  UMOV UR4, 0xffffffff ;  /* 0xffffffff00047882 */ /* 0x000fc60000000000 */
[----:B------:R-:W-:Y:S05]  /*7970*/  BRA.DIV UR4, `(.L_x_567) ;  /* 0x0000014a04507947 */ /* 0x000fea000b800000 */
[----:B--2-4-:R2:W4:Y:S04]  /*7980*/  SHFL.IDX PT, R41, R45, 0x1, 0x181f ;  /* 0x00381f002d297f89 */ /* 0x01452800000e0000 */
[----:B---3--:R2:W3:Y:S02]  /*7990*/  SHFL.IDX PT, R14, R44, 0x1, 0x181f ;  /* 0x00381f002c0e7f89 */ /* 0x0084e400000e0000 */
.L_x_850:
[----:B------:R-:W-:Y:S01]  /*79a0*/  ISETP.GE.AND P3, PT, R46, 0x21, PT ;  /* 0x000000212e00780c */ /* 0x000fe20003f66270 */
[----:B------:R-:W-:-:S12]  /*79b0*/  BSSY B1, `(.L_x_568) ;  /* 0x000000d000017945 */ /* 0x000fd80003800000 */
[----:B------:R-:W-:Y:S05]  /*79c0*/  @!P3 BRA `(.L_x_569) ;  /* 0x00000000002cb947 */ /* 0x000fea0003800000 */
[----:B------:R-:W-:Y:S02]  /*79d0*/  ULDC UR4, c[0x0][0x2f4] ;  /* 0x0000bd0000047ab9 */ /* 0x000fe40000000800 */
[----:B------:R-:W-:-:S13]  /*79e0*/  ISETP.GE.AND P3, PT, R16, UR4, PT ;  /* 0x0000000410007c0c */ /* 0x000fda000bf66270 */
[----:B---3--:R-:W-:-:S04]  /*79f0*/  @!P3 LEA R42, P4, R16, R14, 0x1 ;  /* 0x0000000e102ab211 */ /* 0x008fc800078808ff */
[----:B----4-:R-:W-:Y:S02]  /*7a00*/  @!P3 LEA.HI.X R43, R16, R41, R17, 0x1, P4 ;  /* 0x00000029102bb211 */ /* 0x010fe400020f0c11 */
[----:B------:R-:W-:-:S13]  /*7a10*/  ISETP.GE.AND P4, PT, R23, UR4, PT ;  /* 0x0000000417007c0c */ /* 0x000fda000bf86270 */
[C---:B------:R-:W-:Y:S02]  /*7a20*/  @!P4 LEA R40, P6, R23.reuse, R14, 0x1 ;  /* 0x0000000e1728c211 */ /* 0x040fe400078c08ff */
[----:B------:R-:W3:Y:S02]  /*7a30*/  @!P3 LDS.128 R12, [R92+0x19400] ;  /* 0x019400005c0cb984 */ /* 0x000ee40000000c00 */
[----:B------:R-:W-:Y:S02]  /*7a40*/  @!P4 LEA.HI.X R41, R23, R41, R22, 0x1, P6 ;  /* 0x000000291729c211 */ /* 0x000fe400030f0c16 */
[----:B---3--:R-:W-:Y:S04]  /*7a50*/  @!P3 ST.E.128 desc[UR42][R42.64], R12 ;  /* 0x0000000c2a00b985 */ /* 0x008fe8000c101d2a */
[----:B------:R-:W3:Y:S04]  /*7a60*/  @!P4 LDS.128 R12, [R92+0x1d400] ;  /* 0x01d400005c0cc984 */ /* 0x000ee80000000c00 */
[----:B---3--:R3:W-:Y:S02]  /*7a70*/  @!P4 ST.E.128 desc[UR42][R40.64], R12 ;  /* 0x0000000c2800c985 */ /* 0x0087e4000c101d2a */
.L_x_569:
[----:B------:R-:W-:Y:S05]  /*7a80*/  BSYNC B1 ;  /* 0x0000000000017941 */ /* 0x000fea0003800000 */
.L_x_568:
[----:B------:R-:W-:-:S03]  /*7a90*/  UMOV UR4, 0xffffffff ;  /* 0xffffffff00047882 */ /* 0x000fc60000000000 */
[----:B------:R-:W-:Y:S05]  /*7aa0*/  BRA.DIV UR4, `(.L_x_570) ;  /* 0x0000014a044c7947 */ /* 0x000fea000b800000 */
[----:B---34-:R3:W4:Y:S04]  /*7ab0*/  SHFL.IDX PT, R41, R45, 0x2, 0x181f ;  /* 0x00581f002d297f89 */ /* 0x01872800000e0000 */
[----:B------:R3:W0:Y:S02]  /*7ac0*/  SHFL.IDX PT, R14, R44, 0x2, 0x181f ;  /* 0x00581f002c0e7f89 */ /* 0x00062400000e0000 */
.L_x_854:
[----:B------:R-:W-:Y:S01]  /*7ad0*/  ISETP.GE.AND P3, PT, R46, 0x41, PT ;  /* 0x000000412e00780c */ /* 0x000fe20003f66270 */
[----:B------:R-:W-:-:S12]  /*7ae0*/  BSSY B1, `(.L_x_571) ;  /* 0x000000d000017945 */ /* 0x000fd80003800000 */
[----:B------:R-:W-:Y:S05]  /*7af0*/  @!P3 BRA `(.L_x_572) ;  /* 0x00000000002cb947 */ /* 0x000fea0003800000 */
[----:B------:R-:W-:Y:S02]  /*7b00*/  ULDC UR4, c[0x0][0x2f4] ;  /* 0x0000bd0000047ab9 */ /* 0x000fe40000000800 */
[----:B------:R-:W-:-:S13]  /*7b10*/  ISETP.GE.AND P3, PT, R16, UR4, PT ;  /* 0x0000000410007c0c */ /* 0x000fda000bf66270 */
[----:B0-----:R-:W-:-:S04]  /*7b20*/  @!P3 LEA R42, P4, R16, R14, 0x1 ;  /* 0x0000000e102ab211 */ /* 0x001fc800078808ff */
[----:B----4-:R-:W-:Y:S02]  /*7b30*/  @!P3 LEA.HI.X R43, R16, R41, R17, 0x1, P4 ;  /* 0x00000029102bb211 */ /* 0x010fe400020f0c11 */
[----:B------:R-:W-:-:S13]  /*7b40*/  ISETP.GE.AND P4, PT, R23, UR4, PT ;  /* 0x0000000417007c0c */ /* 0x000fda000bf86270 */
[C---:B------:R-:W-:Y:S02]  /*7b50*/  @!P4 LEA R40, P6, R23.reuse, R14, 0x1 ;  /* 0x0000000e1728c211 */ /* 0x040fe400078c08ff */
[----:B------:R-:W0:Y:S02]  /*7b60*/  @!P3 LDS.128 R12, [R92+0x1a400] ;  /* 0x01a400005c0cb984 */ /* 0x000e240000000c00 */
[----:B------:R-:W-:Y:S02]  /*7b70*/  @!P4 LEA.HI.X R41, R23, R41, R22, 0x1, P6 ;  /* 0x000000291729c211 */ /* 0x000fe400030f0c16 */
[----:B0-----:R-:W-:Y:S04]  /*7b80*/  @!P3 ST.E.128 desc[UR42][R42.64], R12 ;  /* 0x0000000c2a00b985 */ /* 0x001fe8000c101d2a */
[----:B------:R-:W0:Y:S04]  /*7b90*/  @!P4 LDS.128 R12, [R92+0x1e400] ;  /* 0x01e400005c0cc984 */ /* 0x000e280000000c00 */
[----:B0-----:R0:W-:Y:S02]  /*7ba0*/  @!P4 ST.E.128 desc[UR42][R40.64], R12 ;  /* 0x0000000c2800c985 */ /* 0x0011e4000c101d2a */
.L_x_572:
[----:B------:R-:W-:Y:S05]  /*7bb0*/  BSYNC B1 ;  /* 0x0000000000017941 */ /* 0x000fea0003800000 */
.L_x_571:
[----:B------:R-:W-:-:S03]  /*7bc0*/  UMOV UR4, 0xffffffff ;  /* 0xffffffff00047882 */ /* 0x000fc60000000000 */
[----:B------:R-:W-:Y:S05]  /*7bd0*/  BRA.DIV UR4, `(.L_x_573) ;  /* 0x0000014a04487947 */ /* 0x000fea000b800000 */
[----:B0---4-:R0:W4:Y:S04]  /*7be0*/  SHFL.IDX PT, R41, R45, 0x3, 0x181f ;  /* 0x00781f002d297f89 */ /* 0x01112800000e0000 */
[----:B------:R0:W0:Y:S02]  /*7bf0*/  SHFL.IDX PT, R14, R44, 0x3, 0x181f ;  /* 0x00781f002c0e7f89 */ /* 0x00002400000e0000 */
.L_x_858:
[----:B------:R-:W-:-:S13]  /*7c00*/  ISETP.GE.AND P3, PT, R46, 0x61, PT ;  /* 0x000000612e00780c */ /* 0x000fda0003f66270 */
        /* <DEDUP_REMOVED lines=12> */
.L_x_531:
[----:B------:R-:W-:Y:S05]  /*7cd0*/  BSYNC B0 ;  /* 0x0000000000007941 */ /* 0x000fea0003800000 */
.L_x_489:
[----:B------:R-:W5:Y:S01]  /*7ce0*/  S2R R11, SR_TID.X ;  /* 0x00000000000b7919 */ /* 0x000f620000002100 */
[----:B------:R-:W-:Y:S01]  /*7cf0*/  @!PT LDS RZ, [RZ] ;  /* 0x00000000fffff984 */ /* 0x000fe20000000800 */
[----:B------:R-:W-:Y:S01]  /*7d00*/  @!PT LDS RZ, [RZ] ;  /* 0x00000000fffff984 */ /* 0x000fe20000000800 */
[----:B------:R-:W-:Y:S01]  /*7d10*/  @!PT LDS RZ, [RZ] ;  /* 0x00000000fffff984 */ /* 0x000fe20000000800 */
[----:B------:R-:W-:Y:S01]  /*7d20*/  @!PT LDS RZ, [RZ] ;  /* 0x00000000fffff984 */ /* 0x000fe20000000800 */
[----:B------:R3:W-:Y:S06]  /*7d30*/  MEMBAR.ALL.CTA ;  /* 0x0000000000007992 */ /* 0x0007ec0000008000 */
[----:B---3--:R-:W3:Y:S01]  /*7d40*/  FENCE.VIEW.ASYNC.S ;  /* 0x00000000000073c6 */ /* 0x008ee20000000000 */
[----:B------:R-:W-:Y:S05]  /*7d50*/  WARPSYNC.ALL ;  /* 0x0000000000007948 */ /* 0x000fea0003800000 */
[----:B------:R-:W-:Y:S01]  /*7d60*/  BSSY B0, `(.L_x_574) ;  /* 0x0000009000007945 */ /* 0x000fe20003800000 */
[----:B-----5:R-:W-:Y:S01]  /*7d70*/  LOP3.LUT R11, R11, 0x7f, RZ, 0xc0, !PT ;  /* 0x0000007f0b0b7812 */ /* 0x020fe200078ec0ff */
[----:B---3--:R3:W-:Y:S03]  /*7d80*/  BAR.SYNC.DEFER_BLOCKING R95, 0x80 ;  /* 0x0002005f0000751d */ /* 0x0087e60000010000 */
[----:B------:R-:W-:-:S13]  /*7d90*/  ISETP.NE.AND P3, PT, R11, RZ, PT ;  /* 0x000000ff0b00720c */ /* 0x000fda0003f65270 */
[----:B------:R-:W-:-:S04]  /*7da0*/  @!P3 IADD3 R11, R90, 0x288a0, RZ ;  /* 0x000288a05a0bb810 */ /* 0x000fc80007ffe0ff */
[----:B------:R-:W-:-:S04]  /*7db0*/  @!P3 PRMT R11, RZ, 0x654, R11 ;  /* 0x00000654ff0bb816 */ /* 0x000fc8000000000b */
[----:B------:R3:W-:Y:S01]  /*7dc0*/  @!P3 SYNCS.ARRIVE.TRANS64.RED.A1T0 RZ, [R11+URZ], RZ ;  /* 0x000000ff0bffb9a7 */ /* 0x0007e2000810043f */
[----:B------:R-:W-:Y:S05]  /*7dd0*/  @!P5 BRA `(.L_x_575) ;  /* 0x000000000004d947 */ /* 0x000fea0003800000 */
[----:B------:R-:W-:Y:S01]  /*7de0*/  BPT.TRAP 0x1 ;  /* 0x000000040000795c */ /* 0x000fe20000300000 */
.L_x_575:
[----:B------:R-:W-:Y:S05]  /*7df0*/  BSYNC B0 ;  /* 0x0000000000007941 */ /* 0x000fea0003800000 */
.L_x_574:
[----:B------:R-:W5:Y:S01]  /*7e00*/  SYNCS.PHASECHK.TRANS64.TRYWAIT P4, [R90+URZ+0x288b0], R103 ;  /* 0x0288b0675a0075a7 */ /* 0x000f62000808017f */
[----:B------:R-:W-:Y:S01]  /*7e10*/  ULDC UR37, c[0x0][0x2f4] ;  /* 0x0000bd0000257ab9 */ /* 0x000fe20000000800 */
[----:B------:R-:W-:Y:S04]  /*7e20*/  BSSY B0, `(.L_x_576) ;  /* 0x0000002000007945 */ /* 0x000fe80003800000 */
[----:B-----5:R-:W-:Y:S05]  /*7e30*/  @!P4 BRA `(.L_x_577) ;  /* 0x0000014400f8c947 */ /* 0x020fea0003800000 */
.L_x_859:
[----:B------:R-:W-:Y:S05]  /*7e40*/  BSYNC B0 ;  /* 0x0000000000007941 */ /* 0x000fea0003800000 */
.L_x_576:
[----:B------:R-:W-:Y:S01]  /*7e50*/  ULDC.64 UR4, c[0x0][0x328] ;  /* 0x0000ca0000047ab9 */ /* 0x000fe20000000a00 */
[----:B------:R-:W-:Y:S01]  /*7e60*/  ULDC.64 UR6, c[0x0][0x318] ;  /* 0x0000c60000067ab9 */ /* 0x000fe20000000a00 */
[----:B------:R-:W-:Y:S01]  /*7e70*/  IMAD R100, R100, UR4, RZ ;  /* 0x0000000464647c24 */ /* 0x000fe2000f8e02ff */
[----:B------:R-:W-:Y:S01]  /*7e80*/  BSSY B0, `(.L_x_578) ;  /* 0x000001d000007945 */ /* 0x000fe20003800000 */
[----:B01--4-:R-:W-:-:S04]  /*7e90*/  IMAD.WIDE.U32 R12, R101, UR4, RZ ;  /* 0x00000004650c7c25 */ /* 0x013fc8000f8e00ff */
[----:B------:R-:W-:Y:S01]  /*7ea0*/  IMAD R101, R101, UR5, R100 ;  /* 0x0000000565657c24 */ /* 0x000fe2000f8e0264 */
[----:B------:R-:W-:Y:S01]  /*7eb0*/  ULDC.64 UR4, c[0x0][0x338] ;  /* 0x0000ce0000047ab9 */ /* 0x000fe20000000a00 */
[----:B------:R-:W-:Y:S02]  /*7ec0*/  IMAD.IADD R98, R98, 0x1, -R153 ;  /* 0x0000000162627824 */ /* 0x000fe400078e0a99 */
[----:B------:R-:W-:Y:S02]  /*7ed0*/  IMAD R99, R99, UR4, RZ ;  /* 0x0000000463637c24 */ /* 0x000fe4000f8e02ff */
[----:B------:R-:W-:Y:S02]  /*7ee0*/  IMAD.IADD R13, R13, 0x1, R101 ;  /* 0x000000010d0d7824 */ /* 0x000fe400078e0265 */
[C---:B------:R-:W-:Y:S02]  /*7ef0*/  IMAD R99, R102.reuse, UR5, R99 ;  /* 0x0000000566637c24 */ /* 0x040fe4000f8e0263 */
[----:B------:R-:W-:Y:S01]  /*7f00*/  IMAD.WIDE.U32 R102, R102, UR4, R12 ;  /* 0x0000000466667c25 */ /* 0x000fe2000f8e000c */
[----:B------:R-:W-:-:S03]  /*7f10*/  ULDC.64 UR4, c[0x0][0x330] ;  /* 0x0000cc0000047ab9 */ /* 0x000fc60000000a00 */
[----:B------:R-:W-:Y:S02]  /*7f20*/  IMAD.IADD R103, R103, 0x1, R99 ;  /* 0x0000000167677824 */ /* 0x000fe400078e0263 */
[----:B------:R-:W-:-:S04]  /*7f30*/  IMAD.WIDE.U32 R12, R2, UR4, R102 ;  /* 0x00000004020c7c25 */ /* 0x000fc8000f8e0066 */
[----:B---3--:R-:W-:Y:S01]  /*7f40*/  IMAD R11, R2, UR5, R13 ;  /* 0x00000005020b7c24 */ /* 0x008fe2000f8e020d */
[----:B--2---:R-:W-:-:S04]  /*7f50*/  LEA R44, P4, R12, UR6, 0x1 ;  /* 0x000000060c2c7c11 */ /* 0x004fc8000f8808ff */
[----:B------:R-:W-:Y:S01]  /*7f60*/  LEA.HI.X R11, R12, UR7, R11, 0x1, P4 ;  /* 0x000000070c0b7c11 */ /* 0x000fe2000a0f0c0b */
[----:B------:R0:W1:Y:S01]  /*7f70*/  SHFL.IDX PT, R40, R44, RZ, 0x181f ;  /* 0x00181fff2c287589 */ /* 0x00006200000e0000 */
[----:B------:R-:W-:-:S03]  /*7f80*/  ISETP.GE.AND P4, PT, R98, 0x1, PT ;  /* 0x000000016200780c */ /* 0x000fc60003f86270 */
[----:B------:R0:W2:Y:S10]  /*7f90*/  SHFL.IDX PT, R13, R11, RZ, 0x181f ;  /* 0x00181fff0b0d7589 */ /* 0x0000b400000e0000 */
[----:B0-----:R-:W-:Y:S05]  /*7fa0*/  @!P4 BRA `(.L_x_579) ;  /* 0x000000000028c947 */ /* 0x001fea0003800000 */
[----:B------:R-:W-:-:S13]  /*7fb0*/  ISETP.GE.AND P4, PT, R16, UR37, PT ;  /* 0x0000002510007c0c */ /* 0x000fda000bf86270 */
[----:B-1----:R-:W-:-:S04]  /*7fc0*/  @!P4 LEA R42, P5, R16, R40, 0x1 ;  /* 0x00000028102ac211 */ /* 0x002fc800078a08ff */
[----:B--2---:R-:W-:Y:S02]  /*7fd0*/  @!P4 LEA.HI.X R43, R16, R13, R17, 0x1, P5 ;  /* 0x0000000d102bc211 */ /* 0x004fe400028f0c11 */
[----:B------:R-:W-:-:S13]  /*7fe0*/  ISETP.GE.AND P5, PT, R23, UR37, PT ;  /* 0x0000002517007c0c */ /* 0x000fda000bfa6270 */
[----:B------:R-:W-:-:S04]  /*7ff0*/  @!P5 LEA R40, P6, R23, R40, 0x1 ;  /* 0x000000281728d211 */ /* 0x000fc800078c08ff */
[----:B------:R-:W-:Y:S02]  /*8000*/  @!P5 LEA.HI.X R41, R23, R13, R22, 0x1, P6 ;  /* 0x0000000d1729d211 */ /* 0x000fe400030f0c16 */
[----:B------:R-:W0:Y:S04]  /*8010*/  @!P4 LDS.128 R12, [R92+0x400] ;  /* 0x000400005c0cc984 */ /* 0x000e280000000c00 */
[----:B0-----:R-:W-:Y:S04]  /*8020*/  @!P4 ST.E.128 desc[UR42][R42.64], R12 ;  /* 0x0000000c2a00c985 */ /* 0x001fe8000c101d2a */
[----:B------:R-:W0:Y:S04]  /*8030*/  @!P5 LDS.128 R12, [R92+0x4400] ;  /* 0x004400005c0cd984 */ /* 0x000e280000000c00 */
[----:B0-----:R0:W-:Y:S02]  /*8040*/  @!P5 ST.E.128 desc[UR42][R40.64], R12 ;  /* 0x0000000c2800d985 */ /* 0x0011e4000c101d2a */
.L_x_579:
[----:B------:R-:W-:Y:S05]  /*8050*/  BSYNC B0 ;  /* 0x0000000000007941 */ /* 0x000fea0003800000 */
.L_x_578:
[----:B------:R-:W-:Y:S01]  /*8060*/  ISETP.GE.AND P4, PT, R98, 0x21, PT ;  /* 0x000000216200780c */ /* 0x000fe20003f86270 */
[----:B0-2---:R0:W2:Y:S01]  /*8070*/  SHFL.IDX PT, R13, R11, 0x1, 0x181f ;  /* 0x00381f000b0d7f89 */ /* 0x0050a200000e0000 */
[----:B------:R-:W-:Y:S03]  /*8080*/  BSSY B0, `(.L_x_580) ;  /* 0x000000d000007945 */ /* 0x000fe60003800000 */
[----:B-1----:R0:W1:Y:S08]  /*8090*/  SHFL.IDX PT, R40, R44, 0x1, 0x181f ;  /* 0x00381f002c287f89 */ /* 0x00207000000e0000 */
        /* <DEDUP_REMOVED lines=11> */
.L_x_581:
[----:B------:R-:W-:Y:S05]  /*8150*/  BSYNC B0 ;  /* 0x0000000000007941 */ /* 0x000fea0003800000 */
.L_x_580:
        /* <DEDUP_REMOVED lines=15> */
.L_x_583:
[----:B------:R-:W-:Y:S05]  /*8250*/  BSYNC B0 ;  /* 0x0000000000007941 */ /* 0x000fea0003800000 */
.L_x_582:
[----:B------:R-:W-:Y:S01]  /*8260*/  ISETP.GE.AND P4, PT, R98, 0x61, PT ;  /* 0x000000616200780c */ /* 0x000fe20003f86270 */
[----:B------:R-:W3:Y:S01]  /*8270*/  SHFL.IDX PT, R11, R11, 0x3, 0x181f ;  /* 0x00781f000b0b7f89 */ /* 0x000ee200000e0000 */
[----:B------:R-:W-:Y:S03]  /*8280*/  BSSY B0, `(.L_x_584) ;  /* 0x000000d000007945 */ /* 0x000fe60003800000 */
[----:B01----:R0:W1:Y:S08]  /*8290*/  SHFL.IDX PT, R40, R44, 0x3, 0x181f ;  /* 0x00781f002c287f89 */ /* 0x00307000000e0000 */
[----:B0-----:R-:W-:Y:S05]  /*82a0*/  @!P4 BRA `(.L_x_585) ;  /* 0x000000000028c947 */ /* 0x001fea0003800000 */
[----:B------:R-:W-:-:S13]  /*82b0*/  ISETP.GE.AND P4, PT, R16, UR37, PT ;  /* 0x0000002510007c0c */ /* 0x000fda000bf86270 */
[----:B--2---:R-:W0:Y:S01]  /*82c0*/  @!P4 LDS.128 R12, [R92+0x3400] ;  /* 0x003400005c0cc984 */ /* 0x004e220000000c00 */
[----:B-1----:R-:W-:-:S04]  /*82d0*/  @!P4 LEA R42, P5, R16, R40, 0x1 ;  /* 0x00000028102ac211 */ /* 0x002fc800078a08ff */
[----:B---3--:R-:W-:Y:S02]  /*82e0*/  @!P4 LEA.HI.X R43, R16, R11, R17, 0x1, P5 ;  /* 0x0000000b102bc211 */ /* 0x008fe400028f0c11 */
[----:B------:R-:W-:-:S13]  /*82f0*/  ISETP.GE.AND P5, PT, R23, UR37, PT ;  /* 0x0000002517007c0c */ /* 0x000fda000bfa6270 */
[----:B------:R-:W-:-:S04]  /*8300*/  @!P5 LEA R40, P6, R23, R40, 0x1 ;  /* 0x000000281728d211 */ /* 0x000fc800078c08ff */
[----:B------:R-:W-:Y:S01]  /*8310*/  @!P5 LEA.HI.X R41, R23, R11, R22, 0x1, P6 ;  /* 0x0000000b1729d211 */ /* 0x000fe200030f0c16 */
[----:B0-----:R-:W-:Y:S04]  /*8320*/  @!P4 ST.E.128 desc[UR42][R42.64], R12 ;  /* 0x0000000c2a00c985 */ /* 0x001fe8000c101d2a */
[----:B------:R-:W0:Y:S04]  /*8330*/  @!P5 LDS.128 R12, [R92+0x7400] ;  /* 0x007400005c0cd984 */ /* 0x000e280000000c00 */
[----:B0-----:R0:W-:Y:S02]  /*8340*/  @!P5 ST.E.128 desc[UR42][R40.64], R12 ;  /* 0x0000000c2800d985 */ /* 0x0011e4000c101d2a */
.L_x_585:
[----:B------:R-:W-:Y:S05]  /*8350*/  BSYNC B0 ;  /* 0x0000000000007941 */ /* 0x000fea0003800000 */
.L_x_584:
[----:B------:R-:W-:Y:S01]  /*8360*/  @!PT LDS RZ, [RZ] ;  /* 0x00000000fffff984 */ /* 0x000fe20000000800 */
[----:B------:R-:W-:Y:S01]  /*8370*/  @!PT LDS RZ, [RZ] ;  /* 0x00000000fffff984 */ /* 0x000fe20000000800 */
[----:B------:R-:W-:Y:S01]  /*8380*/  @!PT LDS RZ, [RZ] ;  /* 0x00000000fffff984 */ /* 0x000fe20000000800 */
[----:B------:R-:W-:Y:S01]  /*8390*/  @!PT LDS RZ, [RZ] ;  /* 0x00000000fffff984 */ /* 0x000fe20000000800 */
[----:B------:R4:W-:Y:S06]  /*83a0*/  MEMBAR.ALL.CTA ;  /* 0x0000000000007992 */ /* 0x0009ec0000008000 */
[----:B----4-:R-:W4:Y:S01]  /*83b0*/  FENCE.VIEW.ASYNC.S ;  /* 0x00000000000073c6 */ /* 0x010f220000000000 */
[----:B------:R-:W-:Y:S01]  /*83c0*/  @!P3 IADD3 R90, R90, 0x288c0, RZ ;  /* 0x000288c05a5ab810 */ /* 0x000fe20007ffe0ff */
[----:B------:R-:W-:Y:S01]  /*83d0*/  VIADD R155, R155, 0x1 ;  /* 0x000000019b9b7836 */ /* 0x000fe20000000000 */
[----:B----4-:R4:W-:Y:S01]  /*83e0*/  BAR.SYNC.DEFER_BLOCKING R95, 0x80 ;  /* 0x0002005f0000751d */ /* 0x0109e20000010000 */
[----:B------:R-:W-:-:S02]  /*83f0*/  ISETP.NE.AND P4, PT, R91, RZ, PT ;  /* 0x000000ff5b00720c */ /* 0x000fc40003f85270 */
[----:B------:R-:W-:-:S04]  /*8400*/  @!P3 PRMT R90, RZ, 0x654, R90 ;  /* 0x00000654ff5ab816 */ /* 0x000fc8000000005a */
[----:B------:R4:W-:Y:S01]  /*8410*/  @!P3 SYNCS.ARRIVE.TRANS64.RED.A1T0 RZ, [R90+URZ], RZ ;  /* 0x000000ff5affb9a7 */ /* 0x0009e2000810043f */
[----:B------:R-:W-:-:S04]  /*8420*/  ISETP.NE.AND P3, PT, R155, 0x2, PT ;  /* 0x000000029b00780c */ /* 0x000fc80003f65270 */
[----:B---3--:R-:W-:Y:S02]  /*8430*/  SEL R11, RZ, 0x1, P3 ;  /* 0x00000001ff0b7807 */ /* 0x008fe40001800000 */
[----:B------:R-:W-:Y:S02]  /*8440*/  SEL R155, R155, RZ, P3 ;  /* 0x000000ff9b9b7207 */ /* 0x000fe40001800000 */
[----:B------:R-:W-:Y:S01]  /*8450*/  LOP3.LUT R154, R154, R11, RZ, 0x3c, !PT ;  /* 0x0000000b9a9a7212 */ /* 0x000fe200078e3cff */
[----:B------:R-:W-:Y:S06]  /*8460*/  @P4 BRA `(.L_x_586) ;  /* 0xffffff9c00b04947 */ /* 0x000fec000383ffff */
[----:B0-----:R-:W0:Y:S01]  /*8470*/  S2R R12, SR_TID.X ;  /* 0x00000000000c7919 */ /* 0x001e220000002100 */
[----:B------:R-:W-:Y:S02]  /*8480*/  PLOP3.LUT P0, PT, PT, PT, PT, 0x8, 0x0 ;  /* 0x000000000000781c */ /* 0x000fe40003f0e170 */
[----:B0-----:R-:W-:-:S04]  /*8490*/  SHF.R.U32.HI R12, RZ, 0x7, R12 ;  /* 0x00000007ff0c7819 */ /* 0x001fc8000001160c */
[----:B------:R-:W-:-:S13]  /*84a0*/  ISETP.NE.AND P4, PT, R12, 0x1, PT ;  /* 0x000000010c00780c */ /* 0x000fda0003f85270 */
[----:B------:R-:W-:Y:S06]  /*84b0*/  @!P4 BAR.ARV 0x9, 0x100 ;  /* 0x024400000000cb1d */ /* 0x000fec0000002000 */
.L_x_484:
[----:B------:R-:W-:Y:S01]  /*84c0*/  IMAD.MOV.U32 R4, RZ, RZ, RZ ;  /* 0x000000ffff047224 */ /* 0x000fe200078e00ff */
[----:B------:R-:W-:Y:S06]  /*84d0*/  @P0 BRA `(.L_x_587) ;  /* 0x00000000000c0947 */ /* 0x000fec0003800000 */
[----:B------:R-:W0:Y:S01]  /*84e0*/  FENCE.VIEW.ASYNC.G ;  /* 0x00000000000073c6 */ /* 0x000e220000000100 */
[----:B------:R-:W-:Y:S05]  /*84f0*/  WARPSYNC.ALL ;  /* 0x0000000000007948 */ /* 0x000fea0003800000 */
[----:B0-----:R-:W-:Y:S06]  /*8500*/  BAR.ARV 0xc, 0x180 ;  /* 0x0306000000007b1d */ /* 0x001fec0000002000 */
.L_x_587:
[----:B------:R-:W-:Y:S01]  /*8510*/  ISETP.NE.AND P0, PT, R97, RZ, PT ;  /* 0x000000ff6100720c */ /* 0x000fe20003f05270 */
[----:B------:R-:W-:-:S12]  /*8520*/  BSSY B0, `(.L_x_588) ;  /* 0x000001f000007945 */ /* 0x000fd80003800000 */
[----:B------:R-:W-:Y:S05]  /*8530*/  @!P0 BRA `(.L_x_589) ;  /* 0x0000000000748947 */ /* 0x000fea0003800000 */
        /* <DEDUP_REMOVED lines=11> */
[----:B0-----:R-:W-:Y:S02]  /*85f0*/  VIADD R4, R3, 0xffffffe ;  /* 0x0ffffffe03047836 */ /* 0x001fe40000000000 */
[----:B------:R-:W-:-:S04]  /*8600*/  IMAD.MOV R3, RZ, RZ, -R10 ;  /* 0x000000ffff037224 */ /* 0x000fc800078e0a0a */
[----:B------:R0:W3:Y:S02]  /*8610*/  F2I.FTZ.U32.TRUNC.NTZ R5, R4 ;  /* 0x0000000400057305 */ /* 0x0000e4000021f000 */
[----:B0-----:R-:W-:Y:S01]  /*8620*/  IMAD.MOV.U32 R4, RZ, RZ, RZ ;  /* 0x000000ffff047224 */ /* 0x001fe200078e00ff */
[----:B---3--:R-:W-:-:S05]  /*8630*/  IADD3 R7, RZ, -R5, RZ ;  /* 0x80000005ff077210 */ /* 0x008fca0007ffe0ff */
[----:B------:R-:W-:-:S04]  /*8640*/  IMAD R7, R7, R6, RZ ;  /* 0x0000000607077224 */ /* 0x000fc800078e02ff */
[----:B------:R-:W-:-:S06]  /*8650*/  IMAD.HI.U32 R5, R5, R7, R4 ;  /* 0x0000000705057227 */ /* 0x000fcc00078e0004 */
[----:B------:R-:W-:-:S04]  /*8660*/  IMAD.HI.U32 R5, R5, R8, RZ ;  /* 0x0000000805057227 */ /* 0x000fc800078e00ff */
[----:B------:R-:W-:-:S05]  /*8670*/  IMAD R3, R5, R3, R8 ;  /* 0x0000000305037224 */ /* 0x000fca00078e0208 */
[----:B------:R-:W-:-:S13]  /*8680*/  ISETP.GT.U32.AND P1, PT, R6, R3, PT ;  /* 0x000000030600720c */ /* 0x000fda0003f24070 */
[----:B------:R-:W-:Y:S01]  /*8690*/  @!P1 IMAD.IADD R3, R3, 0x1, -R6 ;  /* 0x0000000103039824 */ /* 0x000fe200078e0a06 */
[----:B------:R-:W-:Y:S02]  /*86a0*/  @!P1 IADD3 R5, R5, 0x1, RZ ;  /* 0x0000000105059810 */ /* 0x000fe40007ffe0ff */
[----:B------:R-:W-:Y:S02]  /*86b0*/  ISETP.NE.AND P1, PT, R9, RZ, PT ;  /* 0x000000ff0900720c */ /* 0x000fe40003f25270 */
[----:B------:R-:W-:-:S13]  /*86c0*/  ISETP.GE.U32.AND P0, PT, R3, R6, PT ;  /* 0x000000060300720c */ /* 0x000fda0003f06070 */
[----:B------:R-:W-:-:S04]  /*86d0*/  @P0 VIADD R5, R5, 0x1 ;  /* 0x0000000105050836 */ /* 0x000fc80000000000 */
[----:B------:R-:W-:-:S04]  /*86e0*/  IMAD.MOV.U32 R4, RZ, RZ, R5 ;  /* 0x000000ffff047224 */ /* 0x000fc800078e0005 */
[----:B------:R-:W-:Y:S01]  /*86f0*/  @!P2 IMAD.MOV R4, RZ, RZ, -R4 ;  /* 0x000000ffff04a224 */ /* 0x000fe200078e0a04 */
[----:B------:R-:W-:-:S07]  /*8700*/  @!P1 LOP3.LUT R4, RZ, R9, RZ, 0x33, !PT ;  /* 0x00000009ff049212 */ /* 0x000fce00078e33ff */
.L_x_589:
[----:B------:R-:W-:Y:S05]  /*8710*/  BSYNC B0 ;  /* 0x0000000000007941 */ /* 0x000fea0003800000 */
.L_x_588:
[-C--:B------:R-:W-:Y:S01]  /*8720*/  IMAD R194, R209, R4.reuse, RZ ;  /* 0x00000004d1c27224 */ /* 0x080fe200078e02ff */
[----:B------:R-:W-:Y:S01]  /*8730*/  PLOP3.LUT P0, PT, PT, PT, PT, 0x80, 0x0 ;  /* 0x000000000000781c */ /* 0x000fe20003f0f070 */
[----:B------:R-:W-:Y:S01]  /*8740*/  IMAD.MOV.U32 R3, RZ, RZ, RZ ;  /* 0x000000ffff037224 */ /* 0x000fe200078e00ff */
[----:B------:R-:W-:Y:S02]  /*8750*/  MOV R0, RZ ;  /* 0x000000ff00007202 */ /* 0x000fe40000000f00 */
        /* <DEDUP_REMOVED lines=12> */
[----:B----4-:R-:W-:Y:S02]  /*8820*/  CS2R R90, SRZ ;  /* 0x00000000005a7805 */ /* 0x010fe4000001ff00 */
        /* <DEDUP_REMOVED lines=18> */
[----:B-1----:R-:W-:Y:S02]  /*8950*/  CS2R R40, SRZ ;  /* 0x0000000000287805 */ /* 0x002fe4000001ff00 */
[----:B------:R-:W-:Y:S02]  /*8960*/  CS2R R70, SRZ ;  /* 0x0000000000467805 */ /* 0x000fe4000001ff00 */
[----:B------:R-:W-:Y:S01]  /*8970*/  CS2R R20, SRZ ;  /* 0x0000000000147805 */ /* 0x000fe2000001ff00 */
[----:B------:R-:W-:Y:S06]  /*8980*/  @!P1 BRA `(.L_x_590) ;  /* 0x0000008c00b89947 */ /* 0x000fec0003800000 */
[----:B------:R-:W-:-:S03]  /*8990*/  UMOV UR4, 0xffffffff ;  /* 0xffffffff00047882 */ /* 0x000fc60000000000 */
[----:B------:R-:W-:Y:S05]  /*89a0*/  BRA.DIV UR4, `(.L_x_591) ;  /* 0x0000013e04307947 */ /* 0x000fea000b800000 */
[----:B------:R-:W0:Y:S02]  /*89b0*/  S2R R3, SR_TID.X ;  /* 0x0000000000037919 */ /* 0x000e240000002100 */
[----:B0-----:R-:W-:-:S05]  /*89c0*/  VIADD R3, R3, 0xffffff80 ;  /* 0xffffff8003037836 */ /* 0x001fca0000000000 */
[----:B------:R-:W-:-:S04]  /*89d0*/  SHF.R.S32.HI R0, RZ, 0x1f, R3 ;  /* 0x0000001fff007819 */ /* 0x000fc80000011403 */
[----:B------:R-:W-:-:S04]  /*89e0*/  LEA.HI R0, R0, R3, RZ, 0x7 ;  /* 0x0000000300007211 */ /* 0x000fc800078f38ff */
[----:B------:R-:W-:-:S05]  /*89f0*/  SHF.R.S32.HI R0, RZ, 0x7, R0 ;  /* 0x00000007ff007819 */ /* 0x000fca0000011400 */
[----:B------:R0:W1:Y:S02]  /*8a00*/  SHFL.IDX PT, R195, R0, RZ, 0x1f ;  /* 0x00001fff00c37589 */ /* 0x00006400000e0000 */
.L_x_862:
[----:B01----:R-:W-:Y:S02]  /*8a10*/  LEA.HI R0, R195, R195, RZ, 0x1 ;  /* 0x000000c3c3007211 */ /* 0x003fe400078f08ff */
[----:B------:R-:W-:Y:S02]  /*8a20*/  MOV R3, UR40 ;  /* 0x0000002800037c02 */ /* 0x000fe40008000f00 */
[----:B------:R-:W-:Y:S02]  /*8a30*/  LOP3.LUT R0, R0, 0x1e, RZ, 0xc0, !PT ;  /* 0x0000001e00007812 */ /* 0x000fe400078ec0ff */
[----:B------:R-:W-:-:S03]  /*8a40*/  LOP3.LUT P0, RZ, R3, 0x3ff, RZ, 0xc0, !PT ;  /* 0x000003ff03ff7812 */ /* 0x000fc6000780c0ff */
[----:B------:R-:W-:Y:S01]  /*8a50*/  IMAD.IADD R0, R195, 0x1, -R0 ;  /* 0x00000001c3007824 */ /* 0x000fe200078e0a00 */
[----:B------:R-:W-:-:S04]  /*8a60*/  P2R R26, PR, RZ, 0x1 ;  /* 0x00000001ff1a7803 */ /* 0x000fc80000000000 */
[----:B------:R-:W-:-:S04]  /*8a70*/  LEA R0, R0, UR40, 0xd ;  /* 0x0000002800007c11 */ /* 0x000fc8000f8e68ff */
[----:B------:R-:W-:-:S04]  /*8a80*/  SHF.R.U32.HI R0, RZ, 0x4, R0 ;  /* 0x00000004ff007819 */ /* 0x000fc80000011600 */
[----:B------:R-:W-:Y:S01]  /*8a90*/  LOP3.LUT R25, R0, 0x3fff, RZ, 0xc0, !PT ;  /* 0x00003fff00197812 */ /* 0x000fe200078ec0ff */
[----:B------:R-:W-:Y:S06]  /*8aa0*/  @!P0 BRA `(.L_x_592) ;  /* 0x0000000000408947 */ /* 0x000fec0003800000 */
        /* <DEDUP_REMOVED lines=13> */
[----:B0-2---:R-:W-:-:S07]  /*8b80*/  IMAD.MOV.U32 R13, RZ, RZ, RZ ;  /* 0x000000ffff0d7224 */ /* 0x005fce00078e00ff */
[----:B------:R-:W-:-:S07]  /*8b90*/  LEPC R20, `(.L_x_592) ;  /* 0x000000001014794e */ /* 0x000fce0000000000 */
[----:B-1---5:R-:W-:Y:S05]  /*8ba0*/  CALL.ABS.NOINC R14 ;  /* 0x000000000e007343 */ /* 0x022fea0003c00000 */
.L_x_592:
[----:B------:R-:W-:Y:S02]  /*8bb0*/  ULDC UR4, c[0x0][0x3f4] ;  /* 0x0000fd0000047ab9 */ /* 0x000fe40000000800 */
[----:B------:R-:W-:-:S13]  /*8bc0*/  ISETP.LT.AND P0, PT, RZ, UR4, PT ;  /* 0x00000004ff007c0c */ /* 0x000fda000bf01270 */
[----:B------:R-:W-:Y:S05]  /*8bd0*/  @P0 BRA `(.L_x_593) ;  /* 0x0000000000400947 */ /* 0x000fea0003800000 */
[----:B------:R-:W-:-:S04]  /*8be0*/  ULEA.HI UR4, UR39, UR39, URZ, 0x1 ;  /* 0x0000002727047291 */ /* 0x000fc8000f8f083f */
[----:B------:R-:W-:-:S04]  /*8bf0*/  ULOP3.LUT UR4, UR4, 0xfffffffe, URZ, 0xc0, !UPT ;  /* 0xfffffffe04047892 */ /* 0x000fc8000f8ec03f */
[----:B------:R-:W-:-:S06]  /*8c00*/  UIADD3 UR4, UR39, -UR4, URZ ;  /* 0x8000000427047290 */ /* 0x000fcc000fffe03f */
[----:B------:R-:W-:-:S05]  /*8c10*/  IMAD.U32 R3, RZ, RZ, UR4 ;  /* 0x00000004ff037e24 */ /* 0x000fca000f8e00ff */
[----:B------:R-:W-:-:S04]  /*8c20*/  SHF.L.U32 R3, R3, 0x1f, RZ ;  /* 0x0000001f03037819 */ /* 0x000fc800000006ff */
[----:B------:R0:W1:Y:S03]  /*8c30*/  SYNCS.PHASECHK.TRANS64.TRYWAIT P0, [R156+URZ+0x28800], R3 ;  /* 0x028800039c0075a7 */ /* 0x000066000800017f */
[----:B-1----:R-:W-:Y:S05]  /*8c40*/  @!P0 NANOSLEEP.SYNCS 0x989680 ;  /* 0x009896800000895d */ /* 0x002fea0003900000 */
[----:B------:R-:W1:Y:S01]  /*8c50*/  @!P0 SYNCS.PHASECHK.TRANS64 P0, [R156+URZ+0x28800], R3 ;  /* 0x028800039c0085a7 */ /* 0x000e62000800007f */
[----:B------:R-:W-:Y:S04]  /*8c60*/  BSSY B0, `(.L_x_594) ;  /* 0x0000006000007945 */ /* 0x000fe80003800000 */
[----:B-1----:R-:W-:Y:S05]  /*8c70*/  @P0 BRA `(.L_x_595) ;  /* 0x0000000000100947 */ /* 0x002fea0003800000 */
.L_x_596:
[----:B-1----:R1:W3:Y:S02]  /*8c80*/  SYNCS.PHASECHK.TRANS64.TRYWAIT P0, [R156+URZ+0x28800], R3 ;  /* 0x028800039c0075a7 */ /* 0x0022e4000800017f */
[----:B---3--:R-:W-:Y:S05]  /*8c90*/  @!P0 NANOSLEEP.SYNCS 0x989680 ;  /* 0x009896800000895d */ /* 0x008fea0003900000 */
[----:B------:R-:W3:Y:S02]  /*8ca0*/  @!P0 SYNCS.PHASECHK.TRANS64 P0, [R156+URZ+0x28800], R3 ;  /* 0x028800039c0085a7 */ /* 0x000ee4000800007f */
[----:B---3--:R-:W-:Y:S05]  /*8cb0*/  @!P0 BRA `(.L_x_596) ;  /* 0xfffffffc00f08947 */ /* 0x008fea000383ffff */
.L_x_595:
[----:B------:R-:W-:Y:S05]  /*8cc0*/  BSYNC B0 ;  /* 0x0000000000007941 */ /* 0x000fea0003800000 */
.L_x_594:
[----:B------:R-:W-:Y:S05]  /*8cd0*/  BRA `(.L_x_597) ;  /* 0x00000038001c7947 */ /* 0x000fea0003800000 */
.L_x_593:
[----:B-----5:R-:W-:Y:S01]  /*8ce0*/  SHF.R.S32.HI R0, RZ, 0x1f, R24 ;  /* 0x0000001fff007819 */ /* 0x020fe20000011418 */
[----:B------:R-:W-:Y:S01]  /*8cf0*/  ULDC.64 UR4, c[0x0][0x3f8] ;  /* 0x0000fe0000047ab9 */ /* 0x000fe20000000a00 */
[----:B------:R-:W-:Y:S01]  /*8d00*/  ULDC.64 UR6, c[0x0][0x408] ;  /* 0x0001020000067ab9 */ /* 0x000fe20000000a00 */
[----:B------:R-:W-:Y:S01]  /*8d10*/  ISETP.NE.AND P2, PT, R26, RZ, PT ;  /* 0x000000ff1a00720c */ /* 0x000fe20003f45270 */
[----:B------:R-:W-:-:S04]  /*8d20*/  IMAD.WIDE.U32 R4, R24, UR4, RZ ;  /* 0x0000000418047c25 */ /* 0x000fc8000f8e00ff */
[C---:B------:R-:W-:Y:S02]  /*8d30*/  IMAD R3, R0.reuse, UR4, RZ ;  /* 0x0000000400037c24 */ /* 0x040fe4000f8e02ff */
[----:B------:R-:W-:Y:S02]  /*8d40*/  IMAD R9, R0, UR6, RZ ;  /* 0x0000000600097c24 */ /* 0x000fe4000f8e02ff */
[C---:B------:R-:W-:Y:S01]  /*8d50*/  IMAD R3, R24.reuse, UR5, R3 ;  /* 0x0000000518037c24 */ /* 0x040fe2000f8e0203 */
[----:B------:R-:W-:Y:S01]  /*8d60*/  ULDC.64 UR4, c[0x0][0x3e8] ;  /* 0x0000fa0000047ab9 */ /* 0x000fe20000000a00 */
[----:B------:R-:W-:-:S04]  /*8d70*/  IMAD.WIDE.U32 R6, R24, UR6, RZ ;  /* 0x0000000618067c25 */ /* 0x000fc8000f8e00ff */
[----:B------:R-:W-:Y:S01]  /*8d80*/  IMAD R9, R24, UR7, R9 ;  /* 0x0000000718097c24 */ /* 0x000fe2000f8e0209 */
[----:B------:R-:W-:Y:S01]  /*8d90*/  ULDC.64 UR6, c[0x0][0x400] ;  /* 0x0001000000067ab9 */ /* 0x000fe20000000a00 */
[----:B------:R-:W-:Y:S01]  /*8da0*/  IMAD.IADD R5, R3, 0x1, R5 ;  /* 0x0000000103057824 */ /* 0x000fe200078e0205 */
[----:B------:R-:W-:Y:S02]  /*8db0*/  LEA R24, P0, R4, UR4, 0x1 ;  /* 0x0000000404187c11 */ /* 0x000fe4000f8008ff */
[----:B------:R-:W-:Y:S02]  /*8dc0*/  LEA R27, P1, R6, UR6, 0x1 ;  /* 0x00000006061b7c11 */ /* 0x000fe4000f8208ff */
[----:B------:R-:W-:Y:S02]  /*8dd0*/  IADD3 R3, R9, R7, RZ ;  /* 0x0000000709037210 */ /* 0x000fe40007ffe0ff */
[----:B------:R-:W-:Y:S02]  /*8de0*/  LEA.HI.X R26, R4, UR5, R5, 0x1, P0 ;  /* 0x00000005041a7c11 */ /* 0x000fe400080f0c05 */
[----:B------:R-:W-:Y:S01]  /*8df0*/  LEA.HI.X R28, R6, UR7, R3, 0x1, P1 ;  /* 0x00000007061c7c11 */ /* 0x000fe200088f0c03 */
        /* <DEDUP_REMOVED lines=16> */
[----:B-1----:R-:W-:Y:S05]  /*8f00*/  CALL.ABS.NOINC R14 ;  /* 0x000000000e007343 */ /* 0x002fea0003c00000 */
.L_x_598:
[----:B------:R-:W-:Y:S01]  /*8f10*/  ULDC.U8 UR4, c[0x0][0x410] ;  /* 0x0001040000047ab9 */ /* 0x000fe20000000000 */
[----:B------:R-:W-:Y:S01]  /*8f20*/  BSSY B0, `(.L_x_599) ;  /* 0x000035a000007945 */ /* 0x000fe20003800000 */
[----:B------:R-:W-:Y:S01]  /*8f30*/  ISETP.NE.AND P0, PT, RZ, UR4, PT ;  /* 0x00000004ff007c0c */ /* 0x000fe2000bf05270 */
[----:B------:R-:W-:Y:S01]  /*8f40*/  IMAD R5, R29, 0x80, R153 ;  /* 0x000000801d057824 */ /* 0x000fe200078e0299 */
[----:B------:R-:W-:-:S11]  /*8f50*/  LEA R21, R196, UR40, 0x1 ;  /* 0x00000028c4157c11 */ /* 0x000fd6000f8e08ff */
[----:B------:R-:W-:Y:S05]  /*8f60*/  @!P0 BRA `(.L_x_600) ;  /* 0x0000001800988947 */ /* 0x000fea0003800000 */
[----:B------:R-:W-:-:S03]  /*8f70*/  UMOV UR4, 0xffffffff ;  /* 0xffffffff00047882 */ /* 0x000fc60000000000 */
[----:B------:R-:W-:Y:S05]  /*8f80*/  BRA.DIV UR4, `(.L_x_601) ;  /* 0x0000013604f87947 */ /* 0x000fea000b800000 */
[----:B------:R0:W1:Y:S04]  /*8f90*/  SHFL.IDX PT, R0, R26, RZ, 0x181f ;  /* 0x00181fff1a007589 */ /* 0x00006800000e0000 */
[----:B------:R0:W3:Y:S04]  /*8fa0*/  SHFL.IDX PT, R3, R24, RZ, 0x181f ;  /* 0x00181fff18037589 */ /* 0x0000e800000e0000 */
[----:B------:R0:W4:Y:S04]  /*8fb0*/  SHFL.IDX PT, R4, R28, RZ, 0x181f ;  /* 0x00181fff1c047589 */ /* 0x00012800000e0000 */
[----:B------:R0:W0:Y:S02]  /*8fc0*/  SHFL.IDX PT, R14, R27, RZ, 0x181f ;  /* 0x00181fff1b0e7589 */ /* 0x00002400000e0000 */
.L_x_868:
[----:B------:R-:W-:Y:S01]  /*8fd0*/  ULDC UR4, c[0x0][0x448] ;  /* 0x0001120000047ab9 */ /* 0x000fe20000000800 */
[----:B------:R-:W-:Y:S01]  /*8fe0*/  BSSY B1, `(.L_x_602) ;  /* 0x000001d000017945 */ /* 0x000fe20003800000 */
[----:B------:R-:W-:Y:S01]  /*8ff0*/  IMAD R94, R94, UR4, RZ ;  /* 0x000000045e5e7c24 */ /* 0x000fe2000f8e02ff */
[----:B------:R-:W-:Y:S02]  /*9000*/  CS2R R6, SRZ ;  /* 0x0000000000067805 */ /* 0x000fe4000001ff00 */
[----:B------:R-:W-:Y:S02]  /*9010*/  CS2R R8, SRZ ;  /* 0x0000000000087805 */ /* 0x000fe4000001ff00 */
[----:B------:R-:W-:Y:S02]  /*9020*/  CS2R R10, SRZ ;  /* 0x00000000000a7805 */ /* 0x000fe4000001ff00 */
[----:B--2---:R-:W-:Y:S02]  /*9030*/  CS2R R12, SRZ ;  /* 0x00000000000c7805 */ /* 0x004fe4000001ff00 */
[----:B------:R-:W-:-:S13]  /*9040*/  ISETP.GE.AND P0, PT, R5, R94, PT ;  /* 0x0000005e0500720c */ /* 0x000fda0003f06270 */
[----:B------:R-:W-:Y:S05]  /*9050*/  @P0 BRA `(.L_x_603) ;  /* 0x0000000000540947 */ /* 0x000fea0003800000 */
[----:B------:R-:W-:Y:S01]  /*9060*/  ULDC UR4, c[0x0][0x3f4] ;  /* 0x0000fd0000047ab9 */ /* 0x000fe20000000800 */
[----:B------:R-:W-:Y:S02]  /*9070*/  CS2R R12, SRZ ;  /* 0x00000000000c7805 */ /* 0x000fe4000001ff00 */
[----:B------:R-:W-:Y:S02]  /*9080*/  ISETP.GE.AND P4, PT, R18, UR4, PT ;  /* 0x0000000412007c0c */ /* 0x000fe4000bf86270 */
[----:B------:R-:W-:Y:S02]  /*9090*/  CS2R R8, SRZ ;  /* 0x0000000000087805 */ /* 0x000fe4000001ff00 */
[----:B------:R-:W-:-:S09]  /*90a0*/  ISETP.GE.AND P5, PT, R152, UR4, PT ;  /* 0x0000000498007c0c */ /* 0x000fd2000bfa6270 */
[C---:B------:R-:W-:Y:S01]  /*90b0*/  @!P4 IMAD.SHL.U32 R30, R18.reuse, 0x2, RZ ;  /* 0x00000002121ec824 */ /* 0x040fe200078e00ff */
[----:B------:R-:W-:-:S03]  /*90c0*/  @!P4 SHF.L.U64.HI R5, R18, 0x1, R19 ;  /* 0x000000011205c819 */ /* 0x000fc60000010213 */
[C---:B---3--:R-:W-:Y:S02]  /*90d0*/  @!P5 IADD3 R32, P2, R3.reuse, R220, RZ ;  /* 0x000000dc0320d210 */ /* 0x048fe40007f5e0ff */
[-C--:B0-----:R-:W-:Y:S02]  /*90e0*/  @!P4 IADD3 R26, P0, R3, R30.reuse, RZ ;  /* 0x0000001e031ac210 */ /* 0x081fe40007f1e0ff */
[C---:B------:R-:W-:Y:S02]  /*90f0*/  @!P4 IADD3 R30, P1, R14.reuse, R30, RZ ;  /* 0x0000001e0e1ec210 */ /* 0x040fe40007f3e0ff */
[----:B------:R-:W-:Y:S02]  /*9100*/  @!P5 IADD3 R14, P3, R14, R220, RZ ;  /* 0x000000dc0e0ed210 */ /* 0x000fe40007f7e0ff */
[----:B------:R-:W-:Y:S02]  /*9110*/  CS2R R10, SRZ ;  /* 0x00000000000a7805 */ /* 0x000fe4000001ff00 */
[----:B------:R-:W-:-:S02]  /*9120*/  CS2R R6, SRZ ;  /* 0x0000000000067805 */ /* 0x000fc4000001ff00 */
[C---:B-1----:R-:W-:Y:S01]  /*9130*/  @!P5 IADD3.X R33, R0.reuse, R219, RZ, P2, !PT ;  /* 0x000000db0021d210 */ /* 0x042fe200017fe4ff */
[--C-:B------:R-:W-:Y:S02]  /*9140*/  @!P4 IMAD.X R27, R0, 0x1, R5.reuse, P0 ;  /* 0x00000001001bc824 */ /* 0x100fe400000e0605 */
[C---:B----4-:R-:W-:Y:S02]  /*9150*/  @!P4 IMAD.X R31, R4.reuse, 0x1, R5, P1 ;  /* 0x00000001041fc824 */ /* 0x050fe400008e0605 */
[----:B------:R-:W-:Y:S01]  /*9160*/  @!P5 IMAD.X R15, R4, 0x1, R219, P3 ;  /* 0x00000001040fd824 */ /* 0x000fe200018e06db */
[----:B------:R2:W5:Y:S04]  /*9170*/  @!P5 LD.E.64 R12, desc[UR42][R32.64] ;  /* 0x0000002a200cd980 */ /* 0x000568000c101b00 */
[----:B------:R2:W5:Y:S04]  /*9180*/  @!P5 LD.E.64 R8, desc[UR42][R14.64] ;  /* 0x0000002a0e08d980 */ /* 0x000568000c101b00 */
[----:B------:R2:W5:Y:S04]  /*9190*/  @!P4 LD.E.64 R10, desc[UR42][R26.64] ;  /* 0x0000002a1a0ac980 */ /* 0x000568000c101b00 */
[----:B------:R2:W5:Y:S02]  /*91a0*/  @!P4 LD.E.64 R6, desc[UR42][R30.64] ;  /* 0x0000002a1e06c980 */ /* 0x000564000c101b00 */
.L_x_603:
[----:B------:R-:W-:Y:S05]  /*91b0*/  BSYNC B1 ;  /* 0x0000000000017941 */ /* 0x000fea0003800000 */
.L_x_602:
[----:B------:R-:W-:Y:S01]  /*91c0*/  ULEA.HI UR4, UR39, UR39, URZ, 0x1 ;  /* 0x0000002727047291 */ /* 0x000fe2000f8f083f */
[----:B---3--:R-:W-:Y:S01]  /*91d0*/  IMAD R3, R29, -0x80, R94 ;  /* 0xffffff801d037824 */ /* 0x008fe200078e025e */
[----:B--2--5:R-:W-:Y:S01]  /*91e0*/  MOV R15, R13 ;  /* 0x0000000d000f7202 */ /* 0x024fe20000000f00 */
[----:B-1----:R-:W-:Y:S01]  /*91f0*/  IMAD.MOV.U32 R0, RZ, RZ, R10 ;  /* 0x000000ffff007224 */ /* 0x002fe200078e000a */
[----:B------:R-:W-:Y:S01]  /*9200*/  ULOP3.LUT UR4, UR4, 0xfffffffe, URZ, 0xc0, !UPT ;  /* 0xfffffffe04047892 */ /* 0x000fe2000f8ec03f */
[----:B0-----:R-:W-:Y:S01]  /*9210*/  SHF.R.U64 R26, R12, 0x10, R13 ;  /* 0x000000100c1a7819 */ /* 0x001fe2000000120d */
[----:B------:R-:W-:Y:S01]  /*9220*/  IMAD.MOV.U32 R14, RZ, RZ, R11 ;  /* 0x000000ffff0e7224 */ /* 0x000fe200078e000b */
[----:B------:R-:W-:Y:S01]  /*9230*/  SHF.R.U32.HI R27, RZ, 0x10, R13 ;  /* 0x00000010ff1b7819 */ /* 0x000fe2000001160d */
[----:B------:R-:W-:Y:S01]  /*9240*/  UIADD3 UR4, UR39, -UR4, URZ ;  /* 0x8000000427047290 */ /* 0x000fe2000fffe03f */
[----:B------:R-:W-:Y:S01]  /*9250*/  SHF.R.U64 R20, R10, 0x10, R11 ;  /* 0x000000100a147819 */ /* 0x000fe2000000120b */
[----:B------:R-:W-:Y:S01]  /*9260*/  IMAD.MOV.U32 R13, RZ, RZ, R6 ;  /* 0x000000ffff0d7224 */ /* 0x000fe200078e0006 */
[--C-:B------:R-:W-:Y:S01]  /*9270*/  SHF.R.U64 R28, R6, 0x10, R7.reuse ;  /* 0x00000010061c7819 */ /* 0x100fe20000001207 */
[----:B------:R-:W-:Y:S01]  /*9280*/  IMAD.MOV.U32 R10, RZ, RZ, R12 ;  /* 0x000000ffff0a7224 */ /* 0x000fe200078e000c */
[--C-:B------:R-:W-:Y:S01]  /*9290*/  SHF.R.U32.HI R29, RZ, 0x10, R7.reuse ;  /* 0x00000010ff1d7819 */ /* 0x100fe20000011607 */
[----:B----4-:R-:W-:Y:S01]  /*92a0*/  IMAD.MOV.U32 R4, RZ, RZ, R7 ;  /* 0x000000ffff047224 */ /* 0x010fe200078e0007 */
[----:B------:R-:W-:Y:S01]  /*92b0*/  MOV R5, UR4 ;  /* 0x0000000400057c02 */ /* 0x000fe20008000f00 */
[----:B------:R-:W-:Y:S01]  /*92c0*/  IMAD.MOV.U32 R6, RZ, RZ, R8 ;  /* 0x000000ffff067224 */ /* 0x000fe200078e0008 */
[----:B------:R-:W-:Y:S01]  /*92d0*/  SHF.R.U64 R30, R8, 0x10, R9 ;  /* 0x00000010081e7819 */ /* 0x000fe20000001209 */
[----:B------:R-:W-:Y:S01]  /*92e0*/  BSSY B1, `(.L_x_604) ;  /* 0x0000010000017945 */ /* 0x000fe20003800000 */
[----:B------:R-:W-:-:S02]  /*92f0*/  SHF.L.U32 R5, R5, 0x1f, RZ ;  /* 0x0000001f05057819 */ /* 0x000fc400000006ff */
[----:B------:R-:W-:Y:S02]  /*9300*/  SHF.R.U32.HI R24, RZ, 0x10, R11 ;  /* 0x00000010ff187819 */ /* 0x000fe4000001160b */
[----:B------:R-:W0:Y:S01]  /*9310*/  SYNCS.PHASECHK.TRANS64.TRYWAIT P0, [R156+URZ+0x28800], R5 ;  /* 0x028800059c0075a7 */ /* 0x000e22000800017f */
[----:B------:R-:W-:Y:S02]  /*9320*/  MOV R7, R9 ;  /* 0x0000000900077202 */ /* 0x000fe40000000f00 */
[----:B------:R-:W-:Y:S02]  /*9330*/  VIMNMX R8, R3, 0x80, PT ;  /* 0x0000008003087848 */ /* 0x000fe40003fe0100 */
[----:B------:R-:W-:Y:S02]  /*9340*/  SHF.R.U32.HI R31, RZ, 0x10, R9 ;  /* 0x00000010ff1f7819 */ /* 0x000fe40000011609 */
[----:B------:R-:W-:Y:S02]  /*9350*/  PRMT R11, R0, 0x5410, R14 ;  /* 0x00005410000b7816 */ /* 0x000fe4000000000e */
[----:B------:R-:W-:-:S02]  /*9360*/  PRMT R12, R20, 0x5410, R24 ;  /* 0x00005410140c7816 */ /* 0x000fc40000000018 */
[----:B------:R-:W-:Y:S02]  /*9370*/  PRMT R0, R10, 0x5410, R15 ;  /* 0x000054100a007816 */ /* 0x000fe4000000000f */
[----:B------:R-:W-:Y:S02]  /*9380*/  PRMT R3, R26, 0x5410, R27 ;  /* 0x000054101a037816 */ /* 0x000fe4000000001b */
[----:B------:R-:W-:Y:S02]  /*9390*/  ISETP.GE.AND P1, PT, R153, R8, PT ;  /* 0x000000089900720c */ /* 0x000fe40003f26270 */
[----:B------:R-:W-:Y:S02]  /*93a0*/  PRMT R13, R13, 0x5410, R4 ;  /* 0x000054100d0d7816 */ /* 0x000fe40000000004 */
[----:B------:R-:W-:Y:S02]  /*93b0*/  PRMT R14, R28, 0x5410, R29 ;  /* 0x000054101c0e7816 */ /* 0x000fe4000000001d */
[----:B------:R-:W-:Y:S01]  /*93c0*/  PRMT R9, R6, 0x5410, R7 ;  /* 0x0000541006097816 */ /* 0x000fe20000000007 */
[----:B0-----:R-:W-:Y:S06]  /*93d0*/  @!P0 BRA `(.L_x_605) ;  /* 0x0000013400548947 */ /* 0x001fec0003800000 */
.L_x_869:
[----:B------:R-:W-:Y:S05]  /*93e0*/  BSYNC B1 ;  /* 0x0000000000017941 */ /* 0x000fea0003800000 */
.L_x_604:
[----:B------:R-:W-:Y:S01]  /*93f0*/  BSSY B1, `(.L_x_606) ;  /* 0x0000056000017945 */ /* 0x000fe20003800000 */
[----:B------:R-:W-:-:S03]  /*9400*/  PRMT R10, R30, 0x5410, R31 ;  /* 0x000054101e0a7816 */ /* 0x000fc6000000001f */
[----:B------:R-:W-:Y:S05]  /*9410*/  @P1 BRA `(.L_x_607) ;  /* 0x00000004004c1947 */ /* 0x000fea0003800000 */
[----:B0-----:R-:W0:Y:S01]  /*9420*/  LDC R5, c[0x0][0x3f4] ;  /* 0x0000fd00ff057b82 */ /* 0x001e220000000800 */
[----:B------:R-:W-:Y:S01]  /*9430*/  BSSY B2, `(.L_x_608) ;  /* 0x000002a000027945 */ /* 0x000fe20003800000 */
[-C--:B0-----:R-:W-:Y:S02]  /*9440*/  ISETP.GE.AND P0, PT, R18, R5.reuse, PT ;  /* 0x000000051200720c */ /* 0x081fe40003f06270 */
[----:B------:R-:W-:-:S11]  /*9450*/  ISETP.GE.AND P1, PT, R152, R5, PT ;  /* 0x000000059800720c */ /* 0x000fd60003f26270 */
[----:B------:R-:W-:Y:S05]  /*9460*/  @P0 BRA `(.L_x_609) ;  /* 0x0000000000980947 */ /* 0x000fea0003800000 */
[----:B------:R-:W0:Y:S01]  /*9470*/  LDS.128 R4, [R21] ;  /* 0x0000000015047984 */ /* 0x000e220000000c00 */
[----:B------:R-:W-:Y:S02]  /*9480*/  HADD2.F32 R29, -RZ, R13.H0_H0 ;  /* 0x2000000dff1d7230 */ /* 0x000fe40000004100 */
[----:B------:R-:W-:Y:S02]  /*9490*/  HADD2.F32 R27, -RZ, R11.H0_H0 ;  /* 0x2000000bff1b7230 */ /* 0x000fe40000004100 */
[----:B------:R-:W-:Y:S02]  /*94a0*/  HADD2.F32 R28, -RZ, R12.H0_H0 ;  /* 0x2000000cff1c7230 */ /* 0x000fe40000004100 */
[----:B------:R-:W-:Y:S02]  /*94b0*/  HADD2.F32 R30, -RZ, R14.H0_H0 ;  /* 0x2000000eff1e7230 */ /* 0x000fe40000004100 */
[--C-:B0-----:R-:W-:Y:S02]  /*94c0*/  HADD2.F32 R15, -RZ, R4.reuse.H0_H0 ;  /* 0x20000004ff0f7230 */ /* 0x101fe40000004100 */
[----:B------:R-:W-:-:S02]  /*94d0*/  HADD2.F32 R4, -RZ, R4.H1_H1 ;  /* 0x30000004ff047230 */ /* 0x000fc40000004100 */
[--C-:B------:R-:W-:Y:S02]  /*94e0*/  HADD2.F32 R20, -RZ, R5.reuse.H0_H0 ;  /* 0x20000005ff147230 */ /* 0x100fe40000004100 */
[----:B------:R-:W-:Y:S02]  /*94f0*/  HADD2.F32 R5, -RZ, R5.H1_H1 ;  /* 0x30000005ff057230 */ /* 0x000fe40000004100 */
[C---:B------:R-:W-:Y:S01]  /*9500*/  FMUL.FTZ R32, R4.reuse, R29 ;  /* 0x0000001d04207220 */ /* 0x040fe20000410000 */
[-C--:B------:R-:W-:Y:S01]  /*9510*/  FMUL.FTZ R4, R4, R27.reuse ;  /* 0x0000001b04047220 */ /* 0x080fe20000410000 */
[--C-:B------:R-:W-:Y:S02]  /*9520*/  HADD2.F32 R24, -RZ, R6.reuse.H0_H0 ;  /* 0x20000006ff187230 */ /* 0x100fe40000004100 */
[----:B------:R-:W-:Y:S02]  /*9530*/  HADD2.F32 R26, -RZ, R7.H0_H0 ;  /* 0x20000007ff1a7230 */ /* 0x000fe40000004100 */
[----:B------:R-:W-:Y:S01]  /*9540*/  FMUL.FTZ R31, R5, R30 ;  /* 0x0000001e051f7220 */ /* 0x000fe20000410000 */
[C---:B------:R-:W-:Y:S01]  /*9550*/  FFMA.FTZ R32, R15.reuse, R27, -R32 ;  /* 0x0000001b0f207223 */ /* 0x040fe20000010820 */
[----:B------:R-:W-:Y:S01]  /*9560*/  FFMA.FTZ R29, R15, R29, R4 ;  /* 0x0000001d0f1d7223 */ /* 0x000fe20000010004 */
[----:B------:R-:W-:Y:S01]  /*9570*/  FMUL.FTZ R33, R5, R28 ;  /* 0x0000001c05217220 */ /* 0x000fe20000410000 */
[----:B------:R-:W-:-:S02]  /*9580*/  HADD2.F32 R6, -RZ, R6.H1_H1 ;  /* 0x30000006ff067230 */ /* 0x000fc40000004100 */
[C---:B------:R-:W-:Y:S01]  /*9590*/  FFMA.FTZ R31, R20.reuse, R28, -R31 ;  /* 0x0000001c141f7223 */ /* 0x040fe2000001081f */
[----:B------:R-:W-:Y:S02]  /*95a0*/  HADD2.F32 R7, -RZ, R7.H1_H1 ;  /* 0x30000007ff077230 */ /* 0x000fe40000004100 */
[----:B------:R-:W-:Y:S01]  /*95b0*/  FFMA.FTZ R20, R20, R30, R33 ;  /* 0x0000001e14147223 */ /* 0x000fe20000010021 */
[----:B------:R-:W-:Y:S02]  /*95c0*/  HADD2.F32 R15, -RZ, R13.H1_H1 ;  /* 0x3000000dff0f7230 */ /* 0x000fe40000004100 */
[----:B------:R-:W-:Y:S02]  /*95d0*/  HADD2.F32 R5, -RZ, R11.H1_H1 ;  /* 0x3000000bff057230 */ /* 0x000fe40000004100 */
[----:B------:R-:W-:Y:S02]  /*95e0*/  HADD2.F32 R27, -RZ, R14.H1_H1 ;  /* 0x3000000eff1b7230 */ /* 0x000fe40000004100 */
[----:B------:R-:W-:Y:S01]  /*95f0*/  FMUL.FTZ R33, R6, R15 ;  /* 0x0000000f06217220 */ /* 0x000fe20000410000 */
[----:B------:R-:W-:-:S02]  /*9600*/  HADD2.F32 R4, -RZ, R12.H1_H1 ;  /* 0x3000000cff047230 */ /* 0x000fc40000004100 */
[----:B------:R-:W-:Y:S01]  /*9610*/  FMUL.FTZ R28, R6, R5 ;  /* 0x00000005061c7220 */ /* 0x000fe20000410000 */
[C---:B------:R-:W-:Y:S01]  /*9620*/  FMUL.FTZ R35, R7.reuse, R27 ;  /* 0x0000001b07237220 */ /* 0x040fe20000410000 */
[C---:B------:R-:W-:Y:S01]  /*9630*/  FFMA.FTZ R6, R24.reuse, R5, -R33 ;  /* 0x0000000518067223 */ /* 0x040fe20000010821 */
[-C--:B------:R-:W-:Y:S01]  /*9640*/  FMUL.FTZ R30, R7, R4.reuse ;  /* 0x00000004071e7220 */ /* 0x080fe20000410000 */
[----:B------:R-:W-:Y:S01]  /*9650*/  FFMA.FTZ R15, R24, R15, R28 ;  /* 0x0000000f180f7223 */ /* 0x000fe2000001001c */
[C---:B------:R-:W-:Y:S01]  /*9660*/  FFMA.FTZ R7, R26.reuse, R4, -R35 ;  /* 0x000000041a077223 */ /* 0x040fe20000010823 */
[----:B------:R-:W-:Y:S01]  /*9670*/  F2FP.F16.F32.PACK_AB R4, R29, R32 ;  /* 0x000000201d04723e */ /* 0x000fe200000000ff */
[----:B------:R-:W-:Y:S01]  /*9680*/  FFMA.FTZ R30, R26, R27, R30 ;  /* 0x0000001b1a1e7223 */ /* 0x000fe2000001001e */
[----:B------:R-:W-:Y:S02]  /*9690*/  F2FP.F16.F32.PACK_AB R5, R20, R31 ;  /* 0x0000001f1405723e */ /* 0x000fe400000000ff */
[----:B------:R-:W-:-:S02]  /*96a0*/  F2FP.F16.F32.PACK_AB R6, R15, R6 ;  /* 0x000000060f06723e */ /* 0x000fc400000000ff */
[----:B------:R-:W-:-:S05]  /*96b0*/  F2FP.F16.F32.PACK_AB R7, R30, R7 ;  /* 0x000000071e07723e */ /* 0x000fca00000000ff */
[----:B------:R0:W-:Y:S02]  /*96c0*/  STS.128 [R21], R4 ;  /* 0x0000000415007388 */ /* 0x0001e40000000c00 */
.L_x_609:
[----:B------:R-:W-:Y:S05]  /*96d0*/  BSYNC B2 ;  /* 0x0000000000027941 */ /* 0x000fea0003800000 */
.L_x_608:
[----:B------:R-:W-:Y:S05]  /*96e0*/  @P1 BRA `(.L_x_607) ;  /* 0x0000000000981947 */ /* 0x000fea0003800000 */
[----:B0-----:R-:W0:Y:S01]  /*96f0*/  LDS.128 R4, [R21+0x4000] ;  /* 0x0040000015047984 */ /* 0x001e220000000c00 */
        /* <DEDUP_REMOVED lines=36> */
[----:B------:R1:W-:Y:S02]  /*9940*/  STS.128 [R21+0x4000], R4 ;  /* 0x0040000415007388 */ /* 0x0003e40000000c00 */
.L_x_607:
[----:B------:R-:W-:Y:S05]  /*9950*/  BSYNC B1 ;  /* 0x0000000000017941 */ /* 0x000fea0003800000 */
.L_x_606:
[----:B01----:R-:W-:Y:S01]  /*9960*/  VIADD R4, R153, 0x20 ;  /* 0x0000002099047836 */ /* 0x003fe20000000000 */
[----:B------:R-:W-:Y:S04]  /*9970*/  BSSY B1, `(.L_x_610) ;  /* 0x0000056000017945 */ /* 0x000fe80003800000 */
[----:B------:R-:W-:-:S13]  /*9980*/  ISETP.GE.AND P0, PT, R4, R8, PT ;  /* 0x000000080400720c */ /* 0x000fda0003f06270 */
[----:B------:R-:W-:Y:S05]  /*9990*/  @P0 BRA `(.L_x_611) ;  /* 0x00000004004c0947 */ /* 0x000fea0003800000 */
[----:B------:R-:W0:Y:S01]  /*99a0*/  LDC R5, c[0x0][0x3f4] ;  /* 0x0000fd00ff057b82 */ /* 0x000e220000000800 */
[----:B------:R-:W-:Y:S01]  /*99b0*/  BSSY B2, `(.L_x_612) ;  /* 0x000002a000027945 */ /* 0x000fe20003800000 */
[-C--:B0-----:R-:W-:Y:S02]  /*99c0*/  ISETP.GE.AND P0, PT, R18, R5.reuse, PT ;  /* 0x000000051200720c */ /* 0x081fe40003f06270 */
[----:B------:R-:W-:-:S11]  /*99d0*/  ISETP.GE.AND P1, PT, R152, R5, PT ;  /* 0x000000059800720c */ /* 0x000fd60003f26270 */
[----:B------:R-:W-:Y:S05]  /*99e0*/  @P0 BRA `(.L_x_613) ;  /* 0x0000000000980947 */ /* 0x000fea0003800000 */
[----:B------:R-:W0:Y:S01]  /*99f0*/  LDS.128 R4, [R21+0x1000] ;  /* 0x0010000015047984 */ /* 0x000e220000000c00 */
[----:B------:R-:W-:Y:S02]  /*9a00*/  HADD2.F32 R31, -RZ, R13.H0_H0 ;  /* 0x2000000dff1f7230 */ /* 0x000fe40000004100 */
[----:B------:R-:W-:Y:S02]  /*9a10*/  HADD2.F32 R29, -RZ, R11.H0_H0 ;  /* 0x2000000bff1d7230 */ /* 0x000fe40000004100 */
[----:B------:R-:W-:Y:S02]  /*9a20*/  HADD2.F32 R34, -RZ, R14.H0_H0 ;  /* 0x2000000eff227230 */ /* 0x000fe40000004100 */
[----:B------:R-:W-:Y:S02]  /*9a30*/  HADD2.F32 R32, -RZ, R12.H0_H0 ;  /* 0x2000000cff207230 */ /* 0x000fe40000004100 */
[----:B------:R-:W-:Y:S02]  /*9a40*/  HADD2.F32 R36, -RZ, R14.H1_H1 ;  /* 0x3000000eff247230 */ /* 0x000fe40000004100 */
[----:B0-----:R-:W-:-:S02]  /*9a50*/  HADD2.F32 R15, -RZ, R4.H0_H0 ;  /* 0x20000004ff0f7230 */ /* 0x001fc40000004100 */
[----:B------:R-:W-:Y:S02]  /*9a60*/  HADD2.F32 R4, -RZ, R4.H1_H1 ;  /* 0x30000004ff047230 */ /* 0x000fe40000004100 */
[--C-:B------:R-:W-:Y:S02]  /*9a70*/  HADD2.F32 R20, -RZ, R5.reuse.H0_H0 ;  /* 0x20000005ff147230 */ /* 0x100fe40000004100 */
[----:B------:R-:W-:Y:S02]  /*9a80*/  HADD2.F32 R5, -RZ, R5.H1_H1 ;  /* 0x30000005ff057230 */ /* 0x000fe40000004100 */
[-C--:B------:R-:W-:Y:S01]  /*9a90*/  FMUL.FTZ R28, R31, R4.reuse ;  /* 0x000000041f1c7220 */ /* 0x080fe20000410000 */
[C---:B------:R-:W-:Y:S01]  /*9aa0*/  FMUL.FTZ R30, R29.reuse, R4 ;  /* 0x000000041d1e7220 */ /* 0x040fe20000410000 */
[----:B------:R-:W-:Y:S02]  /*9ab0*/  HADD2.F32 R26, -RZ, R7.H0_H0 ;  /* 0x20000007ff1a7230 */ /* 0x000fe40000004100 */
[----:B------:R-:W-:Y:S01]  /*9ac0*/  FMUL.FTZ R27, R34, R5 ;  /* 0x00000005221b7220 */ /* 0x000fe20000410000 */
[----:B------:R-:W-:Y:S01]  /*9ad0*/  FFMA.FTZ R4, R29, R15, -R28 ;  /* 0x0000000f1d047223 */ /* 0x000fe2000001081c */
[----:B------:R-:W-:Y:S01]  /*9ae0*/  FMUL.FTZ R29, R32, R5 ;  /* 0x00000005201d7220 */ /* 0x000fe20000410000 */
[----:B------:R-:W-:-:S02]  /*9af0*/  HADD2.F32 R24, -RZ, R6.H0_H0 ;  /* 0x20000006ff187230 */ /* 0x000fc40000004100 */
[----:B------:R-:W-:Y:S01]  /*9b00*/  FFMA.FTZ R15, R31, R15, R30 ;  /* 0x0000000f1f0f7223 */ /* 0x000fe2000001001e */
[----:B------:R-:W-:Y:S02]  /*9b10*/  HADD2.F32 R7, -RZ, R7.H1_H1 ;  /* 0x30000007ff077230 */ /* 0x000fe40000004100 */
[-C--:B------:R-:W-:Y:S01]  /*9b20*/  FFMA.FTZ R5, R32, R20.reuse, -R27 ;  /* 0x0000001420057223 */ /* 0x080fe2000001081b */
[----:B------:R-:W-:Y:S02]  /*9b30*/  HADD2.F32 R6, -RZ, R6.H1_H1 ;  /* 0x30000006ff067230 */ /* 0x000fe40000004100 */
[----:B------:R-:W-:Y:S01]  /*9b40*/  FFMA.FTZ R20, R34, R20, R29 ;  /* 0x0000001422147223 */ /* 0x000fe2000001001d */
[----:B------:R-:W-:Y:S02]  /*9b50*/  HADD2.F32 R32, -RZ, R13.H1_H1 ;  /* 0x3000000dff207230 */ /* 0x000fe40000004100 */
[----:B------:R-:W-:Y:S01]  /*9b60*/  FMUL.FTZ R31, R36, R7 ;  /* 0x00000007241f7220 */ /* 0x000fe20000410000 */
[----:B------:R-:W-:Y:S01]  /*9b70*/  HADD2.F32 R28, -RZ, R11.H1_H1 ;  /* 0x3000000bff1c7230 */ /* 0x000fe20000004100 */
[----:B------:R-:W-:Y:S01]  /*9b80*/  F2FP.F16.F32.PACK_AB R4, R15, R4 ;  /* 0x000000040f04723e */ /* 0x000fe200000000ff */
[----:B------:R-:W-:-:S02]  /*9b90*/  HADD2.F32 R30, -RZ, R12.H1_H1 ;  /* 0x3000000cff1e7230 */ /* 0x000fc40000004100 */
[-C--:B------:R-:W-:Y:S01]  /*9ba0*/  FMUL.FTZ R27, R32, R6.reuse ;  /* 0x00000006201b7220 */ /* 0x080fe20000410000 */
[----:B------:R-:W-:Y:S01]  /*9bb0*/  F2FP.F16.F32.PACK_AB R5, R20, R5 ;  /* 0x000000051405723e */ /* 0x000fe200000000ff */
[----:B------:R-:W-:Y:S01]  /*9bc0*/  FMUL.FTZ R29, R28, R6 ;  /* 0x000000061c1d7220 */ /* 0x000fe20000410000 */
[C---:B------:R-:W-:Y:S01]  /*9bd0*/  FMUL.FTZ R33, R30.reuse, R7 ;  /* 0x000000071e217220 */ /* 0x040fe20000410000 */
[----:B------:R-:W-:Y:S01]  /*9be0*/  FFMA.FTZ R7, R30, R26, -R31 ;  /* 0x0000001a1e077223 */ /* 0x000fe2000001081f */
[-C--:B------:R-:W-:Y:S01]  /*9bf0*/  FFMA.FTZ R6, R28, R24.reuse, -R27 ;  /* 0x000000181c067223 */ /* 0x080fe2000001081b */
[----:B------:R-:W-:Y:S01]  /*9c00*/  FFMA.FTZ R29, R32, R24, R29 ;  /* 0x00000018201d7223 */ /* 0x000fe2000001001d */
[----:B------:R-:W-:-:S04]  /*9c10*/  FFMA.FTZ R26, R36, R26, R33 ;  /* 0x0000001a241a7223 */ /* 0x000fc80000010021 */
[----:B------:R-:W-:Y:S02]  /*9c20*/  F2FP.F16.F32.PACK_AB R6, R29, R6 ;  /* 0x000000061d06723e */ /* 0x000fe400000000ff */
[----:B------:R-:W-:-:S05]  /*9c30*/  F2FP.F16.F32.PACK_AB R7, R26, R7 ;  /* 0x000000071a07723e */ /* 0x000fca00000000ff */
[----:B------:R0:W-:Y:S02]  /*9c40*/  STS.128 [R21+0x1000], R4 ;  /* 0x0010000415007388 */ /* 0x0001e40000000c00 */
.L_x_613:
[----:B------:R-:W-:Y:S05]  /*9c50*/  BSYNC B2 ;  /* 0x0000000000027941 */ /* 0x000fea0003800000 */
.L_x_612:
[----:B------:R-:W-:Y:S05]  /*9c60*/  @P1 BRA `(.L_x_611) ;  /* 0x0000000000981947 */ /* 0x000fea0003800000 */
[----:B0-----:R-:W0:Y:S01]  /*9c70*/  LDS.128 R4, [R21+0x5000] ;  /* 0x0050000015047984 */ /* 0x001e220000000c00 */
[----:B------:R-:W-:Y:S02]  /*9c80*/  HADD2.F32 R31, -RZ, R9.H0_H0 ;  /* 0x20000009ff1f7230 */ /* 0x000fe40000004100 */
[----:B------:R-:W-:Y:S02]  /*9c90*/  HADD2.F32 R29, -RZ, R0.H0_H0 ;  /* 0x20000000ff1d7230 */ /* 0x000fe40000004100 */
[--C-:B------:R-:W-:Y:S02]  /*9ca0*/  HADD2.F32 R34, -RZ, R10.reuse.H0_H0 ;  /* 0x2000000aff227230 */ /* 0x100fe40000004100 */
        /* <DEDUP_REMOVED lines=34> */
.L_x_611:
[----:B------:R-:W-:Y:S05]  /*9ed0*/  BSYNC B1 ;  /* 0x0000000000017941 */ /* 0x000fea0003800000 */
.L_x_610:
        /* <DEDUP_REMOVED lines=47> */
.L_x_617:
[----:B------:R-:W-:Y:S05]  /*a1d0*/  BSYNC B2 ;  /* 0x0000000000027941 */ /* 0x000fea0003800000 */
.L_x_616:
        /* <DEDUP_REMOVED lines=39> */
.L_x_615:
[----:B------:R-:W-:Y:S05]  /*a450*/  BSYNC B1 ;  /* 0x0000000000017941 */ /* 0x000fea0003800000 */
.L_x_614:
[----:B01----:R-:W-:-:S05]  /*a460*/  VIADD R4, R153, 0x60 ;  /* 0x0000006099047836 */ /* 0x003fca0000000000 */
        /* <DEDUP_REMOVED lines=13> */
[----:B------:R-:W-:-:S02]  /*a540*/  HADD2.F32 R12, -RZ, R12.H1_H1 ;  /* 0x3000000cff0c7230 */ /* 0x000fc40000004100 */
[--C-:B0-----:R-:W-:Y:S02]  /*a550*/  HADD2.F32 R8, -RZ, R4.reuse.H0_H0 ;  /* 0x20000004ff087230 */ /* 0x101fe40000004100 */
[----:B------:R-:W-:Y:S02]  /*a560*/  HADD2.F32 R4, -RZ, R4.H1_H1 ;  /* 0x30000004ff047230 */ /* 0x000fe40000004100 */
[--C-:B------:R-:W-:Y:S02]  /*a570*/  HADD2.F32 R15, -RZ, R5.reuse.H0_H0 ;  /* 0x20000005ff0f7230 */ /* 0x100fe40000004100 */
[----:B------:R-:W-:Y:S02]  /*a580*/  HADD2.F32 R5, -RZ, R5.H1_H1 ;  /* 0x30000005ff057230 */ /* 0x000fe40000004100 */
[-C--:B------:R-:W-:Y:S01]  /*a590*/  FMUL.FTZ R27, R30, R4.reuse ;  /* 0x000000041e1b7220 */ /* 0x080fe20000410000 */
[----:B------:R-:W-:Y:S01]  /*a5a0*/  FMUL.FTZ R29, R28, R4 ;  /* 0x000000041c1d7220 */ /* 0x000fe20000410000 */
[----:B------:R-:W-:-:S02]  /*a5b0*/  HADD2.F32 R24, -RZ, R7.H0_H0 ;  /* 0x20000007ff187230 */ /* 0x000fc40000004100 */
[-C--:B------:R-:W-:Y:S01]  /*a5c0*/  FMUL.FTZ R26, R33, R5.reuse ;  /* 0x00000005211a7220 */ /* 0x080fe20000410000 */
[-C--:B------:R-:W-:Y:S01]  /*a5d0*/  FFMA.FTZ R4, R28, R8.reuse, -R27 ;  /* 0x000000081c047223 */ /* 0x080fe2000001081b */
[----:B------:R-:W-:Y:S01]  /*a5e0*/  FFMA.FTZ R29, R30, R8, R29 ;  /* 0x000000081e1d7223 */ /* 0x000fe2000001001d */
[C---:B------:R-:W-:Y:S01]  /*a5f0*/  FMUL.FTZ R8, R31.reuse, R5 ;  /* 0x000000051f087220 */ /* 0x040fe20000410000 */
[--C-:B------:R-:W-:Y:S02]  /*a600*/  HADD2.F32 R20, -RZ, R6.reuse.H0_H0 ;  /* 0x20000006ff147230 */ /* 0x100fe40000004100 */
[-C--:B------:R-:W-:Y:S01]  /*a610*/  FFMA.FTZ R5, R31, R15.reuse, -R26 ;  /* 0x0000000f1f057223 */ /* 0x080fe2000001081a */
[----:B------:R-:W-:Y:S02]  /*a620*/  HADD2.F32 R7, -RZ, R7.H1_H1 ;  /* 0x30000007ff077230 */ /* 0x000fe40000004100 */
[----:B------:R-:W-:Y:S01]  /*a630*/  FFMA.FTZ R8, R33, R15, R8 ;  /* 0x0000000f21087223 */ /* 0x000fe20000010008 */
[----:B------:R-:W-:Y:S01]  /*a640*/  HADD2.F32 R6, -RZ, R6.H1_H1 ;  /* 0x30000006ff067230 */ /* 0x000fe20000004100 */
[----:B------:R-:W-:Y:S01]  /*a650*/  F2FP.F16.F32.PACK_AB R4, R29, R4 ;  /* 0x000000041d04723e */ /* 0x000fe200000000ff */
[----:B------:R-:W-:-:S02]  /*a660*/  HADD2.F32 R28, -RZ, R13.H1_H1 ;  /* 0x3000000dff1c7230 */ /* 0x000fc40000004100 */
[-C--:B------:R-:W-:Y:S01]  /*a670*/  FMUL.FTZ R15, R14, R7.reuse ;  /* 0x000000070e0f7220 */ /* 0x080fe20000410000 */
[----:B------:R-:W-:Y:S02]  /*a680*/  HADD2.F32 R26, -RZ, R11.H1_H1 ;  /* 0x3000000bff1a7230 */ /* 0x000fe40000004100 */
[----:B------:R-:W-:Y:S01]  /*a690*/  FMUL.FTZ R27, R12, R7 ;  /* 0x000000070c1b7220 */ /* 0x000fe20000410000 */
[----:B------:R-:W-:Y:S01]  /*a6a0*/  F2FP.F16.F32.PACK_AB R5, R8, R5 ;  /* 0x000000050805723e */ /* 0x000fe200000000ff */
[----:B------:R-:W-:Y:S01]  /*a6b0*/  FMUL.FTZ R11, R28, R6 ;  /* 0x000000061c0b7220 */ /* 0x000fe20000410000 */
[----:B------:R-:W-:Y:S01]  /*a6c0*/  FFMA.FTZ R7, R12, R24, -R15 ;  /* 0x000000180c077223 */ /* 0x000fe2000001080f */
[----:B------:R-:W-:Y:S01]  /*a6d0*/  FMUL.FTZ R13, R26, R6 ;  /* 0x000000061a0d7220 */ /* 0x000fe20000410000 */
[----:B------:R-:W-:Y:S01]  /*a6e0*/  FFMA.FTZ R24, R14, R24, R27 ;  /* 0x000000180e187223 */ /* 0x000fe2000001001b */
[-C--:B------:R-:W-:Y:S02]  /*a6f0*/  FFMA.FTZ R6, R26, R20.reuse, -R11 ;  /* 0x000000141a067223 */ /* 0x080fe4000001080b */
[----:B------:R-:W-:-:S02]  /*a700*/  FFMA.FTZ R13, R28, R20, R13 ;  /* 0x000000141c0d7223 */ /* 0x000fc4000001000d */
[----:B------:R-:W-:-:S03]  /*a710*/  F2FP.F16.F32.PACK_AB R7, R24, R7 ;  /* 0x000000071807723e */ /* 0x000fc600000000ff */
[----:B------:R-:W-:-:S05]  /*a720*/  F2FP.F16.F32.PACK_AB R6, R13, R6 ;  /* 0x000000060d06723e */ /* 0x000fca00000000ff */
[----:B------:R0:W-:Y:S02]  /*a730*/  STS.128 [R21+0x3000], R4 ;  /* 0x0030000415007388 */ /* 0x0001e40000000c00 */
.L_x_620:
[----:B------:R-:W-:Y:S05]  /*a740*/  BSYNC B1 ;  /* 0x0000000000017941 */ /* 0x000fea0003800000 */
.L_x_619:
        /* <DEDUP_REMOVED lines=10> */
[-C--:B------:R-:W-:Y:S01]  /*a7f0*/  FMUL.FTZ R15, R24, R4.reuse ;  /* 0x00000004180f7220 */ /* 0x080fe20000410000 */
[C---:B------:R-:W-:Y:S01]  /*a800*/  FMUL.FTZ R27, R20.reuse, R4 ;  /* 0x00000004141b7220 */ /* 0x040fe20000410000 */
[----:B------:R-:W-:Y:S02]  /*a810*/  HADD2.F32 R12, -RZ, R6.H0_H0 ;  /* 0x20000006ff0c7230 */ /* 0x000fe40000004100 */
[-C--:B------:R-:W-:Y:S01]  /*a820*/  FMUL.FTZ R14, R31, R5.reuse ;  /* 0x000000051f0e7220 */ /* 0x080fe20000410000 */
[-C--:B------:R-:W-:Y:S01]  /*a830*/  FFMA.FTZ R4, R20, R8.reuse, -R15 ;  /* 0x0000000814047223 */ /* 0x080fe2000001080f */
[----:B------:R-:W-:Y:S01]  /*a840*/  FFMA.FTZ R27, R24, R8, R27 ;  /* 0x00000008181b7223 */ /* 0x000fe2000001001b */
[----:B------:R-:W-:Y:S01]  /*a850*/  FMUL.FTZ R8, R29, R5 ;  /* 0x000000051d087220 */ /* 0x000fe20000410000 */
[----:B------:R-:W-:-:S02]  /*a860*/  HADD2.F32 R13, -RZ, R7.H0_H0 ;  /* 0x20000007ff0d7230 */ /* 0x000fc40000004100 */
[-C--:B------:R-:W-:Y:S01]  /*a870*/  FFMA.FTZ R5, R29, R11.reuse, -R14 ;  /* 0x0000000b1d057223 */ /* 0x080fe2000001080e */
[----:B------:R-:W-:Y:S02]  /*a880*/  HADD2.F32 R6, -RZ, R6.H1_H1 ;  /* 0x30000006ff067230 */ /* 0x000fe40000004100 */
[----:B------:R-:W-:Y:S01]  /*a890*/  FFMA.FTZ R8, R31, R11, R8 ;  /* 0x0000000b1f087223 */ /* 0x000fe20000010008 */
[----:B------:R-:W-:Y:S01]  /*a8a0*/  HADD2.F32 R7, -RZ, R7.H1_H1 ;  /* 0x30000007ff077230 */ /* 0x000fe20000004100 */
[----:B------:R-:W-:Y:S01]  /*a8b0*/  F2FP.F16.F32.PACK_AB R4, R27, R4 ;  /* 0x000000041b04723e */ /* 0x000fe200000000ff */
[----:B------:R-:W-:Y:S02]  /*a8c0*/  HADD2.F32 R20, -RZ, R9.H1_H1 ;  /* 0x30000009ff147230 */ /* 0x000fe40000004100 */
[----:B------:R-:W-:Y:S01]  /*a8d0*/  HADD2.F32 R14, -RZ, R0.H1_H1 ;  /* 0x30000000ff0e7230 */ /* 0x000fe20000004100 */
[----:B------:R-:W-:Y:S01]  /*a8e0*/  F2FP.F16.F32.PACK_AB R5, R8, R5 ;  /* 0x000000050805723e */ /* 0x000fe200000000ff */
[----:B------:R-:W-:-:S02]  /*a8f0*/  HADD2.F32 R29, -RZ, R10.H1_H1 ;  /* 0x3000000aff1d7230 */ /* 0x000fc40000004100 */
[----:B------:R-:W-:Y:S02]  /*a900*/  HADD2.F32 R15, -RZ, R3.H1_H1 ;  /* 0x30000003ff0f7230 */ /* 0x000fe40000004100 */
[-C--:B------:R-:W-:Y:S01]  /*a910*/  FMUL.FTZ R3, R20, R6.reuse ;  /* 0x0000000614037220 */ /* 0x080fe20000410000 */
[C---:B------:R-:W-:Y:S01]  /*a920*/  FMUL.FTZ R9, R14.reuse, R6 ;  /* 0x000000060e097220 */ /* 0x040fe20000410000 */
[-C--:B------:R-:W-:Y:S01]  /*a930*/  FMUL.FTZ R0, R29, R7.reuse ;  /* 0x000000071d007220 */ /* 0x080fe20000410000 */
[C---:B------:R-:W-:Y:S01]  /*a940*/  FMUL.FTZ R10, R15.reuse, R7 ;  /* 0x000000070f0a7220 */ /* 0x040fe20000410000 */
[-C--:B------:R-:W-:Y:S01]  /*a950*/  FFMA.FTZ R3, R14, R12.reuse, -R3 ;  /* 0x0000000c0e037223 */ /* 0x080fe20000010803 */
[----:B------:R-:W-:Y:S01]  /*a960*/  FFMA.FTZ R6, R20, R12, R9 ;  /* 0x0000000c14067223 */ /* 0x000fe20000010009 */
[-C--:B------:R-:W-:Y:S01]  /*a970*/  FFMA.FTZ R0, R15, R13.reuse, -R0 ;  /* 0x0000000d0f007223 */ /* 0x080fe20000010800 */
[----:B------:R-:W-:-:S03]  /*a980*/  FFMA.FTZ R7, R29, R13, R10 ;  /* 0x0000000d1d077223 */ /* 0x000fc6000001000a */
[----:B------:R-:W-:Y:S02]  /*a990*/  F2FP.F16.F32.PACK_AB R6, R6, R3 ;  /* 0x000000030606723e */ /* 0x000fe400000000ff */
[----:B------:R-:W-:-:S05]  /*a9a0*/  F2FP.F16.F32.PACK_AB R7, R7, R0 ;  /* 0x000000000707723e */ /* 0x000fca00000000ff */
[----:B------:R1:W-:Y:S01]  /*a9b0*/  STS.128 [R21+0x7000], R4 ;  /* 0x0070000415007388 */ /* 0x0003e20000000c00 */
[----:B------:R-:W-:Y:S05]  /*a9c0*/  BRA `(.L_x_618) ;  /* 0x0000001800bc7947 */ /* 0x000fea0003800000 */
.L_x_600:
[----:B------:R-:W-:-:S03]  /*a9d0*/  UMOV UR4, 0xffffffff ;  /* 0xffffffff00047882 */ /* 0x000fc60000000000 */
[----:B------:R-:W-:Y:S05]  /*a9e0*/  BRA.DIV UR4, `(.L_x_621) ;  /* 0x0000011e04e47947 */ /* 0x000fea000b800000 */
[----:B------:R0:W1:Y:S04]  /*a9f0*/  SHFL.IDX PT, R0, R26, RZ, 0x181f ;  /* 0x00181fff1a007589 */ /* 0x00006800000e0000 */
[----:B------:R0:W3:Y:S04]  /*aa00*/  SHFL.IDX PT, R3, R24, RZ, 0x181f ;  /* 0x00181fff18037589 */ /* 0x0000e800000e0000 */
[----:B------:R0:W4:Y:S04]  /*aa10*/  SHFL.IDX PT, R20, R28, RZ, 0x181f ;  /* 0x00181fff1c147589 */ /* 0x00012800000e0000 */
[----:B------:R0:W0:Y:S02]  /*aa20*/  SHFL.IDX PT, R14, R27, RZ, 0x181f ;  /* 0x00181fff1b0e7589 */ /* 0x00002400000e0000 */
.L_x_875:
[----:B------:R-:W-:Y:S01]  /*aa30*/  ULDC UR4, c[0x0][0x448] ;  /* 0x0001120000047ab9 */ /* 0x000fe20000000800 */
[----:B------:R-:W-:Y:S01]  /*aa40*/  BSSY B1, `(.L_x_622) ;  /* 0x0000014000017945 */ /* 0x000fe20003800000 */
[----:B------:R-:W-:Y:S01]  /*aa50*/  IMAD R94, R94, UR4, RZ ;  /* 0x000000045e5e7c24 */ /* 0x000fe2000f8e02ff */
[----:B------:R-:W-:Y:S02]  /*aa60*/  CS2R R8, SRZ ;  /* 0x0000000000087805 */ /* 0x000fe4000001ff00 */
[----:B------:R-:W-:Y:S02]  /*aa70*/  CS2R R6, SRZ ;  /* 0x0000000000067805 */ /* 0x000fe4000001ff00 */
[----:B------:R-:W-:Y:S02]  /*aa80*/  CS2R R10, SRZ ;  /* 0x00000000000a7805 */ /* 0x000fe4000001ff00 */
[----:B------:R-:W-:Y:S02]  /*aa90*/  ISETP.GE.AND P0, PT, R5, R94, PT ;  /* 0x0000005e0500720c */ /* 0x000fe40003f06270 */
[----:B------:R-:W-:-:S11]  /*aaa0*/  CS2R R4, SRZ ;  /* 0x0000000000047805 */ /* 0x000fd6000001ff00 */
[----:B------:R-:W-:Y:S05]  /*aab0*/  @P0 BRA `(.L_x_623) ;  /* 0x0000000000300947 */ /* 0x000fea0003800000 */
[----:B------:R-:W-:Y:S01]  /*aac0*/  ULDC UR4, c[0x0][0x3f4] ;  /* 0x0000fd0000047ab9 */ /* 0x000fe20000000800 */
[C---:B------:R-:W-:Y:S02]  /*aad0*/  SHF.L.U32 R15, R16.reuse, 0x1, RZ ;  /* 0x00000001100f7819 */ /* 0x040fe400000006ff */
[C---:B------:R-:W-:Y:S02]  /*aae0*/  ISETP.GE.AND P2, PT, R16.reuse, UR4, PT ;  /* 0x0000000410007c0c */ /* 0x040fe4000bf46270 */
[----:B------:R-:W-:Y:S02]  /*aaf0*/  SHF.L.U64.HI R9, R16, 0x1, R17 ;  /* 0x0000000110097819 */ /* 0x000fe40000010211 */
[-C--:B---3--:R-:W-:Y:S02]  /*ab00*/  IADD3 R12, P0, R3, R15.reuse, RZ ;  /* 0x0000000f030c7210 */ /* 0x088fe40007f1e0ff */
[----:B0-----:R-:W-:-:S03]  /*ab10*/  IADD3 R14, P1, R14, R15, RZ ;  /* 0x0000000f0e0e7210 */ /* 0x001fc60007f3e0ff */
[--C-:B-12---:R-:W-:Y:S02]  /*ab20*/  IMAD.X R13, R0, 0x1, R9.reuse, P0 ;  /* 0x00000001000d7824 */ /* 0x106fe400000e0609 */
[----:B----4-:R-:W-:Y:S01]  /*ab30*/  IMAD.X R15, R20, 0x1, R9, P1 ;  /* 0x00000001140f7824 */ /* 0x010fe200008e0609 */
[----:B------:R-:W-:Y:S01]  /*ab40*/  CS2R R8, SRZ ;  /* 0x0000000000087805 */ /* 0x000fe2000001ff00 */
[----:B------:R-:W-:Y:S06]  /*ab50*/  @P2 BRA `(.L_x_623) ;  /* 0x0000000000082947 */ /* 0x000fec0003800000 */
[----:B------:R0:W5:Y:S04]  /*ab60*/  LD.E.128 R4, desc[UR42][R12.64] ;  /* 0x0000002a0c047980 */ /* 0x000168000c101d00 */
[----:B------:R0:W5:Y:S02]  /*ab70*/  LD.E.128 R8, desc[UR42][R14.64] ;  /* 0x0000002a0e087980 */ /* 0x000164000c101d00 */
.L_x_623:
[----:B------:R-:W-:Y:S05]  /*ab80*/  BSYNC B1 ;  /* 0x0000000000017941 */ /* 0x000fea0003800000 */
.L_x_622:
[----:B------:R-:W-:Y:S01]  /*ab90*/  ULEA.HI UR4, UR39, UR39, URZ, 0x1 ;  /* 0x0000002727047291 */ /* 0x000fe2000f8f083f */
[----:B-1----:R-:W1:Y:S01]  /*aba0*/  LDC R0, c[0x0][0x3f4] ;  /* 0x0000fd00ff007b82 */ /* 0x002e620000000800 */
[----:B---3-5:R-:W-:Y:S01]  /*abb0*/  MOV R3, R4 ;  /* 0x0000000400037202 */ /* 0x028fe20000000f00 */
[----:B0-2---:R-:W-:Y:S01]  /*abc0*/  IMAD.MOV.U32 R13, RZ, RZ, R6 ;  /* 0x000000ffff0d7224 */ /* 0x005fe200078e0006 */
[----:B------:R-:W-:Y:S01]  /*abd0*/  ULOP3.LUT UR4, UR4, 0xfffffffe, URZ, 0xc0, !UPT ;  /* 0xfffffffe04047892 */ /* 0x000fe2000f8ec03f */
[----:B------:R-:W-:Y:S01]  /*abe0*/  SHF.R.U64 R14, R4, 0x10, R5 ;  /* 0x00000010040e7819 */ /* 0x000fe20000001205 */
[----:B------:R-:W-:Y:S01]  /*abf0*/  IMAD.MOV.U32 R4, RZ, RZ, R7 ;  /* 0x000000ffff047224 */ /* 0x000fe200078e0007 */
[----:B----4-:R-:W-:Y:S01]  /*ac00*/  SHF.R.U32.HI R20, RZ, 0x10, R5 ;  /* 0x00000010ff147819 */ /* 0x010fe20000011605 */
[----:B------:R-:W-:Y:S01]  /*ac10*/  UIADD3 UR4, UR39, -UR4, URZ ;  /* 0x8000000427047290 */ /* 0x000fe2000fffe03f */
[----:B------:R-:W-:Y:S01]  /*ac20*/  IMAD R15, R29, -0x80, R94 ;  /* 0xffffff801d0f7824 */ /* 0x000fe200078e025e */
[----:B------:R-:W-:Y:S01]  /*ac30*/  SHF.R.U64 R26, R6, 0x10, R7 ;  /* 0x00000010061a7819 */ /* 0x000fe20000001207 */
[----:B------:R-:W-:Y:S01]  /*ac40*/  IMAD.MOV.U32 R12, RZ, RZ, R5 ;  /* 0x000000ffff0c7224 */ /* 0x000fe200078e0005 */
[----:B------:R-:W-:Y:S01]  /*ac50*/  SHF.R.U32.HI R28, RZ, 0x10, R7 ;  /* 0x00000010ff1c7819 */ /* 0x000fe20000011607 */
[----:B------:R-:W-:Y:S01]  /*ac60*/  IMAD.MOV.U32 R24, RZ, RZ, R10 ;  /* 0x000000ffff187224 */ /* 0x000fe200078e000a */
[----:B------:R-:W-:Y:S01]  /*ac70*/  MOV R5, R8 ;  /* 0x0000000800057202 */ /* 0x000fe20000000f00 */
[----:B------:R-:W-:Y:S01]  /*ac80*/  IMAD.U32 R27, RZ, RZ, UR4 ;  /* 0x00000004ff1b7e24 */ /* 0x000fe2000f8e00ff */
[----:B------:R-:W-:Y:S01]  /*ac90*/  PRMT R13, R13, 0x5410, R4 ;  /* 0x000054100d0d7816 */ /* 0x000fe20000000004 */
[----:B------:R-:W-:Y:S01]  /*aca0*/  VIADD R31, R153, 0x40 ;  /* 0x00000040991f7836 */ /* 0x000fe20000000000 */
[--C-:B------:R-:W-:Y:S01]  /*acb0*/  SHF.R.U64 R8, R8, 0x10, R9.reuse ;  /* 0x0000001008087819 */ /* 0x100fe20000001209 */
[----:B------:R-:W-:Y:S01]  /*acc0*/  IMAD.MOV.U32 R6, RZ, RZ, R9 ;  /* 0x000000ffff067224 */ /* 0x000fe200078e0009 */
[----:B------:R-:W-:Y:S01]  /*acd0*/  SHF.L.U32 R27, R27, 0x1f, RZ ;  /* 0x0000001f1b1b7819 */ /* 0x000fe200000006ff */
[--C-:B------:R-:W-:Y:S01]  /*ace0*/  IMAD.MOV.U32 R7, RZ, RZ, R11.reuse ;  /* 0x000000ffff077224 */ /* 0x100fe200078e000b */
[----:B------:R-:W-:Y:S01]  /*acf0*/  SHF.R.U64 R10, R10, 0x10, R11 ;  /* 0x000000100a0a7819 */ /* 0x000fe2000000120b */
[----:B------:R-:W-:Y:S01]  /*ad00*/  VIADD R30, R153, 0x60 ;  /* 0x00000060991e7836 */ /* 0x000fe20000000000 */
[----:B------:R-:W0:Y:S01]  /*ad10*/  SYNCS.PHASECHK.TRANS64.TRYWAIT P4, [R156+URZ+0x28800], R27 ;  /* 0x0288001b9c0075a7 */ /* 0x000e22000808017f */
[----:B-1----:R-:W-:Y:S01]  /*ad20*/  ISETP.GE.AND P0, PT, R16, R0, PT ;  /* 0x000000001000720c */ /* 0x002fe20003f06270 */
[----:B------:R-:W-:Y:S01]  /*ad30*/  BSSY B1, `(.L_x_624) ;  /* 0x0000011000017945 */ /* 0x000fe20003800000 */
[----:B------:R-:W-:-:S02]  /*ad40*/  VIMNMX R4, R15, 0x80, PT ;  /* 0x000000800f047848 */ /* 0x000fc40003fe0100 */
[----:B------:R-:W-:Y:S02]  /*ad50*/  IADD3 R32, R153, 0x20, RZ ;  /* 0x0000002099207810 */ /* 0x000fe40007ffe0ff */
[----:B------:R-:W-:Y:S02]  /*ad60*/  SHF.R.U32.HI R9, RZ, 0x10, R9 ;  /* 0x00000010ff097819 */ /* 0x000fe40000011609 */
[----:B------:R-:W-:Y:S02]  /*ad70*/  SHF.R.U32.HI R11, RZ, 0x10, R11 ;  /* 0x00000010ff0b7819 */ /* 0x000fe4000001160b */
[----:B------:R-:W-:Y:S02]  /*ad80*/  PRMT R3, R3, 0x5410, R12 ;  /* 0x0000541003037816 */ /* 0x000fe4000000000c */
[----:B------:R-:W-:Y:S02]  /*ad90*/  PRMT R12, R14, 0x5410, R20 ;  /* 0x000054100e0c7816 */ /* 0x000fe40000000014 */
[----:B------:R-:W-:-:S02]  /*ada0*/  PRMT R14, R26, 0x5410, R28 ;  /* 0x000054101a0e7816 */ /* 0x000fc4000000001c */
[-C--:B------:R-:W-:Y:S02]  /*adb0*/  ISETP.GE.OR P3, PT, R153, R4.reuse, P0 ;  /* 0x000000049900720c */ /* 0x080fe40000766670 */
[-C--:B------:R-:W-:Y:S02]  /*adc0*/  ISETP.GE.OR P2, PT, R32, R4.reuse, P0 ;  /* 0x000000042000720c */ /* 0x080fe40000746670 */
[-C--:B------:R-:W-:Y:S02]  /*add0*/  ISETP.GE.OR P1, PT, R31, R4.reuse, P0 ;  /* 0x000000041f00720c */ /* 0x080fe40000726670 */
[----:B------:R-:W-:Y:S02]  /*ade0*/  PRMT R15, R5, 0x5410, R6 ;  /* 0x00005410050f7816 */ /* 0x000fe40000000006 */
[----:B------:R-:W-:Y:S02]  /*adf0*/  ISETP.GE.OR P0, PT, R30, R4, P0 ;  /* 0x000000041e00720c */ /* 0x000fe40000706670 */
[----:B------:R-:W-:-:S02]  /*ae00*/  PRMT R20, R8, 0x5410, R9 ;  /* 0x0000541008147816 */ /* 0x000fc40000000009 */
[----:B------:R-:W-:Y:S02]  /*ae10*/  PRMT R24, R24, 0x5410, R7 ;  /* 0x0000541018187816 */ /* 0x000fe40000000007 */
[----:B------:R-:W-:Y:S01]  /*ae20*/  PRMT R26, R10, 0x5410, R11 ;  /* 0x000054100a1a7816 */ /* 0x000fe2000000000b */
[----:B0-----:R-:W-:Y:S06]  /*ae30*/  @!P4 BRA `(.L_x_625) ;  /* 0x0000011c0040c947 */ /* 0x001fec0003800000 */
.L_x_876:
[----:B------:R-:W-:Y:S05]  /*ae40*/  BSYNC B1 ;  /* 0x0000000000017941 */ /* 0x000fea0003800000 */
.L_x_624:
[----:B------:R-:W-:Y:S04]  /*ae50*/  BSSY B1, `(.L_x_626) ;  /* 0x000005a000017945 */ /* 0x000fe80003800000 */
[----:B------:R-:W-:Y:S05]  /*ae60*/  @P3 BRA `(.L_x_627) ;  /* 0x0000000400603947 */ /* 0x000fea0003800000 */
[----:B------:R-:W-:Y:S01]  /*ae70*/  LEA.HI R4, R0, R203, RZ, 0x1d ;  /* 0x000000cb00047211 */ /* 0x000fe200078fe8ff */
[----:B------:R-:W-:Y:S01]  /*ae80*/  HADD2.F32 R39, -RZ, R15.H0_H0 ;  /* 0x2000000fff277230 */ /* 0x000fe20000004100 */
[----:B------:R-:W-:Y:S01]  /*ae90*/  SHF.L.U32 R6, R153, 0x6, RZ ;  /* 0x0000000699067819 */ /* 0x000fe200000006ff */
[----:B------:R-:W-:Y:S01]  /*aea0*/  HADD2.F32 R37, -RZ, R3.H0_H0 ;  /* 0x20000003ff257230 */ /* 0x000fe20000004100 */
[----:B------:R-:W-:Y:S01]  /*aeb0*/  SHF.R.S32.HI R7, RZ, 0x1f, R4 ;  /* 0x0000001fff077819 */ /* 0x000fe20000011404 */
[----:B------:R-:W-:Y:S02]  /*aec0*/  IMAD.SHL.U32 R5, R4, 0x8, RZ ;  /* 0x0000000804057824 */ /* 0x000fe400078e00ff */
[----:B------:R-:W-:Y:S01]  /*aed0*/  HADD2.F32 R41, -RZ, R20.H0_H0 ;  /* 0x20000014ff297230 */ /* 0x000fe20000004100 */
[----:B------:R-:W-:Y:S02]  /*aee0*/  LEA.HI R7, R7, R4, RZ, 0x3 ;  /* 0x0000000407077211 */ /* 0x000fe400078f18ff */
[----:B------:R-:W-:-:S03]  /*aef0*/  LOP3.LUT R5, R5, 0x38, RZ, 0xc0, !PT ;  /* 0x0000003805057812 */ /* 0x000fc600078ec0ff */
[----:B------:R-:W-:Y:S01]  /*af00*/  IMAD.SHL.U32 R7, R7, 0x400, RZ ;  /* 0x0000040007077824 */ /* 0x000fe200078e00ff */
[----:B------:R-:W-:-:S04]  /*af10*/  LOP3.LUT R5, R5, 0x1c0, R6, 0xf8, !PT ;  /* 0x000001c005057812 */ /* 0x000fc800078ef806 */
[----:B------:R-:W-:Y:S02]  /*af20*/  LOP3.LUT R9, R5, R200, RZ, 0x3c, !PT ;  /* 0x000000c805097212 */ /* 0x000fe400078e3cff */
[----:B------:R-:W-:Y:S02]  /*af30*/  LOP3.LUT R8, R7, 0x7fffe000, RZ, 0xc0, !PT ;  /* 0x7fffe00007087812 */ /* 0x000fe400078ec0ff */
[----:B------:R-:W1:Y:S02]  /*af40*/  LDS.128 R4, [R21] ;  /* 0x0000000015047984 */ /* 0x000e640000000c00 */
[----:B------:R-:W-:-:S05]  /*af50*/  IADD3 R9, R9, R8, R201 ;  /* 0x0000000809097210 */ /* 0x000fca0007ffe0c9 */
[----:B0-----:R-:W-:-:S05]  /*af60*/  IMAD R27, R9, 0x2, R156 ;  /* 0x00000002091b7824 */ /* 0x001fca00078e029c */
[----:B------:R-:W0:Y:S01]  /*af70*/  LDS.128 R8, [R27+0x10400] ;  /* 0x010400001b087984 */ /* 0x000e220000000c00 */
[--C-:B-1----:R-:W-:Y:S02]  /*af80*/  HADD2.F32 R28, -RZ, R4.reuse.H0_H0 ;  /* 0x20000004ff1c7230 */ /* 0x102fe40000004100 */
[----:B------:R-:W-:Y:S02]  /*af90*/  HADD2.F32 R4, -RZ, R4.H1_H1 ;  /* 0x30000004ff047230 */ /* 0x000fe40000004100 */
[--C-:B------:R-:W-:Y:S02]  /*afa0*/  HADD2.F32 R29, -RZ, R5.reuse.H0_H0 ;  /* 0x20000005ff1d7230 */ /* 0x100fe40000004100 */
[----:B------:R-:W-:Y:S02]  /*afb0*/  HADD2.F32 R5, -RZ, R5.H1_H1 ;  /* 0x30000005ff057230 */ /* 0x000fe40000004100 */
[--C-:B------:R-:W-:Y:S02]  /*afc0*/  HADD2.F32 R30, -RZ, R6.reuse.H0_H0 ;  /* 0x20000006ff1e7230 */ /* 0x100fe40000004100 */
[----:B------:R-:W-:-:S02]  /*afd0*/  HADD2.F32 R6, -RZ, R6.H1_H1 ;  /* 0x30000006ff067230 */ /* 0x000fc40000004100 */
[--C-:B0-----:R-:W-:Y:S02]  /*afe0*/  HADD2.F32 R32, -RZ, R8.reuse.H0_H0 ;  /* 0x20000008ff207230 */ /* 0x101fe40000004100 */
[----:B------:R-:W-:Y:S02]  /*aff0*/  HADD2.F32 R8, -RZ, R8.H1_H1 ;  /* 0x30000008ff087230 */ /* 0x000fe40000004100 */
[----:B------:R-:W-:Y:S02]  /*b000*/  HADD2.F32 R33, -RZ, R9.H0_H0 ;  /* 0x20000009ff217230 */ /* 0x000fe40000004100 */
[C---:B------:R-:W-:Y:S01]  /*b010*/  FMUL.FTZ R43, R32.reuse, R39 ;  /* 0x00000027202b7220 */ /* 0x040fe20000410000 */
[----:B------:R-:W-:Y:S01]  /*b020*/  FMUL.FTZ R45, R32, R37 ;  /* 0x00000025202d7220 */ /* 0x000fe20000410000 */
[----:B------:R-:W-:Y:S02]  /*b030*/  HADD2.F32 R32, -RZ, R15.H1_H1 ;  /* 0x3000000fff207230 */ /* 0x000fe40000004100 */
[----:B------:R-:W-:Y:S01]  /*b040*/  FMUL.FTZ R47, R8, R41 ;  /* 0x00000029082f7220 */ /* 0x000fe20000410000 */
[----:B------:R-:W-:Y:S01]  /*b050*/  FFMA.FTZ R43, R28, R37, -R43 ;  /* 0x000000251c2b7223 */ /* 0x000fe2000001082b */
[----:B------:R-:W-:-:S02]  /*b060*/  HADD2.F32 R37, -RZ, R12.H0_H0 ;  /* 0x2000000cff257230 */ /* 0x000fc40000004100 */
[----:B------:R-:W-:Y:S01]  /*b070*/  FFMA.FTZ R45, R28, R39, R45 ;  /* 0x000000271c2d7223 */ /* 0x000fe2000001002d */
[----:B------:R-:W-:Y:S02]  /*b080*/  HADD2.F32 R28, -RZ, R3.H1_H1 ;  /* 0x30000003ff1c7230 */ /* 0x000fe40000004100 */
[C---:B------:R-:W-:Y:S01]  /*b090*/  FMUL.FTZ R40, R33.reuse, R32 ;  /* 0x0000002021287220 */ /* 0x040fe20000410000 */
[----:B------:R-:W-:Y:S02]  /*b0a0*/  HADD2.F32 R9, -RZ, R9.H1_H1 ;  /* 0x30000009ff097230 */ /* 0x000fe40000004100 */
[-C--:B------:R-:W-:Y:S01]  /*b0b0*/  FMUL.FTZ R39, R8, R37.reuse ;  /* 0x0000002508277220 */ /* 0x080fe20000410000 */
[C---:B------:R-:W-:Y:S01]  /*b0c0*/  FFMA.FTZ R36, R4.reuse, R37, -R47 ;  /* 0x0000002504247223 */ /* 0x040fe2000001082f */
[----:B------:R-:W-:Y:S01]  /*b0d0*/  FMUL.FTZ R33, R33, R28 ;  /* 0x0000001c21217220 */ /* 0x000fe20000410000 */
[----:B------:R-:W-:Y:S02]  /*b0e0*/  HADD2.F32 R8, -RZ, R20.H1_H1 ;  /* 0x30000014ff087230 */ /* 0x000fe40000004100 */
[----:B------:R-:W-:Y:S01]  /*b0f0*/  FFMA.FTZ R38, R4, R41, R39 ;  /* 0x0000002904267223 */ /* 0x000fe20000010027 */
[----:B------:R-:W-:-:S02]  /*b100*/  HADD2.F32 R4, -RZ, R12.H1_H1 ;  /* 0x3000000cff047230 */ /* 0x000fc40000004100 */
[C---:B------:R-:W-:Y:S01]  /*b110*/  FFMA.FTZ R32, R29.reuse, R32, R33 ;  /* 0x000000201d207223 */ /* 0x040fe20000010021 */
[----:B------:R-:W-:Y:S02]  /*b120*/  HADD2.F32 R34, -RZ, R10.H0_H0 ;  /* 0x2000000aff227230 */ /* 0x000fe40000004100 */
[----:B------:R-:W-:Y:S01]  /*b130*/  FFMA.FTZ R40, R29, R28, -R40 ;  /* 0x0000001c1d287223 */ /* 0x000fe20000010828 */
[----:B------:R-:W-:Y:S02]  /*b140*/  HADD2.F32 R33, -RZ, R24.H0_H0 ;  /* 0x20000018ff217230 */ /* 0x000fe40000004100 */
[C---:B------:R-:W-:Y:S01]  /*b150*/  FMUL.FTZ R28, R9.reuse, R8 ;  /* 0x00000008091c7220 */ /* 0x040fe20000410000 */
[----:B------:R-:W-:Y:S02]  /*b160*/  HADD2.F32 R29, -RZ, R13.H0_H0 ;  /* 0x2000000dff1d7230 */ /* 0x000fe40000004100 */
[----:B------:R-:W-:Y:S01]  /*b170*/  FMUL.FTZ R42, R9, R4 ;  /* 0x00000004092a7220 */ /* 0x000fe20000410000 */
[----:B------:R-:W-:-:S02]  /*b180*/  HADD2.F32 R10, -RZ, R10.H1_H1 ;  /* 0x3000000aff0a7230 */ /* 0x000fc40000004100 */
[C---:B------:R-:W-:Y:S01]  /*b190*/  FMUL.FTZ R47, R34.reuse, R33 ;  /* 0x00000021222f7220 */ /* 0x040fe20000410000 */
[----:B------:R-:W-:Y:S02]  /*b1a0*/  HADD2.F32 R37, -RZ, R26.H0_H0 ;  /* 0x2000001aff257230 */ /* 0x000fe40000004100 */
[C---:B------:R-:W-:Y:S01]  /*b1b0*/  FFMA.FTZ R39, R5.reuse, R4, -R28 ;  /* 0x0000000405277223 */ /* 0x040fe2000001081c */
[----:B------:R-:W-:Y:S02]  /*b1c0*/  HADD2.F32 R9, -RZ, R14.H0_H0 ;  /* 0x2000000eff097230 */ /* 0x000fe40000004100 */
[-C--:B------:R-:W-:Y:S01]  /*b1d0*/  FMUL.FTZ R34, R34, R29.reuse ;  /* 0x0000001d22227220 */ /* 0x080fe20000410000 */
[----:B------:R-:W-:Y:S01]  /*b1e0*/  FFMA.FTZ R41, R5, R8, R42 ;  /* 0x0000000805297223 */ /* 0x000fe2000001002a */
[----:B------:R-:W-:Y:S01]  /*b1f0*/  FFMA.FTZ R47, R30, R29, -R47 ;  /* 0x0000001d1e2f7223 */ /* 0x000fe2000001082f */
[--C-:B------:R-:W-:Y:S02]  /*b200*/  HADD2.F32 R35, -RZ, R11.reuse.H0_H0 ;  /* 0x2000000bff237230 */ /* 0x100fe40000004100 */
[C---:B------:R-:W-:Y:S01]  /*b210*/  FMUL.FTZ R5, R10.reuse, R37 ;  /* 0x000000250a057220 */ /* 0x040fe20000410000 */
[----:B------:R-:W-:Y:S01]  /*b220*/  FMUL.FTZ R29, R10, R9 ;  /* 0x000000090a1d7220 */ /* 0x000fe20000410000 */
[----:B------:R-:W-:-:S02]  /*b230*/  HADD2.F32 R11, -RZ, R11.H1_H1 ;  /* 0x3000000bff0b7230 */ /* 0x000fc40000004100 */
[----:B------:R-:W-:Y:S01]  /*b240*/  FFMA.FTZ R34, R30, R33, R34 ;  /* 0x000000211e227223 */ /* 0x000fe20000010022 */
[----:B------:R-:W-:Y:S02]  /*b250*/  HADD2.F32 R10, -RZ, R24.H1_H1 ;  /* 0x30000018ff0a7230 */ /* 0x000fe40000004100 */
[C---:B------:R-:W-:Y:S01]  /*b260*/  FFMA.FTZ R30, R6.reuse, R9, -R5 ;  /* 0x00000009061e7223 */ /* 0x040fe20000010805 */
[----:B------:R-:W-:Y:S02]  /*b270*/  HADD2.F32 R28, -RZ, R26.H1_H1 ;  /* 0x3000001aff1c7230 */ /* 0x000fe40000004100 */
[----:B------:R-:W-:Y:S01]  /*b280*/  FFMA.FTZ R29, R6, R37, R29 ;  /* 0x00000025061d7223 */ /* 0x000fe2000001001d */
[----:B------:R-:W-:Y:S02]  /*b290*/  HADD2.F32 R4, -RZ, R13.H1_H1 ;  /* 0x3000000dff047230 */ /* 0x000fe40000004100 */
[----:B------:R-:W-:Y:S01]  /*b2a0*/  FMUL.FTZ R6, R35, R10 ;  /* 0x0000000a23067220 */ /* 0x000fe20000410000 */
[----:B------:R-:W-:-:S02]  /*b2b0*/  HADD2.F32 R8, -RZ, R14.H1_H1 ;  /* 0x3000000eff087230 */ /* 0x000fc40000004100 */
[----:B------:R-:W-:Y:S01]  /*b2c0*/  FMUL.FTZ R42, R11, R28 ;  /* 0x0000001c0b2a7220 */ /* 0x000fe20000410000 */
[--C-:B------:R-:W-:Y:S02]  /*b2d0*/  HADD2.F32 R31, -RZ, R7.reuse.H0_H0 ;  /* 0x20000007ff1f7230 */ /* 0x100fe40000004100 */
[----:B------:R-:W-:Y:S01]  /*b2e0*/  FMUL.FTZ R35, R35, R4 ;  /* 0x0000000423237220 */ /* 0x000fe20000410000 */
[----:B------:R-:W-:Y:S02]  /*b2f0*/  HADD2.F32 R7, -RZ, R7.H1_H1 ;  /* 0x30000007ff077230 */ /* 0x000fe40000004100 */
[----:B------:R-:W-:Y:S01]  /*b300*/  FMUL.FTZ R5, R11, R8 ;  /* 0x000000080b057220 */ /* 0x000fe20000410000 */
[----:B------:R-:W-:Y:S01]  /*b310*/  F2FP.F16.F32.PACK_AB R9, R41, R32 ;  /* 0x000000202909723e */ /* 0x000fe200000000ff */
[C---:B------:R-:W-:Y:S01]  /*b320*/  FFMA.FTZ R11, R31.reuse, R4, -R6 ;  /* 0x000000041f0b7223 */ /* 0x040fe20000010806 */
[----:B------:R-:W-:Y:S01]  /*b330*/  FFMA.FTZ R35, R31, R10, R35 ;  /* 0x0000000a1f237223 */ /* 0x000fe20000010023 */
[C---:B------:R-:W-:Y:S01]  /*b340*/  FFMA.FTZ R42, R7.reuse, R8, -R42 ;  /* 0x00000008072a7223 */ /* 0x040fe2000001082a */
[----:B------:R-:W-:Y:S01]  /*b350*/  FFMA.FTZ R28, R7, R28, R5 ;  /* 0x0000001c071c7223 */ /* 0x000fe20000010005 */
[----:B------:R-:W-:-:S02]  /*b360*/  F2FP.F16.F32.PACK_AB R4, R36, R43 ;  /* 0x0000002b2404723e */ /* 0x000fc400000000ff */
[----:B------:R-:W-:Y:S02]  /*b370*/  F2FP.F16.F32.PACK_AB R5, R39, R40 ;  /* 0x000000282705723e */ /* 0x000fe400000000ff */
[----:B------:R-:W-:Y:S02]  /*b380*/  F2FP.F16.F32.PACK_AB R6, R30, R47 ;  /* 0x0000002f1e06723e */ /* 0x000fe400000000ff */
[----:B------:R-:W-:Y:S02]  /*b390*/  F2FP.F16.F32.PACK_AB R7, R42, R11 ;  /* 0x0000000b2a07723e */ /* 0x000fe400000000ff */
[----:B------:R-:W-:Y:S02]  /*b3a0*/  F2FP.F16.F32.PACK_AB R8, R38, R45 ;  /* 0x0000002d2608723e */ /* 0x000fe400000000ff */
[----:B------:R-:W-:Y:S01]  /*b3b0*/  F2FP.F16.F32.PACK_AB R10, R29, R34 ;  /* 0x000000221d0a723e */ /* 0x000fe200000000ff */
[----:B------:R1:W-:Y:S01]  /*b3c0*/  STS.128 [R21], R4 ;  /* 0x0000000415007388 */ /* 0x0003e20000000c00 */
[----:B------:R-:W-:-:S05]  /*b3d0*/  F2FP.F16.F32.PACK_AB R11, R28, R35 ;  /* 0x000000231c0b723e */ /* 0x000fca00000000ff */
[----:B------:R1:W-:Y:S02]  /*b3e0*/  STS.128 [R27+0x10400], R8 ;  /* 0x010400081b007388 */ /* 0x0003e40000000c00 */
.L_x_627:
[----:B------:R-:W-:Y:S05]  /*b3f0*/  BSYNC B1 ;  /* 0x0000000000017941 */ /* 0x000fea0003800000 */
.L_x_626:
[----:B------:R-:W-:Y:S04]  /*b400*/  BSSY B1, `(.L_x_628) ;  /* 0x0000059000017945 */ /* 0x000fe80003800000 */
[----:B------:R-:W-:Y:S05]  /*b410*/  @P2 BRA `(.L_x_629) ;  /* 0x00000004005c2947 */ /* 0x000fea0003800000 */
[----:B-1----:R-:W-:Y:S01]  /*b420*/  LEA.HI R4, R0, R203, RZ, 0x1d ;  /* 0x000000cb00047211 */ /* 0x002fe200078fe8ff */
[----:B------:R-:W-:Y:S01]  /*b430*/  HADD2.F32 R35, -RZ, R3.H0_H0 ;  /* 0x20000003ff237230 */ /* 0x000fe20000004100 */
[----:B------:R-:W-:Y:S01]  /*b440*/  SHF.R.U32.HI R7, RZ, 0x3, R193 ;  /* 0x00000003ff077819 */ /* 0x000fe200000116c1 */
[--C-:B------:R-:W-:Y:S01]  /*b450*/  HADD2.F32 R37, -RZ, R15.reuse.H0_H0 ;  /* 0x2000000fff257230 */ /* 0x100fe20000004100 */
[----:B------:R-:W-:Y:S01]  /*b460*/  SHF.R.S32.HI R5, RZ, 0x1f, R4 ;  /* 0x0000001fff057819 */ /* 0x000fe20000011404 */
[----:B------:R-:W-:Y:S02]  /*b470*/  IMAD.SHL.U32 R6, R4, 0x8, RZ ;  /* 0x0000000804067824 */ /* 0x000fe400078e00ff */
[----:B------:R-:W-:Y:S01]  /*b480*/  HADD2.F32 R44, -RZ, R20.H0_H0 ;  /* 0x20000014ff2c7230 */ /* 0x000fe20000004100 */
[----:B------:R-:W-:Y:S01]  /*b490*/  LEA.HI R5, R5, R4, RZ, 0x3 ;  /* 0x0000000405057211 */ /* 0x000fe200078f18ff */
[----:B------:R-:W-:Y:S01]  /*b4a0*/  HADD2.F32 R40, -RZ, R12.H0_H0 ;  /* 0x2000000cff287230 */ /* 0x000fe20000004100 */
[----:B------:R-:W-:Y:S01]  /*b4b0*/  LOP3.LUT R4, R193, 0x38, R6, 0xf8, !PT ;  /* 0x00000038c1047812 */ /* 0x000fe200078ef806 */
[----:B------:R-:W-:Y:S01]  /*b4c0*/  HADD2.F32 R46, -RZ, R15.H1_H1 ;  /* 0x3000000fff2e7230 */ /* 0x000fe20000004100 */
[----:B------:R-:W-:Y:S01]  /*b4d0*/  SHF.L.U32 R5, R5, 0xa, RZ ;  /* 0x0000000a05057819 */ /* 0x000fe200000006ff */
[----:B------:R-:W-:Y:S01]  /*b4e0*/  HADD2.F32 R42, -RZ, R3.H1_H1 ;  /* 0x30000003ff2a7230 */ /* 0x000fe20000004100 */
[----:B------:R-:W-:Y:S01]  /*b4f0*/  LOP3.LUT R8, R4, R7, RZ, 0x3c, !PT ;  /* 0x0000000704087212 */ /* 0x000fe200078e3cff */
[----:B------:R-:W-:Y:S01]  /*b500*/  HADD2.F32 R43, -RZ, R20.H1_H1 ;  /* 0x30000014ff2b7230 */ /* 0x000fe20000004100 */
[----:B------:R-:W-:Y:S01]  /*b510*/  LOP3.LUT R9, R5, 0x7fffe000, RZ, 0xc0, !PT ;  /* 0x7fffe00005097812 */ /* 0x000fe200078ec0ff */
[----:B------:R-:W-:Y:S01]  /*b520*/  HADD2.F32 R39, -RZ, R12.H1_H1 ;  /* 0x3000000cff277230 */ /* 0x000fe20000004100 */
[----:B------:R-:W0:Y:S01]  /*b530*/  LDS.128 R4, [R229] ;  /* 0x00000000e5047984 */ /* 0x000e220000000c00 */
[----:B------:R-:W-:Y:S01]  /*b540*/  HADD2.F32 R45, -RZ, R24.H0_H0 ;  /* 0x20000018ff2d7230 */ /* 0x000fe20000004100 */
[----:B------:R-:W-:Y:S01]  /*b550*/  IADD3 R9, R8, R9, R199 ;  /* 0x0000000908097210 */ /* 0x000fe20007ffe0c7 */
[----:B------:R-:W-:-:S04]  /*b560*/  HADD2.F32 R41, -RZ, R13.H0_H0 ;  /* 0x2000000dff297230 */ /* 0x000fc80000004100 */
[----:B------:R-:W-:-:S05]  /*b570*/  IMAD R21, R9, 0x2, R156 ;  /* 0x0000000209157824 */ /* 0x000fca00078e029c */
[----:B------:R-:W1:Y:S01]  /*b580*/  LDS.128 R8, [R21+0x10400] ;  /* 0x0104000015087984 */ /* 0x000e620000000c00 */
[--C-:B0-----:R-:W-:Y:S02]  /*b590*/  HADD2.F32 R27, -RZ, R4.reuse.H0_H0 ;  /* 0x20000004ff1b7230 */ /* 0x101fe40000004100 */
[----:B------:R-:W-:Y:S02]  /*b5a0*/  HADD2.F32 R4, -RZ, R4.H1_H1 ;  /* 0x30000004ff047230 */ /* 0x000fe40000004100 */
[--C-:B------:R-:W-:Y:S02]  /*b5b0*/  HADD2.F32 R28, -RZ, R5.reuse.H0_H0 ;  /* 0x20000005ff1c7230 */ /* 0x100fe40000004100 */
[----:B------:R-:W-:Y:S02]  /*b5c0*/  HADD2.F32 R5, -RZ, R5.H1_H1 ;  /* 0x30000005ff057230 */ /* 0x000fe40000004100 */
[--C-:B------:R-:W-:Y:S02]  /*b5d0*/  HADD2.F32 R29, -RZ, R6.reuse.H0_H0 ;  /* 0x20000006ff1d7230 */ /* 0x100fe40000004100 */
[----:B------:R-:W-:-:S02]  /*b5e0*/  HADD2.F32 R6, -RZ, R6.H1_H1 ;  /* 0x30000006ff067230 */ /* 0x000fc40000004100 */
[--C-:B-1----:R-:W-:Y:S02]  /*b5f0*/  HADD2.F32 R31, -RZ, R8.reuse.H0_H0 ;  /* 0x20000008ff1f7230 */ /* 0x102fe40000004100 */
[----:B------:R-:W-:Y:S02]  /*b600*/  HADD2.F32 R8, -RZ, R8.H1_H1 ;  /* 0x30000008ff087230 */ /* 0x000fe40000004100 */
[--C-:B------:R-:W-:Y:S02]  /*b610*/  HADD2.F32 R32, -RZ, R9.reuse.H0_H0 ;  /* 0x20000009ff207230 */ /* 0x100fe40000004100 */
[-C--:B------:R-:W-:Y:S01]  /*b620*/  FMUL.FTZ R36, R37, R31.reuse ;  /* 0x0000001f25247220 */ /* 0x080fe20000410000 */
[C---:B------:R-:W-:Y:S01]  /*b630*/  FMUL.FTZ R38, R35.reuse, R31 ;  /* 0x0000001f23267220 */ /* 0x040fe20000410000 */
[----:B------:R-:W-:Y:S02]  /*b640*/  HADD2.F32 R9, -RZ, R9.H1_H1 ;  /* 0x30000009ff097230 */ /* 0x000fe40000004100 */
[-C--:B------:R-:W-:Y:S01]  /*b650*/  FMUL.FTZ R31, R44, R8.reuse ;  /* 0x000000082c1f7220 */ /* 0x080fe20000410000 */
[-C--:B------:R-:W-:Y:S01]  /*b660*/  FFMA.FTZ R36, R35, R27.reuse, -R36 ;  /* 0x0000001b23247223 */ /* 0x080fe20000010824 */
[----:B------:R-:W-:Y:S01]  /*b670*/  FFMA.FTZ R38, R37, R27, R38 ;  /* 0x0000001b25267223 */ /* 0x000fe20000010026 */
[----:B------:R-:W-:Y:S01]  /*b680*/  FMUL.FTZ R27, R40, R8 ;  /* 0x00000008281b7220 */ /* 0x000fe20000410000 */
[----:B------:R-:W-:Y:S01]  /*b690*/  FMUL.FTZ R35, R46, R32 ;  /* 0x000000202e237220 */ /* 0x000fe20000410000 */
[----:B------:R-:W-:-:S02]  /*b6a0*/  HADD2.F32 R33, -RZ, R10.H0_H0 ;  /* 0x2000000aff217230 */ /* 0x000fc40000004100 */
[----:B------:R-:W-:Y:S01]  /*b6b0*/  FFMA.FTZ R31, R40, R4, -R31 ;  /* 0x00000004281f7223 */ /* 0x000fe2000001081f */
[----:B------:R-:W-:Y:S01]  /*b6c0*/  FMUL.FTZ R37, R42, R32 ;  /* 0x000000202a257220 */ /* 0x000fe20000410000 */
[----:B------:R-:W-:Y:S01]  /*b6d0*/  FFMA.FTZ R27, R44, R4, R27 ;  /* 0x000000042c1b7223 */ /* 0x000fe2000001001b */
[----:B------:R-:W-:Y:S02]  /*b6e0*/  HADD2.F32 R10, -RZ, R10.H1_H1 ;  /* 0x3000000aff0a7230 */ /* 0x000fe40000004100 */
[-C--:B------:R-:W-:Y:S01]  /*b6f0*/  FMUL.FTZ R4, R43, R9.reuse ;  /* 0x000000092b047220 */ /* 0x080fe20000410000 */
[----:B------:R-:W-:Y:S01]  /*b700*/  FMUL.FTZ R8, R39, R9 ;  /* 0x0000000927087220 */ /* 0x000fe20000410000 */
[----:B------:R-:W-:Y:S02]  /*b710*/  HADD2.F32 R44, -RZ, R26.H0_H0 ;  /* 0x2000001aff2c7230 */ /* 0x000fe40000004100 */
[-C--:B------:R-:W-:Y:S01]  /*b720*/  FFMA.FTZ R35, R42, R28.reuse, -R35 ;  /* 0x0000001c2a237223 */ /* 0x080fe20000010823 */
[----:B------:R-:W-:Y:S01]  /*b730*/  FFMA.FTZ R37, R46, R28, R37 ;  /* 0x0000001c2e257223 */ /* 0x000fe20000010025 */
[----:B------:R-:W-:-:S02]  /*b740*/  HADD2.F32 R42, -RZ, R14.H0_H0 ;  /* 0x2000000eff2a7230 */ /* 0x000fc40000004100 */
[-C--:B------:R-:W-:Y:S01]  /*b750*/  FFMA.FTZ R28, R39, R5.reuse, -R4 ;  /* 0x00000005271c7223 */ /* 0x080fe20000010804 */
[----:B------:R-:W-:Y:S01]  /*b760*/  FFMA.FTZ R32, R43, R5, R8 ;  /* 0x000000052b207223 */ /* 0x000fe20000010008 */
[-C--:B------:R-:W-:Y:S01]  /*b770*/  FMUL.FTZ R4, R45, R33.reuse ;  /* 0x000000212d047220 */ /* 0x080fe20000410000 */
[-C--:B------:R-:W-:Y:S01]  /*b780*/  FMUL.FTZ R5, R44, R10.reuse ;  /* 0x0000000a2c057220 */ /* 0x080fe20000410000 */
[C---:B------:R-:W-:Y:S01]  /*b790*/  FMUL.FTZ R40, R41.reuse, R33 ;  /* 0x0000002129287220 */ /* 0x040fe20000410000 */
[C---:B------:R-:W-:Y:S01]  /*b7a0*/  FMUL.FTZ R9, R42.reuse, R10 ;  /* 0x0000000a2a097220 */ /* 0x040fe20000410000 */
[--C-:B------:R-:W-:Y:S02]  /*b7b0*/  HADD2.F32 R34, -RZ, R11.reuse.H0_H0 ;  /* 0x2000000bff227230 */ /* 0x100fe40000004100 */
[----:B------:R-:W-:Y:S01]  /*b7c0*/  FFMA.FTZ R33, R41, R29, -R4 ;  /* 0x0000001d29217223 */ /* 0x000fe20000010804 */
[----:B------:R-:W-:Y:S01]  /*b7d0*/  FFMA.FTZ R10, R42, R6, -R5 ;  /* 0x000000062a0a7223 */ /* 0x000fe20000010805 */
[----:B------:R-:W-:-:S02]  /*b7e0*/  HADD2.F32 R11, -RZ, R11.H1_H1 ;  /* 0x3000000bff0b7230 */ /* 0x000fc40000004100 */
[----:B------:R-:W-:Y:S01]  /*b7f0*/  FFMA.FTZ R40, R45, R29, R40 ;  /* 0x0000001d2d287223 */ /* 0x000fe20000010028 */
[----:B------:R-:W-:Y:S02]  /*b800*/  HADD2.F32 R42, -RZ, R24.H1_H1 ;  /* 0x30000018ff2a7230 */ /* 0x000fe40000004100 */
[----:B------:R-:W-:Y:S01]  /*b810*/  FFMA.FTZ R29, R44, R6, R9 ;  /* 0x000000062c1d7223 */ /* 0x000fe20000010009 */
[----:B------:R-:W-:Y:S02]  /*b820*/  HADD2.F32 R41, -RZ, R26.H1_H1 ;  /* 0x3000001aff297230 */ /* 0x000fe40000004100 */
[----:B------:R-:W-:Y:S02]  /*b830*/  HADD2.F32 R8, -RZ, R13.H1_H1 ;  /* 0x3000000dff087230 */ /* 0x000fe40000004100 */
[----:B------:R-:W-:Y:S01]  /*b840*/  FMUL.FTZ R5, R42, R34 ;  /* 0x000000222a057220 */ /* 0x000fe20000410000 */
[----:B------:R-:W-:Y:S02]  /*b850*/  HADD2.F32 R39, -RZ, R14.H1_H1 ;  /* 0x3000000eff277230 */ /* 0x000fe40000004100 */
[----:B------:R-:W-:Y:S01]  /*b860*/  FMUL.FTZ R4, R41, R11 ;  /* 0x0000000b29047220 */ /* 0x000fe20000410000 */
[----:B------:R-:W-:-:S02]  /*b870*/  HADD2.F32 R30, -RZ, R7.H0_H0 ;  /* 0x20000007ff1e7230 */ /* 0x000fc40000004100 */
[C---:B------:R-:W-:Y:S01]  /*b880*/  FMUL.FTZ R9, R8.reuse, R34 ;  /* 0x0000002208097220 */ /* 0x040fe20000410000 */
[----:B------:R-:W-:Y:S02]  /*b890*/  HADD2.F32 R7, -RZ, R7.H1_H1 ;  /* 0x30000007ff077230 */ /* 0x000fe40000004100 */
[C---:B------:R-:W-:Y:S01]  /*b8a0*/  FMUL.FTZ R6, R39.reuse, R11 ;  /* 0x0000000b27067220 */ /* 0x040fe20000410000 */
[-C--:B------:R-:W-:Y:S01]  /*b8b0*/  FFMA.FTZ R11, R8, R30.reuse, -R5 ;  /* 0x0000001e080b7223 */ /* 0x080fe20000010805 */
[----:B------:R-:W-:Y:S01]  /*b8c0*/  FFMA.FTZ R30, R42, R30, R9 ;  /* 0x0000001e2a1e7223 */ /* 0x000fe20000010009 */
[-C--:B------:R-:W-:Y:S01]  /*b8d0*/  FFMA.FTZ R34, R39, R7.reuse, -R4 ;  /* 0x0000000727227223 */ /* 0x080fe20000010804 */
[----:B------:R-:W-:Y:S01]  /*b8e0*/  FFMA.FTZ R39, R41, R7, R6 ;  /* 0x0000000729277223 */ /* 0x000fe20000010006 */
[----:B------:R-:W-:Y:S02]  /*b8f0*/  F2FP.F16.F32.PACK_AB R4, R31, R36 ;  /* 0x000000241f04723e */ /* 0x000fe400000000ff */
[----:B------:R-:W-:-:S02]  /*b900*/  F2FP.F16.F32.PACK_AB R5, R28, R35 ;  /* 0x000000231c05723e */ /* 0x000fc400000000ff */
[----:B------:R-:W-:Y:S02]  /*b910*/  F2FP.F16.F32.PACK_AB R6, R10, R33 ;  /* 0x000000210a06723e */ /* 0x000fe400000000ff */
[----:B------:R-:W-:Y:S02]  /*b920*/  F2FP.F16.F32.PACK_AB R7, R34, R11 ;  /* 0x0000000b2207723e */ /* 0x000fe400000000ff */
[----:B------:R-:W-:Y:S02]  /*b930*/  F2FP.F16.F32.PACK_AB R8, R27, R38 ;  /* 0x000000261b08723e */ /* 0x000fe400000000ff */
[----:B------:R-:W-:Y:S01]  /*b940*/  F2FP.F16.F32.PACK_AB R9, R32, R37 ;  /* 0x000000252009723e */ /* 0x000fe200000000ff */
[----:B------:R2:W-:Y:S01]  /*b950*/  STS.128 [R229], R4 ;  /* 0x00000004e5007388 */ /* 0x0005e20000000c00 */
[----:B------:R-:W-:Y:S02]  /*b960*/  F2FP.F16.F32.PACK_AB R10, R29, R40 ;  /* 0x000000281d0a723e */ /* 0x000fe400000000ff */
[----:B------:R-:W-:-:S05]  /*b970*/  F2FP.F16.F32.PACK_AB R11, R39, R30 ;  /* 0x0000001e270b723e */ /* 0x000fca00000000ff */
[----:B------:R2:W-:Y:S02]  /*b980*/  STS.128 [R21+0x10400], R8 ;  /* 0x0104000815007388 */ /* 0x0005e40000000c00 */
.L_x_629:
[----:B------:R-:W-:Y:S05]  /*b990*/  BSYNC B1 ;  /* 0x0000000000017941 */ /* 0x000fea0003800000 */
.L_x_628:
[----:B------:R-:W-:Y:S04]  /*b9a0*/  BSSY B1, `(.L_x_630) ;  /* 0x0000059000017945 */ /* 0x000fe80003800000 */
[----:B------:R-:W-:Y:S05]  /*b9b0*/  @P1 BRA `(.L_x_631) ;  /* 0x00000004005c1947 */ /* 0x000fea0003800000 */
[----:B-12---:R-:W-:Y:S01]  /*b9c0*/  LEA.HI R4, R0, R203, RZ, 0x1d ;  /* 0x000000cb00047211 */ /* 0x006fe200078fe8ff */
        /* <DEDUP_REMOVED lines=9> */
[----:B------:R-:W-:-:S02]  /*ba60*/  HADD2.F32 R46, -RZ, R15.H1_H1 ;  /* 0x3000000fff2e7230 */ /* 0x000fc40000004100 */
[----:B------:R-:W-:Y:S01]  /*ba70*/  IMAD.SHL.U32 R7, R7, 0x400, RZ ;  /* 0x0000040007077824 */ /* 0x000fe200078e00ff */
[----:B------:R-:W-:Y:S01]  /*ba80*/  LOP3.LUT R9, R4, R6, RZ, 0x3c, !PT ;  /* 0x0000000604097212 */ /* 0x000fe200078e3cff */
[----:B------:R-:W-:Y:S02]  /*ba90*/  HADD2.F32 R42, -RZ, R3.H1_H1 ;  /* 0x30000003ff2a7230 */ /* 0x000fe40000004100 */
[----:B------:R-:W-:Y:S01]  /*baa0*/  HADD2.F32 R43, -RZ, R20.H1_H1 ;  /* 0x30000014ff2b7230 */ /* 0x000fe20000004100 */
[----:B------:R-:W-:Y:S01]  /*bab0*/  LOP3.LUT R8, R7, 0x7fffe000, RZ, 0xc0, !PT ;  /* 0x7fffe00007087812 */ /* 0x000fe200078ec0ff */
[----:B------:R-:W-:Y:S01]  /*bac0*/  HADD2.F32 R39, -RZ, R12.H1_H1 ;  /* 0x3000000cff277230 */ /* 0x000fe20000004100 */
[----:B------:R-:W0:Y:S01]  /*bad0*/  LDS.128 R4, [R228] ;  /* 0x00000000e4047984 */ /* 0x000e220000000c00 */
[----:B------:R-:W-:Y:S01]  /*bae0*/  HADD2.F32 R45, -RZ, R24.H0_H0 ;  /* 0x20000018ff2d7230 */ /* 0x000fe20000004100 */
[----:B------:R-:W-:Y:S01]  /*baf0*/  IADD3 R9, R9, R8, R198 ;  /* 0x0000000809097210 */ /* 0x000fe20007ffe0c6 */
[----:B------:R-:W-:-:S03]  /*bb00*/  HADD2.F32 R41, -RZ, R13.H0_H0 ;  /* 0x2000000dff297230 */ /* 0x000fc60000004100 */
[----:B------:R-:W-:-:S05]  /*bb10*/  LEA R21, R9, R156, 0x1 ;  /* 0x0000009c09157211 */ /* 0x000fca00078e08ff */
        /* <DEDUP_REMOVED lines=65> */
.L_x_631:
[----:B------:R-:W-:Y:S05]  /*bf30*/  BSYNC B1 ;  /* 0x0000000000017941 */ /* 0x000fea0003800000 */
.L_x_630:
[----:B------:R-:W-:Y:S05]  /*bf40*/  @P0 BRA `(.L_x_618) ;  /* 0x00000004005c0947 */ /* 0x000fea0003800000 */
[----:B------:R-:W-:Y:S01]  /*bf50*/  LEA.HI R0, R0, R203, RZ, 0x1d ;  /* 0x000000cb00007211 */ /* 0x000fe200078fe8ff */
[----:B------:R-:W-:Y:S01]  /*bf60*/  HADD2.F32 R37, -RZ, R15.H0_H0 ;  /* 0x2000000fff257230 */ /* 0x000fe20000004100 */
[----:B-123--:R-:W-:Y:S01]  /*bf70*/  SHF.R.U32.HI R6, RZ, 0x3, R159 ;  /* 0x00000003ff067819 */ /* 0x00efe2000001169f */
[----:B------:R-:W-:Y:S01]  /*bf80*/  HADD2.F32 R35, -RZ, R3.H0_H0 ;  /* 0x20000003ff237230 */ /* 0x000fe20000004100 */
[----:B------:R-:W-:Y:S01]  /*bf90*/  SHF.R.S32.HI R5, RZ, 0x1f, R0 ;  /* 0x0000001fff057819 */ /* 0x000fe20000011400 */
[----:B------:R-:W-:Y:S02]  /*bfa0*/  IMAD.SHL.U32 R4, R0, 0x8, RZ ;  /* 0x0000000800047824 */ /* 0x000fe400078e00ff */
[----:B------:R-:W-:Y:S01]  /*bfb0*/  HADD2.F32 R38, -RZ, R20.H0_H0 ;  /* 0x20000014ff267230 */ /* 0x000fe20000004100 */
[----:B------:R-:W-:Y:S01]  /*bfc0*/  LEA.HI R5, R5, R0, RZ, 0x3 ;  /* 0x0000000005057211 */ /* 0x000fe200078f18ff */
[----:B------:R-:W-:Y:S01]  /*bfd0*/  HADD2.F32 R36, -RZ, R12.H0_H0 ;  /* 0x2000000cff247230 */ /* 0x000fe20000004100 */
[----:B------:R-:W-:Y:S01]  /*bfe0*/  LOP3.LUT R0, R159, 0x38, R4, 0xf8, !PT ;  /* 0x000000389f007812 */ /* 0x000fe200078ef804 */
[----:B------:R-:W-:-:S02]  /*bff0*/  HADD2.F32 R40, -RZ, R26.H0_H0 ;  /* 0x2000001aff287230 */ /* 0x000fc40000004100 */
[----:B------:R-:W-:Y:S01]  /*c000*/  IMAD.SHL.U32 R5, R5, 0x400, RZ ;  /* 0x0000040005057824 */ /* 0x000fe200078e00ff */
[----:B------:R-:W-:Y:S01]  /*c010*/  LOP3.LUT R0, R0, R6, RZ, 0x3c, !PT ;  /* 0x0000000600007212 */ /* 0x000fe200078e3cff */
[----:B------:R-:W-:-:S03]  /*c020*/  HADD2.F32 R39, -RZ, R26.H1_H1 ;  /* 0x3000001aff277230 */ /* 0x000fc60000004100 */
[----:B------:R-:W-:Y:S02]  /*c030*/  LOP3.LUT R9, R5, 0x7fffe000, RZ, 0xc0, !PT ;  /* 0x7fffe00005097812 */ /* 0x000fe400078ec0ff */
[----:B------:R-:W1:Y:S02]  /*c040*/  LDS.128 R4, [R227] ;  /* 0x00000000e3047984 */ /* 0x000e640000000c00 */
[----:B------:R-:W-:-:S05]  /*c050*/  IADD3 R9, R0, R9, R197 ;  /* 0x0000000900097210 */ /* 0x000fca0007ffe0c5 */
[----:B------:R-:W-:-:S05]  /*c060*/  IMAD R0, R9, 0x2, R156 ;  /* 0x0000000209007824 */ /* 0x000fca00078e029c */
[----:B------:R-:W2:Y:S01]  /*c070*/  LDS.128 R8, [R0+0x10400] ;  /* 0x0104000000087984 */ /* 0x000ea20000000c00 */
[--C-:B-1----:R-:W-:Y:S02]  /*c080*/  HADD2.F32 R21, -RZ, R4.reuse.H0_H0 ;  /* 0x20000004ff157230 */ /* 0x102fe40000004100 */
[----:B------:R-:W-:Y:S02]  /*c090*/  HADD2.F32 R4, -RZ, R4.H1_H1 ;  /* 0x30000004ff047230 */ /* 0x000fe40000004100 */
[--C-:B0-----:R-:W-:Y:S02]  /*c0a0*/  HADD2.F32 R27, -RZ, R5.reuse.H0_H0 ;  /* 0x20000005ff1b7230 */ /* 0x101fe40000004100 */
[----:B------:R-:W-:Y:S02]  /*c0b0*/  HADD2.F32 R5, -RZ, R5.H1_H1 ;  /* 0x30000005ff057230 */ /* 0x000fe40000004100 */
[--C-:B------:R-:W-:Y:S02]  /*c0c0*/  HADD2.F32 R28, -RZ, R6.reuse.H0_H0 ;  /* 0x20000006ff1c7230 */ /* 0x100fe40000004100 */
[----:B------:R-:W-:-:S02]  /*c0d0*/  HADD2.F32 R6, -RZ, R6.H1_H1 ;  /* 0x30000006ff067230 */ /* 0x000fc40000004100 */
[--C-:B--2---:R-:W-:Y:S02]  /*c0e0*/  HADD2.F32 R30, -RZ, R8.reuse.H0_H0 ;  /* 0x20000008ff1e7230 */ /* 0x104fe40000004100 */
[----:B------:R-:W-:Y:S02]  /*c0f0*/  HADD2.F32 R8, -RZ, R8.H1_H1 ;  /* 0x30000008ff087230 */ /* 0x000fe40000004100 */
[--C-:B------:R-:W-:Y:S02]  /*c100*/  HADD2.F32 R31, -RZ, R9.reuse.H0_H0 ;  /* 0x20000009ff1f7230 */ /* 0x100fe40000004100 */
[-C--:B------:R-:W-:Y:S01]  /*c110*/  FMUL.FTZ R34, R37, R30.reuse ;  /* 0x0000001e25227220 */ /* 0x080fe20000410000 */
[C---:B------:R-:W-:Y:S01]  /*c120*/  FMUL.FTZ R30, R35.reuse, R30 ;  /* 0x0000001e231e7220 */ /* 0x040fe20000410000 */
[----:B------:R-:W-:Y:S02]  /*c130*/  HADD2.F32 R9, -RZ, R9.H1_H1 ;  /* 0x30000009ff097230 */ /* 0x000fe40000004100 */
[----:B------:R-:W-:Y:S01]  /*c140*/  FFMA.FTZ R34, R35, R21, -R34 ;  /* 0x0000001523227223 */ /* 0x000fe20000010822 */
[----:B------:R-:W-:-:S02]  /*c150*/  HADD2.F32 R35, -RZ, R15.H1_H1 ;  /* 0x3000000fff237230 */ /* 0x000fc40000004100 */
[----:B------:R-:W-:Y:S01]  /*c160*/  FFMA.FTZ R30, R37, R21, R30 ;  /* 0x00000015251e7223 */ /* 0x000fe2000001001e */
[----:B------:R-:W-:Y:S02]  /*c170*/  HADD2.F32 R21, -RZ, R3.H1_H1 ;  /* 0x30000003ff157230 */ /* 0x000fe40000004100 */
[-C--:B------:R-:W-:Y:S01]  /*c180*/  FMUL.FTZ R15, R38, R8.reuse ;  /* 0x00000008260f7220 */ /* 0x080fe20000410000 */
[C---:B------:R-:W-:Y:S01]  /*c190*/  FMUL.FTZ R3, R36.reuse, R8 ;  /* 0x0000000824037220 */ /* 0x040fe20000410000 */
[-C--:B------:R-:W-:Y:S01]  /*c1a0*/  FMUL.FTZ R8, R35, R31.reuse ;  /* 0x0000001f23087220 */ /* 0x080fe20000410000 */
[----:B------:R-:W-:Y:S02]  /*c1b0*/  HADD2.F32 R37, -RZ, R20.H1_H1 ;  /* 0x30000014ff257230 */ /* 0x000fe40000004100 */
[----:B------:R-:W-:Y:S01]  /*c1c0*/  FFMA.FTZ R15, R36, R4, -R15 ;  /* 0x00000004240f7223 */ /* 0x000fe2000001080f */
[C---:B------:R-:W-:Y:S01]  /*c1d0*/  FMUL.FTZ R36, R21.reuse, R31 ;  /* 0x0000001f15247220 */ /* 0x040fe20000410000 */
[----:B------:R-:W-:Y:S01]  /*c1e0*/  FFMA.FTZ R20, R21, R27, -R8 ;  /* 0x0000001b15147223 */ /* 0x000fe20000010808 */
[----:B------:R-:W-:-:S02]  /*c1f0*/  HADD2.F32 R21, -RZ, R12.H1_H1 ;  /* 0x3000000cff157230 */ /* 0x000fc40000004100 */
[----:B------:R-:W-:Y:S01]  /*c200*/  FFMA.FTZ R3, R38, R4, R3 ;  /* 0x0000000426037223 */ /* 0x000fe20000010003 */
[----:B------:R-:W-:Y:S01]  /*c210*/  FMUL.FTZ R4, R37, R9 ;  /* 0x0000000925047220 */ /* 0x000fe20000410000 */
[--C-:B------:R-:W-:Y:S02]  /*c220*/  HADD2.F32 R32, -RZ, R10.reuse.H0_H0 ;  /* 0x2000000aff207230 */ /* 0x100fe40000004100 */
[----:B------:R-:W-:Y:S01]  /*c230*/  FFMA.FTZ R36, R35, R27, R36 ;  /* 0x0000001b23247223 */ /* 0x000fe20000010024 */
[----:B------:R-:W-:Y:S02]  /*c240*/  HADD2.F32 R10, -RZ, R10.H1_H1 ;  /* 0x3000000aff0a7230 */ /* 0x000fe40000004100 */
[C---:B------:R-:W-:Y:S01]  /*c250*/  FMUL.FTZ R8, R21.reuse, R9 ;  /* 0x0000000915087220 */ /* 0x040fe20000410000 */
[----:B------:R-:W-:Y:S01]  /*c260*/  FFMA.FTZ R9, R21, R5, -R4 ;  /* 0x0000000515097223 */ /* 0x000fe20000010804 */
[----:B------:R-:W-:Y:S02]  /*c270*/  HADD2.F32 R4, -RZ, R14.H0_H0 ;  /* 0x2000000eff047230 */ /* 0x000fe40000004100 */
[----:B------:R-:W-:-:S02]  /*c280*/  HADD2.F32 R38, -RZ, R24.H0_H0 ;  /* 0x20000018ff267230 */ /* 0x000fc40000004100 */
[----:B------:R-:W-:Y:S01]  /*c290*/  FFMA.FTZ R21, R37, R5, R8 ;  /* 0x0000000525157223 */ /* 0x000fe20000010008 */
[-C--:B------:R-:W-:Y:S01]  /*c2a0*/  FMUL.FTZ R5, R40, R10.reuse ;  /* 0x0000000a28057220 */ /* 0x080fe20000410000 */
[----:B------:R-:W-:Y:S02]  /*c2b0*/  HADD2.F32 R33, -RZ, R11.H0_H0 ;  /* 0x2000000bff217230 */ /* 0x000fe40000004100 */
[----:B------:R-:W-:Y:S01]  /*c2c0*/  FMUL.FTZ R35, R4, R10 ;  /* 0x0000000a04237220 */ /* 0x000fe20000410000 */
[----:B------:R-:W-:Y:S02]  /*c2d0*/  HADD2.F32 R12, -RZ, R13.H0_H0 ;  /* 0x2000000dff0c7230 */ /* 0x000fe40000004100 */
[----:B------:R-:W-:Y:S01]  /*c2e0*/  FMUL.FTZ R27, R38, R32 ;  /* 0x00000020261b7220 */ /* 0x000fe20000410000 */
[----:B------:R-:W-:Y:S02]  /*c2f0*/  HADD2.F32 R11, -RZ, R11.H1_H1 ;  /* 0x3000000bff0b7230 */ /* 0x000fe40000004100 */
[----:B------:R-:W-:Y:S01]  /*c300*/  FFMA.FTZ R10, R4, R6, -R5 ;  /* 0x00000006040a7223 */ /* 0x000fe20000010805 */
[----:B------:R-:W-:-:S02]  /*c310*/  HADD2.F32 R37, -RZ, R24.H1_H1 ;  /* 0x30000018ff257230 */ /* 0x000fc40000004100 */
[C---:B------:R-:W-:Y:S01]  /*c320*/  FMUL.FTZ R31, R12.reuse, R32 ;  /* 0x000000200c1f7220 */ /* 0x040fe20000410000 */
[----:B------:R-:W-:Y:S02]  /*c330*/  HADD2.F32 R13, -RZ, R13.H1_H1 ;  /* 0x3000000dff0d7230 */ /* 0x000fe40000004100 */
[----:B------:R-:W-:Y:S01]  /*c340*/  FFMA.FTZ R27, R12, R28, -R27 ;  /* 0x0000001c0c1b7223 */ /* 0x000fe2000001081b */
[----:B------:R-:W-:Y:S02]  /*c350*/  HADD2.F32 R5, -RZ, R14.H1_H1 ;  /* 0x3000000eff057230 */ /* 0x000fe40000004100 */
[----:B------:R-:W-:Y:S01]  /*c360*/  FFMA.FTZ R12, R40, R6, R35 ;  /* 0x00000006280c7223 */ /* 0x000fe20000010023 */
[--C-:B------:R-:W-:Y:S02]  /*c370*/  HADD2.F32 R29, -RZ, R7.reuse.H0_H0 ;  /* 0x20000007ff1d7230 */ /* 0x100fe40000004100 */
[----:B------:R-:W-:Y:S01]  /*c380*/  FMUL.FTZ R4, R37, R33 ;  /* 0x0000002125047220 */ /* 0x000fe20000410000 */
[----:B------:R-:W-:-:S02]  /*c390*/  HADD2.F32 R7, -RZ, R7.H1_H1 ;  /* 0x30000007ff077230 */ /* 0x000fc40000004100 */
[----:B------:R-:W-:Y:S01]  /*c3a0*/  FMUL.FTZ R8, R39, R11 ;  /* 0x0000000b27087220 */ /* 0x000fe20000410000 */
[----:B------:R-:W-:Y:S01]  /*c3b0*/  FMUL.FTZ R6, R13, R33 ;  /* 0x000000210d067220 */ /* 0x000fe20000410000 */
[----:B------:R-:W-:Y:S01]  /*c3c0*/  FMUL.FTZ R24, R5, R11 ;  /* 0x0000000b05187220 */ /* 0x000fe20000410000 */
[----:B------:R-:W-:Y:S01]  /*c3d0*/  FFMA.FTZ R11, R13, R29, -R4 ;  /* 0x0000001d0d0b7223 */ /* 0x000fe20000010804 */
[----:B------:R-:W-:Y:S01]  /*c3e0*/  FFMA.FTZ R14, R5, R7, -R8 ;  /* 0x00000007050e7223 */ /* 0x000fe20000010808 */
[----:B------:R-:W-:Y:S01]  /*c3f0*/  FFMA.FTZ R31, R38, R28, R31 ;  /* 0x0000001c261f7223 */ /* 0x000fe2000001001f */
[----:B------:R-:W-:Y:S01]  /*c400*/  FFMA.FTZ R29, R37, R29, R6 ;  /* 0x0000001d251d7223 */ /* 0x000fe20000010006 */
        /* <DEDUP_REMOVED lines=11> */
.L_x_618:
[----:B------:R-:W-:Y:S05]  /*c4c0*/  BSYNC B0 ;  /* 0x0000000000007941 */ /* 0x000fea0003800000 */
.L_x_599:
[----:B------:R-:W-:Y:S01]  /*c4d0*/  @!PT LDS RZ, [RZ] ;  /* 0x00000000fffff984 */ /* 0x000fe20000000800 */
[----:B------:R-:W-:Y:S01]  /*c4e0*/  @!PT LDS RZ, [RZ] ;  /* 0x00000000fffff984 */ /* 0x000fe20000000800 */
[----:B------:R-:W-:Y:S01]  /*c4f0*/  @!PT LDS RZ, [RZ] ;  /* 0x00000000fffff984 */ /* 0x000fe20000000800 */
[----:B------:R-:W-:Y:S01]  /*c500*/  @!PT LDS RZ, [RZ] ;  /* 0x00000000fffff984 */ /* 0x000fe20000000800 */
[----:B------:R5:W-:Y:S06]  /*c510*/  MEMBAR.ALL.CTA ;  /* 0x0000000000007992 */ /* 0x000bec0000008000 */
[----:B-----5:R-:W5:Y:S01]  /*c520*/  FENCE.VIEW.ASYNC.S ;  /* 0x00000000000073c6 */ /* 0x020f620000000000 */
[----:B------:R-:W-:Y:S05]  /*c530*/  WARPSYNC.ALL ;  /* 0x0000000000007948 */ /* 0x000fea0003800000 */
[----:B-----5:R-:W-:Y:S06]  /*c540*/  BAR.SYNC.DEFER_BLOCKING 0xd, 0x100 ;  /* 0x0344000000007b1d */ /* 0x020fec0000010000 */
.L_x_597:
[----:B----4-:R-:W-:-:S04]  /*c550*/  MOV R0, UR41 ;  /* 0x0000002900007c02 */ /* 0x010fc80008000f00 */
[----:B------:R-:W-:-:S13]  /*c560*/  ISETP.NE.AND P0, PT, R0, 0x3, PT ;  /* 0x000000030000780c */ /* 0x000fda0003f05270 */
[----:B------:R-:W-:Y:S05]  /*c570*/  @!P0 BRA `(.L_x_632) ;  /* 0x0000000000048947 */ /* 0x000fea0003800000 */
[----:B------:R-:W-:Y:S01]  /*c580*/  BPT.TRAP 0x1 ;  /* 0x000000040000795c */ /* 0x000fe20000300000 */
.L_x_632:
[----:B01----:R-:W-:Y:S01]  /*c590*/  IMAD R3, R157, 0x8, R156 ;  /* 0x000000089d037824 */ /* 0x003fe200078e029c */
[----:B------:R-:W-:-:S04]  /*c5a0*/  SHF.L.U32 R0, R158, 0x1f, RZ ;  /* 0x0000001f9e007819 */ /* 0x000fc800000006ff */
[----:B------:R0:W1:Y:S01]  /*c5b0*/  SYNCS.PHASECHK.TRANS64.TRYWAIT P1, [R3+URZ+0x28830], R0 ;  /* 0x02883000030075a7 */ /* 0x000062000802017f */
[----:B------:R-:W-:Y:S05]  /*c5c0*/  @!P0 BRA `(.L_x_633) ;  /* 0x0000000000048947 */ /* 0x000fea0003800000 */
[----:B------:R-:W-:Y:S01]  /*c5d0*/  BPT.TRAP 0x1 ;  /* 0x000000040000795c */ /* 0x000fe20000300000 */
.L_x_633:
[----:B------:R-:W-:Y:S01]  /*c5e0*/  IMAD.MOV.U32 R151, RZ, RZ, RZ ;  /* 0x000000ffff977224 */ /* 0x000fe200078e00ff */
[----:B-1----:R-:W-:Y:S06]  /*c5f0*/  @P1 BRA `(.L_x_634) ;  /* 0x0000000000081947 */ /* 0x002fec0003800000 */
[----:B------:R-:W1:Y:S02]  /*c600*/  SYNCS.PHASECHK.TRANS64.TRYWAIT P1, [R3+URZ+0x28830], R0 ;  /* 0x02883000030075a7 */ /* 0x000e64000802017f */
[----:B-1----:R-:W-:Y:S05]  /*c610*/  @!P1 BRA `(.L_x_635) ;  /* 0x00000104005c9947 */ /* 0x002fea0003800000 */
.L_x_634:
[----:B------:R-:W-:Y:S05]  /*c620*/  WARPSYNC.ALL ;  /* 0x0000000000007948 */ /* 0x000fea0003800000 */
[----:B01----:R-:W-:Y:S01]  /*c630*/  VIADD R0, R156, 0x18400 ;  /* 0x000184009c007836 */ /* 0x003fe20000000000 */
[----:B------:R-:W-:Y:S01]  /*c640*/  R2UR UR4, R25 ;  /* 0x00000000190472ca */ /* 0x000fe200000e0000 */
[----:B--23--:R-:W-:Y:S01]  /*c650*/  IMAD.MOV.U32 R5, RZ, RZ, 0x40000040 ;  /* 0x40000040ff057424 */ /* 0x00cfe200078e00ff */
[----:B-----5:R-:W-:Y:S01]  /*c660*/  WARPGROUP.ARRIVE ;  /* 0x00000000000079c5 */ /* 0x020fe20000000000 */
[----:B------:R-:W-:Y:S01]  /*c670*/  UMOV UR5, 0x40000040 ;  /* 0x4000004000057882 */ /* 0x000fe20000000000 */
[----:B------:R-:W-:Y:S01]  /*c680*/  SHF.R.U32.HI R0, RZ, 0x4, R0 ;  /* 0x00000004ff007819 */ /* 0x000fe20000011600 */
[----:B------:R-:W-:Y:S01]  /*c690*/  IMAD.MOV.U32 R7, RZ, RZ, 0x40000040 ;  /* 0x40000040ff077424 */ /* 0x000fe200078e00ff */
[----:B------:R-:W-:Y:S01]  /*c6a0*/  R2UR UR7, R5 ;  /* 0x00000000050772ca */ /* 0x000fe200000e0000 */
[----:B------:R-:W-:Y:S01]  /*c6b0*/  UMOV UR9, 0x40000040 ;  /* 0x4000004000097882 */ /* 0x000fe20000000000 */
[----:B------:R-:W-:Y:S01]  /*c6c0*/  LOP3.LUT R0, R0, 0x3fff, RZ, 0xc0, !PT ;  /* 0x00003fff00007812 */ /* 0x000fe200078ec0ff */
[----:B------:R-:W-:Y:S01]  /*c6d0*/  UMOV UR13, 0x40000040 ;  /* 0x40000040000d7882 */ /* 0x000fe20000000000 */
[----:B------:R-:W-:Y:S01]  /*c6e0*/  R2UR UR11, R7 ;  /* 0x00000000070b72ca */ /* 0x000fe200000e0000 */
[----:B------:R-:W-:Y:S01]  /*c6f0*/  IMAD.MOV.U32 R7, RZ, RZ, 0x40000040 ;  /* 0x40000040ff077424 */ /* 0x000fe200078e00ff */
[----:B------:R-:W-:Y:S01]  /*c700*/  LOP3.LUT R0, R0, 0x10000, RZ, 0xfc, !PT ;  /* 0x0001000000007812 */ /* 0x000fe200078efcff */
[----:B------:R-:W-:Y:S01]  /*c710*/  ULOP3.LUT UR4, UR4, 0x10000, URZ, 0xfc, !UPT ;  /* 0x0001000004047892 */ /* 0x000fe2000f8efc3f */
[----:B------:R-:W-:Y:S01]  /*c720*/  IMAD.MOV.U32 R5, RZ, RZ, 0x40000040 ;  /* 0x40000040ff057424 */ /* 0x000fe200078e00ff */
[----:B------:R-:W-:Y:S01]  /*c730*/  UMOV UR17, 0x40000040 ;  /* 0x4000004000117882 */ /* 0x000fe20000000000 */
[----:B------:R-:W-:Y:S01]  /*c740*/  LEA R4, R157, R0, 0xb ;  /* 0x000000009d047211 */ /* 0x000fe200078e58ff */
[----:B------:R-:W-:Y:S01]  /*c750*/  UIADD3 UR8, UR4, 0x2, URZ ;  /* 0x0000000204087890 */ /* 0x000fe2000fffe03f */
[----:B------:R-:W-:Y:S01]  /*c760*/  R2UR UR15, R7 ;  /* 0x00000000070f72ca */ /* 0x000fe200000e0000 */
[----:B------:R-:W-:Y:S01]  /*c770*/  UIADD3 UR12, UR4, 0x4, URZ ;  /* 0x00000004040c7890 */ /* 0x000fe2000fffe03f */
[C---:B------:R-:W-:Y:S01]  /*c780*/  R2UR UR6, R4.reuse ;  /* 0x00000000040672ca */ /* 0x040fe200000e0000 */
[----:B------:R-:W-:Y:S01]  /*c790*/  VIADD R6, R4, 0x2 ;  /* 0x0000000204067836 */ /* 0x000fe20000000000 */
[----:B------:R-:W-:Y:S01]  /*c7a0*/  UIADD3 UR16, UR4, 0x6, URZ ;  /* 0x0000000604107890 */ /* 0x000fe2000fffe03f */
[----:B------:R-:W-:Y:S01]  /*c7b0*/  IMAD.MOV.U32 R7, RZ, RZ, 0x40000040 ;  /* 0x40000040ff077424 */ /* 0x000fe200078e00ff */
[----:B------:R-:W-:Y:S01]  /*c7c0*/  UIADD3 UR20, UR4, 0x400, URZ ;  /* 0x0000040004147890 */ /* 0x000fe2000fffe03f */
[----:B------:R-:W-:Y:S01]  /*c7d0*/  R2UR UR35, R5 ;  /* 0x00000000052372ca */ /* 0x000fe200000e0000 */
[----:B------:R-:W-:Y:S01]  /*c7e0*/  UMOV UR21, 0x40000040 ;  /* 0x4000004000157882 */ /* 0x000fe20000000000 */
[----:B------:R-:W-:Y:S01]  /*c7f0*/  R2UR UR10, R6 ;  /* 0x00000000060a72ca */ /* 0x000fe200000e0000 */
[----:B------:R-:W-:Y:S01]  /*c800*/  UIADD3 UR24, UR4, 0x402, URZ ;  /* 0x0000040204187890 */ /* 0x000fe2000fffe03f */
[----:B------:R-:W-:Y:S01]  /*c810*/  IADD3 R6, R4, 0x4, RZ ;  /* 0x0000000404067810 */ /* 0x000fe20007ffe0ff */
[----:B------:R-:W-:Y:S01]  /*c820*/  UMOV UR25, 0x40000040 ;  /* 0x4000004000197882 */ /* 0x000fe20000000000 */
[----:B------:R-:W-:Y:S01]  /*c830*/  R2UR UR19, R7 ;  /* 0x00000000071372ca */ /* 0x000fe200000e0000 */
[----:B------:R-:W-:Y:S01]  /*c840*/  IMAD.MOV.U32 R7, RZ, RZ, 0x40000040 ;  /* 0x40000040ff077424 */ /* 0x000fe200078e00ff */
[----:B------:R-:W-:Y:S01]  /*c850*/  HGMMA.64x128x16.F32 R24, gdesc[UR4], RZ, !UPT, gsb0 ;  /* 0x01e00000041879f0 */ /* 0x000fe2000c0008ff */
[----:B------:R-:W-:Y:S01]  /*c860*/  R2UR UR14, R6 ;  /* 0x00000000060e72ca */ /* 0x000fe200000e0000 */
[----:B------:R-:W-:Y:S01]  /*c870*/  VIADD R6, R4, 0x6 ;  /* 0x0000000604067836 */ /* 0x000fe20000000000 */
[----:B------:R-:W-:Y:S01]  /*c880*/  UIADD3 UR28, UR4, 0x404, URZ ;  /* 0x00000404041c7890 */ /* 0x000fe2000fffe03f */
[----:B------:R-:W-:Y:S01]  /*c890*/  R2UR UR23, R7 ;  /* 0x00000000071772ca */ /* 0x000fe200000e0000 */
[----:B------:R-:W-:Y:S01]  /*c8a0*/  IMAD.MOV.U32 R7, RZ, RZ, 0x40000040 ;  /* 0x40000040ff077424 */ /* 0x000fe200078e00ff */
[----:B------:R-:W-:Y:S01]  /*c8b0*/  UMOV UR29, 0x40000040 ;  /* 0x40000040001d7882 */ /* 0x000fe20000000000 */
[----:B------:R-:W-:Y:S01]  /*c8c0*/  R2UR UR18, R6 ;  /* 0x00000000061272ca */ /* 0x000fe200000e0000 */
[----:B------:R-:W-:Y:S01]  /*c8d0*/  UIADD3 UR32, UR4, 0x406, URZ ;  /* 0x0000040604207890 */ /* 0x000fe2000fffe03f */
[----:B------:R-:W-:Y:S01]  /*c8e0*/  IADD3 R6, R4, 0x400, RZ ;  /* 0x0000040004067810 */ /* 0x000fe20007ffe0ff */
[----:B------:R-:W-:Y:S01]  /*c8f0*/  UMOV UR33, 0x40000040 ;  /* 0x4000004000217882 */ /* 0x000fe20000000000 */
[----:B------:R-:W-:Y:S01]  /*c900*/  R2UR UR27, R7 ;  /* 0x00000000071b72ca */ /* 0x000fe200000e0000 */
[----:B------:R-:W-:Y:S01]  /*c910*/  IMAD.MOV.U32 R7, RZ, RZ, 0x40000040 ;  /* 0x40000040ff077424 */ /* 0x000fe200078e00ff */
[----:B------:R-:W-:Y:S01]  /*c920*/  R2UR UR22, R6 ;  /* 0x00000000061672ca */ /* 0x000fe200000e0000 */
[----:B------:R-:W-:-:S03]  /*c930*/  VIADD R6, R4, 0x402 ;  /* 0x0000040204067836 */ /* 0x000fc60000000000 */
[----:B------:R-:W-:Y:S02]  /*c940*/  R2UR UR31, R7 ;  /* 0x00000000071f72ca */ /* 0x000fe400000e0000 */
[----:B------:R-:W-:Y:S02]  /*c950*/  R2UR UR26, R6 ;  /* 0x00000000061a72ca */ /* 0x000fe400000e0000 */
[C---:B------:R-:W-:Y:S01]  /*c960*/  IADD3 R6, R4.reuse, 0x404, RZ ;  /* 0x0000040404067810 */ /* 0x040fe20007ffe0ff */
[----:B------:R-:W-:-:S03]  /*c970*/  VIADD R4, R4, 0x406 ;  /* 0x0000040604047836 */ /* 0x000fc60000000000 */
[----:B------:R-:W-:Y:S02]  /*c980*/  R2UR UR30, R6 ;  /* 0x00000000061e72ca */ /* 0x000fe400000e0000 */
[----:B------:R-:W-:Y:S01]  /*c990*/  R2UR UR34, R4 ;  /* 0x00000000042272ca */ /* 0x000fe200000e0000 */
        /* <DEDUP_REMOVED lines=24> */
.L_x_636:
[----:B------:R-:W-:Y:S01]  /*cb20*/  IADD3 R96, R96, 0x80, -R202 ;  /* 0x0000008060607810 */ /* 0x000fe20007ffe8ca */
[----:B------:R-:W-:Y:S01]  /*cb30*/  ULDC UR45, c[0x0][0x988] ;  /* 0x00026200002d7ab9 */ /* 0x000fe20000000800 */
[----:B------:R-:W-:Y:S01]  /*cb40*/  P2R R6, PR, RZ, 0x1 ;  /* 0x00000001ff067803 */ /* 0x000fe20000000000 */
[----:B------:R-:W-:Y:S01]  /*cb50*/  ULDC UR44, c[0x0][0x988] ;  /* 0x00026200002c7ab9 */ /* 0x000fe20000000800 */
[----:B------:R-:W-:Y:S01]  /*cb60*/  IADD3 R3, R3, 0x28840, RZ ;  /* 0x0002884003037810 */ /* 0x000fe20007ffe0ff */
        /* <DEDUP_REMOVED lines=94> */
[----:B------:R-:W-:Y:S01]  /*d150*/  IMAD.MOV.U32 R88, RZ, RZ, R151 ;  /* 0x000000ffff587224 */ /* 0x000fe200078e0097 */
        /* <DEDUP_REMOVED lines=38> */
[----:B------:R-:W-:Y:S02]  /*d3c0*/  ISETP.GT.AND P0, PT, R5, 0x59, PT ;  /* 0x000000590500780c */ /* 0x000fe40003f04270 */
[----:B------:R-:W-:Y:S02]  /*d3d0*/  FSEL R68, R68, -INF , P2 ;  /* 0xff80000044447808 */ /* 0x000fe40001000000 */
[----:B------:R-:W-:Y:S02]  /*d3e0*/  FMNMX.FTZ R7, R65, R4, !PT ;  /* 0x0000000441077209 */ /* 0x000fe40007810000 */
[----:B------:R-:W-:Y:S02]  /*d3f0*/  ISETP.GT.AND P6, PT, R5, 0x60, PT ;  /* 0x000000600500780c */ /* 0x000fe40003fc4270 */
[----:B------:R-:W-:-:S02]  /*d400*/  FSEL R69, R69, -INF , P0 ;  /* 0xff80000045457808 */ /* 0x000fc40000000000 */
[----:B------:R-:W-:Y:S02]  /*d410*/  FMNMX.FTZ R4, R68, R7, !PT ;  /* 0x0000000744047209 */ /* 0x000fe40007810000 */
        /* <DEDUP_REMOVED lines=12> */
[----:B------:R-:W-:Y:S02]  /*d4e0*/  FSEL R77, R77, -INF , P2 ;  /* 0xff8000004d4d7808 */ /* 0x000fe40001000000 */
[----:B------:R-:W-:Y:S02]  /*d4f0*/  FMNMX.FTZ R4, R76, R7, !PT ;  /* 0x000000074c047209 */ /* 0x000fe40007810000 */
[----:B------:R-:W-:Y:S02]  /*d500*/  ISETP.GT.AND P3, PT, R5, 0x70, PT ;  /* 0x000000700500780c */ /* 0x000fe40003f64270 */
[----:B------:R-:W-:Y:S02]  /*d510*/  FSEL R63, R63, -INF , P4 ;  /* 0xff8000003f3f7808 */ /* 0x000fe40002000000 */
[----:B------:R-:W-:-:S02]  /*d520*/  FSEL R80, R80, -INF , P3 ;  /* 0xff80000050507808 */ /* 0x000fc40001800000 */
[----:B------:R-:W-:Y:S02]  /*d530*/  FMNMX.FTZ R7, R77, R4, !PT ;  /* 0x000000044d077209 */ /* 0x000fe40007810000 */
[----:B------:R-:W-:Y:S02]  /*d540*/  ISETP.GT.AND P4, PT, R5, 0x71, PT ;  /* 0x000000710500780c */ /* 0x000fe40003f84270 */
[----:B------:R-:W-:Y:S02]  /*d550*/  FSEL R62, R62, -INF , P5 ;  /* 0xff8000003e3e7808 */ /* 0x000fe40002800000 */
[----:B------:R-:W-:Y:S02]  /*d560*/  FSEL R81, R81, -INF , P4 ;  /* 0xff80000051517808 */ /* 0x000fe40002000000 */
[----:B------:R-:W-:Y:S02]  /*d570*/  FMNMX.FTZ R4, R80, R7, !PT ;  /* 0x0000000750047209 */ /* 0x000fe40007810000 */
[----:B------:R-:W-:-:S02]  /*d580*/  ISETP.GT.AND P5, PT, R5, 0x78, PT ;  /* 0x000000780500780c */ /* 0x000fc40003fa4270 */
[----:B------:R-:W-:Y:S02]  /*d590*/  FMNMX.FTZ R7, R81, R4, !PT ;  /* 0x0000000451077209 */ /* 0x000fe40007810000 */
[----:B------:R-:W-:Y:S02]  /*d5a0*/  FSEL R84, R84, -INF , P5 ;  /* 0xff80000054547808 */ /* 0x000fe40002800000 */
[----:B------:R-:W-:Y:S02]  /*d5b0*/  ISETP.GT.AND P6, PT, R5, 0x79, PT ;  /* 0x000000790500780c */ /* 0x000fe40003fc4270 */
[----:B------:R-:W-:Y:S02]  /*d5c0*/  FMNMX.FTZ R4, R84, R7, !PT ;  /* 0x0000000754047209 */ /* 0x000fe40007810000 */
[----:B------:R-:W-:Y:S02]  /*d5d0*/  FSEL R85, R85, -INF , P6 ;  /* 0xff80000055557808 */ /* 0x000fe40003000000 */
[----:B------:R-:W-:-:S02]  /*d5e0*/  P2R R12, PR, RZ, 0x1 ;  /* 0x00000001ff0c7803 */ /* 0x000fc40000000000 */
[----:B------:R-:W-:Y:S02]  /*d5f0*/  FMNMX.FTZ R7, R85, R4, !PT ;  /* 0x0000000455077209 */ /* 0x000fe40007810000 */
[C---:B------:R-:W-:Y:S02]  /*d600*/  ISETP.GT.AND P0, PT, R5.reuse, 0x60, PT ;  /* 0x000000600500780c */ /* 0x040fe40003f04270 */
[----:B------:R-:W-:Y:S01]  /*d610*/  P2R R11, PR, RZ, 0x2 ;  /* 0x00000002ff0b7803 */ /* 0x000fe20000000000 */
[----:B------:R-:W0:Y:S01]  /*d620*/  SHFL.BFLY PT, R4, R7, 0x2, 0x1f ;  /* 0x0c401f0007047f89 */ /* 0x000e2200000e0000 */
[----:B------:R-:W-:Y:S02]  /*d630*/  FSEL R74, R74, -INF , P0 ;  /* 0xff8000004a4a7808 */ /* 0x000fe40000000000 */
[----:B------:R-:W-:Y:S02]  /*d640*/  ISETP.NE.AND P0, PT, R12, RZ, PT ;  /* 0x000000ff0c00720c */ /* 0x000fe40003f05270 */
[----:B------:R-:W-:-:S02]  /*d650*/  ISETP.GT.AND P1, PT, R5, 0x59, PT ;  /* 0x000000590500780c */ /* 0x000fc40003f24270 */
[----:B------:R-:W-:Y:S02]  /*d660*/  FSEL R75, R75, -INF , P0 ;  /* 0xff8000004b4b7808 */ /* 0x000fe40000000000 */
[----:B------:R-:W-:Y:S02]  /*d670*/  ISETP.NE.AND P0, PT, R6, RZ, PT ;  /* 0x000000ff0600720c */ /* 0x000fe40003f05270 */
[----:B------:R-:W-:Y:S02]  /*d680*/  FSEL R71, R71, -INF , P1 ;  /* 0xff80000047477808 */ /* 0x000fe40000800000 */
[----:B------:R-:W-:Y:S02]  /*d690*/  ISETP.NE.AND P1, PT, R11, RZ, PT ;  /* 0x000000ff0b00720c */ /* 0x000fe40003f25270 */
[----:B------:R-:W-:Y:S02]  /*d6a0*/  P2R R10, PR, RZ, 0x4 ;  /* 0x00000004ff0a7803 */ /* 0x000fe40000000000 */
[----:B------:R-:W-:-:S02]  /*d6b0*/  FSEL R78, R78, -INF , P1 ;  /* 0xff8000004e4e7808 */ /* 0x000fc40000800000 */
[----:B------:R-:W-:Y:S02]  /*d6c0*/  FSEL R82, R82, -INF , P3 ;  /* 0xff80000052527808 */ /* 0x000fe40001800000 */
[----:B------:R-:W-:Y:S02]  /*d6d0*/  FSEL R83, R83, -INF , P4 ;  /* 0xff80000053537808 */ /* 0x000fe40002000000 */
[----:B------:R-:W-:Y:S02]  /*d6e0*/  FSEL R86, R86, -INF , P5 ;  /* 0xff80000056567808 */ /* 0x000fe40002800000 */
[----:B0-----:R-:W-:Y:S02]  /*d6f0*/  FMNMX.FTZ R9, R7, R4, !PT ;  /* 0x0000000407097209 */ /* 0x001fe40007810000 */
[----:B------:R-:W-:Y:S02]  /*d700*/  FSEL R87, R87, -INF , P6 ;  /* 0xff80000057577808 */ /* 0x000fe40003000000 */
[-C--:B------:R-:W-:Y:S01]  /*d710*/  MOV R141, R151.reuse ;  /* 0x00000097008d7202 */ /* 0x080fe20000000f00 */
[----:B------:R-:W0:Y:S01]  /*d720*/  SHFL.BFLY PT, R4, R9, 0x1, 0x1f ;  /* 0x0c201f0009047f89 */ /* 0x000e2200000e0000 */
[----:B------:R-:W-:-:S02]  /*d730*/  MOV R137, R151 ;  /* 0x0000009700897202 */ /* 0x000fc40000000f00 */
[-C--:B------:R-:W-:Y:S02]  /*d740*/  MOV R133, R151.reuse ;  /* 0x0000009700857202 */ /* 0x080fe40000000f00 */
[-C--:B------:R-:W-:Y:S02]  /*d750*/  MOV R129, R151.reuse ;  /* 0x0000009700817202 */ /* 0x080fe40000000f00 */
[-C--:B------:R-:W-:Y:S02]  /*d760*/  MOV R125, R151.reuse ;  /* 0x00000097007d7202 */ /* 0x080fe40000000f00 */
[-C--:B------:R-:W-:Y:S02]  /*d770*/  MOV R121, R151.reuse ;  /* 0x0000009700797202 */ /* 0x080fe40000000f00 */
[-C--:B------:R-:W-:Y:S02]  /*d780*/  MOV R117, R151.reuse ;  /* 0x0000009700757202 */ /* 0x080fe40000000f00 */
[----:B------:R-:W-:-:S02]  /*d790*/  MOV R113, R151 ;  /* 0x0000009700717202 */ /* 0x000fc40000000f00 */
[-C--:B------:R-:W-:Y:S02]  /*d7a0*/  MOV R109, R151.reuse ;  /* 0x00000097006d7202 */ /* 0x080fe40000000f00 */
[-C--:B------:R-:W-:Y:S02]  /*d7b0*/  MOV R105, R151.reuse ;  /* 0x0000009700697202 */ /* 0x080fe40000000f00 */
[-C--:B------:R-:W-:Y:S02]  /*d7c0*/  MOV R101, R151.reuse ;  /* 0x0000009700657202 */ /* 0x080fe40000000f00 */
[-C--:B------:R-:W-:Y:S02]  /*d7d0*/  MOV R97, R151.reuse ;  /* 0x0000009700617202 */ /* 0x080fe40000000f00 */
[----:B------:R-:W-:Y:S02]  /*d7e0*/  MOV R89, R151 ;  /* 0x0000009700597202 */ /* 0x000fe40000000f00 */
[----:B0-----:R-:W-:-:S02]  /*d7f0*/  FMNMX.FTZ R4, R9, R4, !PT ;  /* 0x0000000409047209 */ /* 0x001fc40007810000 */
[----:B------:R-:W-:Y:S02]  /*d800*/  FMNMX.FTZ R9, R26, R27, !PT ;  /* 0x0000001b1a097209 */ /* 0x000fe40007810000 */
[C---:B------:R-:W-:Y:S01]  /*d810*/  FSETP.NEU.FTZ.AND P2, PT, R4.reuse, -INF , PT ;  /* 0xff8000000400780b */ /* 0x040fe20003f5d000 */
[----:B------:R-:W-:Y:S01]  /*d820*/  FMUL.FTZ R8, R4, UR45 ;  /* 0x0000002d04087c20 */ /* 0x000fe20008410000 */
[----:B------:R-:W-:-:S04]  /*d830*/  FMNMX.FTZ R6, R30, R9, !PT ;  /* 0x000000091e067209 */ /* 0x000fc80007810000 */
[----:B------:R-:W-:Y:S02]  /*d840*/  FMNMX.FTZ R9, R31, R6, !PT ;  /* 0x000000061f097209 */ /* 0x000fe40007810000 */
[----:B------:R-:W-:Y:S02]  /*d850*/  FSEL R8, R8, RZ, P2 ;  /* 0x000000ff08087208 */ /* 0x000fe40001000000 */
[----:B------:R-:W-:Y:S02]  /*d860*/  FMNMX.FTZ R6, R34, R9, !PT ;  /* 0x0000000922067209 */ /* 0x000fe40007810000 */
[----:B------:R-:W-:Y:S01]  /*d870*/  ISETP.NE.AND P2, PT, R10, RZ, PT ;  /* 0x000000ff0a00720c */ /* 0x000fe20003f45270 */
[--C-:B------:R-:W-:Y:S01]  /*d880*/  FFMA.FTZ R5, R25, UR45, -R8.reuse ;  /* 0x0000002d19057c23 */ /* 0x100fe20008010808 */
[----:B------:R-:W-:Y:S01]  /*d890*/  FMNMX.FTZ R11, R35, R6, !PT ;  /* 0x00000006230b7209 */ /* 0x000fe20007810000 */
[--C-:B------:R-:W-:Y:S01]  /*d8a0*/  FFMA.FTZ R7, R29, UR45, -R8.reuse ;  /* 0x0000002d1d077c23 */ /* 0x100fe20008010808 */
[----:B------:R-:W-:Y:S01]  /*d8b0*/  FSEL R79, R79, -INF , P2 ;  /* 0xff8000004f4f7808 */ /* 0x000fe20001000000 */
[--C-:B------:R-:W-:Y:S01]  /*d8c0*/  FFMA.FTZ R9, R33, UR45, -R8.reuse ;  /* 0x0000002d21097c23 */ /* 0x100fe20008010808 */
[----:B------:R-:W-:Y:S01]  /*d8d0*/  FMNMX.FTZ R6, R38, R11, !PT ;  /* 0x0000000b26067209 */ /* 0x000fe20007810000 */
[--C-:B------:R-:W-:Y:S01]  /*d8e0*/  FFMA.FTZ R160, R24, UR45, -R8.reuse ;  /* 0x0000002d18a07c23 */ /* 0x100fe20008010808 */
[--C-:B------:R-:W-:Y:S01]  /*d8f0*/  FFMA.FTZ R162, R28, UR45, -R8.reuse ;  /* 0x0000002d1ca27c23 */ /* 0x100fe20008010808 */
[----:B------:R-:W-:Y:S01]  /*d900*/  MUFU.EX2 R5, R5 ;  /* 0x0000000500057308 */ /* 0x000fe20000000800 */
[----:B------:R-:W-:Y:S01]  /*d910*/  FMNMX.FTZ R11, R39, R6, !PT ;  /* 0x00000006270b7209 */ /* 0x000fe20007810000 */
[--C-:B------:R-:W-:Y:S01]  /*d920*/  FFMA.FTZ R164, R32, UR45, -R8.reuse ;  /* 0x0000002d20a47c23 */ /* 0x100fe20008010808 */
[--C-:B------:R-:W-:Y:S01]  /*d930*/  FFMA.FTZ R166, R36, UR45, -R8.reuse ;  /* 0x0000002d24a67c23 */ /* 0x100fe20008010808 */
[--C-:B------:R-:W-:Y:S01]  /*d940*/  FFMA.FTZ R168, R40, UR45, -R8.reuse ;  /* 0x0000002d28a87c23 */ /* 0x100fe20008010808 */
[----:B------:R-:W-:Y:S01]  /*d950*/  FMNMX.FTZ R6, R42, R11, !PT ;  /* 0x0000000b2a067209 */ /* 0x000fe20007810000 */
[--C-:B------:R-:W-:Y:S01]  /*d960*/  FFMA.FTZ R11, R37, UR45, -R8.reuse ;  /* 0x0000002d250b7c23 */ /* 0x100fe20008010808 */
[--C-:B------:R-:W-:Y:S01]  /*d970*/  FFMA.FTZ R170, R44, UR45, -R8.reuse ;  /* 0x0000002d2caa7c23 */ /* 0x100fe20008010808 */
[----:B------:R-:W0:Y:S01]  /*d980*/  MUFU.EX2 R160, R160 ;  /* 0x000000a000a07308 */ /* 0x000e220000000800 */
[----:B------:R-:W-:Y:S01]  /*d990*/  FMNMX.FTZ R13, R43, R6, !PT ;  /* 0x000000062b0d7209 */ /* 0x000fe20007810000 */
[--C-:B------:R-:W-:Y:S01]  /*d9a0*/  FFMA.FTZ R172, R48, UR45, -R8.reuse ;  /* 0x0000002d30ac7c23 */ /* 0x100fe20008010808 */
[--C-:B------:R-:W-:Y:S01]  /*d9b0*/  FFMA.FTZ R174, R52, UR45, -R8.reuse ;  /* 0x0000002d34ae7c23 */ /* 0x100fe20008010808 */
[--C-:B------:R-:W-:Y:S01]  /*d9c0*/  FFMA.FTZ R176, R56, UR45, -R8.reuse ;  /* 0x0000002d38b07c23 */ /* 0x100fe20008010808 */
[----:B------:R-:W-:Y:S01]  /*d9d0*/  FMNMX.FTZ R6, R46, R13, !PT ;  /* 0x0000000d2e067209 */ /* 0x000fe20007810000 */
[--C-:B------:R-:W-:Y:S01]  /*d9e0*/  FFMA.FTZ R178, R60, UR45, -R8.reuse ;  /* 0x0000002d3cb27c23 */ /* 0x100fe20008010808 */
[--C-:B------:R-:W-:Y:S01]  /*d9f0*/  FFMA.FTZ R180, R64, UR45, -R8.reuse ;  /* 0x0000002d40b47c23 */ /* 0x100fe20008010808 */
[----:B------:R-:W1:Y:S01]  /*da00*/  MUFU.EX2 R162, R162 ;  /* 0x000000a200a27308 */ /* 0x000e620000000800 */
[----:B------:R-:W-:Y:S01]  /*da10*/  FMNMX.FTZ R13, R47, R6, !PT ;  /* 0x000000062f0d7209 */ /* 0x000fe20007810000 */
[--C-:B------:R-:W-:Y:S01]  /*da20*/  FFMA.FTZ R37, R65, UR45, -R8.reuse ;  /* 0x0000002d41257c23 */ /* 0x100fe20008010808 */
[--C-:B------:R-:W-:Y:S01]  /*da30*/  FFMA.FTZ R182, R68, UR45, -R8.reuse ;  /* 0x0000002d44b67c23 */ /* 0x100fe20008010808 */
[--C-:B------:R-:W-:Y:S01]  /*da40*/  FFMA.FTZ R184, R72, UR45, -R8.reuse ;  /* 0x0000002d48b87c23 */ /* 0x100fe20008010808 */
[----:B------:R-:W-:Y:S01]  /*da50*/  FMNMX.FTZ R6, R50, R13, !PT ;  /* 0x0000000d32067209 */ /* 0x000fe20007810000 */
[--C-:B------:R-:W-:Y:S01]  /*da60*/  FFMA.FTZ R13, R41, UR45, -R8.reuse ;  /* 0x0000002d290d7c23 */ /* 0x100fe20008010808 */
[--C-:B------:R-:W-:Y:S01]  /*da70*/  FFMA.FTZ R41, R69, UR45, -R8.reuse ;  /* 0x0000002d45297c23 */ /* 0x100fe20008010808 */
[----:B------:R-:W2:Y:S01]  /*da80*/  MUFU.EX2 R7, R7 ;  /* 0x0000000700077308 */ /* 0x000ea20000000800 */
[----:B------:R-:W-:Y:S01]  /*da90*/  FMNMX.FTZ R15, R51, R6, !PT ;  /* 0x00000006330f7209 */ /* 0x000fe20007810000 */
[--C-:B------:R-:W-:Y:S01]  /*daa0*/  FFMA.FTZ R186, R76, UR45, -R8.reuse ;  /* 0x0000002d4cba7c23 */ /* 0x100fe20008010808 */
[--C-:B------:R-:W-:Y:S01]  /*dab0*/  FFMA.FTZ R188, R80, UR45, -R8.reuse ;  /* 0x0000002d50bc7c23 */ /* 0x100fe20008010808 */
[--C-:B------:R-:W-:Y:S01]  /*dac0*/  FFMA.FTZ R81, R81, UR45, -R8.reuse ;  /* 0x0000002d51517c23 */ /* 0x100fe20008010808 */
[----:B------:R-:W-:Y:S01]  /*dad0*/  FMNMX.FTZ R6, R54, R15, !PT ;  /* 0x0000000f36067209 */ /* 0x000fe20007810000 */
[----:B------:R-:W-:-:S02]  /*dae0*/  FFMA.FTZ R190, R84, UR45, -R8 ;  /* 0x0000002d54be7c23 */ /* 0x000fc40008010808 */
[----:B------:R-:W3:Y:S01]  /*daf0*/  MUFU.EX2 R164, R164 ;  /* 0x000000a400a47308 */ /* 0x000ee20000000800 */
[----:B------:R-:W-:-:S04]  /*db00*/  FMNMX.FTZ R15, R55, R6, !PT ;  /* 0x00000006370f7209 */ /* 0x000fc80007810000 */
[----:B------:R-:W-:Y:S01]  /*db10*/  FMNMX.FTZ R6, R58, R15, !PT ;  /* 0x0000000f3a067209 */ /* 0x000fe20007810000 */
[----:B------:R-:W-:Y:S02]  /*db20*/  FFMA.FTZ R15, R45, UR45, -R8 ;  /* 0x0000002d2d0f7c23 */ /* 0x000fe40008010808 */
[----:B------:R-:W4:Y:S01]  /*db30*/  MUFU.EX2 R9, R9 ;  /* 0x0000000900097308 */ /* 0x000f220000000800 */
[----:B------:R-:W-:-:S04]  /*db40*/  FMNMX.FTZ R21, R59, R6, !PT ;  /* 0x000000063b157209 */ /* 0x000fc80007810000 */
[----:B------:R-:W-:-:S03]  /*db50*/  FMNMX.FTZ R6, R62, R21, !PT ;  /* 0x000000153e067209 */ /* 0x000fc60007810000 */
[----:B------:R-:W5:Y:S01]  /*db60*/  MUFU.EX2 R166, R166 ;  /* 0x000000a600a67308 */ /* 0x000f620000000800 */
[----:B------:R-:W-:-:S04]  /*db70*/  FMNMX.FTZ R21, R63, R6, !PT ;  /* 0x000000063f157209 */ /* 0x000fc80007810000 */
[----:B------:R-:W-:Y:S01]  /*db80*/  FMNMX.FTZ R6, R66, R21, !PT ;  /* 0x0000001542067209 */ /* 0x000fe20007810000 */
[--C-:B------:R-:W-:Y:S01]  /*db90*/  FFMA.FTZ R21, R49, UR45, -R8.reuse ;  /* 0x0000002d31157c23 */ /* 0x100fe20008010808 */
[----:B------:R-:W-:Y:S01]  /*dba0*/  FFMA.FTZ R49, R77, UR45, -R8 ;  /* 0x0000002d4d317c23 */ /* 0x000fe20008010808 */
[----:B------:R-:W5:Y:S01]  /*dbb0*/  MUFU.EX2 R11, R11 ;  /* 0x0000000b000b7308 */ /* 0x000f620000000800 */
[----:B------:R-:W-:-:S04]  /*dbc0*/  FMNMX.FTZ R25, R67, R6, !PT ;  /* 0x0000000643197209 */ /* 0x000fc80007810000 */
[----:B------:R-:W-:-:S03]  /*dbd0*/  FMNMX.FTZ R6, R70, R25, !PT ;  /* 0x0000001946067209 */ /* 0x000fc60007810000 */
[----:B------:R-:W5:Y:S01]  /*dbe0*/  MUFU.EX2 R168, R168 ;  /* 0x000000a800a87308 */ /* 0x000f620000000800 */
[----:B------:R-:W-:-:S04]  /*dbf0*/  FMNMX.FTZ R25, R71, R6, !PT ;  /* 0x0000000647197209 */ /* 0x000fc80007810000 */
[----:B------:R-:W-:Y:S01]  /*dc00*/  FMNMX.FTZ R6, R74, R25, !PT ;  /* 0x000000194a067209 */ /* 0x000fe20007810000 */
[----:B------:R-:W-:Y:S02]  /*dc10*/  FFMA.FTZ R25, R53, UR45, -R8 ;  /* 0x0000002d35197c23 */ /* 0x000fe40008010808 */
[----:B------:R-:W-:Y:S01]  /*dc20*/  MUFU.EX2 R13, R13 ;  /* 0x0000000d000d7308 */ /* 0x000fe20000000800 */
[----:B------:R-:W-:-:S04]  /*dc30*/  FMNMX.FTZ R29, R75, R6, !PT ;  /* 0x000000064b1d7209 */ /* 0x000fc80007810000 */
[----:B------:R-:W-:-:S03]  /*dc40*/  FMNMX.FTZ R6, R78, R29, !PT ;  /* 0x0000001d4e067209 */ /* 0x000fc60007810000 */
[----:B------:R-:W-:Y:S01]  /*dc50*/  MUFU.EX2 R170, R170 ;  /* 0x000000aa00aa7308 */ /* 0x000fe20000000800 */
[----:B------:R-:W-:-:S04]  /*dc60*/  FMNMX.FTZ R29, R79, R6, !PT ;  /* 0x000000064f1d7209 */ /* 0x000fc80007810000 */
[----:B------:R-:W-:Y:S01]  /*dc70*/  FMNMX.FTZ R6, R82, R29, !PT ;  /* 0x0000001d52067209 */ /* 0x000fe20007810000 */
[--C-:B------:R-:W-:Y:S01]  /*dc80*/  FFMA.FTZ R29, R57, UR45, -R8.reuse ;  /* 0x0000002d391d7c23 */ /* 0x100fe20008010808 */
[----:B------:R-:W-:Y:S01]  /*dc90*/  FFMA.FTZ R57, R85, UR45, -R8 ;  /* 0x0000002d55397c23 */ /* 0x000fe20008010808 */
[----:B------:R-:W-:Y:S01]  /*dca0*/  MUFU.EX2 R15, R15 ;  /* 0x0000000f000f7308 */ /* 0x000fe20000000800 */
[----:B------:R-:W-:-:S04]  /*dcb0*/  FMNMX.FTZ R33, R83, R6, !PT ;  /* 0x0000000653217209 */ /* 0x000fc80007810000 */
[----:B------:R-:W-:Y:S01]  /*dcc0*/  FMNMX.FTZ R6, R86, R33, !PT ;  /* 0x0000002156067209 */ /* 0x000fe20007810000 */
[----:B------:R-:W-:Y:S02]  /*dcd0*/  FFMA.FTZ R33, R61, UR45, -R8 ;  /* 0x0000002d3d217c23 */ /* 0x000fe40008010808 */
[----:B------:R-:W-:Y:S01]  /*dce0*/  MUFU.EX2 R172, R172 ;  /* 0x000000ac00ac7308 */ /* 0x000fe20000000800 */
[----:B------:R-:W-:-:S05]  /*dcf0*/  FMNMX.FTZ R6, R87, R6, !PT ;  /* 0x0000000657067209 */ /* 0x000fca0007810000 */
[----:B------:R-:W0:Y:S02]  /*dd00*/  SHFL.BFLY PT, R45, R6, 0x2, 0x1f ;  /* 0x0c401f00062d7f89 */ /* 0x000e2400000e0000 */
[----:B------:R-:W-:Y:S08]  /*dd10*/  MUFU.EX2 R21, R21 ;  /* 0x0000001500157308 */ /* 0x000ff00000000800 */
[----:B------:R-:W-:Y:S08]  /*dd20*/  MUFU.EX2 R174, R174 ;  /* 0x000000ae00ae7308 */ /* 0x000ff00000000800 */
[----:B------:R-:W-:Y:S01]  /*dd30*/  MUFU.EX2 R25, R25 ;  /* 0x0000001900197308 */ /* 0x000fe20000000800 */
[----:B0-----:R-:W-:Y:S01]  /*dd40*/  FMNMX.FTZ R10, R6, R45, !PT ;  /* 0x0000002d060a7209 */ /* 0x001fe20007810000 */
[----:B------:R-:W-:-:S06]  /*dd50*/  FFMA.FTZ R45, R73, UR45, -R8 ;  /* 0x0000002d492d7c23 */ /* 0x000fcc0008010808 */
[----:B------:R-:W-:Y:S01]  /*dd60*/  MUFU.EX2 R176, R176 ;  /* 0x000000b000b07308 */ /* 0x000fe20000000800 */
[----:B------:R-:W0:Y:S07]  /*dd70*/  SHFL.BFLY PT, R53, R10, 0x1, 0x1f ;  /* 0x0c201f000a357f89 */ /* 0x000e2e00000e0000 */
[----:B------:R-:W-:Y:S08]  /*dd80*/  MUFU.EX2 R29, R29 ;  /* 0x0000001d001d7308 */ /* 0x000ff00000000800 */
[----:B------:R-:W-:Y:S08]  /*dd90*/  MUFU.EX2 R178, R178 ;  /* 0x000000b200b27308 */ /* 0x000ff00000000800 */
[----:B------:R-:W-:Y:S01]  /*dda0*/  MUFU.EX2 R33, R33 ;  /* 0x0000002100217308 */ /* 0x000fe20000000800 */
[----:B0-----:R-:W-:-:S04]  /*ddb0*/  FMNMX.FTZ R6, R10, R53, !PT ;  /* 0x000000350a067209 */ /* 0x001fc80007810000 */
[C---:B------:R-:W-:Y:S01]  /*ddc0*/  FSETP.NEU.FTZ.AND P1, PT, R6.reuse, -INF , PT ;  /* 0xff8000000600780b */ /* 0x040fe20003f3d000 */
[----:B------:R-:W-:Y:S02]  /*ddd0*/  FMUL.FTZ R32, R6, UR45 ;  /* 0x0000002d06207c20 */ /* 0x000fe40008410000 */
[----:B------:R-:W-:Y:S03]  /*dde0*/  MUFU.EX2 R180, R180 ;  /* 0x000000b400b47308 */ /* 0x000fe60000000800 */
[----:B------:R-:W-:-:S05]  /*ddf0*/  FSEL R32, R32, RZ, P1 ;  /* 0x000000ff20207208 */ /* 0x000fca0000800000 */
[----:B------:R-:W-:Y:S01]  /*de00*/  MUFU.EX2 R37, R37 ;  /* 0x0000002500257308 */ /* 0x000fe20000000800 */
[--C-:B------:R-:W-:Y:S01]  /*de10*/  FFMA.FTZ R161, R26, UR45, -R32.reuse ;  /* 0x0000002d1aa17c23 */ /* 0x100fe20008010820 */
[--C-:B------:R-:W-:Y:S01]  /*de20*/  FFMA.FTZ R8, R27, UR45, -R32.reuse ;  /* 0x0000002d1b087c23 */ /* 0x100fe20008010820 */
[----:B------:R-:W-:Y:S01]  /*de30*/  FADD.FTZ R27, R160, R5 ;  /* 0x00000005a01b7221 */ /* 0x000fe20000010000 */
[--C-:B------:R-:W-:Y:S01]  /*de40*/  FFMA.FTZ R163, R30, UR45, -R32.reuse ;  /* 0x0000002d1ea37c23 */ /* 0x100fe20008010820 */
[--C-:B------:R-:W-:Y:S01]  /*de50*/  FFMA.FTZ R10, R31, UR45, -R32.reuse ;  /* 0x0000002d1f0a7c23 */ /* 0x100fe20008010820 */
[--C-:B------:R-:W-:Y:S01]  /*de60*/  FFMA.FTZ R165, R34, UR45, -R32.reuse ;  /* 0x0000002d22a57c23 */ /* 0x100fe20008010820 */
[----:B-1----:R-:W-:Y:S01]  /*de70*/  FADD.FTZ R30, R162, R27 ;  /* 0x0000001ba21e7221 */ /* 0x002fe20000010000 */
[----:B------:R-:W-:Y:S01]  /*de80*/  MUFU.EX2 R161, R161 ;  /* 0x000000a100a17308 */ /* 0x000fe20000000800 */
[--C-:B------:R-:W-:Y:S01]  /*de90*/  FFMA.FTZ R12, R35, UR45, -R32.reuse ;  /* 0x0000002d230c7c23 */ /* 0x100fe20008010820 */
[----:B------:R-:W-:Y:S01]  /*dea0*/  FFMA.FTZ R167, R38, UR45, -R32 ;  /* 0x0000002d26a77c23 */ /* 0x000fe20008010820 */
[----:B--2---:R-:W-:Y:S01]  /*deb0*/  FADD.FTZ R27, R7, R30 ;  /* 0x0000001e071b7221 */ /* 0x004fe20000010000 */
[--C-:B------:R-:W-:Y:S01]  /*dec0*/  FFMA.FTZ R14, R39, UR45, -R32.reuse ;  /* 0x0000002d270e7c23 */ /* 0x100fe20008010820 */
[--C-:B------:R-:W-:Y:S01]  /*ded0*/  FFMA.FTZ R169, R42, UR45, -R32.reuse ;  /* 0x0000002d2aa97c23 */ /* 0x100fe20008010820 */
[--C-:B------:R-:W-:Y:S01]  /*dee0*/  FFMA.FTZ R20, R43, UR45, -R32.reuse ;  /* 0x0000002d2b147c23 */ /* 0x100fe20008010820 */
[----:B---3--:R-:W-:Y:S01]  /*def0*/  FADD.FTZ R34, R164, R27 ;  /* 0x0000001ba4227221 */ /* 0x008fe20000010000 */
[----:B------:R-:W0:Y:S01]  /*df00*/  MUFU.EX2 R8, R8 ;  /* 0x0000000800087308 */ /* 0x000e220000000800 */
[--C-:B------:R-:W-:Y:S01]  /*df10*/  FFMA.FTZ R171, R46, UR45, -R32.reuse ;  /* 0x0000002d2eab7c23 */ /* 0x100fe20008010820 */
[----:B------:R-:W-:Y:S01]  /*df20*/  FFMA.FTZ R24, R47, UR45, -R32 ;  /* 0x0000002d2f187c23 */ /* 0x000fe20008010820 */
[----:B----4-:R-:W-:Y:S01]  /*df30*/  FADD.FTZ R27, R9, R34 ;  /* 0x00000022091b7221 */ /* 0x010fe20000010000 */
[--C-:B------:R-:W-:Y:S01]  /*df40*/  FFMA.FTZ R173, R50, UR45, -R32.reuse ;  /* 0x0000002d32ad7c23 */ /* 0x100fe20008010820 */
[----:B------:R-:W-:Y:S01]  /*df50*/  FFMA.FTZ R26, R51, UR45, -R32 ;  /* 0x0000002d331a7c23 */ /* 0x000fe20008010820 */
[----:B------:R-:W-:-:S02]  /*df60*/  IMAD.U32 R42, RZ, RZ, UR38 ;  /* 0x00000026ff2a7e24 */ /* 0x000fc4000f8e00ff */
[----:B-----5:R-:W-:Y:S01]  /*df70*/  FADD.FTZ R34, R166, R27 ;  /* 0x0000001ba6227221 */ /* 0x020fe20000010000 */
[----:B------:R-:W1:Y:S01]  /*df80*/  MUFU.EX2 R163, R163 ;  /* 0x000000a300a37308 */ /* 0x000e620000000800 */
[--C-:B------:R-:W-:Y:S01]  /*df90*/  FFMA.FTZ R175, R54, UR45, -R32.reuse ;  /* 0x0000002d36af7c23 */ /* 0x100fe20008010820 */
[----:B------:R-:W-:Y:S01]  /*dfa0*/  FFMA.FTZ R28, R55, UR45, -R32 ;  /* 0x0000002d371c7c23 */ /* 0x000fe20008010820 */
[----:B------:R-:W-:Y:S01]  /*dfb0*/  FADD.FTZ R31, R11, R34 ;  /* 0x000000220b1f7221 */ /* 0x000fe20000010000 */
[----:B------:R-:W-:Y:S01]  /*dfc0*/  PRMT R3, R42, 0x654, R3 ;  /* 0x000006542a037816 */ /* 0x000fe20000000003 */
[--C-:B------:R-:W-:Y:S01]  /*dfd0*/  FFMA.FTZ R177, R58, UR45, -R32.reuse ;  /* 0x0000002d3ab17c23 */ /* 0x100fe20008010820 */
[----:B------:R-:W-:Y:S01]  /*dfe0*/  FFMA.FTZ R30, R59, UR45, -R32 ;  /* 0x0000002d3b1e7c23 */ /* 0x000fe20008010820 */
[----:B------:R-:W-:Y:S01]  /*dff0*/  FADD.FTZ R38, R168, R31 ;  /* 0x0000001fa8267221 */ /* 0x000fe20000010000 */
[----:B------:R-:W2:Y:S01]  /*e000*/  MUFU.EX2 R10, R10 ;  /* 0x0000000a000a7308 */ /* 0x000ea20000000800 */
[----:B0-----:R-:W-:Y:S01]  /*e010*/  FADD.FTZ R36, R161, R8 ;  /* 0x00000008a1247221 */ /* 0x001fe20000010000 */
[----:B------:R0:W-:Y:S01]  /*e020*/  SYNCS.ARRIVE.TRANS64.RED.A1T0 RZ, [R3+URZ], RZ ;  /* 0x000000ff03ff79a7 */ /* 0x0001e2000810043f */
[----:B------:R-:W-:Y:S01]  /*e030*/  FADD.FTZ R31, R13, R38 ;  /* 0x000000260d1f7221 */ /* 0x000fe20000010000 */
[--C-:B------:R-:W-:Y:S01]  /*e040*/  FFMA.FTZ R179, R62, UR45, -R32.reuse ;  /* 0x0000002d3eb37c23 */ /* 0x100fe20008010820 */
[--C-:B------:R-:W-:Y:S01]  /*e050*/  FFMA.FTZ R34, R63, UR45, -R32.reuse ;  /* 0x0000002d3f227c23 */ /* 0x100fe20008010820 */
[--C-:B------:R-:W-:Y:S01]  /*e060*/  FFMA.FTZ R181, R66, UR45, -R32.reuse ;  /* 0x0000002d42b57c23 */ /* 0x100fe20008010820 */
[----:B------:R-:W-:Y:S01]  /*e070*/  FFMA.FTZ R70, R70, UR45, -R32 ;  /* 0x0000002d46467c23 */ /* 0x000fe20008010820 */
[----:B------:R-:W3:Y:S01]  /*e080*/  MUFU.EX2 R165, R165 ;  /* 0x000000a500a57308 */ /* 0x000ee20000000800 */
[----:B-1----:R-:W-:Y:S01]  /*e090*/  FADD.FTZ R27, R163, R36 ;  /* 0x00000024a31b7221 */ /* 0x002fe20000010000 */
[--C-:B------:R-:W-:Y:S01]  /*e0a0*/  FFMA.FTZ R71, R71, UR45, -R32.reuse ;  /* 0x0000002d47477c23 */ /* 0x100fe20008010820 */
[----:B------:R-:W-:Y:S01]  /*e0b0*/  F2FP.F16.F32.PACK_AB R160, R5, R160 ;  /* 0x000000a005a0723e */ /* 0x000fe200000000ff */
[--C-:B------:R-:W-:Y:S01]  /*e0c0*/  FFMA.FTZ R74, R74, UR45, -R32.reuse ;  /* 0x0000002d4a4a7c23 */ /* 0x100fe20008010820 */
[--C-:B------:R-:W-:Y:S01]  /*e0d0*/  FFMA.FTZ R75, R75, UR45, -R32.reuse ;  /* 0x0000002d4b4b7c23 */ /* 0x100fe20008010820 */
[--C-:B------:R-:W-:Y:S01]  /*e0e0*/  FFMA.FTZ R78, R78, UR45, -R32.reuse ;  /* 0x0000002d4e4e7c23 */ /* 0x100fe20008010820 */
[--C-:B------:R-:W-:Y:S01]  /*e0f0*/  FFMA.FTZ R79, R79, UR45, -R32.reuse ;  /* 0x0000002d4f4f7c23 */ /* 0x100fe20008010820 */
[----:B------:R-:W1:Y:S01]  /*e100*/  MUFU.EX2 R12, R12 ;  /* 0x0000000c000c7308 */ /* 0x000e620000000800 */
[----:B--2---:R-:W-:Y:S01]  /*e110*/  FADD.FTZ R36, R10, R27 ;  /* 0x0000001b0a247221 */ /* 0x004fe20000010000 */
[--C-:B------:R-:W-:Y:S01]  /*e120*/  FFMA.FTZ R82, R82, UR45, -R32.reuse ;  /* 0x0000002d52527c23 */ /* 0x100fe20008010820 */
[--C-:B------:R-:W-:Y:S01]  /*e130*/  FFMA.FTZ R83, R83, UR45, -R32.reuse ;  /* 0x0000002d53537c23 */ /* 0x100fe20008010820 */
[----:B------:R-:W-:Y:S01]  /*e140*/  FFMA.FTZ R86, R86, UR45, -R32 ;  /* 0x0000002d56567c23 */ /* 0x000fe20008010820 */
[----:B------:R-:W-:-:S02]  /*e150*/  F2FP.F16.F32.PACK_AB R161, R8, R161 ;  /* 0x000000a108a1723e */ /* 0x000fc400000000ff */
[----:B------:R-:W-:Y:S01]  /*e160*/  F2FP.F16.F32.PACK_AB R164, R9, R164 ;  /* 0x000000a409a4723e */ /* 0x000fe200000000ff */
[----:B------:R-:W2:Y:S01]  /*e170*/  MUFU.EX2 R167, R167 ;  /* 0x000000a700a77308 */ /* 0x000ea20000000800 */
[----:B---3--:R-:W-:Y:S01]  /*e180*/  FADD.FTZ R27, R165, R36 ;  /* 0x00000024a51b7221 */ /* 0x008fe20000010000 */
[----:B------:R-:W-:Y:S01]  /*e190*/  FADD.FTZ R36, R170, R31 ;  /* 0x0000001faa247221 */ /* 0x000fe20000010000 */
[----:B------:R-:W-:Y:S01]  /*e1a0*/  VIADD R9, R93, 0xfffffffe ;  /* 0xfffffffe5d097836 */ /* 0x000fe20000000000 */
[----:B------:R-:W-:Y:S02]  /*e1b0*/  F2FP.F16.F32.PACK_AB R162, R7, R162 ;  /* 0x000000a207a2723e */ /* 0x000fe400000000ff */
[----:B------:R-:W-:Y:S01]  /*e1c0*/  FADD.FTZ R31, R15, R36 ;  /* 0x000000240f1f7221 */ /* 0x000fe20000010000 */
[--C-:B------:R-:W-:Y:S01]  /*e1d0*/  FFMA.FTZ R36, R67, UR45, -R32.reuse ;  /* 0x0000002d43247c23 */ /* 0x100fe20008010820 */
[----:B------:R-:W3:Y:S01]  /*e1e0*/  MUFU.EX2 R14, R14 ;  /* 0x0000000e000e7308 */ /* 0x000ee20000000800 */
[----:B-1----:R-:W-:Y:S01]  /*e1f0*/  FADD.FTZ R38, R12, R27 ;  /* 0x0000001b0c267221 */ /* 0x002fe20000010000 */
[----:B------:R-:W-:Y:S01]  /*e200*/  FADD.FTZ R40, R172, R31 ;  /* 0x0000001fac287221 */ /* 0x000fe20000010000 */
[----:B------:R-:W-:Y:S01]  /*e210*/  FFMA.FTZ R32, R87, UR45, -R32 ;  /* 0x0000002d57207c23 */ /* 0x000fe20008010820 */
[----:B------:R-:W-:-:S02]  /*e220*/  ISETP.GE.AND P1, PT, R9, R194, PT ;  /* 0x000000c20900720c */ /* 0x000fc40003f26270 */
[----:B------:R-:W-:Y:S01]  /*e230*/  FADD.FTZ R31, R21, R40 ;  /* 0x00000028151f7221 */ /* 0x000fe20000010000 */
[----:B------:R-:W-:Y:S01]  /*e240*/  F2FP.F16.F32.PACK_AB R166, R11, R166 ;  /* 0x000000a60ba6723e */ /* 0x000fe200000000ff */
[----:B------:R-:W1:Y:S01]  /*e250*/  MUFU.EX2 R169, R169 ;  /* 0x000000a900a97308 */ /* 0x000e620000000800 */
[----:B--2---:R-:W-:Y:S01]  /*e260*/  FADD.FTZ R27, R167, R38 ;  /* 0x00000026a71b7221 */ /* 0x004fe20000010000 */
[----:B------:R-:W-:Y:S01]  /*e270*/  FADD.FTZ R40, R174, R31 ;  /* 0x0000001fae287221 */ /* 0x000fe20000010000 */
[----:B------:R-:W-:Y:S02]  /*e280*/  F2FP.F16.F32.PACK_AB R168, R13, R168 ;  /* 0x000000a80da8723e */ /* 0x000fe400000000ff */
[----:B------:R-:W-:Y:S02]  /*e290*/  F2FP.F16.F32.PACK_AB R170, R15, R170 ;  /* 0x000000aa0faa723e */ /* 0x000fe400000000ff */
[----:B------:R-:W-:Y:S01]  /*e2a0*/  F2FP.F16.F32.PACK_AB R172, R21, R172 ;  /* 0x000000ac15ac723e */ /* 0x000fe200000000ff */
[----:B------:R-:W2:Y:S01]  /*e2b0*/  MUFU.EX2 R20, R20 ;  /* 0x0000001400147308 */ /* 0x000ea20000000800 */
[----:B---3--:R-:W-:Y:S01]  /*e2c0*/  FADD.FTZ R38, R14, R27 ;  /* 0x0000001b0e267221 */ /* 0x008fe20000010000 */
[----:B------:R-:W-:-:S02]  /*e2d0*/  F2FP.F16.F32.PACK_AB R174, R25, R174 ;  /* 0x000000ae19ae723e */ /* 0x000fc400000000ff */
[----:B------:R-:W-:Y:S02]  /*e2e0*/  F2FP.F16.F32.PACK_AB R163, R10, R163 ;  /* 0x000000a30aa3723e */ /* 0x000fe400000000ff */
[----:B------:R-:W-:Y:S02]  /*e2f0*/  F2FP.F16.F32.PACK_AB R165, R12, R165 ;  /* 0x000000a50ca5723e */ /* 0x000fe400000000ff */
[----:B------:R-:W0:Y:S01]  /*e300*/  MUFU.EX2 R171, R171 ;  /* 0x000000ab00ab7308 */ /* 0x000e220000000800 */
[----:B-1----:R-:W-:Y:S01]  /*e310*/  FADD.FTZ R27, R169, R38 ;  /* 0x00000026a91b7221 */ /* 0x002fe20000010000 */
[----:B------:R-:W-:Y:S02]  /*e320*/  F2FP.F16.F32.PACK_AB R167, R14, R167 ;  /* 0x000000a70ea7723e */ /* 0x000fe400000000ff */
[----:B------:R-:W-:-:S04]  /*e330*/  MOV R93, R151 ;  /* 0x00000097005d7202 */ /* 0x000fc80000000f00 */
[----:B------:R-:W1:Y:S01]  /*e340*/  MUFU.EX2 R24, R24 ;  /* 0x0000001800187308 */ /* 0x000e620000000800 */
[C---:B--2---:R-:W-:Y:S01]  /*e350*/  FADD.FTZ R38, R20.reuse, R27 ;  /* 0x0000001b14267221 */ /* 0x044fe20000010000 */
[----:B------:R-:W-:Y:S01]  /*e360*/  FADD.FTZ R27, R25, R40 ;  /* 0x00000028191b7221 */ /* 0x000fe20000010000 */
[----:B------:R-:W-:-:S03]  /*e370*/  F2FP.F16.F32.PACK_AB R169, R20, R169 ;  /* 0x000000a914a9723e */ /* 0x000fc600000000ff */
[----:B------:R-:W-:Y:S01]  /*e380*/  FADD.FTZ R40, R176, R27 ;  /* 0x0000001bb0287221 */ /* 0x000fe20000010000 */
[----:B------:R-:W-:Y:S01]  /*e390*/  F2FP.F16.F32.PACK_AB R176, R29, R176 ;  /* 0x000000b01db0723e */ /* 0x000fe200000000ff */
[----:B------:R-:W2:Y:S01]  /*e3a0*/  MUFU.EX2 R173, R173 ;  /* 0x000000ad00ad7308 */ /* 0x000ea20000000800 */
[----:B0-----:R-:W-:Y:S01]  /*e3b0*/  FADD.FTZ R3, R171, R38 ;  /* 0x00000026ab037221 */ /* 0x001fe20000010000 */
[----:B------:R-:W-:-:S04]  /*e3c0*/  FADD.FTZ R27, R29, R40 ;  /* 0x000000281d1b7221 */ /* 0x000fc80000010000 */
[----:B------:R-:W-:Y:S01]  /*e3d0*/  FADD.FTZ R40, R178, R27 ;  /* 0x0000001bb2287221 */ /* 0x000fe20000010000 */
[C---:B------:R-:W-:Y:S01]  /*e3e0*/  F2FP.F16.F32.PACK_AB R178, R33.reuse, R178 ;  /* 0x000000b221b2723e */ /* 0x040fe200000000ff */
[----:B------:R-:W0:Y:S01]  /*e3f0*/  MUFU.EX2 R26, R26 ;  /* 0x0000001a001a7308 */ /* 0x000e220000000800 */
[C---:B-1----:R-:W-:Y:S01]  /*e400*/  FADD.FTZ R38, R24.reuse, R3 ;  /* 0x0000000318267221 */ /* 0x042fe20000010000 */
[----:B------:R-:W-:Y:S01]  /*e410*/  FADD.FTZ R27, R33, R40 ;  /* 0x00000028211b7221 */ /* 0x000fe20000010000 */
[----:B------:R-:W-:-:S03]  /*e420*/  F2FP.F16.F32.PACK_AB R171, R24, R171 ;  /* 0x000000ab18ab723e */ /* 0x000fc600000000ff */
[----:B------:R-:W-:Y:S01]  /*e430*/  FADD.FTZ R40, R180, R27 ;  /* 0x0000001bb4287221 */ /* 0x000fe20000010000 */
[----:B------:R-:W-:Y:S01]  /*e440*/  F2FP.F16.F32.PACK_AB R180, R37, R180 ;  /* 0x000000b425b4723e */ /* 0x000fe200000000ff */
[----:B------:R-:W1:Y:S01]  /*e450*/  MUFU.EX2 R175, R175 ;  /* 0x000000af00af7308 */ /* 0x000e620000000800 */
[----:B--2---:R-:W-:Y:S01]  /*e460*/  FADD.FTZ R3, R173, R38 ;  /* 0x00000026ad037221 */ /* 0x004fe20000010000 */
[----:B------:R-:W-:-:S06]  /*e470*/  FADD.FTZ R27, R37, R40 ;  /* 0x00000028251b7221 */ /* 0x000fcc0000010000 */
[----:B------:R-:W2:Y:S01]  /*e480*/  MUFU.EX2 R28, R28 ;  /* 0x0000001c001c7308 */ /* 0x000ea20000000800 */
[C---:B0-----:R-:W-:Y:S01]  /*e490*/  FADD.FTZ R38, R26.reuse, R3 ;  /* 0x000000031a267221 */ /* 0x041fe20000010000 */
[----:B------:R-:W-:-:S06]  /*e4a0*/  F2FP.F16.F32.PACK_AB R173, R26, R173 ;  /* 0x000000ad1aad723e */ /* 0x000fcc00000000ff */
[----:B------:R-:W0:Y:S01]  /*e4b0*/  MUFU.EX2 R177, R177 ;  /* 0x000000b100b17308 */ /* 0x000e220000000800 */
[----:B-1----:R-:W-:-:S07]  /*e4c0*/  FADD.FTZ R3, R175, R38 ;  /* 0x00000026af037221 */ /* 0x002fce0000010000 */
        /* <DEDUP_REMOVED lines=61> */
[----:B--2---:R-:W-:-:S04]  /*e8a0*/  FADD.FTZ R8, R86, R5 ;  /* 0x0000000556087221 */ /* 0x004fc80000010000 */
[C---:B0-----:R-:W-:Y:S01]  /*e8b0*/  FADD.FTZ R8, R191.reuse, R8 ;  /* 0x00000008bf087221 */ /* 0x041fe20000010000 */
[----:B------:R-:W-:Y:S01]  /*e8c0*/  F2FP.F16.F32.PACK_AB R191, R191, R86 ;  /* 0x00000056bfbf723e */ /* 0x000fe200000000ff */
[C---:B-1----:R-:W-:Y:S01]  /*e8d0*/  FADD.FTZ R3, R57.reuse, R40 ;  /* 0x0000002839037221 */ /* 0x042fe20000010000 */
[----:B------:R-:W-:Y:S01]  /*e8e0*/  F2FP.F16.F32.PACK_AB R190, R57, R190 ;  /* 0x000000be39be723e */ /* 0x000fe200000000ff */
[----:B------:R-:W-:Y:S06]  /*e8f0*/  @!P1 BRA `(.L_x_637) ;  /* 0x00000024001c9947 */ /* 0x000fec0003800000 */
[----:B------:R-:W-:Y:S01]  /*e900*/  IMAD.MOV.U32 R10, RZ, RZ, R6 ;  /* 0x000000ffff0a7224 */ /* 0x000fe200078e0006 */
[----:B------:R-:W-:Y:S01]  /*e910*/  MOV R5, R158 ;  /* 0x0000009e00057202 */ /* 0x000fe20000000f00 */
[----:B------:R-:W-:Y:S01]  /*e920*/  IMAD.MOV.U32 R11, RZ, RZ, R4 ;  /* 0x000000ffff0b7224 */ /* 0x000fe200078e0004 */
[----:B------:R-:W-:Y:S01]  /*e930*/  CS2R R150, SRZ ;  /* 0x0000000000967805 */ /* 0x000fe2000001ff00 */
[----:B------:R-:W-:Y:S01]  /*e940*/  IMAD.MOV.U32 R12, RZ, RZ, R157 ;  /* 0x000000ffff0c7224 */ /* 0x000fe200078e009d */
        /* <DEDUP_REMOVED lines=30> */
[----:B------:R-:W-:-:S07]  /*eb30*/  CS2R R88, SRZ ;  /* 0x0000000000587805 */ /* 0x000fce000001ff00 */
.L_x_649:
[----:B------:R-:W-:Y:S01]  /*eb40*/  ISETP.NE.AND P1, PT, R12, 0x1, PT ;  /* 0x000000010c00780c */ /* 0x000fe20003f25270 */
[----:B------:R-:W-:Y:S05]  /*eb50*/  YIELD ;  /* 0x0000000000007946 */ /* 0x000fea0003800000 */
[----:B------:R-:W-:Y:S02]  /*eb60*/  SEL R158, RZ, 0x1, P1 ;  /* 0x00000001ff9e7807 */ /* 0x000fe40000800000 */
[----:B------:R-:W-:Y:S02]  /*eb70*/  ISETP.NE.AND P1, PT, R195, RZ, PT ;  /* 0x000000ffc300720c */ /* 0x000fe40003f25270 */
[----:B------:R-:W-:-:S11]  /*eb80*/  LOP3.LUT R158, R5, R158, RZ, 0x3c, !PT ;  /* 0x0000009e059e7212 */ /* 0x000fd600078e3cff */
[----:B------:R-:W-:Y:S05]  /*eb90*/  @P1 BRA `(.L_x_638) ;  /* 0x00000000003c1947 */ /* 0x000fea0003800000 */
[----:B------:R-:W-:Y:S05]  /*eba0*/  @!P0 BRA `(.L_x_639) ;  /* 0x0000000000048947 */ /* 0x000fea0003800000 */
[----:B------:R-:W-:Y:S01]  /*ebb0*/  BPT.TRAP 0x1 ;  /* 0x000000040000795c */ /* 0x000fe20000300000 */
.L_x_639:
[----:B------:R-:W-:-:S05]  /*ebc0*/  VIADD R4, R12, 0x1 ;  /* 0x000000010c047836 */ /* 0x000fca0000000000 */
[----:B------:R-:W-:-:S04]  /*ebd0*/  ISETP.NE.AND P2, PT, R4, 0x2, PT ;  /* 0x000000020400780c */ /* 0x000fc80003f45270 */
[----:B------:R-:W-:Y:S02]  /*ebe0*/  SEL R7, R4, RZ, P2 ;  /* 0x000000ff04077207 */ /* 0x000fe40001000000 */
[----:B------:R-:W-:-:S03]  /*ebf0*/  SHF.L.U32 R4, R158, 0x1f, RZ ;  /* 0x0000001f9e047819 */ /* 0x000fc600000006ff */
[----:B------:R-:W-:-:S04]  /*ec00*/  IMAD R7, R7, 0x8, R156 ;  /* 0x0000000807077824 */ /* 0x000fc800078e029c */
[----:B------:R0:W1:Y:S01]  /*ec10*/  SYNCS.PHASECHK.TRANS64.TRYWAIT P2, [R7+URZ+0x28830], R4 ;  /* 0x02883004070075a7 */ /* 0x000062000804017f */
[----:B------:R-:W-:Y:S05]  /*ec20*/  @!P0 BRA `(.L_x_640) ;  /* 0x0000000000048947 */ /* 0x000fea0003800000 */
[----:B------:R-:W-:Y:S01]  /*ec30*/  BPT.TRAP 0x1 ;  /* 0x000000040000795c */ /* 0x000fe20000300000 */
.L_x_640:
[----:B------:R-:W-:Y:S04]  /*ec40*/  BSSY B0, `(.L_x_638) ;  /* 0x0000004000007945 */ /* 0x000fe80003800000 */
[----:B-1----:R-:W-:Y:S05]  /*ec50*/  @P2 BRA `(.L_x_641) ;  /* 0x0000000000082947 */ /* 0x002fea0003800000 */
[----:B------:R-:W1:Y:S02]  /*ec60*/  SYNCS.PHASECHK.TRANS64.TRYWAIT P2, [R7+URZ+0x28830], R4 ;  /* 0x02883004070075a7 */ /* 0x000e64000804017f */
[----:B-1----:R-:W-:Y:S05]  /*ec70*/  @!P2 BRA `(.L_x_642) ;  /* 0x000000dc00d8a947 */ /* 0x002fea0003800000 */
.L_x_641:
[----:B------:R-:W-:Y:S05]  /*ec80*/  BSYNC B0 ;  /* 0x0000000000007941 */ /* 0x000fea0003800000 */
.L_x_638:
[----:B01----:R-:W0:Y:S01]  /*ec90*/  S2R R4, SR_TID.X ;  /* 0x0000000000047919 */ /* 0x003e220000002100 */
[----:B------:R-:W-:Y:S01]  /*eca0*/  IADD3 R157, R12, 0x1, RZ ;  /* 0x000000010c9d7810 */ /* 0x000fe20007ffe0ff */
[----:B------:R-:W-:Y:S05]  /*ecb0*/  WARPSYNC.ALL ;  /* 0x0000000000007948 */ /* 0x000fea0003800000 */
[C---:B------:R-:W-:Y:S01]  /*ecc0*/  ISETP.NE.AND P2, PT, R157.reuse, 0x2, PT ;  /* 0x000000029d00780c */ /* 0x040fe20003f45270 */
[----:B------:R-:W-:Y:S01]  /*ecd0*/  IMAD.MOV.U32 R7, RZ, RZ, 0x40000040 ;  /* 0x40000040ff077424 */ /* 0x000fe200078e00ff */
[----:B------:R-:W-:Y:S01]  /*ece0*/  MOV R25, 0x40000040 ;  /* 0x4000004000197802 */ /* 0x000fe20000000f00 */
[----:B------:R-:W-:Y:S01]  /*ecf0*/  IMAD.MOV.U32 R21, RZ, RZ, 0x40000040 ;  /* 0x40000040ff157424 */ /* 0x000fe200078e00ff */
[----:B------:R-:W-:Y:S01]  /*ed00*/  SEL R157, R157, RZ, P2 ;  /* 0x000000ff9d9d7207 */ /* 0x000fe20001000000 */
[----:B------:R-:W-:Y:S01]  /*ed10*/  IMAD.MOV.U32 R15, RZ, RZ, 0x40000040 ;  /* 0x40000040ff0f7424 */ /* 0x000fe200078e00ff */
[----:B------:R-:W-:-:S02]  /*ed20*/  R2UR UR7, R7 ;  /* 0x00000000070772ca */ /* 0x000fc400000e0000 */
[----:B------:R-:W-:Y:S01]  /*ed30*/  R2UR UR15, R25 ;  /* 0x00000000190f72ca */ /* 0x000fe200000e0000 */
[----:B------:R-:W-:Y:S01]  /*ed40*/  IMAD R6, R157, 0x800, R0 ;  /* 0x000008009d067824 */ /* 0x000fe200078e0200 */
[----:B------:R-:W-:Y:S02]  /*ed50*/  R2UR UR31, R25 ;  /* 0x00000000191f72ca */ /* 0x000fe400000e0000 */
[----:B------:R-:W-:Y:S01]  /*ed60*/  R2UR UR11, R21 ;  /* 0x00000000150b72ca */ /* 0x000fe200000e0000 */
[C---:B------:R-:W-:Y:S01]  /*ed70*/  VIADD R20, R6.reuse, 0x2 ;  /* 0x0000000206147836 */ /* 0x040fe20000000000 */
[C---:B------:R-:W-:Y:S01]  /*ed80*/  IADD3 R24, R6.reuse, 0x4, RZ ;  /* 0x0000000406187810 */ /* 0x040fe20007ffe0ff */
[C---:B------:R-:W-:Y:S01]  /*ed90*/  VIADD R14, R6.reuse, 0x6 ;  /* 0x00000006060e7836 */ /* 0x040fe20000000000 */
[----:B------:R-:W-:Y:S02]  /*eda0*/  R2UR UR6, R6 ;  /* 0x00000000060672ca */ /* 0x000fe400000e0000 */
[----:B------:R-:W-:-:S02]  /*edb0*/  R2UR UR14, R24 ;  /* 0x00000000180e72ca */ /* 0x000fc400000e0000 */
[----:B------:R-:W-:Y:S02]  /*edc0*/  IADD3 R24, R6, 0x404, RZ ;  /* 0x0000040406187810 */ /* 0x000fe40007ffe0ff */
[----:B------:R-:W-:Y:S01]  /*edd0*/  R2UR UR10, R20 ;  /* 0x00000000140a72ca */ /* 0x000fe200000e0000 */
[----:B------:R-:W-:Y:S01]  /*ede0*/  VIADD R20, R6, 0x400 ;  /* 0x0000040006147836 */ /* 0x000fe20000000000 */
[----:B------:R-:W-:Y:S02]  /*edf0*/  R2UR UR30, R24 ;  /* 0x00000000181e72ca */ /* 0x000fe400000e0000 */
[----:B0-----:R-:W-:Y:S02]  /*ee00*/  SHF.R.U32.HI R4, RZ, 0x7, R4 ;  /* 0x00000007ff047819 */ /* 0x001fe40000011604 */
[----:B------:R-:W-:Y:S01]  /*ee10*/  R2UR UR18, R14 ;  /* 0x000000000e1272ca */ /* 0x000fe200000e0000 */
[----:B------:R-:W-:Y:S01]  /*ee20*/  VIADD R14, R6, 0x402 ;  /* 0x00000402060e7836 */ /* 0x000fe20000000000 */
[----:B------:R-:W-:Y:S01]  /*ee30*/  R2UR UR19, R15 ;  /* 0x000000000f1372ca */ /* 0x000fe200000e0000 */
[----:B------:R-:W-:Y:S01]  /*ee40*/  VIADD R4, R4, 0x8 ;  /* 0x0000000804047836 */ /* 0x000fe20000000000 */
[----:B------:R-:W-:Y:S01]  /*ee50*/  R2UR UR22, R20 ;  /* 0x00000000141672ca */ /* 0x000fe200000e0000 */
[----:B------:R-:W-:Y:S01]  /*ee60*/  VIADD R6, R6, 0x406 ;  /* 0x0000040606067836 */ /* 0x000fe20000000000 */
[----:B------:R-:W-:-:S02]  /*ee70*/  R2UR UR23, R21 ;  /* 0x00000000151772ca */ /* 0x000fc400000e0000 */
[----:B------:R0:W-:Y:S01]  /*ee80*/  BAR.SYNC.DEFER_BLOCKING R4, 0x100 ;  /* 0x000400040000751d */ /* 0x0001e20000010000 */
[----:B------:R-:W-:Y:S02]  /*ee90*/  R2UR UR26, R14 ;  /* 0x000000000e1a72ca */ /* 0x000fe400000e0000 */
[----:B------:R-:W-:Y:S02]  /*eea0*/  R2UR UR27, R15 ;  /* 0x000000000f1b72ca */ /* 0x000fe400000e0000 */
[----:B------:R-:W-:Y:S02]  /*eeb0*/  R2UR UR34, R6 ;  /* 0x00000000062272ca */ /* 0x000fe400000e0000 */
[----:B------:R-:W-:Y:S01]  /*eec0*/  R2UR UR35, R7 ;  /* 0x00000000072372ca */ /* 0x000fe200000e0000 */
        /* <DEDUP_REMOVED lines=27> */
.L_x_644:
[----:B------:R-:W-:Y:S01]  /*f080*/  SHF.L.U32 R4, R5, 0x1f, RZ ;  /* 0x0000001f05047819 */ /* 0x000fe200000006ff */
[----:B------:R-:W-:-:S04]  /*f090*/  IMAD R5, R12, 0x8, R156 ;  /* 0x000000080c057824 */ /* 0x000fc800078e029c */
[----:B------:R0:W1:Y:S01]  /*f0a0*/  SYNCS.PHASECHK.TRANS64.TRYWAIT P1, [R5+URZ+0x28850], R4 ;  /* 0x02885004050075a7 */ /* 0x000062000802017f */
[----:B------:R-:W-:Y:S05]  /*f0b0*/  @!P0 BRA `(.L_x_645) ;  /* 0x0000000000048947 */ /* 0x000fea0003800000 */
[----:B------:R-:W-:Y:S01]  /*f0c0*/  BPT.TRAP 0x1 ;  /* 0x000000040000795c */ /* 0x000fe20000300000 */
.L_x_645:
[----:B-1----:R-:W-:Y:S05]  /*f0d0*/  @P1 BRA `(.L_x_643) ;  /* 0x0000000000081947 */ /* 0x002fea0003800000 */
[----:B------:R-:W1:Y:S02]  /*f0e0*/  SYNCS.PHASECHK.TRANS64.TRYWAIT P1, [R5+URZ+0x28850], R4 ;  /* 0x02885004050075a7 */ /* 0x000e64000802017f */
[----:B-1----:R-:W-:Y:S05]  /*f0f0*/  @!P1 BRA `(.L_x_646) ;  /* 0x000000d800cc9947 */ /* 0x002fea0003800000 */
.L_x_643:
[----:B01----:R-:W-:Y:S01]  /*f100*/  VIADD R4, R156, 0x400 ;  /* 0x000004009c047836 */ /* 0x003fe20000000000 */
[----:B------:R-:W-:Y:S05]  /*f110*/  WARPSYNC.ALL ;  /* 0x0000000000007948 */ /* 0x000fea0003800000 */
[----:B------:R-:W-:Y:S01]  /*f120*/  SHF.R.U32.HI R4, RZ, 0x4, R4 ;  /* 0x00000004ff047819 */ /* 0x000fe20000011604 */
[----:B------:R-:W-:Y:S01]  /*f130*/  IMAD.MOV.U32 R5, RZ, RZ, 0x40000040 ;  /* 0x40000040ff057424 */ /* 0x000fe200078e00ff */
[----:B------:R-:W-:Y:S01]  /*f140*/  WARPGROUP.ARRIVE ;  /* 0x00000000000079c5 */ /* 0x000fe20000000000 */
[----:B------:R-:W-:Y:S01]  /*f150*/  IMAD.MOV.U32 R7, RZ, RZ, 0x40000040 ;  /* 0x40000040ff077424 */ /* 0x000fe200078e00ff */
[----:B------:R-:W-:-:S04]  /*f160*/  LOP3.LUT R4, R4, 0x3fff, RZ, 0xc0, !PT ;  /* 0x00003fff04047812 */ /* 0x000fc800078ec0ff */
[----:B------:R-:W0:Y:S01]  /*f170*/  S2R R13, SR_TID.X ;  /* 0x00000000000d7919 */ /* 0x000e220000002100 */
[----:B------:R-:W-:Y:S01]  /*f180*/  R2UR UR7, R5 ;  /* 0x00000000050772ca */ /* 0x000fe200000e0000 */
[----:B------:R-:W-:Y:S01]  /*f190*/  IMAD.MOV.U32 R5, RZ, RZ, 0x40000040 ;  /* 0x40000040ff057424 */ /* 0x000fe200078e00ff */
[----:B------:R-:W-:-:S04]  /*f1a0*/  LOP3.LUT R4, R4, 0x4000000, RZ, 0xfc, !PT ;  /* 0x0400000004047812 */ /* 0x000fc800078efcff */
[----:B------:R-:W-:-:S04]  /*f1b0*/  LEA R4, R12, R4, 0xb ;  /* 0x000000040c047211 */ /* 0x000fc800078e58ff */
[C---:B------:R-:W-:Y:S01]  /*f1c0*/  R2UR UR6, R4.reuse ;  /* 0x00000000040672ca */ /* 0x040fe200000e0000 */
[----:B------:R-:W-:-:S12]  /*f1d0*/  VIADD R6, R4, 0x80 ;  /* 0x0000008004067836 */ /* 0x000fd80000000000 */
[----:B------:R-:W-:Y:S01]  /*f1e0*/  HGMMA.64x128x16.F32 R88, R160, gdesc[UR4].tnspB, R88, gsb0 ;  /* 0x41e00004a0587df0 */ /* 0x000fe20008000858 */
[----:B------:R-:W-:Y:S02]  /*f1f0*/  R2UR UR6, R6 ;  /* 0x00000000060672ca */ /* 0x000fe400000e0000 */
[----:B------:R-:W-:Y:S01]  /*f200*/  R2UR UR7, R7 ;  /* 0x00000000070772ca */ /* 0x000fe200000e0000 */
[----:B------:R-:W-:Y:S01]  /*f210*/  IMAD.MOV.U32 R7, RZ, RZ, 0x40000040 ;  /* 0x40000040ff077424 */ /* 0x000fe200078e00ff */
[----:B------:R-:W-:Y:S02]  /*f220*/  IADD3 R6, R4, 0x100, RZ ;  /* 0x0000010004067810 */ /* 0x000fe40007ffe0ff */
[----:B0-----:R-:W-:Y:S01]  /*f230*/  SHF.R.U32.HI R13, RZ, 0x7, R13 ;  /* 0x00000007ff0d7819 */ /* 0x001fe2000001160d */
[----:B------:R-:W-:Y:S02]  /*f240*/  WARPGROUP.DEPBAR.LE gsb0, 0x0 ;  /* 0x00008000000079c5 */ /* 0x000fe40000010000 */
[----:B------:R-:W-:-:S06]  /*f250*/  WARPGROUP.ARRIVE ;  /* 0x00000000000079c5 */ /* 0x000fcc0000000000 */
[----:B------:R-:W-:Y:S01]  /*f260*/  HGMMA.64x128x16.F32 R88, R164, gdesc[UR4].tnspB, R88, gsb0 ;  /* 0x41e00004a4587df0 */ /* 0x000fe20008000858 */
[----:B------:R-:W-:Y:S01]  /*f270*/  R2UR UR6, R6 ;  /* 0x00000000060672ca */ /* 0x000fe200000e0000 */
[----:B------:R-:W-:Y:S01]  /*f280*/  VIADD R6, R4, 0x180 ;  /* 0x0000018004067836 */ /* 0x000fe20000000000 */
[----:B------:R-:W-:Y:S01]  /*f290*/  R2UR UR7, R7 ;  /* 0x00000000070772ca */ /* 0x000fe200000e0000 */
[----:B------:R-:W-:Y:S01]  /*f2a0*/  IMAD.MOV.U32 R7, RZ, RZ, 0x40000040 ;  /* 0x40000040ff077424 */ /* 0x000fe200078e00ff */
[----:B------:R-:W-:Y:S02]  /*f2b0*/  WARPGROUP.DEPBAR.LE gsb0, 0x0 ;  /* 0x00008000000079c5 */ /* 0x000fe40000010000 */
[----:B------:R-:W-:-:S09]  /*f2c0*/  WARPGROUP.ARRIVE ;  /* 0x00000000000079c5 */ /* 0x000fd20000000000 */
[----:B------:R-:W-:Y:S01]  /*f2d0*/  HGMMA.64x128x16.F32 R88, R168, gdesc[UR4].tnspB, R88, gsb0 ;  /* 0x41e00004a8587df0 */ /* 0x000fe20008000858 */
[----:B------:R-:W-:Y:S02]  /*f2e0*/  R2UR UR6, R6 ;  /* 0x00000000060672ca */ /* 0x000fe400000e0000 */
[----:B------:R-:W-:Y:S01]  /*f2f0*/  R2UR UR7, R7 ;  /* 0x00000000070772ca */ /* 0x000fe200000e0000 */
[----:B------:R-:W-:Y:S01]  /*f300*/  IMAD.MOV.U32 R7, RZ, RZ, 0x40000040 ;  /* 0x40000040ff077424 */ /* 0x000fe200078e00ff */
[----:B------:R-:W-:Y:S01]  /*f310*/  IADD3 R6, R4, 0x200, RZ ;  /* 0x0000020004067810 */ /* 0x000fe20007ffe0ff */
[----:B------:R-:W-:Y:S02]  /*f320*/  WARPGROUP.DEPBAR.LE gsb0, 0x0 ;  /* 0x00008000000079c5 */ /* 0x000fe40000010000 */
[----:B------:R-:W-:-:S08]  /*f330*/  WARPGROUP.ARRIVE ;  /* 0x00000000000079c5 */ /* 0x000fd00000000000 */
        /* <DEDUP_REMOVED lines=11> */
[C---:B------:R-:W-:Y:S01]  /*f3f0*/  IADD3 R6, R4.reuse, 0x300, RZ ;  /* 0x0000030004067810 */ /* 0x040fe20007ffe0ff */
[----:B------:R-:W-:Y:S01]  /*f400*/  VIADD R4, R4, 0x380 ;  /* 0x0000038004047836 */ /* 0x000fe20000000000 */
[----:B------:R-:W-:Y:S02]  /*f410*/  WARPGROUP.DEPBAR.LE gsb0, 0x0 ;  /* 0x00008000000079c5 */ /* 0x000fe40000010000 */
[----:B------:R-:W-:-:S07]  /*f420*/  WARPGROUP.ARRIVE ;  /* 0x00000000000079c5 */ /* 0x000fce0000000000 */
[----:B------:R-:W-:Y:S01]  /*f430*/  HGMMA.64x128x16.F32 R88, R180, gdesc[UR4].tnspB, R88, gsb0 ;  /* 0x41e00004b4587df0 */ /* 0x000fe20008000858 */
[----:B------:R-:W-:Y:S02]  /*f440*/  R2UR UR6, R6 ;  /* 0x00000000060672ca */ /* 0x000fe400000e0000 */
[----:B------:R-:W-:Y:S01]  /*f450*/  R2UR UR7, R7 ;  /* 0x00000000070772ca */ /* 0x000fe200000e0000 */
[----:B------:R-:W-:Y:S02]  /*f460*/  WARPGROUP.DEPBAR.LE gsb0, 0x0 ;  /* 0x00008000000079c5 */ /* 0x000fe40000010000 */
[----:B------:R-:W-:-:S10]  /*f470*/  WARPGROUP.ARRIVE ;  /* 0x00000000000079c5 */ /* 0x000fd40000000000 */
[----:B------:R-:W-:Y:S01]  /*f480*/  HGMMA.64x128x16.F32 R88, R184, gdesc[UR4].tnspB, R88, gsb0 ;  /* 0x41e00004b8587df0 */ /* 0x000fe20008000858 */
[----:B------:R-:W-:Y:S02]  /*f490*/  R2UR UR6, R4 ;  /* 0x00000000040672ca */ /* 0x000fe400000e0000 */
[----:B------:R-:W-:Y:S02]  /*f4a0*/  R2UR UR7, R5 ;  /* 0x00000000050772ca */ /* 0x000fe400000e0000 */
[----:B------:R-:W-:Y:S01]  /*f4b0*/  IADD3 R4, -R13, 0xb, RZ ;  /* 0x0000000b0d047810 */ /* 0x000fe20007ffe1ff */
[----:B------:R-:W-:Y:S02]  /*f4c0*/  WARPGROUP.DEPBAR.LE gsb0, 0x0 ;  /* 0x00008000000079c5 */ /* 0x000fe40000010000 */
[----:B------:R-:W-:-:S08]  /*f4d0*/  WARPGROUP.ARRIVE ;  /* 0x00000000000079c5 */ /* 0x000fd00000000000 */
[----:B------:R-:W-:Y:S03]  /*f4e0*/  HGMMA.64x128x16.F32 R88, R188, gdesc[UR4].tnspB, R88, gsb0 ;  /* 0x41e00004bc587df0 */ /* 0x000fe60008000858 */
[----:B------:R-:W-:Y:S02]  /*f4f0*/  WARPGROUP.DEPBAR.LE gsb0, 0x0 ;  /* 0x00008000000079c5 */ /* 0x000fe40000010000 */
[----:B------:R0:W-:Y:S06]  /*f500*/  BAR.ARV R4, 0x100 ;  /* 0x000400040000751d */ /* 0x0001ec0000002000 */
[----:B------:R-:W-:Y:S05]  /*f510*/  @!P0 BRA `(.L_x_647) ;  /* 0x0000000000048947 */ /* 0x000fea0003800000 */
[----:B------:R-:W-:Y:S01]  /*f520*/  BPT.TRAP 0x1 ;  /* 0x000000040000795c */ /* 0x000fe20000300000 */
.L_x_647:
[----:B------:R-:W-:Y:S01]  /*f530*/  FMNMX.FTZ R6, R26, R10, !PT ;  /* 0x0000000a1a067209 */ /* 0x000fe20007810000 */
[----:B------:R-:W-:Y:S01]  /*f540*/  UMOV UR45, UR44 ;  /* 0x0000002c002d7c82 */ /* 0x000fe20008000000 */
[----:B0-----:R-:W-:Y:S02]  /*f550*/  FMNMX.FTZ R4, R24, R11, !PT ;  /* 0x0000000b18047209 */ /* 0x001fe40007810000 */
        /* <DEDUP_REMOVED lines=65> */
[----:B-1----:R-:W-:-:S03]  /*f970*/  FMNMX.FTZ R13, R5, R4, !PT ;  /* 0x00000004050d7209 */ /* 0x002fc60007810000 */
[----:B------:R-:W0:Y:S04]  /*f980*/  SHFL.BFLY PT, R15, R14, 0x1, 0x1f ;  /* 0x0c201f000e0f7f89 */ /* 0x000e2800000e0000 */
[----:B------:R-:W1:Y:S01]  /*f990*/  SHFL.BFLY PT, R4, R13, 0x1, 0x1f ;  /* 0x0c201f000d047f89 */ /* 0x000e6200000e0000 */
[----:B0-----:R-:W-:Y:S02]  /*f9a0*/  FMNMX.FTZ R6, R14, R15, !PT ;  /* 0x0000000f0e067209 */ /* 0x001fe40007810000 */
[----:B-1----:R-:W-:-:S03]  /*f9b0*/  FMNMX.FTZ R4, R13, R4, !PT ;  /* 0x000000040d047209 */ /* 0x002fc60007810000 */
[----:B------:R-:W-:-:S04]  /*f9c0*/  FADD.FTZ R10, -R6, R10 ;  /* 0x0000000a060a7221 */ /* 0x000fc80000010100 */
[----:B------:R-:W-:Y:S01]  /*f9d0*/  FMUL.FTZ R7, R10, UR45 ;  /* 0x0000002d0a077c20 */ /* 0x000fe20008410000 */
[C---:B------:R-:W-:Y:S01]  /*f9e0*/  FMUL.FTZ R10, R4.reuse, UR45 ;  /* 0x0000002d040a7c20 */ /* 0x040fe20008410000 */
[----:B------:R-:W-:-:S03]  /*f9f0*/  FADD.FTZ R11, -R4, R11 ;  /* 0x0000000b040b7221 */ /* 0x000fc60000010100 */
[--C-:B------:R-:W-:Y:S01]  /*fa00*/  FFMA.FTZ R166, R36, UR45, -R10.reuse ;  /* 0x0000002d24a67c23 */ /* 0x100fe2000801080a */
[----:B------:R-:W-:Y:S01]  /*fa10*/  FMUL.FTZ R36, R6, UR45 ;  /* 0x0000002d06247c20 */ /* 0x000fe20008410000 */
[--C-:B------:R-:W-:Y:S01]  /*fa20*/  FFMA.FTZ R160, R24, UR45, -R10.reuse ;  /* 0x0000002d18a07c23 */ /* 0x100fe2000801080a */
[----:B------:R-:W-:Y:S01]  /*fa30*/  FMUL.FTZ R11, R11, UR45 ;  /* 0x0000002d0b0b7c20 */ /* 0x000fe20008410000 */
[----:B------:R-:W-:Y:S01]  /*fa40*/  FFMA.FTZ R161, R25, UR45, -R10 ;  /* 0x0000002d19a17c23 */ /* 0x000fe2000801080a */
[----:B------:R-:W-:Y:S01]  /*fa50*/  FFMA.FTZ R26, R26, UR45, -R36 ;  /* 0x0000002d1a1a7c23 */ /* 0x000fe20008010824 */
[----:B------:R-:W-:Y:S01]  /*fa60*/  FFMA.FTZ R174, R52, UR45, -R10 ;  /* 0x0000002d34ae7c23 */ /* 0x000fe2000801080a */
[----:B------:R-:W-:Y:S01]  /*fa70*/  FFMA.FTZ R52, R27, UR45, -R36 ;  /* 0x0000002d1b347c23 */ /* 0x000fe20008010824 */
[----:B------:R-:W-:Y:S01]  /*fa80*/  MUFU.EX2 R5, R11 ;  /* 0x0000000b00057308 */ /* 0x000fe20000000800 */
[----:B------:R-:W-:Y:S01]  /*fa90*/  FFMA.FTZ R162, R28, UR45, -R10 ;  /* 0x0000002d1ca27c23 */ /* 0x000fe2000801080a */
[----:B------:R-:W-:Y:S01]  /*faa0*/  FFMA.FTZ R27, R30, UR45, -R36 ;  /* 0x0000002d1e1b7c23 */ /* 0x000fe20008010824 */
[--C-:B------:R-:W-:Y:S01]  /*fab0*/  FFMA.FTZ R163, R29, UR45, -R10.reuse ;  /* 0x0000002d1da37c23 */ /* 0x100fe2000801080a */
[----:B------:R-:W-:Y:S01]  /*fac0*/  FFMA.FTZ R28, R49, UR45, -R10 ;  /* 0x0000002d311c7c23 */ /* 0x000fe2000801080a */
[----:B------:R-:W-:Y:S01]  /*fad0*/  FFMA.FTZ R49, R31, UR45, -R36 ;  /* 0x0000002d1f317c23 */ /* 0x000fe20008010824 */
[----:B------:R-:W-:Y:S01]  /*fae0*/  FFMA.FTZ R164, R32, UR45, -R10 ;  /* 0x0000002d20a47c23 */ /* 0x000fe2000801080a */
[----:B------:R-:W-:Y:S01]  /*faf0*/  FFMA.FTZ R30, R34, UR45, -R36 ;  /* 0x0000002d221e7c23 */ /* 0x000fe20008010824 */
[----:B------:R-:W0:Y:S01]  /*fb00*/  MUFU.EX2 R160, R160 ;  /* 0x000000a000a07308 */ /* 0x000e220000000800 */
[--C-:B------:R-:W-:Y:S01]  /*fb10*/  FFMA.FTZ R165, R33, UR45, -R10.reuse ;  /* 0x0000002d21a57c23 */ /* 0x100fe2000801080a */
[----:B------:R-:W-:Y:S01]  /*fb20*/  FFMA.FTZ R172, R48, UR45, -R10 ;  /* 0x0000002d30ac7c23 */ /* 0x000fe2000801080a */
[--C-:B------:R-:W-:Y:S01]  /*fb30*/  FFMA.FTZ R48, R35, UR45, -R36.reuse ;  /* 0x0000002d23307c23 */ /* 0x100fe20008010824 */
[----:B------:R-:W-:Y:S01]  /*fb40*/  FFMA.FTZ R167, R38, UR45, -R36 ;  /* 0x0000002d26a77c23 */ /* 0x000fe20008010824 */
[--C-:B------:R-:W-:Y:S01]  /*fb50*/  FFMA.FTZ R33, R37, UR45, -R10.reuse ;  /* 0x0000002d25217c23 */ /* 0x100fe2000801080a */
[----:B------:R-:W-:Y:S01]  /*fb60*/  FFMA.FTZ R29, R45, UR45, -R10 ;  /* 0x0000002d2d1d7c23 */ /* 0x000fe2000801080a */
[----:B------:R-:W-:Y:S01]  /*fb70*/  FFMA.FTZ R45, R39, UR45, -R36 ;  /* 0x0000002d272d7c23 */ /* 0x000fe20008010824 */
[----:B------:R-:W-:Y:S01]  /*fb80*/  MUFU.EX2 R7, R7 ;  /* 0x0000000700077308 */ /* 0x000fe20000000800 */
[----:B------:R-:W-:Y:S01]  /*fb90*/  FFMA.FTZ R168, R40, UR45, -R10 ;  /* 0x0000002d28a87c23 */ /* 0x000fe2000801080a */
[----:B------:R-:W-:Y:S01]  /*fba0*/  FFMA.FTZ R169, R42, UR45, -R36 ;  /* 0x0000002d2aa97c23 */ /* 0x000fe20008010824 */
[--C-:B------:R-:W-:Y:S01]  /*fbb0*/  FFMA.FTZ R32, R41, UR45, -R10.reuse ;  /* 0x0000002d29207c23 */ /* 0x100fe2000801080a */
[----:B------:R-:W-:Y:S01]  /*fbc0*/  FFMA.FTZ R170, R44, UR45, -R10 ;  /* 0x0000002d2caa7c23 */ /* 0x000fe2000801080a */
[--C-:B------:R-:W-:Y:S01]  /*fbd0*/  FFMA.FTZ R44, R43, UR45, -R36.reuse ;  /* 0x0000002d2b2c7c23 */ /* 0x100fe20008010824 */
[--C-:B------:R-:W-:Y:S01]  /*fbe0*/  FFMA.FTZ R171, R46, UR45, -R36.reuse ;  /* 0x0000002d2eab7c23 */ /* 0x100fe20008010824 */
[----:B------:R-:W-:Y:S01]  /*fbf0*/  FFMA.FTZ R43, R47, UR45, -R36 ;  /* 0x0000002d2f2b7c23 */ /* 0x000fe20008010824 */
[----:B------:R-:W1:Y:S01]  /*fc00*/  MUFU.EX2 R26, R26 ;  /* 0x0000001a001a7308 */ /* 0x000e620000000800 */
[----:B0-----:R-:W-:Y:S01]  /*fc10*/  FFMA.FTZ R34, R5, R3, R160 ;  /* 0x0000000305227223 */ /* 0x001fe200000100a0 */
[--C-:B------:R-:W-:Y:S01]  /*fc20*/  FFMA.FTZ R173, R50, UR45, -R36.reuse ;  /* 0x0000002d32ad7c23 */ /* 0x100fe20008010824 */
[--C-:B------:R-:W-:Y:S01]  /*fc30*/  FFMA.FTZ R42, R51, UR45, -R36.reuse ;  /* 0x0000002d332a7c23 */ /* 0x100fe20008010824 */
[----:B------:R-:W-:Y:S01]  /*fc40*/  FFMA.FTZ R175, R54, UR45, -R36 ;  /* 0x0000002d36af7c23 */ /* 0x000fe20008010824 */
[----:B------:R-:W-:Y:S01]  /*fc50*/  FFMA.FTZ R25, R53, UR45, -R10 ;  /* 0x0000002d35197c23 */ /* 0x000fe2000801080a */
[----:B------:R-:W-:Y:S01]  /*fc60*/  FFMA.FTZ R41, R55, UR45, -R36 ;  /* 0x0000002d37297c23 */ /* 0x000fe20008010824 */
[----:B------:R-:W-:Y:S01]  /*fc70*/  FFMA.FTZ R176, R56, UR45, -R10 ;  /* 0x0000002d38b07c23 */ /* 0x000fe2000801080a */
[----:B------:R-:W0:Y:S01]  /*fc80*/  MUFU.EX2 R161, R161 ;  /* 0x000000a100a17308 */ /* 0x000e220000000800 */
[----:B------:R-:W-:Y:S01]  /*fc90*/  FFMA.FTZ R177, R58, UR45, -R36 ;  /* 0x0000002d3ab17c23 */ /* 0x000fe20008010824 */
[----:B------:R-:W-:Y:S01]  /*fca0*/  FFMA.FTZ R24, R57, UR45, -R10 ;  /* 0x0000002d39187c23 */ /* 0x000fe2000801080a */
[----:B------:R-:W-:Y:S01]  /*fcb0*/  FFMA.FTZ R40, R59, UR45, -R36 ;  /* 0x0000002d3b287c23 */ /* 0x000fe20008010824 */
[----:B------:R-:W-:Y:S01]  /*fcc0*/  FFMA.FTZ R178, R60, UR45, -R10 ;  /* 0x0000002d3cb27c23 */ /* 0x000fe2000801080a */
[----:B------:R-:W-:Y:S01]  /*fcd0*/  FFMA.FTZ R179, R62, UR45, -R36 ;  /* 0x0000002d3eb37c23 */ /* 0x000fe20008010824 */
[----:B------:R-:W-:Y:S01]  /*fce0*/  FFMA.FTZ R21, R61, UR45, -R10 ;  /* 0x0000002d3d157c23 */ /* 0x000fe2000801080a */
[----:B------:R-:W-:Y:S01]  /*fcf0*/  FFMA.FTZ R39, R63, UR45, -R36 ;  /* 0x0000002d3f277c23 */ /* 0x000fe20008010824 */
[----:B------:R-:W2:Y:S01]  /*fd00*/  MUFU.EX2 R52, R52 ;  /* 0x0000003400347308 */ /* 0x000ea20000000800 */
[----:B-1----:R-:W-:Y:S01]  /*fd10*/  FFMA.FTZ R3, R7, R8, R26 ;  /* 0x0000000807037223 */ /* 0x002fe2000001001a */
[----:B------:R-:W-:Y:S01]  /*fd20*/  FFMA.FTZ R180, R64, UR45, -R10 ;  /* 0x0000002d40b47c23 */ /* 0x000fe2000801080a */
[----:B------:R-:W-:Y:S01]  /*fd30*/  FFMA.FTZ R181, R66, UR45, -R36 ;  /* 0x0000002d42b57c23 */ /* 0x000fe20008010824 */
[----:B------:R-:W-:Y:S01]  /*fd40*/  FFMA.FTZ R20, R65, UR45, -R10 ;  /* 0x0000002d41147c23 */ /* 0x000fe2000801080a */
[----:B------:R-:W-:Y:S01]  /*fd50*/  FFMA.FTZ R38, R67, UR45, -R36 ;  /* 0x0000002d43267c23 */ /* 0x000fe20008010824 */
[----:B------:R-:W-:Y:S01]  /*fd60*/  FFMA.FTZ R182, R68, UR45, -R10 ;  /* 0x0000002d44b67c23 */ /* 0x000fe2000801080a */
[----:B------:R-:W-:Y:S01]  /*fd70*/  FFMA.FTZ R183, R70, UR45, -R36 ;  /* 0x0000002d46b77c23 */ /* 0x000fe20008010824 */
[----:B------:R-:W1:Y:S01]  /*fd80*/  MUFU.EX2 R162, R162 ;  /* 0x000000a200a27308 */ /* 0x000e620000000800 */
[----:B0-----:R-:W-:Y:S01]  /*fd90*/  FADD.FTZ R31, R161, R34 ;  /* 0x00000022a11f7221 */ /* 0x001fe20000010000 */
[----:B------:R-:W-:Y:S01]  /*fda0*/  FFMA.FTZ R15, R69, UR45, -R10 ;  /* 0x0000002d450f7c23 */ /* 0x000fe2000801080a */
[----:B------:R-:W-:Y:S01]  /*fdb0*/  FFMA.FTZ R37, R71, UR45, -R36 ;  /* 0x0000002d47257c23 */ /* 0x000fe20008010824 */
[----:B------:R-:W-:Y:S01]  /*fdc0*/  FFMA.FTZ R184, R72, UR45, -R10 ;  /* 0x0000002d48b87c23 */ /* 0x000fe2000801080a */
[----:B------:R-:W-:Y:S01]  /*fdd0*/  FFMA.FTZ R185, R74, UR45, -R36 ;  /* 0x0000002d4ab97c23 */ /* 0x000fe20008010824 */
[----:B------:R-:W-:Y:S01]  /*fde0*/  FFMA.FTZ R14, R73, UR45, -R10 ;  /* 0x0000002d490e7c23 */ /* 0x000fe2000801080a */
[----:B------:R-:W-:Y:S01]  /*fdf0*/  FFMA.FTZ R35, R75, UR45, -R36 ;  /* 0x0000002d4b237c23 */ /* 0x000fe20008010824 */
[----:B------:R-:W0:Y:S01]  /*fe00*/  MUFU.EX2 R27, R27 ;  /* 0x0000001b001b7308 */ /* 0x000e220000000800 */
[----:B--2---:R-:W-:Y:S01]  /*fe10*/  FADD.FTZ R8, R52, R3 ;  /* 0x0000000334087221 */ /* 0x004fe20000010000 */
[----:B------:R-:W-:Y:S01]  /*fe20*/  FFMA.FTZ R186, R76, UR45, -R10 ;  /* 0x0000002d4cba7c23 */ /* 0x000fe2000801080a */
[----:B------:R-:W-:Y:S01]  /*fe30*/  FFMA.FTZ R187, R78, UR45, -R36 ;  /* 0x0000002d4ebb7c23 */ /* 0x000fe20008010824 */
[--C-:B------:R-:W-:Y:S01]  /*fe40*/  FFMA.FTZ R13, R77, UR45, -R10.reuse ;  /* 0x0000002d4d0d7c23 */ /* 0x100fe2000801080a */
[----:B------:R-:W-:Y:S01]  /*fe50*/  FFMA.FTZ R188, R80, UR45, -R10 ;  /* 0x0000002d50bc7c23 */ /* 0x000fe2000801080a */
[----:B------:R-:W-:Y:S01]  /*fe60*/  FFMA.FTZ R189, R82, UR45, -R36 ;  /* 0x0000002d52bd7c23 */ /* 0x000fe20008010824 */
[----:B------:R-:W-:Y:S01]  /*fe70*/  LEA R50, R157, R156, 0x3 ;  /* 0x0000009c9d327211 */ /* 0x000fe200078e18ff */
[----:B------:R-:W2:Y:S01]  /*fe80*/  MUFU.EX2 R163, R163 ;  /* 0x000000a300a37308 */ /* 0x000ea20000000800 */
[----:B-1----:R-:W-:Y:S01]  /*fe90*/  FADD.FTZ R34, R162, R31 ;  /* 0x0000001fa2227221 */ /* 0x002fe20000010000 */
[--C-:B------:R-:W-:Y:S01]  /*fea0*/  FFMA.FTZ R11, R81, UR45, -R10.reuse ;  /* 0x0000002d510b7c23 */ /* 0x100fe2000801080a */
[----:B------:R-:W-:Y:S01]  /*feb0*/  FFMA.FTZ R190, R84, UR45, -R10 ;  /* 0x0000002d54be7c23 */ /* 0x000fe2000801080a */
[----:B------:R-:W-:Y:S01]  /*fec0*/  FFMA.FTZ R191, R86, UR45, -R36 ;  /* 0x0000002d56bf7c23 */ /* 0x000fe20008010824 */
[----:B------:R-:W-:-:S03]  /*fed0*/  FFMA.FTZ R10, R85, UR45, -R10 ;  /* 0x0000002d550a7c23 */ /* 0x000fc6000801080a */
        /* <DEDUP_REMOVED lines=52> */
[----:B------:R-:W-:-:S06]  /*10220*/  FFMA.FTZ R34, R79, UR45, -R36 ;  /* 0x0000002d4f227c23 */ /* 0x000fcc0008010824 */
        /* <DEDUP_REMOVED lines=26> */
[--C-:B------:R-:W-:Y:S01]  /*103d0*/  FFMA.FTZ R31, R83, UR45, -R36.reuse ;  /* 0x0000002d531f7c23 */ /* 0x100fe20008010824 */
[----:B------:R-:W-:-:S05]  /*103e0*/  FFMA.FTZ R36, R87, UR45, -R36 ;  /* 0x0000002d57247c23 */ /* 0x000fca0008010824 */
[----:B------:R-:W1:Y:S01]  /*103f0*/  MUFU.EX2 R15, R15 ;  /* 0x0000000f000f7308 */ /* 0x000e620000000800 */
[----:B0-----:R-:W-:-:S07]  /*10400*/  FADD.FTZ R46, R182, R3 ;  /* 0x00000003b62e7221 */ /* 0x001fce0000010000 */
[----:B------:R-:W0:Y:S01]  /*10410*/  MUFU.EX2 R37, R37 ;  /* 0x0000002500257308 */ /* 0x000e220000000800 */
[----:B--2---:R-:W-:-:S07]  /*10420*/  FADD.FTZ R8, R183, R8 ;  /* 0x00000008b7087221 */ /* 0x004fce0000010000 */
[----:B------:R-:W2:Y:S01]  /*10430*/  MUFU.EX2 R184, R184 ;  /* 0x000000b800b87308 */ /* 0x000ea20000000800 */
[----:B-1----:R-:W-:Y:S01]  /*10440*/  FADD.FTZ R3, R15, R46 ;  /* 0x0000002e0f037221 */ /* 0x002fe20000010000 */
[----:B------:R-:W-:-:S06]  /*10450*/  IMAD.U32 R46, RZ, RZ, UR38 ;  /* 0x00000026ff2e7e24 */ /* 0x000fcc000f8e00ff */
[----:B------:R-:W1:Y:S01]  /*10460*/  MUFU.EX2 R185, R185 ;  /* 0x000000b900b97308 */ /* 0x000e620000000800 */
[----:B0-----:R-:W-:-:S07]  /*10470*/  FADD.FTZ R8, R37, R8 ;  /* 0x0000000825087221 */ /* 0x001fce0000010000 */
[----:B------:R-:W0:Y:S01]  /*10480*/  MUFU.EX2 R14, R14 ;  /* 0x0000000e000e7308 */ /* 0x000e220000000800 */
[----:B--2---:R-:W-:Y:S01]  /*10490*/  FADD.FTZ R47, R184, R3 ;  /* 0x00000003b82f7221 */ /* 0x004fe20000010000 */
[----:B------:R-:W-:-:S05]  /*104a0*/  VIADD R3, R50, 0x28840 ;  /* 0x0002884032037836 */ /* 0x000fca0000000000 */
[----:B------:R-:W-:Y:S01]  /*104b0*/  PRMT R3, R46, 0x654, R3 ;  /* 0x000006542e037816 */ /* 0x000fe20000000003 */
[----:B------:R-:W2:Y:S01]  /*104c0*/  MUFU.EX2 R35, R35 ;  /* 0x0000002300237308 */ /* 0x000ea20000000800 */
[----:B-1----:R-:W-:Y:S02]  /*104d0*/  FADD.FTZ R8, R185, R8 ;  /* 0x00000008b9087221 */ /* 0x002fe40000010000 */
[----:B------:R1:W-:Y:S05]  /*104e0*/  SYNCS.ARRIVE.TRANS64.RED.A1T0 RZ, [R3+URZ], RZ ;  /* 0x000000ff03ff79a7 */ /* 0x0003ea000810043f */
[----:B------:R-:W3:Y:S01]  /*104f0*/  MUFU.EX2 R186, R186 ;  /* 0x000000ba00ba7308 */ /* 0x000ee20000000800 */
[----:B0-----:R-:W-:-:S07]  /*10500*/  FADD.FTZ R47, R14, R47 ;  /* 0x0000002f0e2f7221 */ /* 0x001fce0000010000 */
[----:B------:R-:W0:Y:S01]  /*10510*/  MUFU.EX2 R187, R187 ;  /* 0x000000bb00bb7308 */ /* 0x000e220000000800 */
[----:B--2---:R-:W-:-:S07]  /*10520*/  FADD.FTZ R8, R35, R8 ;  /* 0x0000000823087221 */ /* 0x004fce0000010000 */
[----:B------:R-:W1:Y:S01]  /*10530*/  MUFU.EX2 R13, R13 ;  /* 0x0000000d000d7308 */ /* 0x000e620000000800 */
[----:B---3--:R-:W-:-:S07]  /*10540*/  FADD.FTZ R46, R186, R47 ;  /* 0x0000002fba2e7221 */ /* 0x008fce0000010000 */
[----:B------:R-:W2:Y:S01]  /*10550*/  MUFU.EX2 R34, R34 ;  /* 0x0000002200227308 */ /* 0x000ea20000000800 */
[----:B0-----:R-:W-:-:S07]  /*10560*/  FADD.FTZ R47, R187, R8 ;  /* 0x00000008bb2f7221 */ /* 0x001fce0000010000 */
[----:B------:R-:W0:Y:S01]  /*10570*/  MUFU.EX2 R188, R188 ;  /* 0x000000bc00bc7308 */ /* 0x000e220000000800 */
[----:B-1----:R-:W-:-:S07]  /*10580*/  FADD.FTZ R3, R13, R46 ;  /* 0x0000002e0d037221 */ /* 0x002fce0000010000 */
[----:B------:R-:W1:Y:S01]  /*10590*/  MUFU.EX2 R189, R189 ;  /* 0x000000bd00bd7308 */ /* 0x000e620000000800 */
[----:B--2---:R-:W-:-:S07]  /*105a0*/  FADD.FTZ R8, R34, R47 ;  /* 0x0000002f22087221 */ /* 0x004fce0000010000 */
        /* <DEDUP_REMOVED lines=11> */
[----:B--2---:R-:W-:Y:S01]  /*10660*/  FADD.FTZ R47, R191, R8 ;  /* 0x00000008bf2f7221 */ /* 0x004fe20000010000 */
[----:B0-----:R-:W-:-:S03]  /*10670*/  FADD.FTZ R3, R10, R3 ;  /* 0x000000030a037221 */ /* 0x001fc60000010000 */
[----:B-1----:R-:W-:Y:S01]  /*10680*/  FADD.FTZ R8, R36, R47 ;  /* 0x0000002f24087221 */ /* 0x002fe20000010000 */
[----:B------:R-:W-:Y:S06]  /*10690*/  @!P0 BRA `(.L_x_648) ;  /* 0x0000000000048947 */ /* 0x000fec0003800000 */
[----:B------:R-:W-:Y:S01]  /*106a0*/  BPT.TRAP 0x1 ;  /* 0x000000040000795c */ /* 0x000fe20000300000 */
.L_x_648:
[----:B------:R-:W-:Y:S01]  /*106b0*/  IMAD R12, R12, 0x8, R156 ;  /* 0x000000080c0c7824 */ /* 0x000fe200078e029c */
[----:B------:R-:W-:Y:S01]  /*106c0*/  ISETP.GT.AND P1, PT, R9, R194, PT ;  /* 0x000000c20900720c */ /* 0x000fe20003f24270 */
[-C--:B------:R-:W-:Y:S01]  /*106d0*/  FMUL.FTZ R88, R88, R5.reuse ;  /* 0x0000000558587220 */ /* 0x080fe20000410000 */
[----:B------:R-:W-:Y:S01]  /*106e0*/  MOV R47, UR38 ;  /* 0x00000026002f7c02 */ /* 0x000fe20008000f00 */
[----:B------:R-:W-:Y:S01]  /*106f0*/  VIADD R12, R12, 0x28860 ;  /* 0x000288600c0c7836 */ /* 0x000fe20000000000 */
[----:B------:R-:W-:Y:S01]  /*10700*/  F2FP.F16.F32.PACK_AB R160, R161, R160 ;  /* 0x000000a0a1a0723e */ /* 0x000fe200000000ff */
[-C--:B------:R-:W-:Y:S01]  /*10710*/  FMUL.FTZ R89, R89, R5.reuse ;  /* 0x0000000559597220 */ /* 0x080fe20000410000 */
[----:B------:R-:W-:Y:S01]  /*10720*/  F2FP.F16.F32.PACK_AB R162, R163, R162 ;  /* 0x000000a2a3a2723e */ /* 0x000fe200000000ff */
[-C--:B------:R-:W-:Y:S01]  /*10730*/  FMUL.FTZ R92, R92, R5.reuse ;  /* 0x000000055c5c7220 */ /* 0x080fe20000410000 */
[----:B------:R-:W-:Y:S01]  /*10740*/  PRMT R12, R47, 0x654, R12 ;  /* 0x000006542f0c7816 */ /* 0x000fe2000000000c */
[-C--:B------:R-:W-:Y:S01]  /*10750*/  FMUL.FTZ R93, R93, R5.reuse ;  /* 0x000000055d5d7220 */ /* 0x080fe20000410000 */
[----:B------:R-:W-:Y:S01]  /*10760*/  F2FP.F16.F32.PACK_AB R164, R165, R164 ;  /* 0x000000a4a5a4723e */ /* 0x000fe200000000ff */
[-C--:B------:R-:W-:Y:S01]  /*10770*/  FMUL.FTZ R96, R96, R5.reuse ;  /* 0x0000000560607220 */ /* 0x080fe20000410000 */
[----:B------:R0:W-:Y:S01]  /*10780*/  SYNCS.ARRIVE.TRANS64.RED.A1T0 RZ, [R12+URZ], RZ ;  /* 0x000000ff0cff79a7 */ /* 0x0001e2000810043f */
[----:B------:R-:W-:Y:S01]  /*10790*/  F2FP.F16.F32.PACK_AB R188, R11, R188 ;  /* 0x000000bc0bbc723e */ /* 0x000fe200000000ff */
[-C--:B------:R-:W-:Y:S01]  /*107a0*/  FMUL.FTZ R97, R97, R5.reuse ;  /* 0x0000000561617220 */ /* 0x080fe20000410000 */
[----:B------:R-:W-:Y:S01]  /*107b0*/  F2FP.F16.F32.PACK_AB R190, R10, R190 ;  /* 0x000000be0abe723e */ /* 0x000fe200000000ff */
        /* <DEDUP_REMOVED lines=27> */
[----:B------:R-:W-:Y:S01]  /*10970*/  FMUL.FTZ R90, R90, R7 ;  /* 0x000000075a5a7220 */ /* 0x000fe20000410000 */
[----:B------:R-:W-:Y:S01]  /*10980*/  F2FP.F16.F32.PACK_AB R163, R49, R27 ;  /* 0x0000001b31a3723e */ /* 0x000fe200000000ff */
[-C--:B------:R-:W-:Y:S01]  /*10990*/  FMUL.FTZ R91, R91, R7.reuse ;  /* 0x000000075b5b7220 */ /* 0x080fe20000410000 */
        /* <DEDUP_REMOVED lines=52> */
[-C--:B------:R-:W-:Y:S01]  /*10ce0*/  FMUL.FTZ R147, R147, R7.reuse ;  /* 0x0000000793937220 */ /* 0x080fe20000410000 */
[-C--:B------:R-:W-:Y:S01]  /*10cf0*/  FMUL.FTZ R150, R150, R7.reuse ;  /* 0x0000000796967220 */ /* 0x080fe20000410000 */
[----:B------:R-:W-:Y:S01]  /*10d00*/  FMUL.FTZ R151, R151, R7 ;  /* 0x0000000797977220 */ /* 0x000fe20000410000 */
[----:B------:R-:W-:Y:S01]  /*10d10*/  VIADD R9, R9, 0xffffffff ;  /* 0xffffffff09097836 */ /* 0x000fe20000000000 */
[----:B------:R-:W-:Y:S01]  /*10d20*/  MOV R11, R4 ;  /* 0x00000004000b7202 */ /* 0x000fe20000000f00 */
[----:B------:R-:W-:-:S02]  /*10d30*/  IMAD.MOV.U32 R10, RZ, RZ, R6 ;  /* 0x000000ffff0a7224 */ /* 0x000fc400078e0006 */
[----:B------:R-:W-:Y:S02]  /*10d40*/  IMAD.MOV.U32 R5, RZ, RZ, R158 ;  /* 0x000000ffff057224 */ /* 0x000fe400078e009e */
[----:B0-----:R-:W-:Y:S01]  /*10d50*/  IMAD.MOV.U32 R12, RZ, RZ, R157 ;  /* 0x000000ffff0c7224 */ /* 0x001fe200078e009d */
[----:B------:R-:W-:Y:S06]  /*10d60*/  @P1 BRA `(.L_x_649) ;  /* 0xffffffdc00741947 */ /* 0x000fec000383ffff */
.L_x_637:
[----:B------:R-:W-:Y:S05]  /*10d70*/  WARPSYNC.ALL ;  /* 0x0000000000007948 */ /* 0x000fea0003800000 */
[----:B------:R-:W-:Y:S06]  /*10d80*/  BAR.ARV 0x8, 0x180 ;  /* 0x0206000000007b1d */ /* 0x000fec0000002000 */
[----:B------:R-:W-:Y:S05]  /*10d90*/  @!P0 BRA `(.L_x_650) ;  /* 0x0000000000048947 */ /* 0x000fea0003800000 */
[----:B------:R-:W-:Y:S01]  /*10da0*/  BPT.TRAP 0x1 ;  /* 0x000000040000795c */ /* 0x000fe20000300000 */
.L_x_650:
[----:B------:R-:W-:Y:S01]  /*10db0*/  IMAD R15, R157, 0x8, R156 ;  /* 0x000000089d0f7824 */ /* 0x000fe200078e029c */
[----:B------:R-:W-:-:S04]  /*10dc0*/  SHF.L.U32 R0, R158, 0x1f, RZ ;  /* 0x0000001f9e007819 */ /* 0x000fc800000006ff */
[----:B------:R0:W1:Y:S01]  /*10dd0*/  SYNCS.PHASECHK.TRANS64.TRYWAIT P1, [R15+URZ+0x28850], R0 ;  /* 0x028850000f0075a7 */ /* 0x000062000802017f */
[----:B------:R-:W-:Y:S05]  /*10de0*/  @!P0 BRA `(.L_x_651) ;  /* 0x0000000000048947 */ /* 0x000fea0003800000 */
[----:B------:R-:W-:Y:S01]  /*10df0*/  BPT.TRAP 0x1 ;  /* 0x000000040000795c */ /* 0x000fe20000300000 */
.L_x_651:
[----:B------:R-:W-:-:S04]  /*10e00*/  IADD3 R156, R156, 0x400, RZ ;  /* 0x000004009c9c7810 */ /* 0x000fc80007ffe0ff */
[----:B------:R-:W-:-:S04]  /*10e10*/  SHF.R.U32.HI R156, RZ, 0x4, R156 ;  /* 0x00000004ff9c7819 */ /* 0x000fc8000001169c */
[----:B------:R-:W-:-:S04]  /*10e20*/  LOP3.LUT R156, R156, 0x3fff, RZ, 0xc0, !PT ;  /* 0x00003fff9c9c7812 */ /* 0x000fc800078ec0ff */
[----:B------:R-:W-:Y:S01]  /*10e30*/  LOP3.LUT R156, R156, 0x4000000, RZ, 0xfc, !PT ;  /* 0x040000009c9c7812 */ /* 0x000fe200078efcff */
[----:B-1----:R-:W-:Y:S06]  /*10e40*/  @P1 BRA `(.L_x_652) ;  /* 0x0000000000081947 */ /* 0x002fec0003800000 */
[----:B------:R-:W1:Y:S02]  /*10e50*/  SYNCS.PHASECHK.TRANS64.TRYWAIT P1, [R15+URZ+0x28850], R0 ;  /* 0x028850000f0075a7 */ /* 0x000e64000802017f */
[----:B-1----:R-:W-:Y:S05]  /*10e60*/  @!P1 BRA `(.L_x_653) ;  /* 0x000000bc00849947 */ /* 0x002fea0003800000 */
.L_x_652:
[----:B------:R-:W-:Y:S01]  /*10e70*/  IMAD R10, R157, 0x800, R156 ;  /* 0x000008009d0a7824 */ /* 0x000fe200078e029c */
[----:B------:R-:W-:Y:S05]  /*10e80*/  WARPSYNC.ALL ;  /* 0x0000000000007948 */ /* 0x000fea0003800000 */
[----:B------:R-:W-:Y:S01]  /*10e90*/  IMAD.MOV.U32 R11, RZ, RZ, 0x40000040 ;  /* 0x40000040ff0b7424 */ /* 0x000fe200078e00ff */
[C---:B------:R-:W-:Y:S01]  /*10ea0*/  R2UR UR6, R10.reuse ;  /* 0x000000000a0672ca */ /* 0x040fe200000e0000 */
[----:B------:R-:W-:Y:S01]  /*10eb0*/  WARPGROUP.ARRIVE ;  /* 0x00000000000079c5 */ /* 0x000fe20000000000 */
[----:B------:R-:W-:Y:S01]  /*10ec0*/  VIADD R12, R10, 0x80 ;  /* 0x000000800a0c7836 */ /* 0x000fe20000000000 */
[----:B------:R-:W-:Y:S01]  /*10ed0*/  MOV R13, 0x40000040 ;  /* 0x40000040000d7802 */ /* 0x000fe20000000f00 */
[----:B01----:R-:W0:Y:S01]  /*10ee0*/  SHFL.BFLY PT, R0, R3, 0x2, 0x1f ;  /* 0x0c401f0003007f89 */ /* 0x003e2200000e0000 */
[----:B------:R-:W-:Y:S01]  /*10ef0*/  R2UR UR7, R11 ;  /* 0x000000000b0772ca */ /* 0x000fe200000e0000 */
[----:B------:R-:W-:Y:S01]  /*10f00*/  IMAD.MOV.U32 R69, RZ, RZ, RZ ;  /* 0x000000ffff457224 */ /* 0x000fe200078e00ff */
[----:B------:R-:W-:Y:S01]  /*10f10*/  MOV R11, 0x40000040 ;  /* 0x40000040000b7802 */ /* 0x000fe20000000f00 */
[----:B------:R-:W1:Y:S01]  /*10f20*/  SHFL.BFLY PT, R5, R8, 0x2, 0x1f ;  /* 0x0c401f0008057f89 */ /* 0x000e6200000e0000 */
[----:B------:R-:W-:-:S09]  /*10f30*/  MOV R14, UR45 ;  /* 0x0000002d000e7c02 */ /* 0x000fd20008000f00 */
[----:B------:R-:W-:Y:S01]  /*10f40*/  HGMMA.64x128x16.F32 R88, R160, gdesc[UR4].tnspB, R88, gsb0 ;  /* 0x41e00004a0587df0 */ /* 0x000fe20008000858 */
[----:B------:R-:W-:Y:S01]  /*10f50*/  R2UR UR6, R12 ;  /* 0x000000000c0672ca */ /* 0x000fe200000e0000 */
[----:B------:R-:W-:Y:S01]  /*10f60*/  VIADD R12, R10, 0x100 ;  /* 0x000001000a0c7836 */ /* 0x000fe20000000000 */
[----:B------:R-:W-:Y:S01]  /*10f70*/  R2UR UR7, R13 ;  /* 0x000000000d0772ca */ /* 0x000fe200000e0000 */
[----:B------:R-:W-:Y:S02]  /*10f80*/  IMAD.MOV.U32 R13, RZ, RZ, 0x40000040 ;  /* 0x40000040ff0d7424 */ /* 0x000fe400078e00ff */
[----:B0-----:R-:W-:Y:S01]  /*10f90*/  FADD.FTZ R0, R0, R3 ;  /* 0x0000000300007221 */ /* 0x001fe20000010000 */
[----:B------:R-:W-:Y:S02]  /*10fa0*/  IMAD.MOV.U32 R3, RZ, RZ, -0x800000 ;  /* 0xff800000ff037424 */ /* 0x000fe400078e00ff */
[----:B-1----:R-:W-:Y:S02]  /*10fb0*/  FADD.FTZ R7, R5, R8 ;  /* 0x0000000805077221 */ /* 0x002fe40000010000 */
[----:B------:R-:W0:Y:S01]  /*10fc0*/  SHFL.BFLY PT, R5, R0, 0x1, 0x1f ;  /* 0x0c201f0000057f89 */ /* 0x000e2200000e0000 */
[----:B------:R-:W-:-:S02]  /*10fd0*/  WARPGROUP.DEPBAR.LE gsb0, 0x0 ;  /* 0x00008000000079c5 */ /* 0x000fc40000010000 */
[----:B------:R-:W-:-:S06]  /*10fe0*/  WARPGROUP.ARRIVE ;  /* 0x00000000000079c5 */ /* 0x000fcc0000000000 */
[----:B------:R-:W-:Y:S01]  /*10ff0*/  HGMMA.64x128x16.F32 R88, R164, gdesc[UR4].tnspB, R88, gsb0 ;  /* 0x41e00004a4587df0 */ /* 0x000fe20008000858 */
[----:B------:R-:W-:Y:S01]  /*11000*/  R2UR UR6, R12 ;  /* 0x000000000c0672ca */ /* 0x000fe200000e0000 */
[----:B------:R-:W-:Y:S01]  /*11010*/  VIADD R12, R10, 0x180 ;  /* 0x000001800a0c7836 */ /* 0x000fe20000000000 */
[----:B------:R-:W-:Y:S02]  /*11020*/  R2UR UR7, R13 ;  /* 0x000000000d0772ca */ /* 0x000fe400000e0000 */
[----:B------:R-:W-:Y:S01]  /*11030*/  MOV R13, 0x40000040 ;  /* 0x40000040000d7802 */ /* 0x000fe20000000f00 */
        /* <DEDUP_REMOVED lines=18> */
[C---:B------:R-:W-:Y:S01]  /*11160*/  VIADD R12, R10.reuse, 0x300 ;  /* 0x000003000a0c7836 */ /* 0x040fe20000000000 */
[----:B------:R-:W-:Y:S01]  /*11170*/  R2UR UR7, R13 ;  /* 0x000000000d0772ca */ /* 0x000fe200000e0000 */
[----:B------:R-:W-:Y:S02]  /*11180*/  IMAD.MOV.U32 R13, RZ, RZ, 0x40000040 ;  /* 0x40000040ff0d7424 */ /* 0x000fe400078e00ff */
[----:B------:R-:W-:Y:S01]  /*11190*/  VIADD R10, R10, 0x380 ;  /* 0x000003800a0a7836 */ /* 0x000fe20000000000 */
[----:B------:R-:W-:Y:S02]  /*111a0*/  WARPGROUP.DEPBAR.LE gsb0, 0x0 ;  /* 0x00008000000079c5 */ /* 0x000fe40000010000 */
[----:B------:R-:W-:-:S07]  /*111b0*/  WARPGROUP.ARRIVE ;  /* 0x00000000000079c5 */ /* 0x000fce0000000000 */
[----:B------:R-:W-:Y:S01]  /*111c0*/  HGMMA.64x128x16.F32 R88, R180, gdesc[UR4].tnspB, R88, gsb0 ;  /* 0x41e00004b4587df0 */ /* 0x000fe20008000858 */
[----:B------:R-:W-:Y:S01]  /*111d0*/  R2UR UR6, R12 ;  /* 0x000000000c0672ca */ /* 0x000fe200000e0000 */
[----:B0-----:R-:W-:Y:S01]  /*111e0*/  FADD.FTZ R12, R0, R5 ;  /* 0x00000005000c7221 */ /* 0x001fe20000010000 */
[----:B------:R-:W-:Y:S01]  /*111f0*/  R2UR UR7, R13 ;  /* 0x000000000d0772ca */ /* 0x000fe200000e0000 */
[----:B------:R-:W-:Y:S02]  /*11200*/  IMAD.U32 R5, RZ, RZ, UR45 ;  /* 0x0000002dff057e24 */ /* 0x000fe4000f8e00ff */
[----:B------:R-:W-:Y:S01]  /*11210*/  IMAD.MOV.U32 R0, RZ, RZ, -0x800000 ;  /* 0xff800000ff007424 */ /* 0x000fe200078e00ff */
[----:B------:R-:W-:-:S13]  /*11220*/  FSETP.NE.FTZ.AND P1, PT, R12, RZ, PT ;  /* 0x000000ff0c00720b */ /* 0x000fda0003f35000 */
[----:B------:R-:W0:Y:S01]  /*11230*/  @P1 MUFU.LG2 R9, R12 ;  /* 0x0000000c00091308 */ /* 0x000e220000000c00 */
[----:B------:R-:W-:-:S07]  /*11240*/  @P1 FMUL.FTZ R5, R5, 0.69314718246459960938 ;  /* 0x3f31721805051820 */ /* 0x000fce0000410000 */
[----:B------:R-:W-:Y:S01]  /*11250*/  @P1 MUFU.RCP R69, R12 ;  /* 0x0000000c00451308 */ /* 0x000fe20000001000 */
[----:B0-----:R-:W-:-:S04]  /*11260*/  @P1 FMUL.FTZ R8, R9, 0.69314718246459960938 ;  /* 0x3f31721809081820 */ /* 0x001fc80000410000 */
[----:B------:R-:W-:Y:S01]  /*11270*/  @P1 FFMA.FTZ R3, R5, R4, R8 ;  /* 0x0000000405031223 */ /* 0x000fe20000010008 */
[----:B------:R-:W-:Y:S02]  /*11280*/  WARPGROUP.DEPBAR.LE gsb0, 0x0 ;  /* 0x00008000000079c5 */ /* 0x000fe40000010000 */
[----:B------:R-:W-:-:S06]  /*11290*/  WARPGROUP.ARRIVE ;  /* 0x00000000000079c5 */ /* 0x000fcc0000000000 */
[----:B------:R-:W-:Y:S01]  /*112a0*/  HGMMA.64x128x16.F32 R88, R184, gdesc[UR4].tnspB, R88, gsb0 ;  /* 0x41e00004b8587df0 */ /* 0x000fe20008000858 */
[----:B------:R-:W-:Y:S02]  /*112b0*/  R2UR UR6, R10 ;  /* 0x000000000a0672ca */ /* 0x000fe400000e0000 */
[----:B------:R-:W-:Y:S01]  /*112c0*/  R2UR UR7, R11 ;  /* 0x000000000b0772ca */ /* 0x000fe200000e0000 */
[----:B------:R-:W0:Y:S02]  /*112d0*/  SHFL.BFLY PT, R10, R7, 0x1, 0x1f ;  /* 0x0c201f00070a7f89 */ /* 0x000e2400000e0000 */
[----:B0-----:R-:W-:Y:S01]  /*112e0*/  FADD.FTZ R13, R7, R10 ;  /* 0x0000000a070d7221 */ /* 0x001fe20000010000 */
[----:B------:R-:W-:-:S04]  /*112f0*/  IMAD.MOV.U32 R10, RZ, RZ, RZ ;  /* 0x000000ffff0a7224 */ /* 0x000fc800078e00ff */
[----:B------:R-:W-:-:S13]  /*11300*/  FSETP.NE.FTZ.AND P2, PT, R13, RZ, PT ;  /* 0x000000ff0d00720b */ /* 0x000fda0003f55000 */
[----:B------:R-:W0:Y:S01]  /*11310*/  @P2 MUFU.LG2 R11, R13 ;  /* 0x0000000d000b2308 */ /* 0x000e220000000c00 */
[----:B------:R-:W-:-:S07]  /*11320*/  @P2 FMUL.FTZ R14, R14, 0.69314718246459960938 ;  /* 0x3f3172180e0e2820 */ /* 0x000fce0000410000 */
[----:B------:R1:W2:Y:S01]  /*11330*/  @P2 MUFU.RCP R10, R13 ;  /* 0x0000000d000a2308 */ /* 0x0002a20000001000 */
[----:B0-----:R-:W-:-:S04]  /*11340*/  @P2 FMUL.FTZ R11, R11, 0.69314718246459960938 ;  /* 0x3f3172180b0b2820 */ /* 0x001fc80000410000 */
[----:B------:R-:W-:Y:S01]  /*11350*/  @P2 FFMA.FTZ R0, R14, R6, R11 ;  /* 0x000000060e002223 */ /* 0x000fe2000001000b */
[----:B------:R-:W-:Y:S02]  /*11360*/  WARPGROUP.DEPBAR.LE gsb0, 0x0 ;  /* 0x00008000000079c5 */ /* 0x000fe40000010000 */
[----:B------:R-:W-:-:S06]  /*11370*/  WARPGROUP.ARRIVE ;  /* 0x00000000000079c5 */ /* 0x000fcc0000000000 */
[----:B------:R-:W-:Y:S03]  /*11380*/  HGMMA.64x128x16.F32 R88, R188, gdesc[UR4].tnspB, R88, gsb0 ;  /* 0x41e00004bc587df0 */ /* 0x000fe60008000858 */
[----:B------:R-:W-:Y:S02]  /*11390*/  WARPGROUP.DEPBAR.LE gsb0, 0x0 ;  /* 0x00008000000079c5 */ /* 0x000fe40000010000 */
[----:B-12---:R-:W-:Y:S05]  /*113a0*/  @!P0 BRA `(.L_x_654) ;  /* 0x0000000000048947 */ /* 0x006fea0003800000 */
[----:B------:R-:W-:Y:S01]  /*113b0*/  BPT.TRAP 0x1 ;  /* 0x000000040000795c */ /* 0x000fe20000300000 */
.L_x_654:
[----:B------:R-:W-:Y:S01]  /*113c0*/  VIADD R4, R15, 0x28860 ;  /* 0x000288600f047836 */ /* 0x000fe20000000000 */
[----:B------:R-:W-:Y:S01]  /*113d0*/  MOV R5, UR38 ;  /* 0x0000002600057c02 */ /* 0x000fe20008000f00 */
[----:B------:R-:W-:Y:S02]  /*113e0*/  VIADD R157, R157, 0x1 ;  /* 0x000000019d9d7836 */ /* 0x000fe40000000000 */
[-C--:B------:R-:W-:Y:S01]  /*113f0*/  FMUL.FTZ R20, R88, R69.reuse ;  /* 0x0000004558147220 */ /* 0x080fe20000410000 */
[-C--:B------:R-:W-:Y:S01]  /*11400*/  FMUL.FTZ R21, R89, R69.reuse ;  /* 0x0000004559157220 */ /* 0x080fe20000410000 */
[----:B------:R-:W-:Y:S01]  /*11410*/  PRMT R4, R5, 0x654, R4 ;  /* 0x0000065405047816 */ /* 0x000fe20000000004 */
[-C--:B------:R-:W-:Y:S01]  /*11420*/  FMUL.FTZ R40, R92, R69.reuse ;  /* 0x000000455c287220 */ /* 0x080fe20000410000 */
[----:B------:R-:W-:Y:S01]  /*11430*/  ISETP.NE.AND P1, PT, R157, 0x2, PT ;  /* 0x000000029d00780c */ /* 0x000fe20003f25270 */
[-C--:B------:R-:W-:Y:S01]  /*11440*/  FMUL.FTZ R41, R93, R69.reuse ;  /* 0x000000455d297220 */ /* 0x080fe20000410000 */
[----:B------:R0:W-:Y:S01]  /*11450*/  SYNCS.ARRIVE.TRANS64.RED.A1T0 RZ, [R4+URZ], RZ ;  /* 0x000000ff04ff79a7 */ /* 0x0001e2000810043f */
[-C--:B------:R-:W-:Y:S01]  /*11460*/  FMUL.FTZ R42, R96, R69.reuse ;  /* 0x00000045602a7220 */ /* 0x080fe20000410000 */
[----:B------:R-:W-:Y:S01]  /*11470*/  SEL R5, RZ, 0x1, P1 ;  /* 0x00000001ff057807 */ /* 0x000fe20000800000 */
        /* <DEDUP_REMOVED lines=60> */
[----:B------:R-:W-:Y:S01]  /*11840*/  LOP3.LUT R158, R158, R5, RZ, 0x3c, !PT ;  /* 0x000000059e9e7212 */ /* 0x000fe200078e3cff */
[----:B------:R-:W-:Y:S01]  /*11850*/  UIADD3 UR39, UR39, 0x1, URZ ;  /* 0x0000000127277890 */ /* 0x000fe2000fffe03f */
[----:B0-----:R-:W-:-:S11]  /*11860*/  SEL R157, R157, RZ, P1 ;  /* 0x000000ff9d9d7207 */ /* 0x001fd60000800000 */
.L_x_590:
[----:B------:R-:W-:Y:S05]  /*11870*/  WARPSYNC.ALL ;  /* 0x0000000000007948 */ /* 0x000fea0003800000 */
[----:B------:R-:W0:Y:S08]  /*11880*/  S2UR UR38, SR_CgaCtaId ;  /* 0x00000000002679c3 */ /* 0x000e300000008800 */
[----:B------:R-:W-:Y:S06]  /*11890*/  BAR.SYNC.DEFER_BLOCKING 0x5, 0x180 ;  /* 0x0146000000007b1d */ /* 0x000fec0000010000 */
[----:B------:R-:W-:Y:S01]  /*118a0*/  UMOV UR4, 0x400 ;  /* 0x0000040000047882 */ /* 0x000fe20000000000 */
[----:B------:R-:W-:Y:S01]  /*118b0*/  BSSY B0, `(.L_x_655) ;  /* 0x00002f0000007945 */ /* 0x000fe20003800000 */
[----:B0-----:R-:W-:-:S06]  /*118c0*/  ULEA UR4, UR38, UR4, 0x18 ;  /* 0x0000000426047291 */ /* 0x001fcc000f8ec03f */
[----:B------:R-:W-:-:S05]  /*118d0*/  IMAD.U32 R156, RZ, RZ, UR4 ;  /* 0x00000004ff9c7e24 */ /* 0x000fca000f8e00ff */
[----:B------:R0:W1:Y:S01]  /*118e0*/  LDS.128 R28, [R156+0x288d0] ;  /* 0x0288d0009c1c7984 */ /* 0x0000620000000c00 */
[----:B------:R-:W-:Y:S06]  /*118f0*/  BAR.ARV 0x4, 0x180 ;  /* 0x0106000000007b1d */ /* 0x000fec0000002000 */
[----:B------:R-:W-:Y:S05]  /*11900*/  @P0 BRA `(.L_x_656) ;  /* 0x0000002000a40947 */ /* 0x000fea0003800000 */
[----:B------:R-:W3:Y:S01]  /*11910*/  LDL R4, [R1+0x1c] ;  /* 0x00001c0001047983 */ /* 0x000ee20000100800 */
[----:B------:R-:W-:Y:S01]  /*11920*/  ULDC UR4, c[0x0][0xad4] ;  /* 0x0002b50000047ab9 */ /* 0x000fe20000000800 */
[----:B------:R-:W-:Y:S01]  /*11930*/  F2FP.F16.F32.PACK_AB R34, R61, R60 ;  /* 0x0000003c3d22723e */ /* 0x000fe200000000ff */
[----:B------:R-:W4:Y:S01]  /*11940*/  S2R R5, SR_SWINHI ;  /* 0x0000000000057919 */ /* 0x000f220000002f00 */
[----:B------:R-:W-:Y:S02]  /*11950*/  F2FP.F16.F32.PACK_AB R36, R63, R62 ;  /* 0x0000003e3f24723e */ /* 0x000fe400000000ff */
[----:B------:R-:W-:Y:S02]  /*11960*/  MOV R92, R156 ;  /* 0x0000009c005c7202 */ /* 0x000fe40000000f00 */
[----:B----4-:R-:W-:-:S03]  /*11970*/  MOV R93, R5 ;  /* 0x00000005005d7202 */ /* 0x010fc60000000f00 */
[----:B---3--:R-:W-:-:S03]  /*11980*/  IMAD.WIDE R8, R4, 0x2, R92 ;  /* 0x0000000204087825 */ /* 0x008fc600078e025c */
[C---:B------:R-:W-:Y:S02]  /*11990*/  IADD3 R37, P0, R8.reuse, 0x40, RZ ;  /* 0x0000004008257810 */ /* 0x040fe40007f1e0ff */
[----:B------:R-:W-:Y:S02]  /*119a0*/  IADD3 R35, P5, R8, 0x20, RZ ;  /* 0x0000002008237810 */ /* 0x000fe40007fbe0ff */
[----:B------:R-:W-:Y:S02]  /*119b0*/  IADD3.X R25, RZ, R9, RZ, P0, !PT ;  /* 0x00000009ff197210 */ /* 0x000fe400007fe4ff */
[----:B------:R-:W-:Y:S01]  /*119c0*/  ISETP.NE.AND P0, PT, R204, RZ, PT ;  /* 0x000000ffcc00720c */ /* 0x000fe20003f05270 */
[--C-:B------:R-:W-:Y:S01]  /*119d0*/  IMAD.X R27, RZ, RZ, R9.reuse, P5 ;  /* 0x000000ffff1b7224 */ /* 0x100fe200028e0609 */
[----:B------:R-:W-:Y:S02]  /*119e0*/  IADD3 R39, P1, R8, 0x60, RZ ;  /* 0x0000006008277810 */ /* 0x000fe40007f3e0ff */
[----:B------:R-:W-:Y:S01]  /*119f0*/  SEL R204, R204, UR4, P0 ;  /* 0x00000004cccc7c07 */ /* 0x000fe20008000000 */
[----:B------:R-:W-:Y:S05]  /*11a00*/  WARPSYNC.ALL ;  /* 0x0000000000007948 */ /* 0x000fea0003800000 */
[----:B------:R-:W-:Y:S01]  /*11a10*/  LOP3.LUT R11, R8, 0x380, RZ, 0xc0, !PT ;  /* 0x00000380080b7812 */ /* 0x000fe200078ec0ff */
[----:B------:R-:W-:Y:S01]  /*11a20*/  IMAD.X R15, RZ, RZ, R9, P1 ;  /* 0x000000ffff0f7224 */ /* 0x000fe200008e0609 */
[----:B------:R-:W-:Y:S01]  /*11a30*/  LOP3.LUT R4, R35, 0x380, RZ, 0xc0, !PT ;  /* 0x0000038023047812 */ /* 0x000fe200078ec0ff */
[----:B------:R-:W-:Y:S01]  /*11a40*/  ULDC.64 UR6, c[0x0][0xc08] ;  /* 0x0003020000067ab9 */ /* 0x000fe20000000a00 */
[----:B------:R-:W-:Y:S01]  /*11a50*/  LOP3.LUT R10, R39, 0x380, RZ, 0xc0, !PT ;  /* 0x00000380270a7812 */ /* 0x000fe200078ec0ff */
[----:B------:R-:W-:Y:S01]  /*11a60*/  ULDC.64 UR4, c[0x0][0xc00] ;  /* 0x0003000000047ab9 */ /* 0x000fe20000000a00 */
[----:B------:R-:W-:-:S02]  /*11a70*/  LOP3.LUT R6, R37, 0x380, RZ, 0xc0, !PT ;  /* 0x0000038025067812 */ /* 0x000fc400078ec0ff */
[----:B------:R-:W-:Y:S02]  /*11a80*/  SHF.R.U64 R11, R11, 0x3, RZ ;  /* 0x000000030b0b7819 */ /* 0x000fe400000012ff */
[----:B------:R-:W-:Y:S02]  /*11a90*/  SHF.R.U64 R4, R4, 0x3, RZ ;  /* 0x0000000304047819 */ /* 0x000fe400000012ff */
[C---:B------:R-:W-:Y:S02]  /*11aa0*/  IADD3 R95, P2, R8.reuse, 0x4000, RZ ;  /* 0x00004000085f7810 */ /* 0x040fe40007f5e0ff */
[----:B-1----:R-:W-:Y:S02]  /*11ab0*/  IADD3 R28, P5, R8, 0x4060, RZ ;  /* 0x00004060081c7810 */ /* 0x002fe40007fbe0ff */
[----:B------:R-:W-:Y:S01]  /*11ac0*/  SHF.R.U64 R10, R10, 0x3, RZ ;  /* 0x000000030a0a7819 */ /* 0x000fe200000012ff */
[--C-:B--2---:R-:W-:Y:S01]  /*11ad0*/  IMAD.X R13, RZ, RZ, R9.reuse, P2 ;  /* 0x000000ffff0d7224 */ /* 0x104fe200010e0609 */
[----:B------:R-:W-:Y:S01]  /*11ae0*/  IADD3 R107, P4, R8, 0x4040, RZ ;  /* 0x00004040086b7810 */ /* 0x000fe20007f9e0ff */
[----:B------:R-:W-:Y:S01]  /*11af0*/  IMAD.X R33, RZ, RZ, R9, P5 ;  /* 0x000000ffff217224 */ /* 0x000fe200028e0609 */
[----:B------:R-:W-:Y:S01]  /*11b00*/  SHF.R.U64 R6, R6, 0x3, RZ ;  /* 0x0000000306067819 */ /* 0x000fe200000012ff */
[----:B------:R-:W-:Y:S01]  /*11b10*/  BAR.SYNC.DEFER_BLOCKING 0x1, 0x100 ;  /* 0x0044000000007b1d */ /* 0x000fe20000010000 */
[----:B------:R-:W-:-:S02]  /*11b20*/  IADD3 R97, P3, R8, 0x4020, RZ ;  /* 0x0000402008617810 */ /* 0x000fc40007f7e0ff */
[----:B------:R-:W-:Y:S02]  /*11b30*/  LOP3.LUT R8, R11, R8, RZ, 0x3c, !PT ;  /* 0x000000080b087212 */ /* 0x000fe400078e3cff */
[----:B------:R-:W-:Y:S01]  /*11b40*/  LOP3.LUT R26, R4, R35, RZ, 0x3c, !PT ;  /* 0x00000023041a7212 */ /* 0x000fe200078e3cff */
[----:B------:R-:W-:Y:S01]  /*11b50*/  IMAD.X R7, RZ, RZ, R9, P3 ;  /* 0x000000ffff077224 */ /* 0x000fe200018e0609 */
[----:B------:R-:W-:Y:S02]  /*11b60*/  LOP3.LUT R14, R10, R39, RZ, 0x3c, !PT ;  /* 0x000000270a0e7212 */ /* 0x000fe400078e3cff */
[----:B------:R-:W-:Y:S02]  /*11b70*/  LOP3.LUT R4, R95, 0x380, RZ, 0xc0, !PT ;  /* 0x000003805f047812 */ /* 0x000fe400078ec0ff */
[----:B------:R-:W-:Y:S02]  /*11b80*/  LOP3.LUT R11, R28, 0x380, RZ, 0xc0, !PT ;  /* 0x000003801c0b7812 */ /* 0x000fe400078ec0ff */
[----:B-----5:R-:W-:-:S02]  /*11b90*/  LOP3.LUT R24, R6, R37, RZ, 0x3c, !PT ;  /* 0x0000002506187212 */ /* 0x020fc400078e3cff */
[----:B------:R-:W-:Y:S02]  /*11ba0*/  LOP3.LUT R10, R107, 0x380, RZ, 0xc0, !PT ;  /* 0x000003806b0a7812 */ /* 0x000fe400078ec0ff */
[----:B------:R-:W-:Y:S02]  /*11bb0*/  LOP3.LUT R6, R97, 0x380, RZ, 0xc0, !PT ;  /* 0x0000038061067812 */ /* 0x000fe400078ec0ff */
[----:B------:R-:W-:Y:S02]  /*11bc0*/  SHF.R.U64 R4, R4, 0x3, RZ ;  /* 0x0000000304047819 */ /* 0x000fe400000012ff */
[----:B------:R-:W-:Y:S02]  /*11bd0*/  SHF.R.U64 R11, R11, 0x3, RZ ;  /* 0x000000030b0b7819 */ /* 0x000fe400000012ff */
[----:B------:R-:W-:Y:S02]  /*11be0*/  SHF.R.U64 R10, R10, 0x3, RZ ;  /* 0x000000030a0a7819 */ /* 0x000fe400000012ff */
[----:B------:R-:W-:-:S02]  /*11bf0*/  SHF.R.U64 R6, R6, 0x3, RZ ;  /* 0x0000000306067819 */ /* 0x000fc400000012ff */
[----:B------:R-:W-:Y:S02]  /*11c00*/  LOP3.LUT R12, R4, R95, RZ, 0x3c, !PT ;  /* 0x0000005f040c7212 */ /* 0x000fe400078e3cff */
[----:B------:R-:W-:Y:S02]  /*11c10*/  LOP3.LUT R32, R11, R28, RZ, 0x3c, !PT ;  /* 0x0000001c0b207212 */ /* 0x000fe400078e3cff */
[----:B------:R-:W-:Y:S02]  /*11c20*/  IADD3.X R5, RZ, R9, RZ, P4, !PT ;  /* 0x00000009ff057210 */ /* 0x000fe400027fe4ff */
[----:B------:R-:W-:Y:S02]  /*11c30*/  LOP3.LUT R4, R10, R107, RZ, 0x3c, !PT ;  /* 0x0000006b0a047212 */ /* 0x000fe400078e3cff */
[----:B------:R-:W-:Y:S02]  /*11c40*/  MOV R28, R8 ;  /* 0x00000008001c7202 */ /* 0x000fe40000000f00 */
[----:B------:R-:W-:-:S02]  /*11c50*/  LOP3.LUT R6, R6, R97, RZ, 0x3c, !PT ;  /* 0x0000006106067212 */ /* 0x000fc400078e3cff */
[----:B------:R-:W-:Y:S02]  /*11c60*/  F2FP.F16.F32.PACK_AB R8, R21, R20 ;  /* 0x000000141508723e */ /* 0x000fe400000000ff */
[----:B------:R-:W-:Y:S02]  /*11c70*/  F2FP.F16.F32.PACK_AB R9, R71, R70 ;  /* 0x000000464709723e */ /* 0x000fe400000000ff */
[----:B------:R-:W-:Y:S02]  /*11c80*/  F2FP.F16.F32.PACK_AB R10, R41, R40 ;  /* 0x00000028290a723e */ /* 0x000fe400000000ff */
[----:B------:R-:W-:Y:S02]  /*11c90*/  F2FP.F16.F32.PACK_AB R11, R73, R72 ;  /* 0x00000048490b723e */ /* 0x000fe400000000ff */
[----:B------:R-:W-:Y:S02]  /*11ca0*/  MOV R95, R6 ;  /* 0x00000006005f7202 */ /* 0x000fe40000000f00 */
[----:B------:R-:W-:Y:S01]  /*11cb0*/  MOV R94, R4 ;  /* 0x00000004005e7202 */ /* 0x000fe20000000f00 */
[----:B------:R1:W-:Y:S01]  /*11cc0*/  STSM.16.M88.4 [R28], R8 ;  /* 0x000000081c007844 */ /* 0x0003e20000000200 */
[----:B------:R-:W-:-:S02]  /*11cd0*/  MOV R37, R26 ;  /* 0x0000001a00257202 */ /* 0x000fc40000000f00 */
[----:B------:R-:W-:Y:S02]  /*11ce0*/  F2FP.F16.F32.PACK_AB R4, R43, R42 ;  /* 0x0000002a2b04723e */ /* 0x000fe400000000ff */
[----:B------:R-:W-:Y:S02]  /*11cf0*/  F2FP.F16.F32.PACK_AB R5, R75, R74 ;  /* 0x0000004a4b05723e */ /* 0x000fe400000000ff */
[----:B------:R-:W-:Y:S02]  /*11d00*/  F2FP.F16.F32.PACK_AB R6, R45, R44 ;  /* 0x0000002c2d06723e */ /* 0x000fe400000000ff */
[----:B------:R-:W-:Y:S02]  /*11d10*/  F2FP.F16.F32.PACK_AB R7, R77, R76 ;  /* 0x0000004c4d07723e */ /* 0x000fe400000000ff */
[----:B------:R-:W-:Y:S02]  /*11d20*/  MOV R38, R24 ;  /* 0x0000001800267202 */ /* 0x000fe40000000f00 */
[----:B------:R-:W-:Y:S01]  /*11d30*/  MOV R39, R14 ;  /* 0x0000000e00277202 */ /* 0x000fe20000000f00 */
[----:B------:R-:W-:Y:S01]  /*11d40*/  STSM.16.M88.4 [R37], R4 ;  /* 0x0000000425007844 */ /* 0x000fe20000000200 */
[----:B------:R-:W-:-:S02]  /*11d50*/  MOV R96, R12 ;  /* 0x0000000c00607202 */ /* 0x000fc40000000f00 */
[----:B-1----:R-:W-:Y:S02]  /*11d60*/  F2FP.F16.F32.PACK_AB R8, R47, R46 ;  /* 0x0000002e2f08723e */ /* 0x002fe400000000ff */
[----:B------:R-:W-:Y:S02]  /*11d70*/  F2FP.F16.F32.PACK_AB R9, R79, R78 ;  /* 0x0000004e4f09723e */ /* 0x000fe400000000ff */
[----:B------:R-:W-:Y:S02]  /*11d80*/  F2FP.F16.F32.PACK_AB R10, R49, R48 ;  /* 0x00000030310a723e */ /* 0x000fe400000000ff */
[----:B------:R-:W-:Y:S02]  /*11d90*/  F2FP.F16.F32.PACK_AB R11, R81, R80 ;  /* 0x00000050510b723e */ /* 0x000fe400000000ff */
[----:B------:R-:W-:Y:S02]  /*11da0*/  F2FP.F16.F32.PACK_AB R12, R51, R50 ;  /* 0x00000032330c723e */ /* 0x000fe400000000ff */
[----:B------:R-:W-:Y:S01]  /*11db0*/  F2FP.F16.F32.PACK_AB R13, R83, R82 ;  /* 0x00000052530d723e */ /* 0x000fe200000000ff */
[----:B------:R1:W-:Y:S01]  /*11dc0*/  STSM.16.M88.4 [R38], R8 ;  /* 0x0000000826007844 */ /* 0x0003e20000000200 */
[----:B------:R-:W-:-:S02]  /*11dd0*/  F2FP.F16.F32.PACK_AB R14, R53, R52 ;  /* 0x00000034350e723e */ /* 0x000fc400000000ff */
[----:B------:R-:W-:Y:S02]  /*11de0*/  F2FP.F16.F32.PACK_AB R15, R85, R84 ;  /* 0x00000054550f723e */ /* 0x000fe400000000ff */
[----:B------:R-:W-:Y:S02]  /*11df0*/  F2FP.F16.F32.PACK_AB R24, R55, R54 ;  /* 0x000000363718723e */ /* 0x000fe400000000ff */
[----:B------:R-:W-:Y:S01]  /*11e00*/  F2FP.F16.F32.PACK_AB R25, R87, R86 ;  /* 0x000000565719723e */ /* 0x000fe200000000ff */
[----:B------:R2:W-:Y:S01]  /*11e10*/  STSM.16.M88.4 [R39], R12 ;  /* 0x0000000c27007844 */ /* 0x0005e20000000200 */
[----:B------:R-:W-:Y:S02]  /*11e20*/  F2FP.F16.F32.PACK_AB R26, R57, R56 ;  /* 0x00000038391a723e */ /* 0x000fe400000000ff */
[----:B------:R-:W-:Y:S02]  /*11e30*/  F2FP.F16.F32.PACK_AB R27, R89, R88 ;  /* 0x00000058591b723e */ /* 0x000fe400000000ff */
[----:B------:R-:W-:-:S02]  /*11e40*/  MOV R28, R32 ;  /* 0x00000020001c7202 */ /* 0x000fc40000000f00 */
[----:B------:R-:W-:Y:S01]  /*11e50*/  F2FP.F16.F32.PACK_AB R32, R59, R58 ;  /* 0x0000003a3b20723e */ /* 0x000fe200000000ff */
[----:B------:R-:W-:Y:S01]  /*11e60*/  STSM.16.M88.4 [R96], R24 ;  /* 0x0000001860007844 */ /* 0x000fe20000000200 */
[----:B------:R-:W-:Y:S01]  /*11e70*/  F2FP.F16.F32.PACK_AB R33, R91, R90 ;  /* 0x0000005a5b21723e */ /* 0x000fe200000000ff */
[----:B-1----:R-:W-:Y:S01]  /*11e80*/  IMAD.MOV.U32 R10, RZ, RZ, RZ ;  /* 0x000000ffff0a7224 */ /* 0x002fe200078e00ff */
[----:B------:R-:W-:Y:S01]  /*11e90*/  F2FP.F16.F32.PACK_AB R35, R99, R98 ;  /* 0x000000626323723e */ /* 0x000fe200000000ff */
[----:B------:R-:W1:Y:S01]  /*11ea0*/  LDC R9, c[0x0][0xbe8] ;  /* 0x0002fa00ff097b82 */ /* 0x000e620000000800 */
[----:B------:R-:W-:Y:S02]  /*11eb0*/  F2FP.F16.F32.PACK_AB R37, R101, R100 ;  /* 0x000000646525723e */ /* 0x000fe400000000ff */
[----:B------:R-:W-:Y:S01]  /*11ec0*/  F2FP.F16.F32.PACK_AB R38, R65, R64 ;  /* 0x000000404126723e */ /* 0x000fe200000000ff */
[----:B------:R-:W-:Y:S01]  /*11ed0*/  STSM.16.M88.4 [R95], R32 ;  /* 0x000000205f007844 */ /* 0x000fe20000000200 */
[----:B--2---:R-:W-:-:S02]  /*11ee0*/  F2FP.F16.F32.PACK_AB R39, R103, R102 ;  /* 0x000000666727723e */ /* 0x004fc400000000ff */
[----:B------:R-:W-:Y:S02]  /*11ef0*/  F2FP.F16.F32.PACK_AB R4, R67, R66 ;  /* 0x000000424304723e */ /* 0x000fe400000000ff */
[----:B------:R-:W-:Y:S01]  /*11f00*/  F2FP.F16.F32.PACK_AB R5, R105, R104 ;  /* 0x000000686905723e */ /* 0x000fe200000000ff */
[----:B------:R-:W-:Y:S01]  /*11f10*/  STSM.16.M88.4 [R94], R36 ;  /* 0x000000245e007844 */ /* 0x000fe20000000200 */
[----:B------:R-:W-:Y:S02]  /*11f20*/  F2FP.F16.F32.PACK_AB R6, R69, R68 ;  /* 0x000000444506723e */ /* 0x000fe400000000ff */
[----:B------:R-:W-:Y:S02]  /*11f30*/  F2FP.F16.F32.PACK_AB R7, R151, R150 ;  /* 0x000000969707723e */ /* 0x000fe400000000ff */
[----:B------:R-:W-:Y:S02]  /*11f40*/  ISETP.NE.U32.AND P3, PT, RZ, UR6, PT ;  /* 0x00000006ff007c0c */ /* 0x000fe4000bf65070 */
[----:B------:R-:W-:Y:S01]  /*11f50*/  ISETP.NE.U32.AND P0, PT, RZ, UR4, PT ;  /* 0x00000004ff007c0c */ /* 0x000fe2000bf05070 */
[----:B------:R2:W-:Y:S01]  /*11f60*/  STSM.16.M88.4 [R28], R4 ;  /* 0x000000041c007844 */ /* 0x0005e20000000200 */
[----:B------:R-:W-:Y:S01]  /*11f70*/  BAR.SYNC.DEFER_BLOCKING 0x1, 0x100 ;  /* 0x0044000000007b1d */ /* 0x000fe20000010000 */
[----:B------:R-:W-:-:S02]  /*11f80*/  ISETP.NE.AND.EX P3, PT, RZ, UR7, PT, P3 ;  /* 0x00000007ff007c0c */ /* 0x000fc4000bf65330 */
[----:B------:R-:W-:Y:S02]  /*11f90*/  IADD3 R12, P1, R206, UR4, RZ ;  /* 0x00000004ce0c7c10 */ /* 0x000fe4000ff3e0ff */
[----:B------:R-:W-:Y:S02]  /*11fa0*/  ISETP.NE.AND.EX P0, PT, RZ, UR5, PT, P0 ;  /* 0x00000005ff007c0c */ /* 0x000fe4000bf05300 */
[----:B------:R-:W-:-:S07]  /*11fb0*/  IADD3.X R13, R207, UR5, RZ, P1, !PT ;  /* 0x00000005cf0d7c10 */ /* 0x000fce0008ffe4ff */
[----:B------:R-:W-:Y:S01]  /*11fc0*/  @P3 IADD3 R206, P1, R206, UR6, RZ ;  /* 0x00000006cece3c10 */ /* 0x000fe2000ff3e0ff */
[----:B------:R-:W-:Y:S02]  /*11fd0*/  ULDC UR6, c[0x0][0xa88] ;  /* 0x0002a20000067ab9 */ /* 0x000fe40000000800 */
[----:B------:R-:W-:Y:S01]  /*11fe0*/  IMAD.U32 R8, RZ, RZ, UR6 ;  /* 0x00000006ff087e24 */ /* 0x000fe2000f8e00ff */
[----:B------:R-:W-:Y:S01]  /*11ff0*/  @P3 IADD3.X R207, R207, UR7, RZ, P1, !PT ;  /* 0x00000007cfcf3c10 */ /* 0x000fe20008ffe4ff */
[----:B------:R3:W5:Y:S04]  /*12000*/  @P0 LDG.E R10, desc[UR42][R12.64] ;  /* 0x0000002a0c0a0981 */ /* 0x000768000c1e1900 */
[----:B------:R3:W5:Y:S01]  /*12010*/  @P3 LDG.E R8, desc[UR42][R206.64] ;  /* 0x0000002ace083981 */ /* 0x000762000c1e1900 */
[----:B------:R-:W-:-:S02]  /*12020*/  ISETP.GT.AND P2, PT, R204, 0x1, PT ;  /* 0x00000001cc00780c */ /* 0x000fc40003f44270 */
[----:B--2---:R-:W-:Y:S02]  /*12030*/  MOV R6, 0x9b8 ;  /* 0x000009b800067802 */ /* 0x004fe40000000f00 */
[----:B-1----:R-:W-:Y:S02]  /*12040*/  ISETP.NE.AND P1, PT, R9, 0x1, PT ;  /* 0x000000010900780c */ /* 0x002fe40003f25270 */
[----:B------:R-:W-:-:S04]  /*12050*/  SEL R6, R6, 0x978, P2 ;  /* 0x0000097806067807 */ /* 0x000fc80001000000 */
[----:B------:R3:W1:Y:S08]  /*12060*/  LDC.64 R24, c[0x0][R6+0x220] ;  /* 0x0000880006187b82 */ /* 0x0006700000000a00 */
[----:B------:R3:W2:Y:S08]  /*12070*/  LDC.64 R26, c[0x0][R6+0x218] ;  /* 0x00008600061a7b82 */ /* 0x0006b00000000a00 */
[----:B------:R3:W4:Y:S01]  /*12080*/  LDC.64 R14, c[0x0][R6+0x228] ;  /* 0x00008a00060e7b82 */ /* 0x0007220000000a00 */
[----:B------:R-:W-:Y:S05]  /*12090*/  @P3 BRA `(.L_x_657) ;  /* 0x0000000000103947 */ /* 0x000fea0003800000 */
[----:B------:R-:W-:Y:S05]  /*120a0*/  @!P0 BRA `(.L_x_657) ;  /* 0x00000000000c8947 */ /* 0x000fea0003800000 */
[----:B------:R-:W3:Y:S04]  /*120b0*/  LDG.E R5, desc[UR42][R12.64] ;  /* 0x0000002a0c057981 */ /* 0x000ee8000c1e1900 */
[----:B-----5:R-:W3:Y:S02]  /*120c0*/  LDG.E R8, desc[UR42][R12.64+0x4] ;  /* 0x0000042a0c087981 */ /* 0x020ee4000c1e1900 */
[----:B---3--:R-:W-:-:S07]  /*120d0*/  IMAD.IADD R8, R8, 0x1, -R5 ;  /* 0x0000000108087824 */ /* 0x008fce00078e0a05 */
.L_x_657:
[----:B---3--:R-:W3:Y:S01]  /*120e0*/  LDL R13, [R1+0x18] ;  /* 0x00001800010d7983 */ /* 0x008ee20000100800 */
[----:B------:R-:W0:Y:S01]  /*120f0*/  LDC.64 R6, c[0x0][R6+0x210] ;  /* 0x0000840006067b82 */ /* 0x000e220000000a00 */
[----:B------:R-:W-:Y:S02]  /*12100*/  ISETP.NE.U32.AND P0, PT, RZ, UR4, PT ;  /* 0x00000004ff007c0c */ /* 0x000fe4000bf05070 */
[----:B------:R-:W4:Y:S02]  /*12110*/  LDL R32, [R1+0x14] ;  /* 0x0000140001207983 */ /* 0x000f240000100800 */
[----:B------:R-:W-:-:S03]  /*12120*/  ISETP.NE.AND.EX P0, PT, RZ, UR5, PT, P0 ;  /* 0x00000005ff007c0c */ /* 0x000fc6000bf05300 */
[----:B------:R-:W0:Y:S01]  /*12130*/  @P1 LDC R12, c[0x0][0xbec] ;  /* 0x0002fb00ff0c1b82 */ /* 0x000e220000000800 */
[----:B------:R-:W-:Y:S02]  /*12140*/  SEL R205, R205, RZ, !P0 ;  /* 0x000000ffcdcd7207 */ /* 0x000fe40004000000 */
[----:B------:R-:W-:-:S03]  /*12150*/  SEL R217, R217, RZ, !P0 ;  /* 0x000000ffd9d97207 */ /* 0x000fc60004000000 */
[----:B-1----:R-:W-:Y:S02]  /*12160*/  IMAD R11, R25, R205, RZ ;  /* 0x000000cd190b7224 */ /* 0x002fe400078e02ff */
[----:B------:R-:W1:Y:S02]  /*12170*/  @P1 LDC R33, c[0x0][0xbf0] ;  /* 0x0002fc00ff211b82 */ /* 0x000e640000000800 */
[----:B------:R-:W-:Y:S02]  /*12180*/  IMAD R217, R24, R217, R11 ;  /* 0x000000d918d97224 */ /* 0x000fe400078e020b */
[-C--:B--2---:R-:W-:Y:S02]  /*12190*/  IMAD R11, R27, R2.reuse, RZ ;  /* 0x000000021b0b7224 */ /* 0x084fe400078e02ff */
[----:B------:R-:W-:Y:S02]  /*121a0*/  IMAD.WIDE.U32 R26, R26, R2, RZ ;  /* 0x000000021a1a7225 */ /* 0x000fe400078e00ff */
[----:B------:R-:W2:Y:S02]  /*121b0*/  LDC.64 R4, c[0x0][0xba8] ;  /* 0x0002ea00ff047b82 */ /* 0x000ea40000000a00 */
[----:B------:R-:W-:-:S03]  /*121c0*/  IMAD.WIDE.U32 R24, R24, R205, RZ ;  /* 0x000000cd18187225 */ /* 0x000fc600078e00ff */
[--C-:B-----5:R-:W-:Y:S02]  /*121d0*/  IADD3 R26, P0, P3, R24, R26, R10.reuse ;  /* 0x0000001a181a7210 */ /* 0x120fe40007b1e00a */
[----:B------:R-:W-:Y:S01]  /*121e0*/  IADD3 R217, R25, R217, RZ ;  /* 0x000000d919d97210 */ /* 0x000fe20007ffe0ff */
[----:B------:R-:W-:Y:S01]  /*121f0*/  IMAD.IADD R28, R27, 0x1, R11 ;  /* 0x000000011b1c7824 */ /* 0x000fe200078e020b */
[----:B------:R-:W-:Y:S01]  /*12200*/  SHF.R.S32.HI R11, RZ, 0x1f, R10 ;  /* 0x0000001fff0b7819 */ /* 0x000fe2000001140a */
[----:B--2---:R-:W2:Y:S08]  /*12210*/  @!P2 LDC R4, c[0x0][0xb50] ;  /* 0x0002d400ff04ab82 */ /* 0x004eb00000000800 */
[----:B------:R-:W2:Y:S01]  /*12220*/  @!P2 LDC R5, c[0x0][0xb54] ;  /* 0x0002d500ff05ab82 */ /* 0x000ea20000000800 */
[----:B------:R-:W-:-:S02]  /*12230*/  IMAD R8, R8, R9, RZ ;  /* 0x0000000908087224 */ /* 0x000fc400078e02ff */
[----:B---3--:R-:W-:Y:S01]  /*12240*/  IMAD R35, R208, 0x80, R13 ;  /* 0x00000080d0237824 */ /* 0x008fe200078e020d */
[----:B------:R-:W-:-:S03]  /*12250*/  SEL R13, R209, RZ, P2 ;  /* 0x000000ffd10d7207 */ /* 0x000fc60001000000 */
[----:B0-----:R-:W-:-:S04]  /*12260*/  @P1 IMAD.HI.U32 R24, R35, R12, RZ ;  /* 0x0000000c23181227 */ /* 0x001fc800078e00ff */
[----:B------:R-:W-:Y:S01]  /*12270*/  IMAD.MOV.U32 R25, RZ, RZ, R35 ;  /* 0x000000ffff197224 */ /* 0x000fe200078e0023 */
[----:B-1----:R-:W-:Y:S01]  /*12280*/  @P1 SHF.R.U32.HI R25, RZ, R33, R24 ;  /* 0x00000021ff191219 */ /* 0x002fe20000011618 */
[-C--:B----4-:R-:W-:Y:S02]  /*12290*/  IMAD R15, R15, R13.reuse, RZ ;  /* 0x0000000d0f0f7224 */ /* 0x090fe400078e02ff */
[----:B------:R-:W-:-:S04]  /*122a0*/  IMAD.WIDE.U32 R12, R14, R13, RZ ;  /* 0x0000000d0e0c7225 */ /* 0x000fc800078e00ff */
[----:B------:R-:W-:Y:S02]  /*122b0*/  IMAD.MOV R24, RZ, RZ, -R25 ;  /* 0x000000ffff187224 */ /* 0x000fe400078e0a19 */
[----:B------:R-:W-:Y:S01]  /*122c0*/  IMAD.IADD R27, R13, 0x1, R15 ;  /* 0x000000010d1b7824 */ /* 0x000fe200078e020f */
[----:B------:R-:W-:Y:S01]  /*122d0*/  IADD3.X R14, R217, R28, R11, P0, P3 ;  /* 0x0000001cd90e7210 */ /* 0x000fe200007e640b */
[----:B------:R-:W-:Y:S01]  /*122e0*/  IMAD R15, R9, R24, R35 ;  /* 0x00000018090f7224 */ /* 0x000fe200078e0223 */
[----:B------:R-:W-:Y:S02]  /*122f0*/  IADD3 R12, P0, P3, R25, R26, R12 ;  /* 0x0000001a190c7210 */ /* 0x000fe40007b1e00c */
[----:B------:R-:W-:Y:S01]  /*12300*/  SHF.R.S32.HI R13, RZ, 0x1f, R25 ;  /* 0x0000001fff0d7819 */ /* 0x000fe20000011419 */
[----:B------:R-:W-:Y:S01]  /*12310*/  IMAD R7, R7, R15, RZ ;  /* 0x0000000f07077224 */ /* 0x000fe200078e02ff */
[----:B------:R-:W-:Y:S02]  /*12320*/  SHF.R.S32.HI R25, RZ, 0x1f, R15 ;  /* 0x0000001fff197819 */ /* 0x000fe4000001140f */
[----:B------:R-:W-:-:S03]  /*12330*/  IADD3.X R13, R13, R14, R27, P0, P3 ;  /* 0x0000000e0d0d7210 */ /* 0x000fc600007e641b */
[C---:B------:R-:W-:Y:S02]  /*12340*/  IMAD R25, R6.reuse, R25, R7 ;  /* 0x0000001906197224 */ /* 0x040fe400078e0207 */
[----:B------:R-:W-:-:S05]  /*12350*/  IMAD.WIDE.U32 R6, R6, R15, R12 ;  /* 0x0000000f06067225 */ /* 0x000fca00078e000c */
[----:B------:R-:W-:Y:S02]  /*12360*/  IADD3 R7, R7, R25, RZ ;  /* 0x0000001907077210 */ /* 0x000fe40007ffe0ff */
[----:B--2---:R-:W-:-:S04]  /*12370*/  LEA R4, P0, R6, R4, 0x2 ;  /* 0x0000000406047211 */ /* 0x004fc800078010ff */
[----:B------:R-:W-:Y:S01]  /*12380*/  LEA.HI.X R14, R6, R5, R7, 0x2, P0 ;  /* 0x00000005060e7211 */ /* 0x000fe200000f1407 */
[----:B------:R-:W-:Y:S01]  /*12390*/  SHFL.IDX PT, R12, R4, 0x1, 0x1c1f ;  /* 0x003c1f00040c7f89 */ /* 0x000fe200000e0000 */
[----:B------:R-:W-:-:S03]  /*123a0*/  IMAD R25, R208, 0x80, R32 ;  /* 0x00000080d0197824 */ /* 0x000fc600078e0220 */
[----:B------:R-:W-:Y:S04]  /*123b0*/  SHFL.IDX PT, R6, R4, RZ, 0x1c1f ;  /* 0x001c1fff04067589 */ /* 0x000fe800000e0000 */
[----:B------:R-:W0:Y:S04]  /*123c0*/  SHFL.IDX PT, R7, R14, RZ, 0x1c1f ;  /* 0x001c1fff0e077589 */ /* 0x000e2800000e0000 */
[----:B------:R-:W1:Y:S01]  /*123d0*/  SHFL.IDX PT, R13, R14, 0x1, 0x1c1f ;  /* 0x003c1f000e0d7f89 */ /* 0x000e6200000e0000 */
[----:B------:R-:W-:Y:S01]  /*123e0*/  LOP3.LUT P0, RZ, R218, 0x3, RZ, 0xc0, !PT ;  /* 0x00000003daff7812 */ /* 0x000fe2000780c0ff */
[----:B------:R-:W-:-:S03]  /*123f0*/  VIADD R5, R25, 0x8 ;  /* 0x0000000819057836 */ /* 0x000fc60000000000 */
[-C--:B------:R-:W-:Y:S02]  /*12400*/  ISETP.GE.OR P3, PT, R25, R8.reuse, P0 ;  /* 0x000000081900720c */ /* 0x080fe40000766670 */
[----:B------:R-:W-:-:S11]  /*12410*/  ISETP.GE.OR P0, PT, R5, R8, P0 ;  /* 0x000000080500720c */ /* 0x000fd60000706670 */
[----:B0-----:R0:W-:Y:S04]  /*12420*/  @!P3 ST.E desc[UR42][R6.64], R3 ;  /* 0x000000030600b985 */ /* 0x0011e8000c10192a */
[----:B-1----:R0:W-:Y:S01]  /*12430*/  @!P0 ST.E desc[UR42][R12.64], R0 ;  /* 0x000000000c008985 */ /* 0x0021e2000c10192a */
[----:B------:R-:W-:Y:S05]  /*12440*/  @P2 BRA `(.L_x_658) ;  /* 0x0000000800a02947 */ /* 0x000fea0003800000 */
[----:B------:R-:W-:Y:S01]  /*12450*/  IMAD.SHL.U32 R32, R153, 0x40, RZ ;  /* 0x0000004099207824 */ /* 0x000fe200078e00ff */
[----:B------:R-:W-:Y:S01]  /*12460*/  ULDC.64 UR4, c[0x0][0xaa0] ;  /* 0x0002a80000047ab9 */ /* 0x000fe20000000a00 */
[----:B0-----:R-:W0:Y:S03]  /*12470*/  @P1 LDC R13, c[0x0][0xbec] ;  /* 0x0002fb00ff0d1b82 */ /* 0x001e260000000800 */
[----:B------:R-:W-:-:S05]  /*12480*/  IADD3 R3, R16, R32, RZ ;  /* 0x0000002010037210 */ /* 0x000fca0007ffe0ff */
[----:B------:R-:W-:Y:S01]  /*12490*/  IMAD.WIDE R92, R3, 0x2, R92 ;  /* 0x00000002035c7825 */ /* 0x000fe200078e025c */
[----:B------:R-:W1:Y:S02]  /*124a0*/  @P1 LDC R21, c[0x0][0xbf0] ;  /* 0x0002fc00ff151b82 */ /* 0x000e640000000800 */
[C---:B------:R-:W-:Y:S02]  /*124b0*/  IADD3 R33, P0, R92.reuse, 0x2000, RZ ;  /* 0x000020005c217810 */ /* 0x040fe40007f1e0ff */
[----:B------:R-:W-:Y:S02]  /*124c0*/  IADD3 R25, P5, R92, 0x1000, RZ ;  /* 0x000010005c197810 */ /* 0x000fe40007fbe0ff */
[----:B------:R-:W-:Y:S02]  /*124d0*/  LOP3.LUT R32, R33, 0x380, RZ, 0xc0, !PT ;  /* 0x0000038021207812 */ /* 0x000fe400078ec0ff */
[----:B------:R-:W-:Y:S02]  /*124e0*/  LOP3.LUT R24, R25, 0x380, RZ, 0xc0, !PT ;  /* 0x0000038019187812 */ /* 0x000fe400078ec0ff */
[----:B------:R-:W-:-:S02]  /*124f0*/  SHF.R.U64 R32, R32, 0x3, RZ ;  /* 0x0000000320207819 */ /* 0x000fc400000012ff */
[----:B------:R-:W-:Y:S02]  /*12500*/  SHF.R.U64 R24, R24, 0x3, RZ ;  /* 0x0000000318187819 */ /* 0x000fe400000012ff */
[----:B------:R-:W-:Y:S01]  /*12510*/  LOP3.LUT R32, R32, R33, RZ, 0x3c, !PT ;  /* 0x0000002120207212 */ /* 0x000fe200078e3cff */
[--C-:B------:R-:W-:Y:S01]  /*12520*/  IMAD.X R33, RZ, RZ, R93.reuse, P0 ;  /* 0x000000ffff217224 */ /* 0x100fe200000e065d */
[----:B------:R-:W-:Y:S02]  /*12530*/  IADD3 R3, P0, R92, 0x7000, RZ ;  /* 0x000070005c037810 */ /* 0x000fe40007f1e0ff */
[----:B------:R-:W-:Y:S01]  /*12540*/  LOP3.LUT R24, R24, R25, RZ, 0x3c, !PT ;  /* 0x0000001918187212 */ /* 0x000fe200078e3cff */
[--C-:B------:R-:W-:Y:S01]  /*12550*/  IMAD.X R25, RZ, RZ, R93.reuse, P5 ;  /* 0x000000ffff197224 */ /* 0x100fe200028e065d */
[----:B------:R-:W-:Y:S01]  /*12560*/  LOP3.LUT R0, R3, 0x380, RZ, 0xc0, !PT ;  /* 0x0000038003007812 */ /* 0x000fe200078ec0ff */
[----:B------:R-:W-:Y:S01]  /*12570*/  IMAD R11, R11, UR4, RZ ;  /* 0x000000040b0b7c24 */ /* 0x000fe2000f8e02ff */
[C---:B------:R-:W-:Y:S01]  /*12580*/  IADD3 R37, P2, R92.reuse, 0x3000, RZ ;  /* 0x000030005c257810 */ /* 0x040fe20007f5e0ff */
[----:B------:R-:W-:Y:S01]  /*12590*/  IMAD.X R53, RZ, RZ, R93, P0 ;  /* 0x000000ffff357224 */ /* 0x000fe200000e065d */
[C---:B------:R-:W-:Y:S01]  /*125a0*/  IADD3 R41, P3, R92.reuse, 0x4000, RZ ;  /* 0x000040005c297810 */ /* 0x040fe20007f7e0ff */
[----:B------:R-:W5:Y:S01]  /*125b0*/  LD.E.128 R24, desc[UR42][R24.64] ;  /* 0x0000002a18187980 */ /* 0x000f62000c101d00 */
[----:B------:R-:W-:-:S02]  /*125c0*/  IADD3 R45, P4, R92, 0x5000, RZ ;  /* 0x000050005c2d7810 */ /* 0x000fc40007f9e0ff */
[----:B------:R-:W-:Y:S01]  /*125d0*/  IADD3 R49, P5, R92, 0x6000, RZ ;  /* 0x000060005c317810 */ /* 0x000fe20007fbe0ff */
[----:B------:R-:W5:Y:S01]  /*125e0*/  LD.E.128 R32, desc[UR42][R32.64] ;  /* 0x0000002a20207980 */ /* 0x000f62000c101d00 */
[----:B------:R-:W-:Y:S02]  /*125f0*/  SHF.R.U64 R0, R0, 0x3, RZ ;  /* 0x0000000300007819 */ /* 0x000fe400000012ff */
[----:B------:R-:W-:Y:S02]  /*12600*/  LOP3.LUT R36, R37, 0x380, RZ, 0xc0, !PT ;  /* 0x0000038025247812 */ /* 0x000fe400078ec0ff */
[----:B------:R-:W-:Y:S02]  /*12610*/  LOP3.LUT R40, R41, 0x380, RZ, 0xc0, !PT ;  /* 0x0000038029287812 */ /* 0x000fe400078ec0ff */
[----:B------:R-:W-:Y:S02]  /*12620*/  LOP3.LUT R44, R45, 0x380, RZ, 0xc0, !PT ;  /* 0x000003802d2c7812 */ /* 0x000fe400078ec0ff */
[----:B------:R-:W-:-:S02]  /*12630*/  LOP3.LUT R48, R49, 0x380, RZ, 0xc0, !PT ;  /* 0x0000038031307812 */ /* 0x000fc400078ec0ff */
[----:B------:R-:W-:Y:S02]  /*12640*/  LOP3.LUT R5, R92, 0x380, RZ, 0xc0, !PT ;  /* 0x000003805c057812 */ /* 0x000fe400078ec0ff */
[----:B------:R-:W-:Y:S01]  /*12650*/  LOP3.LUT R52, R0, R3, RZ, 0x3c, !PT ;  /* 0x0000000300347212 */ /* 0x000fe200078e3cff */
[----:B------:R-:W-:Y:S01]  /*12660*/  IMAD R3, R10, UR5, R11 ;  /* 0x000000050a037c24 */ /* 0x000fe2000f8e020b */
[----:B------:R-:W-:Y:S01]  /*12670*/  SHF.R.U64 R36, R36, 0x3, RZ ;  /* 0x0000000324247819 */ /* 0x000fe200000012ff */
[----:B------:R-:W-:Y:S01]  /*12680*/  IMAD.WIDE.U32 R10, R10, UR4, RZ ;  /* 0x000000040a0a7c25 */ /* 0x000fe2000f8e00ff */
[----:B------:R-:W-:Y:S01]  /*12690*/  SHF.R.U64 R40, R40, 0x3, RZ ;  /* 0x0000000328287819 */ /* 0x000fe200000012ff */
[----:B------:R-:W-:Y:S01]  /*126a0*/  ULDC.64 UR4, c[0x0][0xae8] ;  /* 0x0002ba0000047ab9 */ /* 0x000fe20000000a00 */
[----:B------:R-:W-:Y:S01]  /*126b0*/  SHF.R.U64 R44, R44, 0x3, RZ ;  /* 0x000000032c2c7819 */ /* 0x000fe200000012ff */
[----:B------:R-:W5:Y:S01]  /*126c0*/  LD.E.128 R52, desc[UR42][R52.64] ;  /* 0x0000002a34347980 */ /* 0x000f62000c101d00 */
[----:B------:R-:W-:-:S02]  /*126d0*/  SHF.R.U64 R48, R48, 0x3, RZ ;  /* 0x0000000330307819 */ /* 0x000fc400000012ff */
[----:B------:R-:W-:Y:S02]  /*126e0*/  SHF.R.U64 R5, R5, 0x3, RZ ;  /* 0x0000000305057819 */ /* 0x000fe400000012ff */
[----:B------:R-:W-:Y:S01]  /*126f0*/  LOP3.LUT R36, R36, R37, RZ, 0x3c, !PT ;  /* 0x0000002524247212 */ /* 0x000fe200078e3cff */
[--C-:B------:R-:W-:Y:S01]  /*12700*/  IMAD.X R37, RZ, RZ, R93.reuse, P2 ;  /* 0x000000ffff257224 */ /* 0x100fe200010e065d */
[----:B------:R-:W-:Y:S02]  /*12710*/  LOP3.LUT R40, R40, R41, RZ, 0x3c, !PT ;  /* 0x0000002928287212 */ /* 0x000fe400078e3cff */
[----:B------:R-:W-:Y:S01]  /*12720*/  LOP3.LUT R44, R44, R45, RZ, 0x3c, !PT ;  /* 0x0000002d2c2c7212 */ /* 0x000fe200078e3cff */
[--C-:B------:R-:W-:Y:S01]  /*12730*/  IMAD.X R45, RZ, RZ, R93.reuse, P4 ;  /* 0x000000ffff2d7224 */ /* 0x100fe200020e065d */
[----:B------:R-:W-:Y:S01]  /*12740*/  LOP3.LUT R48, R48, R49, RZ, 0x3c, !PT ;  /* 0x0000003130307212 */ /* 0x000fe200078e3cff */
[----:B------:R-:W-:Y:S01]  /*12750*/  IMAD.X R49, RZ, RZ, R93, P5 ;  /* 0x000000ffff317224 */ /* 0x000fe200028e065d */
[----:B------:R-:W-:Y:S01]  /*12760*/  IADD3.X R41, RZ, R93, RZ, P3, !PT ;  /* 0x0000005dff297210 */ /* 0x000fe20001ffe4ff */
[----:B------:R-:W5:Y:S01]  /*12770*/  LD.E.128 R36, desc[UR42][R36.64] ;  /* 0x0000002a24247980 */ /* 0x000f62000c101d00 */
[----:B------:R-:W-:-:S02]  /*12780*/  IADD3 R11, R11, R3, RZ ;  /* 0x000000030b0b7210 */ /* 0x000fc40007ffe0ff */
[----:B------:R-:W-:Y:S01]  /*12790*/  LOP3.LUT R92, R5, R92, RZ, 0x3c, !PT ;  /* 0x0000005c055c7212 */ /* 0x000fe200078e3cff */
[----:B------:R-:W-:Y:S01]  /*127a0*/  IMAD R3, R203, 0x20, R153 ;  /* 0x00000020cb037824 */ /* 0x000fe200078e0299 */
[----:B------:R-:W5:Y:S01]  /*127b0*/  LD.E.128 R40, desc[UR42][R40.64] ;  /* 0x0000002a28287980 */ /* 0x000f62000c101d00 */
[----:B------:R-:W-:Y:S01]  /*127c0*/  IMAD.WIDE.U32 R10, R2, UR4, R10 ;  /* 0x00000004020a7c25 */ /* 0x000fe2000f8e000a */
[----:B------:R-:W-:Y:S02]  /*127d0*/  SHF.R.S32.HI R0, RZ, 0x1f, R205 ;  /* 0x0000001fff007819 */ /* 0x000fe400000114cd */
[----:B------:R2:W5:Y:S01]  /*127e0*/  LD.E.128 R4, desc[UR42][R92.64] ;  /* 0x0000002a5c047980 */ /* 0x000562000c101d00 */
[----:B------:R-:W-:-:S03]  /*127f0*/  IMAD R14, R208, 0x80, R3 ;  /* 0x00000080d00e7824 */ /* 0x000fc600078e0203 */
[----:B------:R-:W5:Y:S01]  /*12800*/  LD.E.128 R44, desc[UR42][R44.64] ;  /* 0x0000002a2c2c7980 */ /* 0x000f62000c101d00 */
[----:B------:R-:W-:Y:S01]  /*12810*/  IMAD R11, R2, UR5, R11 ;  /* 0x00000005020b7c24 */ /* 0x000fe2000f8e020b */
[----:B------:R-:W-:Y:S02]  /*12820*/  ULDC.64 UR4, c[0x0][0xaf0] ;  /* 0x0002bc0000047ab9 */ /* 0x000fe40000000a00 */
[----:B------:R-:W5:Y:S01]  /*12830*/  LD.E.128 R48, desc[UR42][R48.64] ;  /* 0x0000002a30307980 */ /* 0x000f62000c101d00 */
[----:B------:R-:W-:Y:S01]  /*12840*/  @!PT LDS RZ, [RZ] ;  /* 0x00000000fffff984 */ /* 0x000fe20000000800 */
[----:B------:R-:W-:Y:S01]  /*12850*/  @!PT LDS RZ, [RZ] ;  /* 0x00000000fffff984 */ /* 0x000fe20000000800 */
[----:B------:R-:W-:Y:S01]  /*12860*/  @!PT LDS RZ, [RZ] ;  /* 0x00000000fffff984 */ /* 0x000fe20000000800 */
[----:B------:R-:W-:Y:S01]  /*12870*/  @!PT LDS RZ, [RZ] ;  /* 0x00000000fffff984 */ /* 0x000fe20000000800 */
[----:B------:R3:W-:Y:S06]  /*12880*/  MEMBAR.ALL.CTA ;  /* 0x0000000000007992 */ /* 0x0007ec0000008000 */
[----:B---3--:R-:W3:Y:S01]  /*12890*/  FENCE.VIEW.ASYNC.S ;  /* 0x00000000000073c6 */ /* 0x008ee20000000000 */
[----:B------:R-:W-:-:S02]  /*128a0*/  IMAD R2, R0, UR4, RZ ;  /* 0x0000000400027c24 */ /* 0x000fc4000f8e02ff */
[----:B0-----:R-:W-:-:S04]  /*128b0*/  @P1 IMAD.HI.U32 R0, R14, R13, RZ ;  /* 0x0000000d0e001227 */ /* 0x001fc800078e00ff */
[----:B------:R-:W-:Y:S01]  /*128c0*/  IMAD.MOV.U32 R13, RZ, RZ, R14 ;  /* 0x000000ffff0d7224 */ /* 0x000fe200078e000e */
[----:B-1----:R-:W-:Y:S01]  /*128d0*/  @P1 SHF.R.U32.HI R13, RZ, R21, R0 ;  /* 0x00000015ff0d1219 */ /* 0x002fe20000011600 */
[C---:B------:R-:W-:Y:S02]  /*128e0*/  IMAD R15, R205.reuse, UR5, R2 ;  /* 0x00000005cd0f7c24 */ /* 0x040fe4000f8e0202 */
[----:B------:R-:W-:Y:S01]  /*128f0*/  IMAD.WIDE.U32 R2, R205, UR4, R10 ;  /* 0x00000004cd027c25 */ /* 0x000fe2000f8e000a */
[--C-:B------:R-:W-:Y:S01]  /*12900*/  SHF.R.S32.HI R10, RZ, 0x1f, R13.reuse ;  /* 0x0000001fff0a7819 */ /* 0x100fe2000001140d */
[----:B------:R-:W-:Y:S02]  /*12910*/  ULDC.64 UR4, c[0x0][0xae0] ;  /* 0x0002b80000047ab9 */ /* 0x000fe40000000a00 */
[----:B------:R-:W-:Y:S02]  /*12920*/  VIADD R0, R156, 0x28820 ;  /* 0x000288209c007836 */ /* 0x000fe40000000000 */
[----:B------:R-:W-:Y:S01]  /*12930*/  IMAD.MOV R12, RZ, RZ, -R13 ;  /* 0x000000ffff0c7224 */ /* 0x000fe200078e0a0d */
[----:B------:R-:W-:Y:S01]  /*12940*/  IADD3 R3, R3, R15, RZ ;  /* 0x0000000f03037210 */ /* 0x000fe20007ffe0ff */
[----:B------:R-:W-:Y:S01]  /*12950*/  IMAD R10, R10, UR4, RZ ;  /* 0x000000040a0a7c24 */ /* 0x000fe2000f8e02ff */
[----:B------:R-:W-:Y:S01]  /*12960*/  PRMT R0, RZ, 0x654, R0 ;  /* 0x00000654ff007816 */ /* 0x000fe20000000000 */
[----:B------:R-:W-:-:S02]  /*12970*/  IMAD R9, R9, R12, R14 ;  /* 0x0000000c09097224 */ /* 0x000fc400078e020e */
[C---:B------:R-:W-:Y:S01]  /*12980*/  IMAD R11, R13.reuse, UR5, R10 ;  /* 0x000000050d0b7c24 */ /* 0x040fe2000f8e020a */
[----:B---3--:R0:W-:Y:S01]  /*12990*/  SYNCS.ARRIVE.TRANS64.RED.A1T0 RZ, [R0+URZ], RZ ;  /* 0x000000ff00ff79a7 */ /* 0x0081e2000810043f */
[----:B------:R-:W-:Y:S01]  /*129a0*/  IMAD.WIDE.U32 R2, R13, UR4, R2 ;  /* 0x000000040d027c25 */ /* 0x000fe2000f8e0002 */
[----:B------:R-:W-:Y:S01]  /*129b0*/  ULDC.64 UR4, c[0x0][0xad8] ;  /* 0x0002b60000047ab9 */ /* 0x000fe20000000a00 */
[----:B0-----:R-:W-:Y:S02]  /*129c0*/  SHF.R.S32.HI R0, RZ, 0x1f, R9 ;  /* 0x0000001fff007819 */ /* 0x001fe40000011409 */
[----:B------:R-:W-:-:S03]  /*129d0*/  IMAD.IADD R3, R3, 0x1, R11 ;  /* 0x0000000103037824 */ /* 0x000fc600078e020b */
[----:B------:R-:W-:Y:S02]  /*129e0*/  IMAD R0, R0, UR4, RZ ;  /* 0x0000000400007c24 */ /* 0x000fe4000f8e02ff */
[----:B------:R-:W-:-:S04]  /*129f0*/  IMAD.WIDE.U32 R2, R9, UR4, R2 ;  /* 0x0000000409027c25 */ /* 0x000fc8000f8e0002 */
[----:B------:R-:W-:Y:S01]  /*12a00*/  IMAD R9, R9, UR5, R0 ;  /* 0x0000000509097c24 */ /* 0x000fe2000f8e0200 */
[----:B------:R-:W-:Y:S02]  /*12a10*/  ULDC.64 UR4, c[0x0][0xa80] ;  /* 0x0002a00000047ab9 */ /* 0x000fe40000000a00 */
[----:B------:R-:W-:Y:S02]  /*12a20*/  LEA R0, P0, R2, UR4, 0x1 ;  /* 0x0000000402007c11 */ /* 0x000fe4000f8008ff */
[----:B------:R-:W-:Y:S01]  /*12a30*/  IADD3 R3, R3, R9, RZ ;  /* 0x0000000903037210 */ /* 0x000fe20007ffe0ff */
[----:B------:R-:W-:-:S03]  /*12a40*/  UMOV UR4, 0xffffffff ;  /* 0xffffffff00047882 */ /* 0x000fc60000000000 */
[----:B------:R-:W-:Y:S01]  /*12a50*/  LEA.HI.X R2, R2, UR5, R3, 0x1, P0 ;  /* 0x0000000502027c11 */ /* 0x000fe200080f0c03 */
[----:B------:R-:W-:Y:S01]  /*12a60*/  IMAD R9, R208, 0x80, R153 ;  /* 0x00000080d0097824 */ /* 0x000fe200078e0299 */
[----:B--2---:R-:W-:Y:S06]  /*12a70*/  BRA.DIV UR4, `(.L_x_659) ;  /* 0x000000a204947947 */ /* 0x004fec000b800000 */
[----:B------:R0:W1:Y:S04]  /*12a80*/  SHFL.IDX PT, R3, R2, RZ, 0x181f ;  /* 0x00181fff02037589 */ /* 0x00006800000e0000 */
[----:B------:R0:W2:Y:S02]  /*12a90*/  SHFL.IDX PT, R14, R0, RZ, 0x181f ;  /* 0x00181fff000e7589 */ /* 0x0000a400000e0000 */
.L_x_879:
[----:B------:R-:W-:Y:S01]  /*12aa0*/  ISETP.GE.AND P0, PT, R9, R8, PT ;  /* 0x000000080900720c */ /* 0x000fe20003f06270 */
[----:B------:R-:W-:-:S12]  /*12ab0*/  BSSY B1, `(.L_x_660) ;  /* 0x000000b000017945 */ /* 0x000fd80003800000 */
[----:B------:R-:W-:Y:S05]  /*12ac0*/  @P0 BRA `(.L_x_661) ;  /* 0x0000000000240947 */ /* 0x000fea0003800000 */
[----:B------:R-:W-:Y:S02]  /*12ad0*/  ULDC UR4, c[0x0][0xac8] ;  /* 0x0002b20000047ab9 */ /* 0x000fe40000000800 */
[----:B------:R-:W-:Y:S02]  /*12ae0*/  ISETP.GE.AND P0, PT, R16, UR4, PT ;  /* 0x0000000410007c0c */ /* 0x000fe4000bf06270 */
[----:B------:R-:W-:-:S11]  /*12af0*/  ISETP.GE.AND P1, PT, R23, UR4, PT ;  /* 0x0000000417007c0c */ /* 0x000fd6000bf26270 */
[CC--:B--2---:R-:W-:Y:S02]  /*12b00*/  @!P0 LEA R10, P2, R16.reuse, R14.reuse, 0x1 ;  /* 0x0000000e100a8211 */ /* 0x0c4fe400078408ff */
[C---:B------:R-:W-:Y:S02]  /*12b10*/  @!P1 LEA R14, P3, R23.reuse, R14, 0x1 ;  /* 0x0000000e170e9211 */ /* 0x040fe400078608ff */
[-C--:B-1----:R-:W-:Y:S02]  /*12b20*/  @!P0 LEA.HI.X R11, R16, R3.reuse, R17, 0x1, P2 ;  /* 0x00000003100b8211 */ /* 0x082fe400010f0c11 */
[----:B------:R-:W-:-:S03]  /*12b30*/  @!P1 LEA.HI.X R15, R23, R3, R22, 0x1, P3 ;  /* 0x00000003170f9211 */ /* 0x000fc600018f0c16 */
[----:B-----5:R3:W-:Y:S04]  /*12b40*/  @!P0 ST.E.128 desc[UR42][R10.64], R4 ;  /* 0x000000040a008985 */ /* 0x0207e8000c101d2a */
[----:B------:R3:W-:Y:S02]  /*12b50*/  @!P1 ST.E.128 desc[UR42][R14.64], R40 ;  /* 0x000000280e009985 */ /* 0x0007e4000c101d2a */
.L_x_661:
[----:B------:R-:W-:Y:S05]  /*12b60*/  BSYNC B1 ;  /* 0x0000000000017941 */ /* 0x000fea0003800000 */
.L_x_660:
[----:B------:R-:W-:-:S03]  /*12b70*/  UMOV UR4, 0xffffffff ;  /* 0xffffffff00047882 */ /* 0x000fc60000000000 */
[----:B------:R-:W-:Y:S05]  /*12b80*/  BRA.DIV UR4, `(.L_x_662) ;  /* 0x000000a204847947 */ /* 0x000fea000b800000 */
[----:B-1----:R1:W4:Y:S04]  /*12b90*/  SHFL.IDX PT, R3, R2, 0x1, 0x181f ;  /* 0x00381f0002037f89 */ /* 0x00232800000e0000 */
[----:B--23--:R1:W2:Y:S02]  /*12ba0*/  SHFL.IDX PT, R14, R0, 0x1, 0x181f ;  /* 0x00381f00000e7f89 */ /* 0x00c2a400000e0000 */
.L_x_883:
[----:B-----5:R-:W-:Y:S01]  /*12bb0*/  VIADD R5, R9, 0x20 ;  /* 0x0000002009057836 */ /* 0x020fe20000000000 */
[----:B------:R-:W-:Y:S04]  /*12bc0*/  BSSY B1, `(.L_x_663) ;  /* 0x000000c000017945 */ /* 0x000fe80003800000 */
[----:B------:R-:W-:-:S13]  /*12bd0*/  ISETP.GE.AND P0, PT, R5, R8, PT ;  /* 0x000000080500720c */ /* 0x000fda0003f06270 */
[----:B------:R-:W-:Y:S05]  /*12be0*/  @P0 BRA `(.L_x_664) ;  /* 0x0000000000240947 */ /* 0x000fea0003800000 */
[----:B------:R-:W-:Y:S02]  /*12bf0*/  ULDC UR4, c[0x0][0xac8] ;  /* 0x0002b20000047ab9 */ /* 0x000fe40000000800 */
[----:B------:R-:W-:Y:S02]  /*12c00*/  ISETP.GE.AND P2, PT, R16, UR4, PT ;  /* 0x0000000410007c0c */ /* 0x000fe4000bf46270 */
[----:B------:R-:W-:-:S11]  /*12c10*/  ISETP.GE.AND P3, PT, R23, UR4, PT ;  /* 0x0000000417007c0c */ /* 0x000fd6000bf66270 */
[CC--:B--2---:R-:W-:Y:S02]  /*12c20*/  @!P2 LEA R4, P0, R16.reuse, R14.reuse, 0x1 ;  /* 0x0000000e1004a211 */ /* 0x0c4fe400078008ff */
[C---:B------:R-:W-:Y:S02]  /*12c30*/  @!P3 LEA R14, P1, R23.reuse, R14, 0x1 ;  /* 0x0000000e170eb211 */ /* 0x040fe400078208ff */
[-C--:B----4-:R-:W-:Y:S02]  /*12c40*/  @!P2 LEA.HI.X R5, R16, R3.reuse, R17, 0x1, P0 ;  /* 0x000000031005a211 */ /* 0x090fe400000f0c11 */
[----:B------:R-:W-:-:S03]  /*12c50*/  @!P3 LEA.HI.X R15, R23, R3, R22, 0x1, P1 ;  /* 0x00000003170fb211 */ /* 0x000fc600008f0c16 */
[----:B------:R3:W-:Y:S04]  /*12c60*/  @!P2 ST.E.128 desc[UR42][R4.64], R24 ;  /* 0x000000180400a985 */ /* 0x0007e8000c101d2a */
[----:B------:R3:W-:Y:S02]  /*12c70*/  @!P3 ST.E.128 desc[UR42][R14.64], R44 ;  /* 0x0000002c0e00b985 */ /* 0x0007e4000c101d2a */
.L_x_664:
[----:B------:R-:W-:Y:S05]  /*12c80*/  BSYNC B1 ;  /* 0x0000000000017941 */ /* 0x000fea0003800000 */
.L_x_663:
[----:B------:R-:W-:-:S03]  /*12c90*/  UMOV UR4, 0xffffffff ;  /* 0xffffffff00047882 */ /* 0x000fc60000000000 */
[----:B------:R-:W-:Y:S05]  /*12ca0*/  BRA.DIV UR4, `(.L_x_665) ;  /* 0x000000a204847947 */ /* 0x000fea000b800000 */
[----:B----4-:R4:W0:Y:S04]  /*12cb0*/  SHFL.IDX PT, R3, R2, 0x2, 0x181f ;  /* 0x00581f0002037f89 */ /* 0x01082800000e0000 */
[----:B--23--:R4:W2:Y:S02]  /*12cc0*/  SHFL.IDX PT, R14, R0, 0x2, 0x181f ;  /* 0x00581f00000e7f89 */ /* 0x00c8a400000e0000 */
.L_x_887:
[----:B------:R-:W-:Y:S01]  /*12cd0*/  VIADD R5, R9, 0x40 ;  /* 0x0000004009057836 */ /* 0x000fe20000000000 */
        /* <DEDUP_REMOVED lines=8> */
[-C--:B0-----:R-:W-:Y:S02]  /*12d60*/  @!P2 LEA.HI.X R5, R16, R3.reuse, R17, 0x1, P0 ;  /* 0x000000031005a211 */ /* 0x081fe400000f0c11 */
[----:B------:R-:W-:-:S03]  /*12d70*/  @!P3 LEA.HI.X R15, R23, R3, R22, 0x1, P1 ;  /* 0x00000003170fb211 */ /* 0x000fc600008f0c16 */
[----:B------:R3:W-:Y:S04]  /*12d80*/  @!P2 ST.E.128 desc[UR42][R4.64], R32 ;  /* 0x000000200400a985 */ /* 0x0007e8000c101d2a */
[----:B------:R3:W-:Y:S02]  /*12d90*/  @!P3 ST.E.128 desc[UR42][R14.64], R48 ;  /* 0x000000300e00b985 */ /* 0x0007e4000c101d2a */
.L_x_667:
[----:B------:R-:W-:Y:S05]  /*12da0*/  BSYNC B1 ;  /* 0x0000000000017941 */ /* 0x000fea0003800000 */
.L_x_666:
[----:B------:R-:W-:-:S03]  /*12db0*/  UMOV UR4, 0xffffffff ;  /* 0xffffffff00047882 */ /* 0x000fc60000000000 */
[----:B------:R-:W-:Y:S05]  /*12dc0*/  BRA.DIV UR4, `(.L_x_668) ;  /* 0x000000a204847947 */ /* 0x000fea000b800000 */
[----:B0-----:R0:W0:Y:S04]  /*12dd0*/  SHFL.IDX PT, R3, R2, 0x3, 0x181f ;  /* 0x00781f0002037f89 */ /* 0x00102800000e0000 */
[----:B--23--:R2:W3:Y:S02]  /*12de0*/  SHFL.IDX PT, R14, R0, 0x3, 0x181f ;  /* 0x00781f00000e7f89 */ /* 0x00c4e400000e0000 */
.L_x_891:
[----:B------:R-:W-:-:S04]  /*12df0*/  IADD3 R5, R9, 0x60, RZ ;  /* 0x0000006009057810 */ /* 0x000fc80007ffe0ff */
[----:B------:R-:W-:-:S13]  /*12e00*/  ISETP.GE.AND P0, PT, R5, R8, PT ;  /* 0x000000080500720c */ /* 0x000fda0003f06270 */
[----:B------:R-:W-:Y:S05]  /*12e10*/  @P0 BRA `(.L_x_669) ;  /* 0x0000001800640947 */ /* 0x000fea0003800000 */
[----:B------:R-:W-:Y:S02]  /*12e20*/  ULDC UR4, c[0x0][0xac8] ;  /* 0x0002b20000047ab9 */ /* 0x000fe40000000800 */
[----:B------:R-:W-:-:S13]  /*12e30*/  ISETP.GE.AND P1, PT, R16, UR4, PT ;  /* 0x0000000410007c0c */ /* 0x000fda000bf26270 */
[----:B---3--:R-:W-:-:S04]  /*12e40*/  @!P1 LEA R4, P0, R16, R14, 0x1 ;  /* 0x0000000e10049211 */ /* 0x008fc800078008ff */
[----:B0-----:R-:W-:Y:S02]  /*12e50*/  @!P1 LEA.HI.X R5, R16, R3, R17, 0x1, P0 ;  /* 0x0000000310059211 */ /* 0x001fe400000f0c11 */
[----:B------:R-:W-:-:S03]  /*12e60*/  ISETP.GE.AND P0, PT, R23, UR4, PT ;  /* 0x0000000417007c0c */ /* 0x000fc6000bf06270 */
[----:B------:R0:W-:Y:S10]  /*12e70*/  @!P1 ST.E.128 desc[UR42][R4.64], R36 ;  /* 0x0000002404009985 */ /* 0x0001f4000c101d2a */
[----:B------:R-:W-:Y:S05]  /*12e80*/  @P0 BRA `(.L_x_669) ;  /* 0x0000001800480947 */ /* 0x000fea0003800000 */
[----:B------:R-:W-:-:S04]  /*12e90*/  LEA R14, P0, R23, R14, 0x1 ;  /* 0x0000000e170e7211 */ /* 0x000fc800078008ff */
[----:B------:R-:W-:-:S05]  /*12ea0*/  LEA.HI.X R15, R23, R3, R22, 0x1, P0 ;  /* 0x00000003170f7211 */ /* 0x000fca00000f0c16 */
[----:B------:R3:W-:Y:S01]  /*12eb0*/  ST.E.128 desc[UR42][R14.64], R52 ;  /* 0x000000340e007985 */ /* 0x0007e2000c101d2a */
[----:B------:R-:W-:Y:S05]  /*12ec0*/  BRA `(.L_x_669) ;  /* 0x0000001800387947 */ /* 0x000fea0003800000 */
.L_x_658:
[----:B------:R-:W1:Y:S01]  /*12ed0*/  @P1 LDC R4, c[0x0][0xbec] ;  /* 0x0002fb00ff041b82 */ /* 0x000e620000000800 */
[----:B------:R-:W-:Y:S01]  /*12ee0*/  ULDC.64 UR4, c[0x0][0xb08] ;  /* 0x0002c20000047ab9 */ /* 0x000fe20000000a00 */
[----:B0-----:R-:W-:Y:S01]  /*12ef0*/  SHF.R.S32.HI R0, RZ, 0x1f, R205 ;  /* 0x0000001fff007819 */ /* 0x001fe200000114cd */
[----:B------:R-:W-:Y:S01]  /*12f00*/  IMAD R11, R11, UR4, RZ ;  /* 0x000000040b0b7c24 */ /* 0x000fe2000f8e02ff */
[----:B------:R-:W-:Y:S01]  /*12f10*/  ULDC.64 UR6, c[0x0][0xb30] ;  /* 0x0002cc0000067ab9 */ /* 0x000fe20000000a00 */
[----:B------:R-:W-:Y:S01]  /*12f20*/  IMAD.WIDE.U32 R6, R10, UR4, RZ ;  /* 0x000000040a067c25 */ /* 0x000fe2000f8e00ff */
[----:B------:R-:W-:Y:S02]  /*12f30*/  IADD3 R37, R202, 0x28, RZ ;  /* 0x00000028ca257810 */ /* 0x000fe40007ffe0ff */
[----:B------:R-:W0:Y:S01]  /*12f40*/  @P1 LDC R13, c[0x0][0xbf0] ;  /* 0x0002fc00ff0d1b82 */ /* 0x000e220000000800 */
[----:B------:R-:W-:Y:S01]  /*12f50*/  IMAD R11, R10, UR5, R11 ;  /* 0x000000050a0b7c24 */ /* 0x000fe2000f8e020b */
[----:B------:R-:W-:Y:S01]  /*12f60*/  ULDC.64 UR4, c[0x0][0xb38] ;  /* 0x0002ce0000047ab9 */ /* 0x000fe20000000a00 */
[C---:B------:R-:W-:Y:S01]  /*12f70*/  VIADD R28, R202.reuse, 0x10 ;  /* 0x00000010ca1c7836 */ /* 0x040fe20000000000 */
[----:B------:R-:W-:Y:S01]  /*12f80*/  SHF.R.S32.HI R97, RZ, 0x1f, R210 ;  /* 0x0000001fff617819 */ /* 0x000fe200000114d2 */
[----:B------:R-:W-:Y:S01]  /*12f90*/  IMAD.IADD R7, R7, 0x1, R11 ;  /* 0x0000000107077824 */ /* 0x000fe200078e020b */
[----:B------:R-:W-:Y:S01]  /*12fa0*/  SHF.R.S32.HI R38, RZ, 0x1f, R37 ;  /* 0x0000001fff267819 */ /* 0x000fe20000011425 */
[----:B------:R-:W-:Y:S01]  /*12fb0*/  VIADD R33, R202, 0x18 ;  /* 0x00000018ca217836 */ /* 0x000fe20000000000 */
[----:B------:R-:W-:Y:S01]  /*12fc0*/  SHF.R.S32.HI R32, RZ, 0x1f, R28 ;  /* 0x0000001fff207819 */ /* 0x000fe2000001141c */
[----:B------:R-:W-:-:S03]  /*12fd0*/  IMAD.WIDE.U32 R6, R2, UR4, R6 ;  /* 0x0000000402067c25 */ /* 0x000fc6000f8e0006 */
[----:B------:R-:W-:Y:S01]  /*12fe0*/  SHF.R.S32.HI R34, RZ, 0x1f, R33 ;  /* 0x0000001fff227819 */ /* 0x000fe20000011421 */
[----:B------:R-:W-:Y:S01]  /*12ff0*/  IMAD R7, R2, UR5, R7 ;  /* 0x0000000502077c24 */ /* 0x000fe2000f8e0207 */
[----:B------:R-:W-:Y:S01]  /*13000*/  ULDC.64 UR4, c[0x0][0xb40] ;  /* 0x0002d00000047ab9 */ /* 0x000fe20000000a00 */
[----:B------:R-:W-:Y:S02]  /*13010*/  VIADD R39, R202, 0x30 ;  /* 0x00000030ca277836 */ /* 0x000fe40000000000 */
[----:B------:R-:W-:Y:S02]  /*13020*/  IMAD R0, R0, UR4, RZ ;  /* 0x0000000400007c24 */ /* 0x000fe4000f8e02ff */
[----:B-1----:R-:W-:Y:S01]  /*13030*/  @P1 IMAD.HI.U32 R4, R35, R4, RZ ;  /* 0x0000000423041227 */ /* 0x002fe200078e00ff */
[----:B------:R-:W-:-:S03]  /*13040*/  SHF.R.S32.HI R92, RZ, 0x1f, R39 ;  /* 0x0000001fff5c7819 */ /* 0x000fc60000011427 */
[----:B------:R-:W-:-:S04]  /*13050*/  IMAD.WIDE.U32 R2, R205, UR4, R6 ;  /* 0x00000004cd027c25 */ /* 0x000fc8000f8e0006 */
[----:B------:R-:W-:Y:S01]  /*13060*/  IMAD R11, R205, UR5, R0 ;  /* 0x00000005cd0b7c24 */ /* 0x000fe2000f8e0200 */
[----:B------:R-:W-:Y:S01]  /*13070*/  ULDC.64 UR4, c[0x0][0xb48] ;  /* 0x0002d20000047ab9 */ /* 0x000fe20000000a00 */
[----:B------:R-:W-:Y:S01]  /*13080*/  IMAD.MOV.U32 R7, RZ, RZ, R35 ;  /* 0x000000ffff077224 */ /* 0x000fe200078e0023 */
[----:B0-----:R-:W-:Y:S01]  /*13090*/  @P1 SHF.R.U32.HI R7, RZ, R13, R4 ;  /* 0x0000000dff071219 */ /* 0x001fe20000011604 */
[----:B------:R-:W-:Y:S02]  /*130a0*/  IMAD.IADD R3, R3, 0x1, R11 ;  /* 0x0000000103037824 */ /* 0x000fe400078e020b */
[----:B------:R-:W-:Y:S01]  /*130b0*/  VIADD R93, R202, 0x38 ;  /* 0x00000038ca5d7836 */ /* 0x000fe20000000000 */
[----:B------:R-:W-:Y:S01]  /*130c0*/  IADD3 R4, -R7, RZ, RZ ;  /* 0x000000ff07047210 */ /* 0x000fe20007ffe1ff */
[----:B------:R-:W-:Y:S01]  /*130d0*/  IMAD.WIDE.U32 R2, R209, UR4, R2 ;  /* 0x00000004d1027c25 */ /* 0x000fe2000f8e0002 */
[----:B------:R-:W-:Y:S02]  /*130e0*/  SHF.R.S32.HI R0, RZ, 0x1f, R7 ;  /* 0x0000001fff007819 */ /* 0x000fe40000011407 */
[----:B------:R-:W-:Y:S01]  /*130f0*/  SHF.R.S32.HI R94, RZ, 0x1f, R93 ;  /* 0x0000001fff5e7819 */ /* 0x000fe2000001145d */
[----:B------:R-:W-:-:S02]  /*13100*/  IMAD R9, R9, R4, R35 ;  /* 0x0000000409097224 */ /* 0x000fc400078e0223 */
[----:B------:R-:W-:Y:S02]  /*13110*/  IMAD R0, R0, UR6, RZ ;  /* 0x0000000600007c24 */ /* 0x000fe4000f8e02ff */
[----:B------:R-:W-:Y:S01]  /*13120*/  IMAD R3, R209, UR5, R3 ;  /* 0x00000005d1037c24 */ /* 0x000fe2000f8e0203 */
[----:B------:R-:W-:Y:S01]  /*13130*/  ULDC.64 UR4, c[0x0][0xb28] ;  /* 0x0002ca0000047ab9 */ /* 0x000fe20000000a00 */
[C---:B------:R-:W-:Y:S01]  /*13140*/  IMAD R11, R7.reuse, UR7, R0 ;  /* 0x00000007070b7c24 */ /* 0x040fe2000f8e0200 */
[----:B------:R-:W-:Y:S01]  /*13150*/  SHF.R.S32.HI R0, RZ, 0x1f, R9 ;  /* 0x0000001fff007819 */ /* 0x000fe20000011409 */
[----:B------:R-:W-:-:S04]  /*13160*/  IMAD.WIDE.U32 R2, R7, UR6, R2 ;  /* 0x0000000607027c25 */ /* 0x000fc8000f8e0002 */
[----:B------:R-:W-:Y:S02]  /*13170*/  IMAD R0, R0, UR4, RZ ;  /* 0x0000000400007c24 */ /* 0x000fe4000f8e02ff */
[----:B------:R-:W-:Y:S02]  /*13180*/  IMAD.IADD R3, R3, 0x1, R11 ;  /* 0x0000000103037824 */ /* 0x000fe400078e020b */
[----:B------:R-:W-:Y:S02]  /*13190*/  VIADD R4, R156, 0x28820 ;  /* 0x000288209c047836 */ /* 0x000fe40000000000 */
[C---:B------:R-:W-:Y:S02]  /*131a0*/  IMAD R7, R9.reuse, UR5, R0 ;  /* 0x0000000509077c24 */ /* 0x040fe4000f8e0200 */
[----:B------:R-:W-:Y:S01]  /*131b0*/  IMAD.WIDE.U32 R2, R9, UR4, R2 ;  /* 0x0000000409027c25 */ /* 0x000fe2000f8e0002 */
[----:B------:R-:W-:Y:S01]  /*131c0*/  ULDC.64 UR4, c[0x0][0xb00] ;  /* 0x0002c00000047ab9 */ /* 0x000fe20000000a00 */
[----:B------:R-:W-:-:S02]  /*131d0*/  PRMT R4, RZ, 0x654, R4 ;  /* 0x00000654ff047816 */ /* 0x000fc40000000004 */
[----:B------:R-:W-:Y:S01]  /*131e0*/  IMAD.IADD R3, R3, 0x1, R7 ;  /* 0x0000000103037824 */ /* 0x000fe200078e0207 */
[----:B------:R-:W-:Y:S01]  /*131f0*/  LEA R0, P0, R2, UR4, 0x2 ;  /* 0x0000000402007c11 */ /* 0x000fe2000f8010ff */
[----:B------:R0:W-:Y:S01]  /*13200*/  SYNCS.ARRIVE.TRANS64.RED.A1T0 RZ, [R4+URZ], RZ ;  /* 0x000000ff04ff79a7 */ /* 0x0001e2000810043f */
[C---:B------:R-:W-:Y:S01]  /*13210*/  VIADD R35, R202.reuse, 0x20 ;  /* 0x00000020ca237836 */ /* 0x040fe20000000000 */
[----:B------:R-:W-:Y:S01]  /*13220*/  UMOV UR4, 0xffffffff ;  /* 0xffffffff00047882 */ /* 0x000fe20000000000 */
[----:B------:R-:W-:Y:S01]  /*13230*/  VIADD R95, R202, 0x40 ;  /* 0x00000040ca5f7836 */ /* 0x000fe20000000000 */
[----:B------:R-:W-:Y:S02]  /*13240*/  LEA.HI.X R2, R2, UR5, R3, 0x2, P0 ;  /* 0x0000000502027c11 */ /* 0x000fe400080f1403 */
[----:B------:R-:W-:Y:S02]  /*13250*/  SHF.R.S32.HI R36, RZ, 0x1f, R35 ;  /* 0x0000001fff247819 */ /* 0x000fe40000011423 */
[----:B0-----:R-:W-:-:S02]  /*13260*/  IADD3 R4, R202, 0x8, RZ ;  /* 0x00000008ca047810 */ /* 0x001fc40007ffe0ff */
[----:B------:R-:W-:Y:S02]  /*13270*/  SHF.R.S32.HI R96, RZ, 0x1f, R95 ;  /* 0x0000001fff607819 */ /* 0x000fe4000001145f */
[----:B------:R-:W-:Y:S01]  /*13280*/  SHF.R.S32.HI R9, RZ, 0x1f, R4 ;  /* 0x0000001fff097819 */ /* 0x000fe20000011404 */
[----:B------:R-:W-:Y:S06]  /*13290*/  BRA.DIV UR4, `(.L_x_670) ;  /* 0x0000009e04987947 */ /* 0x000fec000b800000 */
[----:B------:R0:W1:Y:S04]  /*132a0*/  SHFL.IDX PT, R3, R2, RZ, 0x1c1f ;  /* 0x001c1fff02037589 */ /* 0x00006800000e0000 */
[----:B------:R0:W2:Y:S02]  /*132b0*/  SHFL.IDX PT, R14, R0, RZ, 0x1c1f ;  /* 0x001c1fff000e7589 */ /* 0x0000a400000e0000 */
.L_x_894:
[----:B------:R-:W-:Y:S01]  /*132c0*/  ISETP.GE.AND P0, PT, R25, R8, PT ;  /* 0x000000081900720c */ /* 0x000fe20003f06270 */
[----:B------:R-:W-:-:S12]  /*132d0*/  BSSY B1, `(.L_x_671) ;  /* 0x0000043000017945 */ /* 0x000fd80003800000 */
[----:B------:R-:W-:Y:S05]  /*132e0*/  @P0 BRA `(.L_x_672) ;  /* 0x0000000400040947 */ /* 0x000fea0003800000 */
[----:B------:R-:W-:Y:S02]  /*132f0*/  ULDC UR4, c[0x0][0xac8] ;  /* 0x0002b20000047ab9 */ /* 0x000fe40000000800 */
[----:B------:R-:W-:Y:S02]  /*13300*/  ISETP.GE.AND P0, PT, R202, UR4, PT ;  /* 0x00000004ca007c0c */ /* 0x000fe4000bf06270 */
[----:B------:R-:W-:Y:S02]  /*13310*/  ISETP.GE.AND P2, PT, R4, UR4, PT ;  /* 0x0000000404007c0c */ /* 0x000fe4000bf46270 */
[----:B------:R-:W-:Y:S02]  /*13320*/  ISETP.GE.AND P3, PT, R28, UR4, PT ;  /* 0x000000041c007c0c */ /* 0x000fe4000bf66270 */
[----:B------:R-:W-:-:S07]  /*13330*/  ISETP.GE.AND P1, PT, R33, UR4, PT ;  /* 0x0000000421007c0c */ /* 0x000fce000bf26270 */
[----:B-1----:R-:W-:Y:S02]  /*13340*/  @!P0 MOV R15, R3 ;  /* 0x00000003000f8202 */ /* 0x002fe40000000f00 */
[----:B--2---:R-:W-:Y:S01]  /*13350*/  @!P2 LEA R6, P4, R4, R14, 0x2 ;  /* 0x0000000e0406a211 */ /* 0x004fe200078810ff */
[----:B------:R-:W-:-:S03]  /*13360*/  @!P0 IMAD.WIDE R10, R202, 0x4, R14 ;  /* 0x00000004ca0a8825 */ /* 0x000fc600078e020e */
[-C--:B------:R-:W-:Y:S02]  /*13370*/  @!P2 LEA.HI.X R7, R4, R3.reuse, R9, 0x2, P4 ;  /* 0x000000030407a211 */ /* 0x080fe400020f1409 */
[CC--:B------:R-:W-:Y:S01]  /*13380*/  @!P3 LEA R12, P4, R28.reuse, R14.reuse, 0x2 ;  /* 0x0000000e1c0cb211 */ /* 0x0c0fe200078810ff */
[----:B------:R1:W-:Y:S01]  /*13390*/  @!P0 ST.E.64 desc[UR42][R10.64], R20 ;  /* 0x000000140a008985 */ /* 0x0003e2000c101b2a */
[----:B------:R-:W-:Y:S02]  /*133a0*/  ISETP.GE.AND P0, PT, R35, UR4, PT ;  /* 0x0000000423007c0c */ /* 0x000fe4000bf06270 */
[----:B------:R-:W-:Y:S01]  /*133b0*/  @!P1 LEA R24, P5, R33, R14, 0x2 ;  /* 0x0000000e21189211 */ /* 0x000fe200078a10ff */
[----:B------:R2:W-:Y:S01]  /*133c0*/  @!P2 ST.E.64 desc[UR42][R6.64], R40 ;  /* 0x000000280600a985 */ /* 0x0005e2000c101b2a */
[----:B------:R-:W-:Y:S02]  /*133d0*/  ISETP.GE.AND P2, PT, R37, UR4, PT ;  /* 0x0000000425007c0c */ /* 0x000fe4000bf46270 */
[----:B------:R-:W-:-:S02]  /*133e0*/  @!P3 LEA.HI.X R13, R28, R3, R32, 0x2, P4 ;  /* 0x000000031c0db211 */ /* 0x000fc400020f1420 */
[----:B------:R-:W-:Y:S02]  /*133f0*/  @!P1 LEA.HI.X R25, R33, R3, R34, 0x2, P5 ;  /* 0x0000000321199211 */ /* 0x000fe400028f1422 */
[----:B------:R-:W-:Y:S01]  /*13400*/  ISETP.GE.AND P4, PT, R39, UR4, PT ;  /* 0x0000000427007c0c */ /* 0x000fe2000bf86270 */
[----:B------:R3:W-:Y:S02]  /*13410*/  @!P3 ST.E.64 desc[UR42][R12.64], R42 ;  /* 0x0000002a0c00b985 */ /* 0x0007e4000c101b2a */
[-C--:B------:R-:W-:Y:S02]  /*13420*/  @!P0 LEA R26, P3, R35, R14.reuse, 0x2 ;  /* 0x0000000e231a8211 */ /* 0x080fe400078610ff */
[----:B------:R4:W-:Y:S01]  /*13430*/  @!P1 ST.E.64 desc[UR42][R24.64], R44 ;  /* 0x0000002c18009985 */ /* 0x0009e2000c101b2a */
[----:B------:R-:W-:Y:S02]  /*13440*/  ISETP.GE.AND P1, PT, R93, UR4, PT ;  /* 0x000000045d007c0c */ /* 0x000fe4000bf26270 */
[----:B-1----:R-:W-:-:S02]  /*13450*/  @!P2 LEA R10, P5, R37, R14, 0x2 ;  /* 0x0000000e250aa211 */ /* 0x002fc400078a10ff */
[-C--:B------:R-:W-:Y:S02]  /*13460*/  @!P0 LEA.HI.X R27, R35, R3.reuse, R36, 0x2, P3 ;  /* 0x00000003231b8211 */ /* 0x080fe400018f1424 */
[----:B------:R-:W-:Y:S02]  /*13470*/  @!P2 LEA.HI.X R11, R37, R3, R38, 0x2, P5 ;  /* 0x00000003250ba211 */ /* 0x000fe400028f1426 */
[----:B------:R-:W-:Y:S01]  /*13480*/  ISETP.GE.AND P3, PT, R95, UR4, PT ;  /* 0x000000045f007c0c */ /* 0x000fe2000bf66270 */
[----:B------:R-:W-:Y:S01]  /*13490*/  @!P0 ST.E.64 desc[UR42][R26.64], R46 ;  /* 0x0000002e1a008985 */ /* 0x000fe2000c101b2a */
        /* <DEDUP_REMOVED lines=8> */
[----:B------:R-:W-:-:S03]  /*13520*/  @!P3 LEA R20, P5, R95, R14, 0x2 ;  /* 0x0000000e5f14b211 */ /* 0x000fc600078a10ff */
[----:B------:R3:W-:Y:S01]  /*13530*/  @!P1 ST.E.64 desc[UR42][R12.64], R52 ;  /* 0x000000340c009985 */ /* 0x0007e2000c101b2a */
[----:B------:R-:W-:Y:S02]  /*13540*/  ISETP.GE.AND P1, PT, R215, UR4, PT ;  /* 0x00000004d7007c0c */ /* 0x000fe4000bf26270 */
[-C--:B------:R-:W-:Y:S02]  /*13550*/  @!P3 LEA.HI.X R21, R95, R3.reuse, R96, 0x2, P5 ;  /* 0x000000035f15b211 */ /* 0x080fe400028f1460 */
[-C--:B----4-:R-:W-:Y:S02]  /*13560*/  @!P2 LEA R24, P4, R210, R14.reuse, 0x2 ;  /* 0x0000000ed218a211 */ /* 0x090fe400078810ff */
[----:B-1----:R-:W-:Y:S01]  /*13570*/  @!P0 LEA R10, P5, R216, R14, 0x2 ;  /* 0x0000000ed80a8211 */ /* 0x002fe200078a10ff */
[----:B------:R1:W-:Y:S01]  /*13580*/  @!P3 ST.E.64 desc[UR42][R20.64], R54 ;  /* 0x000000361400b985 */ /* 0x0003e2000c101b2a */
[----:B------:R-:W-:Y:S02]  /*13590*/  @!P2 LEA.HI.X R25, R210, R3, R97, 0x2, P4 ;  /* 0x00000003d219a211 */ /* 0x000fe400020f1461 */
[----:B------:R-:W-:-:S02]  /*135a0*/  ISETP.GE.AND P3, PT, R214, UR4, PT ;  /* 0x00000004d6007c0c */ /* 0x000fc4000bf66270 */
[-C--:B------:R-:W-:Y:S01]  /*135b0*/  @!P0 LEA.HI.X R11, R216, R3.reuse, R226, 0x2, P5 ;  /* 0x00000003d80b8211 */ /* 0x080fe200028f14e2 */
[----:B------:R4:W-:Y:S01]  /*135c0*/  @!P2 ST.E.64 desc[UR42][R24.64], R56 ;  /* 0x000000381800a985 */ /* 0x0009e2000c101b2a */
[----:B------:R-:W-:Y:S02]  /*135d0*/  ISETP.GE.AND P4, PT, R213, UR4, PT ;  /* 0x00000004d5007c0c */ /* 0x000fe4000bf86270 */
[----:B--2---:R-:W-:Y:S01]  /*135e0*/  @!P1 LEA R6, P5, R215, R14, 0x2 ;  /* 0x0000000ed7069211 */ /* 0x004fe200078a10ff */
[----:B------:R2:W-:Y:S01]  /*135f0*/  @!P0 ST.E.64 desc[UR42][R10.64], R58 ;  /* 0x0000003a0a008985 */ /* 0x0005e2000c101b2a */
[----:B------:R-:W-:Y:S02]  /*13600*/  ISETP.GE.AND P2, PT, R212, UR4, PT ;  /* 0x00000004d4007c0c */ /* 0x000fe4000bf46270 */
[----:B------:R-:W-:Y:S02]  /*13610*/  ISETP.GE.AND P0, PT, R211, UR4, PT ;  /* 0x00000004d3007c0c */ /* 0x000fe4000bf06270 */
[----:B------:R-:W-:-:S02]  /*13620*/  @!P1 LEA.HI.X R7, R215, R3, R225, 0x2, P5 ;  /* 0x00000003d7079211 */ /* 0x000fc400028f14e1 */
[----:B---3--:R-:W-:-:S03]  /*13630*/  @!P3 LEA R12, P5, R214, R14, 0x2 ;  /* 0x0000000ed60cb211 */ /* 0x008fc600078a10ff */
[----:B------:R2:W-:Y:S01]  /*13640*/  @!P1 ST.E.64 desc[UR42][R6.64], R60 ;  /* 0x0000003c06009985 */ /* 0x0005e2000c101b2a */
[CC--:B-1----:R-:W-:Y:S02]  /*13650*/  @!P4 LEA R20, P1, R213.reuse, R14.reuse, 0x2 ;  /* 0x0000000ed514c211 */ /* 0x0c2fe400078210ff */
[-C--:B------:R-:W-:Y:S02]  /*13660*/  @!P3 LEA.HI.X R13, R214, R3.reuse, R224, 0x2, P5 ;  /* 0x00000003d60db211 */ /* 0x080fe400028f14e0 */
[CC--:B----4-:R-:W-:Y:S02]  /*13670*/  @!P2 LEA R24, P5, R212.reuse, R14.reuse, 0x2 ;  /* 0x0000000ed418a211 */ /* 0x0d0fe400078a10ff */
        /* <DEDUP_REMOVED lines=8> */
.L_x_672:
[----:B------:R-:W-:Y:S05]  /*13700*/  BSYNC B1 ;  /* 0x0000000000017941 */ /* 0x000fea0003800000 */
.L_x_671:
[----:B------:R-:W-:-:S03]  /*13710*/  UMOV UR4, 0xffffffff ;  /* 0xffffffff00047882 */ /* 0x000fc60000000000 */
[----:B------:R-:W-:Y:S05]  /*13720*/  BRA.DIV UR4, `(.L_x_673) ;  /* 0x0000009a04a87947 */ /* 0x000fea000b800000 */
[----:B-1----:R1:W3:Y:S04]  /*13730*/  SHFL.IDX PT, R3, R2, 0x1, 0x1c1f ;  /* 0x003c1f0002037f89 */ /* 0x0022e800000e0000 */
[----:B--2---:R1:W2:Y:S02]  /*13740*/  SHFL.IDX PT, R14, R0, 0x1, 0x1c1f ;  /* 0x003c1f00000e7f89 */ /* 0x0042a400000e0000 */
.L_x_898:
[----:B------:R-:W-:-:S13]  /*13750*/  ISETP.GE.AND P0, PT, R5, R8, PT ;  /* 0x000000080500720c */ /* 0x000fda0003f06270 */
[----:B------:R-:W-:Y:S05]  /*13760*/  @P0 BRA `(.L_x_669) ;  /* 0x0000001000100947 */ /* 0x000fea0003800000 */
[----:B------:R-:W-:Y:S02]  /*13770*/  ULDC UR4, c[0x0][0xac8] ;  /* 0x0002b20000047ab9 */ /* 0x000fe40000000800 */
[----:B------:R-:W-:Y:S02]  /*13780*/  ISETP.GE.AND P3, PT, R4, UR4, PT ;  /* 0x0000000404007c0c */ /* 0x000fe4000bf66270 */
[----:B------:R-:W-:Y:S02]  /*13790*/  ISETP.GE.AND P1, PT, R202, UR4, PT ;  /* 0x00000004ca007c0c */ /* 0x000fe4000bf26270 */
[----:B------:R-:W-:Y:S02]  /*137a0*/  ISETP.GE.AND P4, PT, R28, UR4, PT ;  /* 0x000000041c007c0c */ /* 0x000fe4000bf86270 */
[----:B------:R-:W-:-:S07]  /*137b0*/  ISETP.GE.AND P2, PT, R33, UR4, PT ;  /* 0x0000000421007c0c */ /* 0x000fce000bf46270 */
[CC--:B--2---:R-:W-:Y:S02]  /*137c0*/  @!P3 LEA R6, P0, R4.reuse, R14.reuse, 0x2 ;  /* 0x0000000e0406b211 */ /* 0x0c4fe400078010ff */
[----:B01----:R-:W-:Y:S02]  /*137d0*/  @!P1 IMAD.MOV.U32 R2, RZ, RZ, R14 ;  /* 0x000000ffff029224 */ /* 0x003fe400078e000e */
[----:B---3--:R-:W-:Y:S02]  /*137e0*/  @!P3 LEA.HI.X R7, R4, R3, R9, 0x2, P0 ;  /* 0x000000030407b211 */ /* 0x008fe400000f1409 */
[----:B------:R-:W-:Y:S01]  /*137f0*/  @!P1 IMAD.WIDE R4, R202, 0x4, R2 ;  /* 0x00000004ca049825 */ /* 0x000fe200078e0202 */
[----:B------:R-:W-:Y:S02]  /*13800*/  ISETP.GE.AND P0, PT, R35, UR4, PT ;  /* 0x0000000423007c0c */ /* 0x000fe4000bf06270 */
[----:B------:R-:W-:Y:S02]  /*13810*/  @!P4 LEA R8, P5, R28, R14, 0x2 ;  /* 0x0000000e1c08c211 */ /* 0x000fe400078a10ff */
[----:B------:R0:W-:Y:S01]  /*13820*/  @!P1 ST.E.64 desc[UR42][R4.64], R70 ;  /* 0x0000004604009985 */ /* 0x0001e2000c101b2a */
[----:B------:R-:W-:-:S02]  /*13830*/  ISETP.GE.AND P1, PT, R37, UR4, PT ;  /* 0x0000000425007c0c */ /* 0x000fc4000bf26270 */
[-C--:B------:R-:W-:Y:S01]  /*13840*/  @!P4 LEA.HI.X R9, R28, R3.reuse, R32, 0x2, P5 ;  /* 0x000000031c09c211 */ /* 0x080fe200028f1420 */
[----:B------:R1:W-:Y:S01]  /*13850*/  @!P3 ST.E.64 desc[UR42][R6.64], R72 ;  /* 0x000000480600b985 */ /* 0x0003e2000c101b2a */
[-C--:B------:R-:W-:Y:S02]  /*13860*/  @!P2 LEA R10, P5, R33, R14.reuse, 0x2 ;  /* 0x0000000e210aa211 */ /* 0x080fe400078a10ff */
[----:B------:R-:W-:Y:S01]  /*13870*/  ISETP.GE.AND P3, PT, R93, UR4, PT ;  /* 0x000000045d007c0c */ /* 0x000fe2000bf66270 */
[----:B------:R2:W-:Y:S01]  /*13880*/  @!P4 ST.E.64 desc[UR42][R8.64], R74 ;  /* 0x0000004a0800c985 */ /* 0x0005e2000c101b2a */
[-C--:B------:R-:W-:Y:S02]  /*13890*/  @!P2 LEA.HI.X R11, R33, R3.reuse, R34, 0x2, P5 ;  /* 0x00000003210ba211 */ /* 0x080fe400028f1422 */
[----:B------:R-:W-:Y:S02]  /*138a0*/  @!P0 LEA R12, P5, R35, R14, 0x2 ;  /* 0x0000000e230c8211 */ /* 0x000fe400078a10ff */
[----:B------:R-:W-:Y:S01]  /*138b0*/  ISETP.GE.AND P4, PT, R39, UR4, PT ;  /* 0x0000000427007c0c */ /* 0x000fe2000bf86270 */
[----:B------:R3:W-:Y:S01]  /*138c0*/  @!P2 ST.E.64 desc[UR42][R10.64], R76 ;  /* 0x0000004c0a00a985 */ /* 0x0007e2000c101b2a */
[----:B------:R-:W-:-:S02]  /*138d0*/  @!P0 LEA.HI.X R13, R35, R3, R36, 0x2, P5 ;  /* 0x00000003230d8211 */ /* 0x000fc400028f1424 */
[----:B------:R-:W-:Y:S02]  /*138e0*/  @!P1 LEA R20, P5, R37, R14, 0x2 ;  /* 0x0000000e25149211 */ /* 0x000fe400078a10ff */
[----:B------:R-:W-:Y:S01]  /*138f0*/  ISETP.GE.AND P2, PT, R95, UR4, PT ;  /* 0x000000045f007c0c */ /* 0x000fe2000bf46270 */
[----:B------:R4:W-:Y:S01]  /*13900*/  @!P0 ST.E.64 desc[UR42][R12.64], R78 ;  /* 0x0000004e0c008985 */ /* 0x0009e2000c101b2a */
[----:B------:R-:W-:Y:S02]  /*13910*/  @!P1 LEA.HI.X R21, R37, R3, R38, 0x2, P5 ;  /* 0x0000000325159211 */ /* 0x000fe400028f1426 */
[----:B------:R-:W-:-:S03]  /*13920*/  ISETP.GE.AND P0, PT, R210, UR4, PT ;  /* 0x00000004d2007c0c */ /* 0x000fc6000bf06270 */
[----:B------:R-:W-:Y:S01]  /*13930*/  @!P1 ST.E.64 desc[UR42][R20.64], R80 ;  /* 0x0000005014009985 */ /* 0x000fe2000c101b2a */
[-C--:B0-----:R-:W-:Y:S02]  /*13940*/  @!P4 LEA R4, P5, R39, R14.reuse, 0x2 ;  /* 0x0000000e2704c211 */ /* 0x081fe400078a10ff */
[-C--:B-1----:R-:W-:Y:S02]  /*13950*/  @!P3 LEA R6, P1, R93, R14.reuse, 0x2 ;  /* 0x0000000e5d06b211 */ /* 0x082fe400078210ff */
[-C--:B------:R-:W-:Y:S02]  /*13960*/  @!P4 LEA.HI.X R5, R39, R3.reuse, R92, 0x2, P5 ;  /* 0x000000032705c211 */ /* 0x080fe400028f145c */
[----:B------:R-:W-:Y:S02]  /*13970*/  @!P3 LEA.HI.X R7, R93, R3, R94, 0x2, P1 ;  /* 0x000000035d07b211 */ /* 0x000fe400008f145e */
[----:B------:R-:W-:Y:S01]  /*13980*/  ISETP.GE.AND P1, PT, R216, UR4, PT ;  /* 0x00000004d8007c0c */ /* 0x000fe2000bf26270 */
[----:B------:R0:W-:Y:S01]  /*13990*/  @!P4 ST.E.64 desc[UR42][R4.64], R82 ;  /* 0x000000520400c985 */ /* 0x0001e2000c101b2a */
[----:B--2---:R-:W-:-:S02]  /*139a0*/  @!P2 LEA R8, P5, R95, R14, 0x2 ;  /* 0x0000000e5f08a211 */ /* 0x004fc400078a10ff */
[CC--:B---3--:R-:W-:Y:S01]  /*139b0*/  @!P0 LEA R10, P4, R210.reuse, R14.reuse, 0x2 ;  /* 0x0000000ed20a8211 */ /* 0x0c8fe200078810ff */
[----:B------:R1:W-:Y:S01]  /*139c0*/  @!P3 ST.E.64 desc[UR42][R6.64], R84 ;  /* 0x000000540600b985 */ /* 0x0003e2000c101b2a */
[-C--:B------:R-:W-:Y:S02]  /*139d0*/  @!P2 LEA.HI.X R9, R95, R3.reuse, R96, 0x2, P5 ;  /* 0x000000035f09a211 */ /* 0x080fe400028f1460 */
[----:B------:R-:W-:Y:S02]  /*139e0*/  ISETP.GE.AND P3, PT, R215, UR4, PT ;  /* 0x00000004d7007c0c */ /* 0x000fe4000bf66270 */
[----:B------:R-:W-:Y:S01]  /*139f0*/  @!P0 LEA.HI.X R11, R210, R3, R97, 0x2, P4 ;  /* 0x00000003d20b8211 */ /* 0x000fe200020f1461 */
[----:B------:R2:W-:Y:S01]  /*13a00*/  @!P2 ST.E.64 desc[UR42][R8.64], R86 ;  /* 0x000000560800a985 */ /* 0x0005e2000c101b2a */
[----:B------:R-:W-:Y:S02]  /*13a10*/  ISETP.GE.AND P4, PT, R214, UR4, PT ;  /* 0x00000004d6007c0c */ /* 0x000fe4000bf86270 */
[----:B----4-:R-:W-:Y:S01]  /*13a20*/  @!P1 LEA R12, P5, R216, R14, 0x2 ;  /* 0x0000000ed80c9211 */ /* 0x010fe200078a10ff */
[----:B------:R3:W-:Y:S01]  /*13a30*/  @!P0 ST.E.64 desc[UR42][R10.64], R88 ;  /* 0x000000580a008985 */ /* 0x0007e2000c101b2a */
[----:B------:R-:W-:-:S02]  /*13a40*/  ISETP.GE.AND P2, PT, R213, UR4, PT ;  /* 0x00000004d5007c0c */ /* 0x000fc4000bf46270 */
[----:B------:R-:W-:Y:S02]  /*13a50*/  ISETP.GE.AND P0, PT, R212, UR4, PT ;  /* 0x00000004d4007c0c */ /* 0x000fe4000bf06270 */
[----:B------:R-:W-:Y:S02]  /*13a60*/  @!P1 LEA.HI.X R13, R216, R3, R226, 0x2, P5 ;  /* 0x00000003d80d9211 */ /* 0x000fe400028f14e2 */
[----:B0-----:R-:W-:-:S03]  /*13a70*/  @!P3 LEA R4, P5, R215, R14, 0x2 ;  /* 0x0000000ed704b211 */ /* 0x001fc600078a10ff */
[----:B------:R3:W-:Y:S01]  /*13a80*/  @!P1 ST.E.64 desc[UR42][R12.64], R90 ;  /* 0x0000005a0c009985 */ /* 0x0007e2000c101b2a */
[CC--:B-1----:R-:W-:Y:S02]  /*13a90*/  @!P4 LEA R6, P1, R214.reuse, R14.reuse, 0x2 ;  /* 0x0000000ed606c211 */ /* 0x0c2fe400078210ff */
        /* <DEDUP_REMOVED lines=9> */
[----:B------:R3:W-:Y:S01]  /*13b30*/  @!P0 ST.E.64 desc[UR42][R20.64], R104 ;  /* 0x0000006814008985 */ /* 0x0007e2000c101b2a */
[----:B------:R-:W-:-:S13]  /*13b40*/  ISETP.GE.AND P0, PT, R211, UR4, PT ;  /* 0x00000004d3007c0c */ /* 0x000fda000bf06270 */
[----:B---3--:R-:W-:Y:S05]  /*13b50*/  @P0 BRA `(.L_x_669) ;  /* 0x0000000c00140947 */ /* 0x008fea0003800000 */
[----:B------:R-:W-:-:S04]  /*13b60*/  LEA R14, P0, R211, R14, 0x2 ;  /* 0x0000000ed30e7211 */ /* 0x000fc800078010ff */
[----:B------:R-:W-:-:S05]  /*13b70*/  LEA.HI.X R15, R211, R3, R221, 0x2, P0 ;  /* 0x00000003d30f7211 */ /* 0x000fca00000f14dd */
[----:B------:R0:W-:Y:S01]  /*13b80*/  ST.E.64 desc[UR42][R14.64], R150 ;  /* 0x000000960e007985 */ /* 0x0001e2000c101b2a */
[----:B------:R-:W-:Y:S05]  /*13b90*/  BRA `(.L_x_669) ;  /* 0x0000000c00047947 */ /* 0x000fea0003800000 */
.L_x_656:
[----:B------:R-:W-:Y:S01]  /*13ba0*/  ULDC.64 UR6, c[0x0][0xc08] ;  /* 0x0003020000067ab9 */ /* 0x000fe20000000a00 */
[----:B------:R-:W-:Y:S01]  /*13bb0*/  ULDC.64 UR4, c[0x0][0xc00] ;  /* 0x0003000000047ab9 */ /* 0x000fe20000000a00 */
[----:B------:R-:W-:Y:S01]  /*13bc0*/  ISETP.NE.U32.AND P1, PT, RZ, UR6, PT ;  /* 0x00000006ff007c0c */ /* 0x000fe2000bf25070 */
[----:B------:R-:W-:Y:S01]  /*13bd0*/  IMAD.MOV.U32 R3, RZ, RZ, RZ ;  /* 0x000000ffff037224 */ /* 0x000fe200078e00ff */
[----:B------:R-:W-:Y:S02]  /*13be0*/  ISETP.NE.U32.AND P0, PT, RZ, UR4, PT ;  /* 0x00000004ff007c0c */ /* 0x000fe4000bf05070 */
[----:B------:R-:W-:Y:S02]  /*13bf0*/  ISETP.NE.AND.EX P1, PT, RZ, UR7, PT, P1 ;  /* 0x00000007ff007c0c */ /* 0x000fe4000bf25310 */
[----:B------:R-:W-:Y:S02]  /*13c00*/  IADD3 R4, P2, R206, UR4, RZ ;  /* 0x00000004ce047c10 */ /* 0x000fe4000ff5e0ff */
[----:B------:R-:W-:-:S02]  /*13c10*/  ISETP.NE.AND.EX P0, PT, RZ, UR5, PT, P0 ;  /* 0x00000005ff007c0c */ /* 0x000fc4000bf05300 */
[----:B------:R-:W-:Y:S01]  /*13c20*/  IADD3.X R5, R207, UR5, RZ, P2, !PT ;  /* 0x00000005cf057c10 */ /* 0x000fe200097fe4ff */
[----:B------:R-:W-:Y:S02]  /*13c30*/  ULDC UR4, c[0x0][0xa88] ;  /* 0x0002a20000047ab9 */ /* 0x000fe40000000800 */
[----:B------:R-:W-:-:S04]  /*13c40*/  IMAD.U32 R20, RZ, RZ, UR4 ;  /* 0x00000004ff147e24 */ /* 0x000fc8000f8e00ff */
[----:B------:R-:W-:-:S04]  /*13c50*/  @P1 IADD3 R206, P2, R206, UR6, RZ ;  /* 0x00000006cece1c10 */ /* 0x000fc8000ff5e0ff */
[----:B------:R-:W-:Y:S01]  /*13c60*/  @P1 IADD3.X R207, R207, UR7, RZ, P2, !PT ;  /* 0x00000007cfcf1c10 */ /* 0x000fe200097fe4ff */
[----:B------:R3:W5:Y:S04]  /*13c70*/  @P0 LDG.E R3, desc[UR42][R4.64] ;  /* 0x0000002a04030981 */ /* 0x000768000c1e1900 */
[----:B------:R3:W5:Y:S01]  /*13c80*/  @P1 LDG.E R20, desc[UR42][R206.64] ;  /* 0x0000002ace141981 */ /* 0x000762000c1e1900 */
[----:B------:R-:W-:Y:S01]  /*13c90*/  ISETP.NE.AND P2, PT, R204, RZ, PT ;  /* 0x000000ffcc00720c */ /* 0x000fe20003f45270 */
[----:B------:R-:W4:-:S12]  /*13ca0*/  S2R R0, SR_TID.X ;  /* 0x0000000000007919 */ /* 0x000f180000002100 */
[----:B------:R-:W2:Y:S01]  /*13cb0*/  @!P2 LDC R204, c[0x0][0xad4] ;  /* 0x0002b500ffccab82 */ /* 0x000ea20000000800 */
[----:B----4-:R-:W-:Y:S02]  /*13cc0*/  IADD3 R0, R0, -0x80, RZ ;  /* 0xffffff8000007810 */ /* 0x010fe40007ffe0ff */
[----:B--2---:R-:W-:Y:S02]  /*13cd0*/  ISETP.GT.AND P2, PT, R204, 0x1, PT ;  /* 0x00000001cc00780c */ /* 0x004fe40003f44270 */
[----:B------:R-:W-:Y:S01]  /*13ce0*/  ISETP.GT.AND P3, PT, R0, 0x7f, PT ;  /* 0x0000007f0000780c */ /* 0x000fe20003f64270 */
[----:B---3--:R-:W-:-:S12]  /*13cf0*/  @P1 BRA `(.L_x_674) ;  /* 0x0000000000101947 */ /* 0x008fd80003800000 */
[----:B------:R-:W-:Y:S05]  /*13d00*/  @!P0 BRA `(.L_x_674) ;  /* 0x00000000000c8947 */ /* 0x000fea0003800000 */
[----:B------:R-:W2:Y:S04]  /*13d10*/  LDG.E R7, desc[UR42][R4.64] ;  /* 0x0000002a04077981 */ /* 0x000ea8000c1e1900 */
[----:B-----5:R-:W2:Y:S02]  /*13d20*/  LDG.E R20, desc[UR42][R4.64+0x4] ;  /* 0x0000042a04147981 */ /* 0x020ea4000c1e1900 */
[----:B--2---:R-:W-:-:S07]  /*13d30*/  IMAD.IADD R20, R20, 0x1, -R7 ;  /* 0x0000000114147824 */ /* 0x004fce00078e0a07 */
.L_x_674:
[----:B------:R-:W-:Y:S01]  /*13d40*/  BSSY B1, `(.L_x_675) ;  /* 0x0000037000017945 */ /* 0x000fe20003800000 */
[----:B------:R-:W-:Y:S02]  /*13d50*/  SEL R205, R205, RZ, !P0 ;  /* 0x000000ffcdcd7207 */ /* 0x000fe40004000000 */
[----:B------:R-:W-:Y:S02]  /*13d60*/  SEL R217, R217, RZ, !P0 ;  /* 0x000000ffd9d97207 */ /* 0x000fe40004000000 */
[----:B-----5:R-:W-:Y:S01]  /*13d70*/  SHF.R.S32.HI R24, RZ, 0x1f, R3 ;  /* 0x0000001fff187819 */ /* 0x020fe20000011403 */
[----:B------:R-:W-:Y:S06]  /*13d80*/  @P3 BRA `(.L_x_676) ;  /* 0x0000000000c83947 */ /* 0x000fec0003800000 */
[----:B------:R-:W2:Y:S01]  /*13d90*/  S2R R5, SR_TID.X ;  /* 0x0000000000057919 */ /* 0x000ea20000002100 */
[----:B------:R-:W3:Y:S02]  /*13da0*/  LDC R33, c[0x0][0xbe8] ;  /* 0x0002fa00ff217b82 */ /* 0x000ee40000000800 */
[----:B---3--:R-:W-:Y:S02]  /*13db0*/  IMAD R4, R20, R33, RZ ;  /* 0x0000002114047224 */ /* 0x008fe400078e02ff */
[----:B--2---:R-:W-:-:S04]  /*13dc0*/  IMAD R0, R208, 0x80, R5 ;  /* 0x00000080d0007824 */ /* 0x004fc800078e0205 */
[----:B------:R-:W-:-:S05]  /*13dd0*/  VIADD R25, R0, 0xffffff80 ;  /* 0xffffff8000197836 */ /* 0x000fca0000000000 */
[----:B------:R-:W-:-:S13]  /*13de0*/  ISETP.GE.AND P0, PT, R25, R4, PT ;  /* 0x000000041900720c */ /* 0x000fda0003f06270 */
[----:B------:R-:W-:Y:S05]  /*13df0*/  @P0 BRA `(.L_x_676) ;  /* 0x0000000000ac0947 */ /* 0x000fea0003800000 */
[----:B------:R-:W-:Y:S01]  /*13e00*/  ISETP.GT.AND P0, PT, R204, 0x1, PT ;  /* 0x00000001cc00780c */ /* 0x000fe20003f04270 */
[----:B------:R-:W2:Y:S01]  /*13e10*/  LDC.64 R26, c[0x0][0xba8] ;  /* 0x0002ea00ff1a7b82 */ /* 0x000ea20000000a00 */
[----:B------:R-:W-:Y:S01]  /*13e20*/  MOV R14, 0x9b8 ;  /* 0x000009b8000e7802 */ /* 0x000fe20000000f00 */
[----:B------:R-:W-:Y:S01]  /*13e30*/  IMAD.MOV.U32 R15, RZ, RZ, R25 ;  /* 0x000000ffff0f7224 */ /* 0x000fe200078e0019 */
[----:B------:R-:W-:Y:S02]  /*13e40*/  ISETP.NE.AND P1, PT, R33, 0x1, PT ;  /* 0x000000012100780c */ /* 0x000fe40003f25270 */
[----:B------:R-:W-:Y:S02]  /*13e50*/  SEL R14, R14, 0x978, P0 ;  /* 0x000009780e0e7807 */ /* 0x000fe40000000000 */
[----:B------:R-:W-:Y:S02]  /*13e60*/  SEL R209, R209, RZ, P0 ;  /* 0x000000ffd1d17207 */ /* 0x000fe40000000000 */
[----:B------:R-:W3:Y:S08]  /*13e70*/  LDC.64 R6, c[0x0][R14+0x220] ;  /* 0x000088000e067b82 */ /* 0x000ef00000000a00 */
[----:B------:R-:W4:Y:S08]  /*13e80*/  LDC.64 R4, c[0x0][R14+0x218] ;  /* 0x000086000e047b82 */ /* 0x000f300000000a00 */
[----:B------:R-:W5:Y:S08]  /*13e90*/  LDC.64 R8, c[0x0][R14+0x228] ;  /* 0x00008a000e087b82 */ /* 0x000f700000000a00 */
[----:B------:R-:W0:Y:S08]  /*13ea0*/  LDC.64 R10, c[0x0][R14+0x210] ;  /* 0x000084000e0a7b82 */ /* 0x000e300000000a00 */
[----:B------:R-:W1:Y:S08]  /*13eb0*/  @P1 LDC R0, c[0x0][0xbec] ;  /* 0x0002fb00ff001b82 */ /* 0x000e700000000800 */
[----:B------:R-:W5:Y:S01]  /*13ec0*/  @P1 LDC R35, c[0x0][0xbf0] ;  /* 0x0002fc00ff231b82 */ /* 0x000f620000000800 */
[----:B---3--:R-:W-:-:S07]  /*13ed0*/  IMAD R7, R7, R205, RZ ;  /* 0x000000cd07077224 */ /* 0x008fce00078e02ff */
[----:B--2---:R-:W2:Y:S01]  /*13ee0*/  @!P0 LDC R26, c[0x0][0xb50] ;  /* 0x0002d400ff1a8b82 */ /* 0x004ea20000000800 */
[----:B------:R-:W-:-:S04]  /*13ef0*/  IMAD.WIDE.U32 R12, R6, R205, RZ ;  /* 0x000000cd060c7225 */ /* 0x000fc800078e00ff */
[----:B------:R-:W-:Y:S02]  /*13f00*/  IMAD R7, R6, R217, R7 ;  /* 0x000000d906077224 */ /* 0x000fe400078e0207 */
[----:B-1----:R-:W-:Y:S01]  /*13f10*/  @P1 IMAD.HI.U32 R0, R25, R0, RZ ;  /* 0x0000000019001227 */ /* 0x002fe200078e00ff */
[----:B------:R-:W1:Y:S03]  /*13f20*/  @!P0 LDC R27, c[0x0][0xb54] ;  /* 0x0002d500ff1b8b82 */ /* 0x000e660000000800 */
[-C--:B----4-:R-:W-:Y:S02]  /*13f30*/  IMAD R21, R5, R2.reuse, RZ ;  /* 0x0000000205157224 */ /* 0x090fe400078e02ff */
[----:B------:R-:W-:Y:S01]  /*13f40*/  IMAD.WIDE.U32 R4, R4, R2, RZ ;  /* 0x0000000204047225 */ /* 0x000fe200078e00ff */
[----:B-----5:R-:W-:-:S03]  /*13f50*/  @P1 SHF.R.U32.HI R15, RZ, R35, R0 ;  /* 0x00000023ff0f1219 */ /* 0x020fc60000011600 */
[----:B------:R-:W-:Y:S01]  /*13f60*/  IMAD.IADD R21, R5, 0x1, R21 ;  /* 0x0000000105157824 */ /* 0x000fe200078e0215 */
[----:B------:R-:W-:Y:S01]  /*13f70*/  IADD3 R0, P1, P3, R12, R4, R3 ;  /* 0x000000040c007210 */ /* 0x000fe20007b3e003 */
[----:B------:R-:W-:Y:S01]  /*13f80*/  IMAD.WIDE.U32 R4, R8, R209, RZ ;  /* 0x000000d108047225 */ /* 0x000fe200078e00ff */
[----:B------:R-:W-:-:S03]  /*13f90*/  IADD3 R12, R13, R7, RZ ;  /* 0x000000070d0c7210 */ /* 0x000fc60007ffe0ff */
[----:B------:R-:W-:Y:S02]  /*13fa0*/  IMAD.MOV R6, RZ, RZ, -R15 ;  /* 0x000000ffff067224 */ /* 0x000fe400078e0a0f */
[----:B------:R-:W-:Y:S02]  /*13fb0*/  IMAD R9, R9, R209, RZ ;  /* 0x000000d109097224 */ /* 0x000fe400078e02ff */
[----:B------:R-:W-:Y:S01]  /*13fc0*/  IMAD R7, R33, R6, R25 ;  /* 0x0000000621077224 */ /* 0x000fe200078e0219 */
[----:B------:R-:W-:Y:S01]  /*13fd0*/  IADD3.X R6, R12, R21, R24, P1, P3 ;  /* 0x000000150c067210 */ /* 0x000fe20000fe6418 */
[----:B------:R-:W-:Y:S01]  /*13fe0*/  IMAD.IADD R9, R5, 0x1, R9 ;  /* 0x0000000105097824 */ /* 0x000fe200078e0209 */
[----:B------:R-:W-:Y:S01]  /*13ff0*/  IADD3 R4, P0, P1, R15, R0, R4 ;  /* 0x000000000f047210 */ /* 0x000fe2000791e004 */
[----:B0-----:R-:W-:Y:S01]  /*14000*/  IMAD R0, R11, R7, RZ ;  /* 0x000000070b007224 */ /* 0x001fe200078e02ff */
[----:B------:R-:W-:-:S04]  /*14010*/  SHF.R.S32.HI R15, RZ, 0x1f, R15 ;  /* 0x0000001fff0f7819 */ /* 0x000fc8000001140f */
[----:B------:R-:W-:Y:S02]  /*14020*/  IADD3.X R5, R15, R6, R9, P0, P1 ;  /* 0x000000060f057210 */ /* 0x000fe400007e2409 */
[----:B------:R-:W-:Y:S01]  /*14030*/  SHF.R.S32.HI R9, RZ, 0x1f, R7 ;  /* 0x0000001fff097819 */ /* 0x000fe20000011407 */
[----:B------:R-:W-:-:S04]  /*14040*/  IMAD.WIDE.U32 R4, R10, R7, R4 ;  /* 0x000000070a047225 */ /* 0x000fc800078e0004 */
[----:B------:R-:W-:Y:S01]  /*14050*/  IMAD R9, R10, R9, R0 ;  /* 0x000000090a097224 */ /* 0x000fe200078e0200 */
[----:B--2---:R-:W-:-:S03]  /*14060*/  LEA R6, P0, R4, R26, 0x2 ;  /* 0x0000001a04067211 */ /* 0x004fc600078010ff */
[----:B------:R-:W-:Y:S02]  /*14070*/  IMAD.IADD R0, R5, 0x1, R9 ;  /* 0x0000000105007824 */ /* 0x000fe400078e0209 */
[----:B------:R-:W-:-:S03]  /*14080*/  IMAD.MOV.U32 R5, RZ, RZ, -0x800000 ;  /* 0xff800000ff057424 */ /* 0x000fc600078e00ff */
[----:B-1----:R-:W-:-:S05]  /*14090*/  LEA.HI.X R7, R4, R27, R0, 0x2, P0 ;  /* 0x0000001b04077211 */ /* 0x002fca00000f1400 */
[----:B------:R2:W-:Y:S02]  /*140a0*/  STG.E desc[UR42][R6.64], R5 ;  /* 0x0000000506007986 */ /* 0x0005e4000c10192a */
.L_x_676:
[----:B------:R-:W-:Y:S05]  /*140b0*/  BSYNC B1 ;  /* 0x0000000000017941 */ /* 0x000fea0003800000 */
.L_x_675:
[----:B------:R-:W-:Y:S05]  /*140c0*/  @P2 BRA `(.L_x_669) ;  /* 0x0000000400b82947 */ /* 0x000fea0003800000 */
[----:B------:R-:W3:Y:S01]  /*140d0*/  LDC R21, c[0x0][0xbe8] ;  /* 0x0002fa00ff157b82 */ /* 0x000ee20000000800 */
[----:B------:R-:W-:Y:S01]  /*140e0*/  ULDC.64 UR4, c[0x0][0xaa0] ;  /* 0x0002a80000047ab9 */ /* 0x000fe20000000a00 */
[----:B------:R-:W-:Y:S01]  /*140f0*/  ULDC.64 UR6, c[0x0][0xaf0] ;  /* 0x0002bc0000067ab9 */ /* 0x000fe20000000a00 */
[----:B------:R-:W-:Y:S02]  /*14100*/  IMAD R0, R24, UR4, RZ ;  /* 0x0000000418007c24 */ /* 0x000fe4000f8e02ff */
[----:B--2---:R-:W-:-:S04]  /*14110*/  IMAD.WIDE.U32 R4, R3, UR4, RZ ;  /* 0x0000000403047c25 */ /* 0x004fc8000f8e00ff */
[----:B------:R-:W-:Y:S01]  /*14120*/  IMAD R7, R3, UR5, R0 ;  /* 0x0000000503077c24 */ /* 0x000fe2000f8e0200 */
[----:B------:R-:W-:Y:S01]  /*14130*/  LEA R3, R203, R153, 0x5 ;  /* 0x00000099cb037211 */ /* 0x000fe200078e28ff */
[----:B------:R-:W-:Y:S02]  /*14140*/  ULDC.64 UR4, c[0x0][0xae8] ;  /* 0x0002ba0000047ab9 */ /* 0x000fe40000000a00 */
[----:B------:R-:W-:Y:S02]  /*14150*/  IMAD.IADD R5, R5, 0x1, R7 ;  /* 0x0000000105057824 */ /* 0x000fe400078e0207 */
[----:B------:R-:W-:Y:S02]  /*14160*/  IMAD R6, R208, 0x80, R3 ;  /* 0x00000080d0067824 */ /* 0x000fe400078e0203 */
[----:B------:R-:W-:-:S04]  /*14170*/  IMAD.WIDE.U32 R4, R2, UR4, R4 ;  /* 0x0000000402047c25 */ /* 0x000fc8000f8e0004 */
[----:B------:R-:W-:Y:S02]  /*14180*/  IMAD R3, R217, UR6, RZ ;  /* 0x00000006d9037c24 */ /* 0x000fe4000f8e02ff */
[----:B------:R-:W-:Y:S01]  /*14190*/  IMAD.MOV.U32 R7, RZ, RZ, R6 ;  /* 0x000000ffff077224 */ /* 0x000fe200078e0006 */
[----:B---3--:R-:W-:Y:S01]  /*141a0*/  ISETP.NE.AND P0, PT, R21, 0x1, PT ;  /* 0x000000011500780c */ /* 0x008fe20003f05270 */
[----:B------:R-:W-:Y:S01]  /*141b0*/  IMAD R5, R2, UR5, R5 ;  /* 0x0000000502057c24 */ /* 0x000fe2000f8e0205 */
[----:B------:R-:W-:-:S11]  /*141c0*/  ULDC.64 UR4, c[0x0][0xae0] ;  /* 0x0002b80000047ab9 */ /* 0x000fd60000000a00 */
[----:B------:R-:W2:Y:S08]  /*141d0*/  @P0 LDC R9, c[0x0][0xbec] ;  /* 0x0002fb00ff090b82 */ /* 0x000eb00000000800 */
[----:B------:R-:W3:Y:S01]  /*141e0*/  @P0 LDC R11, c[0x0][0xbf0] ;  /* 0x0002fc00ff0b0b82 */ /* 0x000ee20000000800 */
[----:B--2---:R-:W-:-:S04]  /*141f0*/  @P0 IMAD.HI.U32 R0, R6, R9, RZ ;  /* 0x0000000906000227 */ /* 0x004fc800078e00ff */
[C---:B------:R-:W-:Y:S02]  /*14200*/  IMAD R9, R205.reuse, UR7, R3 ;  /* 0x00000007cd097c24 */ /* 0x040fe4000f8e0203 */
[----:B------:R-:W-:Y:S01]  /*14210*/  IMAD.WIDE.U32 R2, R205, UR6, R4 ;  /* 0x00000006cd027c25 */ /* 0x000fe2000f8e0004 */
[----:B---3--:R-:W-:-:S03]  /*14220*/  @P0 SHF.R.U32.HI R7, RZ, R11, R0 ;  /* 0x0000000bff070219 */ /* 0x008fc60000011600 */
[----:B------:R-:W-:Y:S01]  /*14230*/  IMAD.IADD R3, R3, 0x1, R9 ;  /* 0x0000000103037824 */ /* 0x000fe200078e0209 */
[----:B------:R-:W-:Y:S02]  /*14240*/  SHF.R.S32.HI R0, RZ, 0x1f, R7 ;  /* 0x0000001fff007819 */ /* 0x000fe40000011407 */
[C---:B------:R-:W-:Y:S01]  /*14250*/  IADD3 R5, -R7.reuse, RZ, RZ ;  /* 0x000000ff07057210 */ /* 0x040fe20007ffe1ff */
[----:B------:R-:W-:-:S04]  /*14260*/  IMAD.WIDE.U32 R2, R7, UR4, R2 ;  /* 0x0000000407027c25 */ /* 0x000fc8000f8e0002 */
[----:B------:R-:W-:Y:S02]  /*14270*/  IMAD R0, R0, UR4, RZ ;  /* 0x0000000400007c24 */ /* 0x000fe4000f8e02ff */
[----:B------:R-:W-:Y:S02]  /*14280*/  IMAD R5, R21, R5, R6 ;  /* 0x0000000515057224 */ /* 0x000fe400078e0206 */
[----:B------:R-:W-:Y:S01]  /*14290*/  IMAD R9, R7, UR5, R0 ;  /* 0x0000000507097c24 */ /* 0x000fe2000f8e0200 */
[----:B------:R-:W-:Y:S02]  /*142a0*/  ULDC.64 UR4, c[0x0][0xad8] ;  /* 0x0002b60000047ab9 */ /* 0x000fe40000000a00 */
[----:B------:R-:W-:Y:S01]  /*142b0*/  SHF.R.S32.HI R0, RZ, 0x1f, R5 ;  /* 0x0000001fff007819 */ /* 0x000fe20000011405 */
[----:B------:R-:W-:-:S04]  /*142c0*/  IMAD.IADD R3, R3, 0x1, R9 ;  /* 0x0000000103037824 */ /* 0x000fc800078e0209 */
[----:B------:R-:W-:Y:S02]  /*142d0*/  IMAD R0, R0, UR4, RZ ;  /* 0x0000000400007c24 */ /* 0x000fe4000f8e02ff */
[----:B------:R-:W-:-:S04]  /*142e0*/  IMAD.WIDE.U32 R2, R5, UR4, R2 ;  /* 0x0000000405027c25 */ /* 0x000fc8000f8e0002 */
[----:B------:R-:W-:Y:S01]  /*142f0*/  IMAD R5, R5, UR5, R0 ;  /* 0x0000000505057c24 */ /* 0x000fe2000f8e0200 */
[----:B------:R-:W-:Y:S02]  /*14300*/  ULDC.64 UR4, c[0x0][0xa80] ;  /* 0x0002a00000047ab9 */ /* 0x000fe40000000a00 */
[----:B------:R-:W-:Y:S01]  /*14310*/  LEA R0, P0, R2, UR4, 0x1 ;  /* 0x0000000402007c11 */ /* 0x000fe2000f8008ff */
[----:B------:R-:W-:Y:S01]  /*14320*/  IMAD.IADD R3, R3, 0x1, R5 ;  /* 0x0000000103037824 */ /* 0x000fe200078e0205 */
[----:B------:R-:W-:Y:S01]  /*14330*/  UMOV UR4, 0xffffffff ;  /* 0xffffffff00047882 */ /* 0x000fe20000000000 */
[----:B------:R-:W-:-:S03]  /*14340*/  LEA R5, R208, R153, 0x7 ;  /* 0x00000099d0057211 */ /* 0x000fc600078e38ff */
[----:B------:R-:W-:Y:S01]  /*14350*/  LEA.HI.X R2, R2, UR5, R3, 0x1, P0 ;  /* 0x0000000502027c11 */ /* 0x000fe200080f0c03 */
[----:B------:R-:W-:Y:S06]  /*14360*/  BRA.DIV UR4, `(.L_x_677) ;  /* 0x0000008e04e07947 */ /* 0x000fec000b800000 */
[----:B------:R2:W3:Y:S04]  /*14370*/  SHFL.IDX PT, R3, R2, RZ, 0x181f ;  /* 0x00181fff02037589 */ /* 0x0004e800000e0000 */
[----:B------:R2:W4:Y:S02]  /*14380*/  SHFL.IDX PT, R14, R0, RZ, 0x181f ;  /* 0x00181fff000e7589 */ /* 0x00052400000e0000 */
.L_x_901:
[----:B------:R-:W-:Y:S01]  /*14390*/  IMAD R21, R20, R21, RZ ;  /* 0x0000001514157224 */ /* 0x000fe200078e02ff */
[----:B------:R-:W-:Y:S04]  /*143a0*/  BSSY B1, `(.L_x_678) ;  /* 0x000000c000017945 */ /* 0x000fe80003800000 */
[----:B------:R-:W-:-:S13]  /*143b0*/  ISETP.GE.AND P0, PT, R5, R21, PT ;  /* 0x000000150500720c */ /* 0x000fda0003f06270 */
[----:B------:R-:W-:Y:S05]  /*143c0*/  @P0 BRA `(.L_x_679) ;  /* 0x0000000000240947 */ /* 0x000fea0003800000 */
[----:B------:R-:W-:Y:S02]  /*143d0*/  ULDC UR4, c[0x0][0xac8] ;  /* 0x0002b20000047ab9 */ /* 0x000fe40000000800 */
[----:B------:R-:W-:Y:S02]  /*143e0*/  ISETP.GE.AND P2, PT, R16, UR4, PT ;  /* 0x0000000410007c0c */ /* 0x000fe4000bf46270 */
[----:B------:R-:W-:-:S11]  /*143f0*/  ISETP.GE.AND P3, PT, R23, UR4, PT ;  /* 0x0000000417007c0c */ /* 0x000fd6000bf66270 */
[CC--:B----4-:R-:W-:Y:S02]  /*14400*/  @!P2 LEA R6, P0, R16.reuse, R14.reuse, 0x1 ;  /* 0x0000000e1006a211 */ /* 0x0d0fe400078008ff */
[C---:B------:R-:W-:Y:S02]  /*14410*/  @!P3 LEA R14, P1, R23.reuse, R14, 0x1 ;  /* 0x0000000e170eb211 */ /* 0x040fe400078208ff */
[-C--:B---3--:R-:W-:Y:S02]  /*14420*/  @!P2 LEA.HI.X R7, R16, R3.reuse, R17, 0x1, P0 ;  /* 0x000000031007a211 */ /* 0x088fe400000f0c11 */
[----:B------:R-:W-:-:S03]  /*14430*/  @!P3 LEA.HI.X R15, R23, R3, R22, 0x1, P1 ;  /* 0x00000003170fb211 */ /* 0x000fc600008f0c16 */
[----:B------:R3:W-:Y:S04]  /*14440*/  @!P2 ST.E.128 desc[UR42][R6.64], RZ ;  /* 0x000000ff0600a985 */ /* 0x0007e8000c101d2a */
[----:B------:R3:W-:Y:S02]  /*14450*/  @!P3 ST.E.128 desc[UR42][R14.64], RZ ;  /* 0x000000ff0e00b985 */ /* 0x0007e4000c101d2a */
.L_x_679:
[----:B------:R-:W-:Y:S05]  /*14460*/  BSYNC B1 ;  /* 0x0000000000017941 */ /* 0x000fea0003800000 */
.L_x_678:
[----:B------:R-:W-:-:S03]  /*14470*/  UMOV UR4, 0xffffffff ;  /* 0xffffffff00047882 */ /* 0x000fc60000000000 */
[----:B------:R-:W-:Y:S05]  /*14480*/  BRA.DIV UR4, `(.L_x_680) ;  /* 0x0000008e04cc7947 */ /* 0x000fea000b800000 */
[----:B---3--:R3:W0:Y:S04]  /*14490*/  SHFL.IDX PT, R3, R2, 0x1, 0x181f ;  /* 0x00381f0002037f89 */ /* 0x00862800000e0000 */
[----:B----4-:R3:W4:Y:S02]  /*144a0*/  SHFL.IDX PT, R14, R0, 0x1, 0x181f ;  /* 0x00381f00000e7f89 */ /* 0x01072400000e0000 */
.L_x_905:
[----:B------:R-:W-:Y:S01]  /*144b0*/  VIADD R4, R5, 0x20 ;  /* 0x0000002005047836 */ /* 0x000fe20000000000 */
        /* <DEDUP_REMOVED lines=8> */
[-C--:B0-----:R-:W-:Y:S02]  /*14540*/  @!P2 LEA.HI.X R7, R16, R3.reuse, R17, 0x1, P0 ;  /* 0x000000031007a211 */ /* 0x081fe400000f0c11 */
[----:B------:R-:W-:-:S03]  /*14550*/  @!P3 LEA.HI.X R15, R23, R3, R22, 0x1, P1 ;  /* 0x00000003170fb211 */ /* 0x000fc600008f0c16 */
[----:B------:R0:W-:Y:S04]  /*14560*/  @!P2 ST.E.128 desc[UR42][R6.64], RZ ;  /* 0x000000ff0600a985 */ /* 0x0001e8000c101d2a */
[----:B------:R0:W-:Y:S02]  /*14570*/  @!P3 ST.E.128 desc[UR42][R14.64], RZ ;  /* 0x000000ff0e00b985 */ /* 0x0001e4000c101d2a */
.L_x_682:
[----:B------:R-:W-:Y:S05]  /*14580*/  BSYNC B1 ;  /* 0x0000000000017941 */ /* 0x000fea0003800000 */
.L_x_681:
[----:B------:R-:W-:-:S03]  /*14590*/  UMOV UR4, 0xffffffff ;  /* 0xffffffff00047882 */ /* 0x000fc60000000000 */
[----:B------:R-:W-:Y:S05]  /*145a0*/  BRA.DIV UR4, `(.L_x_683) ;  /* 0x0000008e04cc7947 */ /* 0x000fea000b800000 */
[----:B0-----:R0:W0:Y:S04]  /*145b0*/  SHFL.IDX PT, R3, R2, 0x2, 0x181f ;  /* 0x00581f0002037f89 */ /* 0x00102800000e0000 */
[----:B----4-:R4:W0:Y:S02]  /*145c0*/  SHFL.IDX PT, R14, R0, 0x2, 0x181f ;  /* 0x00581f00000e7f89 */ /* 0x01082400000e0000 */
.L_x_909:
[----:B------:R-:W-:Y:S01]  /*145d0*/  VIADD R4, R5, 0x40 ;  /* 0x0000004005047836 */ /* 0x000fe20000000000 */
[----:B------:R-:W-:Y:S04]  /*145e0*/  BSSY B1, `(.L_x_684) ;  /* 0x000000c000017945 */ /* 0x000fe80003800000 */
[----:B------:R-:W-:-:S13]  /*145f0*/  ISETP.GE.AND P0, PT, R4, R21, PT ;  /* 0x000000150400720c */ /* 0x000fda0003f06270 */
[----:B------:R-:W-:Y:S05]  /*14600*/  @P0 BRA `(.L_x_685) ;  /* 0x0000000000240947 */ /* 0x000fea0003800000 */
[----:B------:R-:W-:Y:S02]  /*14610*/  ULDC UR4, c[0x0][0xac8] ;  /* 0x0002b20000047ab9 */ /* 0x000fe40000000800 */
[----:B------:R-:W-:Y:S02]  /*14620*/  ISETP.GE.AND P2, PT, R16, UR4, PT ;  /* 0x0000000410007c0c */ /* 0x000fe4000bf46270 */
[----:B------:R-:W-:-:S11]  /*14630*/  ISETP.GE.AND P3, PT, R23, UR4, PT ;  /* 0x0000000417007c0c */ /* 0x000fd6000bf66270 */
[CC--:B0-----:R-:W-:Y:S02]  /*14640*/  @!P2 LEA R6, P0, R16.reuse, R14.reuse, 0x1 ;  /* 0x0000000e1006a211 */ /* 0x0c1fe400078008ff */
[C---:B------:R-:W-:Y:S02]  /*14650*/  @!P3 LEA R14, P1, R23.reuse, R14, 0x1 ;  /* 0x0000000e170eb211 */ /* 0x040fe400078208ff */
[-C--:B------:R-:W-:Y:S02]  /*14660*/  @!P2 LEA.HI.X R7, R16, R3.reuse, R17, 0x1, P0 ;  /* 0x000000031007a211 */ /* 0x080fe400000f0c11 */
[----:B------:R-:W-:-:S03]  /*14670*/  @!P3 LEA.HI.X R15, R23, R3, R22, 0x1, P1 ;  /* 0x00000003170fb211 */ /* 0x000fc600008f0c16 */
[----:B------:R0:W-:Y:S04]  /*14680*/  @!P2 ST.E.128 desc[UR42][R6.64], RZ ;  /* 0x000000ff0600a985 */ /* 0x0001e8000c101d2a */
[----:B------:R0:W-:Y:S02]  /*14690*/  @!P3 ST.E.128 desc[UR42][R14.64], RZ ;  /* 0x000000ff0e00b985 */ /* 0x0001e4000c101d2a */
.L_x_685:
[----:B------:R-:W-:Y:S05]  /*146a0*/  BSYNC B1 ;  /* 0x0000000000017941 */ /* 0x000fea0003800000 */
.L_x_684:
[----:B------:R-:W-:-:S03]  /*146b0*/  UMOV UR4, 0xffffffff ;  /* 0xffffffff00047882 */ /* 0x000fc60000000000 */
[----:B------:R-:W-:Y:S05]  /*146c0*/  BRA.DIV UR4, `(.L_x_686) ;  /* 0x0000008e04cc7947 */ /* 0x000fea000b800000 */
[----:B0-----:R0:W0:Y:S04]  /*146d0*/  SHFL.IDX PT, R3, R2, 0x3, 0x181f ;  /* 0x00781f0002037f89 */ /* 0x00102800000e0000 */
[----:B------:R0:W0:Y:S02]  /*146e0*/  SHFL.IDX PT, R14, R0, 0x3, 0x181f ;  /* 0x00781f00000e7f89 */ /* 0x00002400000e0000 */
.L_x_913:
[----:B0-234-:R-:W-:-:S05]  /*146f0*/  VIADD R0, R5, 0x60 ;  /* 0x0000006005007836 */ /* 0x01dfca0000000000 */
[----:B------:R-:W-:-:S13]  /*14700*/  ISETP.GE.AND P0, PT, R0, R21, PT ;  /* 0x000000150000720c */ /* 0x000fda0003f06270 */
[----:B------:R-:W-:Y:S05]  /*14710*/  @P0 BRA `(.L_x_669) ;  /* 0x0000000000240947 */ /* 0x000fea0003800000 */
[----:B------:R-:W-:Y:S02]  /*14720*/  ULDC UR4, c[0x0][0xac8] ;  /* 0x0002b20000047ab9 */ /* 0x000fe40000000800 */
[----:B------:R-:W-:Y:S02]  /*14730*/  ISETP.GE.AND P2, PT, R16, UR4, PT ;  /* 0x0000000410007c0c */ /* 0x000fe4000bf46270 */
[----:B------:R-:W-:-:S11]  /*14740*/  ISETP.GE.AND P3, PT, R23, UR4, PT ;  /* 0x0000000417007c0c */ /* 0x000fd6000bf66270 */
[CC--:B------:R-:W-:Y:S02]  /*14750*/  @!P2 LEA R4, P0, R16.reuse, R14.reuse, 0x1 ;  /* 0x0000000e1004a211 */ /* 0x0c0fe400078008ff */
[C---:B------:R-:W-:Y:S02]  /*14760*/  @!P3 LEA R14, P1, R23.reuse, R14, 0x1 ;  /* 0x0000000e170eb211 */ /* 0x040fe400078208ff */
[-C--:B------:R-:W-:Y:S02]  /*14770*/  @!P2 LEA.HI.X R5, R16, R3.reuse, R17, 0x1, P0 ;  /* 0x000000031005a211 */ /* 0x080fe400000f0c11 */
[----:B------:R-:W-:-:S03]  /*14780*/  @!P3 LEA.HI.X R15, R23, R3, R22, 0x1, P1 ;  /* 0x00000003170fb211 */ /* 0x000fc600008f0c16 */
[----:B------:R3:W-:Y:S04]  /*14790*/  @!P2 ST.E.128 desc[UR42][R4.64], RZ ;  /* 0x000000ff0400a985 */ /* 0x0007e8000c101d2a */
[----:B------:R3:W-:Y:S02]  /*147a0*/  @!P3 ST.E.128 desc[UR42][R14.64], RZ ;  /* 0x000000ff0e00b985 */ /* 0x0007e4000c101d2a */
.L_x_669:
[----:B------:R-:W-:Y:S05]  /*147b0*/  BSYNC B0 ;  /* 0x0000000000007941 */ /* 0x000fea0003800000 */
.L_x_655:
[----:B------:R-:W-:Y:S02]  /*147c0*/  ULDC UR4, c[0x0][0xc3c] ;  /* 0x00030f0000047ab9 */ /* 0x000fe40000000800 */
[----:B-1----:R-:W-:-:S13]  /*147d0*/  ISETP.GE.AND P0, PT, R31, UR4, PT ;  /* 0x000000041f007c0c */ /* 0x002fda000bf06270 */
[----:B------:R-:W-:Y:S05]  /*147e0*/  @!P0 BRA `(.L_x_687) ;  /* 0xfffffec8008c8947 */ /* 0x000fea000383ffff */
[----:B------:R-:W-:Y:S05]  /*147f0*/  BRA `(.L_x_478) ;  /* 0x0000006c00c47947 */ /* 0x000fea0003800000 */
.L_x_476:
[----:B------:R-:W-:-:S08]  /*14800*/  NOP ;  /* 0x0000000000007918 */ /* 0x000fd00000000000 */
[----:B------:R-:W0:-:S00]  /*14810*/  USETMAXREG.DEALLOC.CTAPOOL 0x28 ;  /* 0x00000028000079c8 */ /* 0x000e0000080e0500 */
[----:B0-----:R-:W-:Y:S02]  /*14820*/  LOP3.LUT R2, R2, 0x3, RZ, 0xc0, !PT ;  /* 0x0000000302027812 */ /* 0x001fe400078ec0ff */
[----:B------:R-:W-:Y:S02]  /*14830*/  LOP3.LUT R32, R32, 0xfffffff7, RZ, 0xc0, !PT ;  /* 0xfffffff720207812 */ /* 0x000fe400078ec0ff */
[----:B------:R-:W-:Y:S02]  /*14840*/  MOV R6, RZ ;  /* 0x000000ff00067202 */ /* 0x000fe40000000f00 */
[----:B------:R-:W0:Y:S02]  /*14850*/  SHFL.IDX PT, R2, R2, RZ, 0x1f ;  /* 0x00001fff02027589 */ /* 0x000e2400000e0000 */
[----:B0-----:R-:W-:-:S13]  /*14860*/  ISETP.NE.AND P0, PT, R2, RZ, PT ;  /* 0x000000ff0200720c */ /* 0x001fda0003f05270 */
        /* <DEDUP_REMOVED lines=9> */
.L_x_688:
[----:B------:R-:W-:Y:S01]  /*14900*/  LOP3.LUT R7, R0, 0x1f, RZ, 0xc0, !PT ;  /* 0x0000001f00077812 */ /* 0x000fe200078ec0ff */
[----:B------:R-:W-:Y:S01]  /*14910*/  ULDC UR4, c[0x0][0xc3c] ;  /* 0x00030f0000047ab9 */ /* 0x000fe20000000800 */
[----:B------:R-:W-:Y:S01]  /*14920*/  IMAD.MOV.U32 R9, RZ, RZ, RZ ;  /* 0x000000ffff097224 */ /* 0x000fe200078e00ff */
[----:B------:R-:W0:Y:S01]  /*14930*/  S2UR UR6, SR_CTAID.X ;  /* 0x00000000000679c3 */ /* 0x000e220000002500 */
[----:B------:R-:W-:Y:S01]  /*14940*/  ISETP.NE.AND P0, PT, R7, 0x1f, PT ;  /* 0x0000001f0700780c */ /* 0x000fe20003f05270 */
[----:B------:R-:W-:-:S03]  /*14950*/  ULDC UR5, c[0x0][0xc38] ;  /* 0x00030e0000057ab9 */ /* 0x000fc60000000800 */
[----:B------:R-:W-:-:S13]  /*14960*/  ISETP.GE.OR P1, PT, R7, UR4, !P0 ;  /* 0x0000000407007c0c */ /* 0x000fda000c726670 */
[----:B------:R-:W1:Y:S08]  /*14970*/  @!P1 LDC.64 R4, c[0x0][0xc80] ;  /* 0x00032000ff049b82 */ /* 0x000e700000000a00 */
[----:B------:R-:W2:Y:S01]  /*14980*/  @!P1 LDC.64 R2, c[0x0][0xc78] ;  /* 0x00031e00ff029b82 */ /* 0x000ea20000000a00 */
[----:B-1----:R-:W-:-:S05]  /*14990*/  @!P1 IMAD.WIDE.U32 R4, R7, 0x4, R4 ;  /* 0x0000000407049825 */ /* 0x002fca00078e0004 */
        /* <DEDUP_REMOVED lines=10> */
[----:B------:R-:W1:Y:S02]  /*14a40*/  SHFL.UP PT, R10, R8, 0x1, RZ ;  /* 0x04200000080a7989 */ /* 0x000e6400000e00ff */
[----:B-1----:R-:W-:-:S05]  /*14a50*/  SEL R11, R10, RZ, P1 ;  /* 0x000000ff0a0b7207 */ /* 0x002fca0000800000 */
[----:B------:R-:W-:-:S05]  /*14a60*/  IMAD.IADD R11, R8, 0x1, R11 ;  /* 0x00000001080b7824 */ /* 0x000fca00078e020b */
[----:B------:R-:W1:Y:S02]  /*14a70*/  SHFL.UP PT, R10, R11, 0x2, RZ ;  /* 0x044000000b0a7989 */ /* 0x000e6400000e00ff */
[----:B-1----:R-:W-:-:S05]  /*14a80*/  SEL R10, R10, RZ, P2 ;  /* 0x000000ff0a0a7207 */ /* 0x002fca0001000000 */
[----:B------:R-:W-:-:S05]  /*14a90*/  IMAD.IADD R10, R11, 0x1, R10 ;  /* 0x000000010b0a7824 */ /* 0x000fca00078e020a */
[----:B------:R-:W1:Y:S02]  /*14aa0*/  SHFL.UP PT, R4, R10, 0x4, RZ ;  /* 0x048000000a047989 */ /* 0x000e6400000e00ff */
[----:B-1----:R-:W-:-:S04]  /*14ab0*/  SEL R3, R4, RZ, P3 ;  /* 0x000000ff04037207 */ /* 0x002fc80001800000 */
[----:B------:R-:W-:-:S05]  /*14ac0*/  IADD3 R3, R10, R3, RZ ;  /* 0x000000030a037210 */ /* 0x000fca0007ffe0ff */
[----:B------:R-:W1:Y:S02]  /*14ad0*/  SHFL.UP PT, R2, R3, 0x8, RZ ;  /* 0x0500000003027989 */ /* 0x000e6400000e00ff */
[----:B-1----:R-:W-:-:S05]  /*14ae0*/  SEL R2, R2, RZ, P4 ;  /* 0x000000ff02027207 */ /* 0x002fca0002000000 */
[----:B------:R-:W-:-:S05]  /*14af0*/  IMAD.IADD R2, R3, 0x1, R2 ;  /* 0x0000000103027824 */ /* 0x000fca00078e0202 */
[----:B------:R-:W1:Y:S02]  /*14b00*/  SHFL.UP PT, R4, R2, 0x10, RZ ;  /* 0x0600000002047989 */ /* 0x000e6400000e00ff */
[----:B-1----:R-:W-:-:S05]  /*14b10*/  SEL R5, R4, RZ, P5 ;  /* 0x000000ff04057207 */ /* 0x002fca0002800000 */
[----:B------:R-:W-:-:S05]  /*14b20*/  IMAD.IADD R5, R2, 0x1, R5 ;  /* 0x0000000102057824 */ /* 0x000fca00078e0205 */
[----:B------:R-:W1:Y:S02]  /*14b30*/  SHFL.IDX PT, R8, R5, 0x1f, 0x1f ;  /* 0x03e01f0005087f89 */ /* 0x000e6400000e0000 */
[----:B-1----:R-:W-:-:S05]  /*14b40*/  IMAD R8, R8, UR5, RZ ;  /* 0x0000000508087c24 */ /* 0x002fca000f8e02ff */
[----:B0-----:R-:W-:Y:S01]  /*14b50*/  ISETP.GT.AND P6, PT, R8, UR6, PT ;  /* 0x0000000608007c0c */ /* 0x001fe2000bfc4270 */
[----:B------:R-:W-:-:S12]  /*14b60*/  IMAD.MOV.U32 R3, RZ, RZ, R8 ;  /* 0x000000ffff037224 */ /* 0x000fd800078e0008 */
[----:B------:R-:W-:Y:S05]  /*14b70*/  @P6 BRA `(.L_x_690) ;  /* 0x0000000000a06947 */ /* 0x000fea0003800000 */
[----:B------:R-:W-:Y:S01]  /*14b80*/  MOV R8, R3 ;  /* 0x0000000300087202 */ /* 0x000fe20000000f00 */
[----:B------:R-:W-:Y:S01]  /*14b90*/  UMOV UR4, URZ ;  /* 0x0000003f00047c82 */ /* 0x000fe20008000000 */
[----:B------:R-:W-:-:S05]  /*14ba0*/  ULDC UR5, c[0x0][0xc38] ;  /* 0x00030e0000057ab9 */ /* 0x000fca0000000800 */
.L_x_692:
[----:B------:R-:W0:Y:S01]  /*14bb0*/  LDC R2, c[0x0][0xc3c] ;  /* 0x00030f00ff027b82 */ /* 0x000e220000000800 */
[----:B------:R-:W-:Y:S01]  /*14bc0*/  UIADD3 UR4, UR4, 0x1f, URZ ;  /* 0x0000001f04047890 */ /* 0x000fe2000fffe03f */
[----:B------:R-:W-:Y:S02]  /*14bd0*/  ULDC UR7, c[0x0][0xc3c] ;  /* 0x00030f0000077ab9 */ /* 0x000fe40000000800 */
[----:B------:R-:W-:-:S03]  /*14be0*/  IMAD.U32 R19, RZ, RZ, UR7 ;  /* 0x00000007ff137e24 */ /* 0x000fc6000f8e00ff */
[----:B0-----:R-:W-:-:S13]  /*14bf0*/  ISETP.LE.AND P6, PT, R2, UR4, PT ;  /* 0x0000000402007c0c */ /* 0x001fda000bfc3270 */
[----:B------:R-:W-:Y:S05]  /*14c00*/  @P6 BRA `(.L_x_691) ;  /* 0x0000000400ac6947 */ /* 0x000fea0003800000 */
[----:B------:R-:W-:Y:S02]  /*14c10*/  VIADD R9, R7, UR4 ;  /* 0x0000000407097c36 */ /* 0x000fe40008000000 */
[----:B------:R-:W-:-:S03]  /*14c20*/  IMAD.MOV.U32 R6, RZ, RZ, RZ ;  /* 0x000000ffff067224 */ /* 0x000fc600078e00ff */
[----:B------:R-:W-:-:S13]  /*14c30*/  ISETP.GE.OR P6, PT, R9, R2, !P0 ;  /* 0x000000020900720c */ /* 0x000fda00047c6670 */
[----:B------:R-:W0:Y:S08]  /*14c40*/  @!P6 LDC.64 R4, c[0x0][0xc80] ;  /* 0x00032000ff04eb82 */ /* 0x000e300000000a00 */
[----:B------:R-:W1:Y:S01]  /*14c50*/  @!P6 LDC.64 R2, c[0x0][0xc78] ;  /* 0x00031e00ff02eb82 */ /* 0x000e620000000a00 */
[----:B0-----:R-:W-:-:S05]  /*14c60*/  @!P6 IMAD.WIDE R4, R9, 0x4, R4 ;  /* 0x000000040904e825 */ /* 0x001fca00078e0204 */
[----:B------:R-:W2:Y:S01]  /*14c70*/  @!P6 LDG.E R6, desc[UR42][R4.64] ;  /* 0x0000002a0406e981 */ /* 0x000ea2000c1e1900 */
[----:B-1----:R-:W-:Y:S01]  /*14c80*/  @!P6 IMAD.WIDE R2, R9, 0x4, R2 ;  /* 0x000000040902e825 */ /* 0x002fe200078e0202 */
[----:B------:R-:W-:-:S06]  /*14c90*/  MOV R9, RZ ;  /* 0x000000ff00097202 */ /* 0x000fcc0000000f00 */
        /* <DEDUP_REMOVED lines=14> */
[----:B------:R-:W0:Y:S02]  /*14d80*/  SHFL.UP PT, R2, R3, 0x10, RZ ;  /* 0x0600000003027989 */ /* 0x000e2400000e00ff */
[----:B0-----:R-:W-:-:S05]  /*14d90*/  SEL R2, R2, RZ, P5 ;  /* 0x000000ff02027207 */ /* 0x001fca0002800000 */
[----:B------:R-:W-:-:S05]  /*14da0*/  IMAD.IADD R5, R3, 0x1, R2 ;  /* 0x0000000103057824 */ /* 0x000fca00078e0202 */
[----:B------:R-:W0:Y:S02]  /*14db0*/  SHFL.IDX PT, R2, R5, 0x1f, 0x1f ;  /* 0x03e01f0005027f89 */ /* 0x000e2400000e0000 */
[----:B0-----:R-:W-:-:S04]  /*14dc0*/  IMAD R3, R2, UR5, RZ ;  /* 0x0000000502037c24 */ /* 0x001fc8000f8e02ff */
[----:B------:R-:W-:-:S05]  /*14dd0*/  IMAD.IADD R8, R3, 0x1, R8 ;  /* 0x0000000103087824 */ /* 0x000fca00078e0208 */
[----:B------:R-:W-:-:S13]  /*14de0*/  ISETP.GT.AND P6, PT, R8, UR6, PT ;  /* 0x0000000608007c0c */ /* 0x000fda000bfc4270 */
[----:B------:R-:W-:Y:S05]  /*14df0*/  @!P6 BRA `(.L_x_692) ;  /* 0xfffffffc006ce947 */ /* 0x000fea000383ffff */
.L_x_690:
        /* <DEDUP_REMOVED lines=12> */
[----:B0-----:R-:W-:-:S06]  /*14ec0*/  IADD3 R2, R10, 0xffffffe, RZ ;  /* 0x0ffffffe0a027810 */ /* 0x001fcc0007ffe0ff */
[----:B------:R-:W0:Y:S02]  /*14ed0*/  F2I.FTZ.U32.TRUNC.NTZ R3, R2 ;  /* 0x0000000200037305 */ /* 0x000e24000021f000 */
[----:B0-----:R-:W-:Y:S01]  /*14ee0*/  IMAD.MOV R12, RZ, RZ, -R3 ;  /* 0x000000ffff0c7224 */ /* 0x001fe200078e0a03 */
[----:B-12---:R-:W-:Y:S06]  /*14ef0*/  @!P0 BRA `(.L_x_693) ;  /* 0x0000000000088947 */ /* 0x006fec0003800000 */
[----:B------:R-:W-:-:S06]  /*14f00*/  VIADD R16, R19, 0xffffffff ;  /* 0xffffffff13107836 */ /* 0x000fcc0000000000 */
[----:B------:R0:W1:Y:S02]  /*14f10*/  SHFL.IDX PT, R16, R5, R16, 0x1f ;  /* 0x00001f1005107589 */ /* 0x00006400000e0000 */
.L_x_693:
[----:B-1----:R-:W-:Y:S01]  /*14f20*/  IMAD R16, R16, UR5, R11 ;  /* 0x0000000510107c24 */ /* 0x002fe2000f8e020b */
[----:B------:R-:W-:Y:S01]  /*14f30*/  MOV R11, R12 ;  /* 0x0000000c000b7202 */ /* 0x000fe20000000f00 */
[----:B------:R-:W-:Y:S01]  /*14f40*/  IMAD.MOV.U32 R2, RZ, RZ, RZ ;  /* 0x000000ffff027224 */ /* 0x000fe200078e00ff */
[----:B------:R-:W-:Y:S01]  /*14f50*/  IABS R12, R6 ;  /* 0x00000006000c7213 */ /* 0x000fe20000000000 */
[----:B------:R-:W-:Y:S01]  /*14f60*/  VIADD R19, R19, UR4 ;  /* 0x0000000413137c36 */ /* 0x000fe20008000000 */
[----:B------:R-:W-:Y:S01]  /*14f70*/  IADD3 R17, -R16, UR6, RZ ;  /* 0x0000000610117c10 */ /* 0x000fe2000fffe1ff */
[----:B------:R-:W-:Y:S01]  /*14f80*/  IMAD R11, R11, R4, RZ ;  /* 0x000000040b0b7224 */ /* 0x000fe200078e02ff */
[----:B0-----:R-:W-:Y:S01]  /*14f90*/  IABS R5, R9 ;  /* 0x0000000900057213 */ /* 0x001fe20000000000 */
[----:B------:R-:W-:Y:S01]  /*14fa0*/  IMAD.MOV R12, RZ, RZ, -R12 ;  /* 0x000000ffff0c7224 */ /* 0x000fe200078e0a0c */
[----:B------:R-:W-:Y:S01]  /*14fb0*/  IABS R10, R17 ;  /* 0x00000011000a7213 */ /* 0x000fe20000000000 */
[----:B------:R-:W-:Y:S01]  /*14fc0*/  IMAD.HI.U32 R2, R3, R11, R2 ;  /* 0x0000000b03027227 */ /* 0x000fe200078e0002 */
[----:B------:R-:W0:Y:S03]  /*14fd0*/  I2F.RP R8, R5 ;  /* 0x0000000500087306 */ /* 0x000e260000209400 */
[----:B------:R-:W-:Y:S01]  /*14fe0*/  IMAD.MOV.U32 R3, RZ, RZ, R10 ;  /* 0x000000ffff037224 */ /* 0x000fe200078e000a */
[----:B------:R-:W-:-:S03]  /*14ff0*/  MOV R10, R12 ;  /* 0x0000000c000a7202 */ /* 0x000fc60000000f00 */
[----:B------:R-:W-:-:S04]  /*15000*/  IMAD.HI.U32 R2, R2, R3, RZ ;  /* 0x0000000302027227 */ /* 0x000fc800078e00ff */
[----:B------:R-:W-:Y:S01]  /*15010*/  IMAD R3, R2, R10, R3 ;  /* 0x0000000a02037224 */ /* 0x000fe200078e0203 */
[----:B0-----:R-:W0:Y:S04]  /*15020*/  MUFU.RCP R8, R8 ;  /* 0x0000000800087308 */ /* 0x001e280000001000 */
[----:B------:R-:W-:-:S13]  /*15030*/  ISETP.GT.U32.AND P1, PT, R4, R3, PT ;  /* 0x000000030400720c */ /* 0x000fda0003f24070 */
[----:B------:R-:W-:Y:S02]  /*15040*/  @!P1 IMAD.IADD R3, R3, 0x1, -R4 ;  /* 0x0000000103039824 */ /* 0x000fe400078e0a04 */
[----:B------:R-:W-:Y:S01]  /*15050*/  @!P1 VIADD R2, R2, 0x1 ;  /* 0x0000000102029836 */ /* 0x000fe20000000000 */
[----:B------:R-:W-:Y:S01]  /*15060*/  ISETP.NE.AND P1, PT, R6, RZ, PT ;  /* 0x000000ff0600720c */ /* 0x000fe20003f25270 */
[----:B0-----:R-:W-:Y:S01]  /*15070*/  VIADD R10, R8, 0xffffffe ;  /* 0x0ffffffe080a7836 */ /* 0x001fe20000000000 */
[----:B------:R-:W-:Y:S02]  /*15080*/  ISETP.GE.U32.AND P0, PT, R3, R4, PT ;  /* 0x000000040300720c */ /* 0x000fe40003f06070 */
[----:B------:R-:W-:Y:S01]  /*15090*/  LOP3.LUT R4, R17, R6, RZ, 0x3c, !PT ;  /* 0x0000000611047212 */ /* 0x000fe200078e3cff */
[----:B------:R0:W1:Y:S03]  /*150a0*/  F2I.FTZ.U32.TRUNC.NTZ R3, R10 ;  /* 0x0000000a00037305 */ /* 0x000066000021f000 */
[----:B------:R-:W-:-:S02]  /*150b0*/  ISETP.GE.AND P2, PT, R4, RZ, PT ;  /* 0x000000ff0400720c */ /* 0x000fc40003f46270 */
[----:B0-----:R-:W-:-:S05]  /*150c0*/  IABS R10, R9 ;  /* 0x00000009000a7213 */ /* 0x001fca0000000000 */
[----:B------:R-:W-:Y:S02]  /*150d0*/  @P0 IADD3 R2, R2, 0x1, RZ ;  /* 0x0000000102020810 */ /* 0x000fe40007ffe0ff */
[----:B------:R-:W-:-:S03]  /*150e0*/  IADD3 R10, RZ, -R10, RZ ;  /* 0x8000000aff0a7210 */ /* 0x000fc60007ffe0ff */
[----:B------:R-:W-:Y:S02]  /*150f0*/  IMAD.MOV.U32 R8, RZ, RZ, R2 ;  /* 0x000000ffff087224 */ /* 0x000fe400078e0002 */
[----:B-1----:R-:W-:Y:S02]  /*15100*/  IMAD.MOV R2, RZ, RZ, -R3 ;  /* 0x000000ffff027224 */ /* 0x002fe400078e0a03 */
[----:B------:R-:W-:Y:S01]  /*15110*/  @!P2 IMAD.MOV R8, RZ, RZ, -R8 ;  /* 0x000000ffff08a224 */ /* 0x000fe200078e0a08 */
[----:B------:R-:W-:Y:S01]  /*15120*/  @!P1 LOP3.LUT R8, RZ, R6, RZ, 0x33, !PT ;  /* 0x00000006ff089212 */ /* 0x000fe200078e33ff */
[----:B------:R-:W-:Y:S02]  /*15130*/  IMAD R11, R2, R5, RZ ;  /* 0x00000005020b7224 */ /* 0x000fe400078e02ff */
[----:B------:R-:W-:Y:S01]  /*15140*/  IMAD.MOV.U32 R2, RZ, RZ, RZ ;  /* 0x000000ffff027224 */ /* 0x000fe200078e00ff */
[-C--:B------:R-:W-:Y:S01]  /*15150*/  IABS R4, R8.reuse ;  /* 0x0000000800047213 */ /* 0x080fe20000000000 */
[----:B------:R-:W-:-:S02]  /*15160*/  IMAD R6, R6, R8, RZ ;  /* 0x0000000806067224 */ /* 0x000fc400078e02ff */
        /* <DEDUP_REMOVED lines=9> */
[-C--:B------:R-:W-:Y:S01]  /*15200*/  @!P1 IADD3 R4, R4, -R5.reuse, RZ ;  /* 0x8000000504049210 */ /* 0x080fe20007ffe0ff */
[----:B------:R-:W-:Y:S01]  /*15210*/  @!P1 VIADD R2, R2, 0x1 ;  /* 0x0000000102029836 */ /* 0x000fe20000000000 */
[----:B------:R-:W-:Y:S02]  /*15220*/  ISETP.NE.AND P1, PT, R9, RZ, PT ;  /* 0x000000ff0900720c */ /* 0x000fe40003f25270 */
[----:B------:R-:W-:-:S13]  /*15230*/  ISETP.GE.U32.AND P0, PT, R4, R5, PT ;  /* 0x000000050400720c */ /* 0x000fda0003f06070 */
[----:B------:R-:W-:-:S04]  /*15240*/  @P0 VIADD R2, R2, 0x1 ;  /* 0x0000000102020836 */ /* 0x000fc80000000000 */
[----:B------:R-:W-:Y:S01]  /*15250*/  @!P2 IMAD.MOV R2, RZ, RZ, -R2 ;  /* 0x000000ffff02a224 */ /* 0x000fe200078e0a02 */
[----:B------:R-:W-:-:S04]  /*15260*/  @!P1 LOP3.LUT R2, RZ, R9, RZ, 0x33, !PT ;  /* 0x00000009ff029212 */ /* 0x000fc800078e33ff */
[----:B------:R-:W-:-:S05]  /*15270*/  IADD3 R18, -R2, RZ, RZ ;  /* 0x000000ff02127210 */ /* 0x000fca0007ffe1ff */
[C---:B------:R-:W-:Y:S02]  /*15280*/  IMAD R18, R9.reuse, R18, R8 ;  /* 0x0000001209127224 */ /* 0x040fe400078e0208 */
[----:B------:R-:W-:-:S05]  /*15290*/  IMAD R9, R9, 0x1000000, R2 ;  /* 0x0100000009097824 */ /* 0x000fca00078e0202 */
[----:B------:R-:W-:Y:S01]  /*152a0*/  LEA R18, R18, R9, 0x10 ;  /* 0x0000000912127211 */ /* 0x000fe200078e80ff */
[----:B------:R-:W-:Y:S06]  /*152b0*/  BRA `(.L_x_694) ;  /* 0x00000000000c7947 */ /* 0x000fec0003800000 */
.L_x_691:
[----:B------:R-:W-:Y:S02]  /*152c0*/  IMAD.MOV.U32 R17, RZ, RZ, RZ ;  /* 0x000000ffff117224 */ /* 0x000fe400078e00ff */
[----:B------:R-:W-:Y:S02]  /*152d0*/  IMAD.U32 R16, RZ, RZ, UR6 ;  /* 0x00000006ff107e24 */ /* 0x000fe4000f8e00ff */
[----:B------:R-:W-:-:S07]  /*152e0*/  IMAD.MOV.U32 R18, RZ, RZ, RZ ;  /* 0x000000ffff127224 */ /* 0x000fce00078e00ff */
.L_x_694:
[----:B------:R-:W-:-:S13]  /*152f0*/  ISETP.NE.AND P0, PT, R7, RZ, PT ;  /* 0x000000ff0700720c */ /* 0x000fda0003f05270 */
[----:B------:R-:W0:Y:S01]  /*15300*/  @!P0 S2R R3, SR_CgaCtaId ;  /* 0x0000000000038919 */ /* 0x000e220000008800 */
[----:B------:R-:W-:-:S04]  /*15310*/  @!P0 MOV R2, 0x400 ;  /* 0x0000040000028802 */ /* 0x000fc80000000f00 */
[----:B0-----:R-:W-:-:S05]  /*15320*/  @!P0 LEA R2, R3, R2, 0x18 ;  /* 0x0000000203028211 */ /* 0x001fca00078ec0ff */
[----:B------:R0:W-:Y:S01]  /*15330*/  @!P0 STS.128 [R2+0x288d0], R16 ;  /* 0x0288d01002008388 */ /* 0x0001e20000000c00 */
[----:B------:R-:W-:Y:S06]  /*15340*/  BAR.ARV 0x5, 0x180 ;  /* 0x0146000000007b1d */ /* 0x000fec0000002000 */
.L_x_689:
[----:B------:R2:W-:Y:S01]  /*15350*/  STL [R1+0x24], RZ ;  /* 0x000024ff01007387 */ /* 0x0005e20000100800 */
[----:B------:R-:W-:Y:S01]  /*15360*/  ULDC UR4, c[0x0][0xc3c] ;  /* 0x00030f0000047ab9 */ /* 0x000fe20000000800 */
[----:B------:R-:W-:Y:S01]  /*15370*/  MOV R28, 0x1 ;  /* 0x00000001001c7802 */ /* 0x000fe20000000f00 */
[----:B------:R-:W-:Y:S01]  /*15380*/  IMAD.MOV.U32 R25, RZ, RZ, RZ ;  /* 0x000000ffff197224 */ /* 0x000fe200078e00ff */
[----:B-1----:R-:W-:-:S13]  /*15390*/  ISETP.GE.AND P0, PT, R19, UR4, PT ;  /* 0x0000000413007c0c */ /* 0x002fda000bf06270 */
[----:B--2---:R-:W-:Y:S05]  /*153a0*/  @P0 BRA `(.L_x_695) ;  /* 0x0000005c00fc0947 */ /* 0x004fea0003800000 */
[----:B------:R-:W1:Y:S01]  /*153b0*/  S2UR UR5, SR_CgaCtaId ;  /* 0x00000000000579c3 */ /* 0x000e620000008800 */
[C---:B------:R-:W-:Y:S01]  /*153c0*/  IMAD.SHL.U32 R31, R0.reuse, 0x8, RZ ;  /* 0x00000008001f7824 */ /* 0x040fe200078e00ff */
[----:B0-----:R-:W-:Y:S01]  /*153d0*/  LOP3.LUT R2, R0, 0x7f, RZ, 0xc0, !PT ;  /* 0x0000007f00027812 */ /* 0x001fe200078ec0ff */
[----:B------:R-:W-:Y:S01]  /*153e0*/  UMOV UR4, 0x400 ;  /* 0x0000040000047882 */ /* 0x000fe20000000000 */
[----:B------:R0:W-:Y:S01]  /*153f0*/  STL [R1+0x24], RZ ;  /* 0x000024ff01007387 */ /* 0x0001e20000100800 */
[----:B------:R-:W-:Y:S01]  /*15400*/  BSSY B8, `(.L_x_695) ;  /* 0x00005f9000087945 */ /* 0x000fe20003800000 */
[C---:B------:R-:W-:Y:S01]  /*15410*/  LOP3.LUT R3, R31.reuse, 0x1f8, RZ, 0xc0, !PT ;  /* 0x000001f81f037812 */ /* 0x040fe200078ec0ff */
[----:B------:R-:W-:Y:S01]  /*15420*/  IMAD.SHL.U32 R35, R2, 0x8, RZ ;  /* 0x0000000802237824 */ /* 0x000fe200078e00ff */
[----:B------:R-:W-:Y:S01]  /*15430*/  LOP3.LUT R31, R31, 0x38, RZ, 0xc0, !PT ;  /* 0x000000381f1f7812 */ /* 0x000fe200078ec0ff */
[----:B------:R-:W-:Y:S01]  /*15440*/  IMAD.MOV.U32 R27, RZ, RZ, RZ ;  /* 0x000000ffff1b7224 */ /* 0x000fe200078e00ff */
[----:B------:R-:W-:Y:S01]  /*15450*/  LOP3.LUT R2, R3, 0x38, R0, 0x78, !PT ;  /* 0x0000003803027812 */ /* 0x000fe200078e7800 */
[----:B------:R-:W-:Y:S01]  /*15460*/  IMAD.MOV.U32 R25, RZ, RZ, RZ ;  /* 0x000000ffff197224 */ /* 0x000fe200078e00ff */
[----:B------:R-:W-:Y:S01]  /*15470*/  MOV R29, 0x1 ;  /* 0x00000001001d7802 */ /* 0x000fe20000000f00 */
[----:B------:R-:W-:Y:S01]  /*15480*/  ULOP3.LUT UR38, UR36, 0x2, URZ, 0xfc, !UPT ;  /* 0x0000000224267892 */ /* 0x000fe2000f8efc3f */
[----:B------:R-:W-:Y:S01]  /*15490*/  LOP3.LUT R35, R2, 0x200, R35, 0xf8, !PT ;  /* 0x0000020002237812 */ /* 0x000fe200078ef823 */
[----:B------:R-:W-:Y:S01]  /*154a0*/  ULDC.64 UR40, c[0x0][0x198] ;  /* 0x0000660000287ab9 */ /* 0x000fe20000000a00 */
[----:B------:R-:W-:Y:S01]  /*154b0*/  MOV R28, 0x1 ;  /* 0x00000001001c7802 */ /* 0x000fe20000000f00 */
[----:B------:R-:W-:Y:S01]  /*154c0*/  ULDC UR37, c[0x0][0xc] ;  /* 0x0000030000257ab9 */ /* 0x000fe20000000800 */
[----:B------:R-:W-:Y:S01]  /*154d0*/  LOP3.LUT R30, R31, 0x40, RZ, 0xfc, !PT ;  /* 0x000000401f1e7812 */ /* 0x000fe200078efcff */
[----:B-1----:R-:W-:-:S06]  /*154e0*/  ULEA UR4, UR5, UR4, 0x18 ;  /* 0x0000000405047291 */ /* 0x002fcc000f8ec03f */
[----:B------:R-:W-:-:S04]  /*154f0*/  IMAD.U32 R22, RZ, RZ, UR4 ;  /* 0x00000004ff167e24 */ /* 0x000fc8000f8e00ff */
[----:B------:R-:W-:-:S05]  /*15500*/  IMAD R0, R35, 0x2, R22 ;  /* 0x0000000223007824 */ /* 0x000fca00078e0216 */
[----:B------:R0:W-:Y:S02]  /*15510*/  STL [R1+0x8], R0 ;  /* 0x0000080001007387 */ /* 0x0001e40000100800 */
.L_x_796:
[----:B------:R-:W1:Y:S02]  /*15520*/  LDC.64 R2, c[0x0][0xc88] ;  /* 0x00032200ff027b82 */ /* 0x000e640000000a00 */
[----:B-1----:R-:W-:-:S05]  /*15530*/  IMAD.WIDE R2, R19, 0x4, R2 ;  /* 0x0000000413027825 */ /* 0x002fca00078e0202 */
[----:B0-----:R-:W0:Y:S01]  /*15540*/  LDG.E R33, desc[UR42][R2.64] ;  /* 0x0000002a02217981 */ /* 0x001e22000c1e1900 */
[----:B------:R-:W-:Y:S05]  /*15550*/  YIELD ;  /* 0x0000000000007946 */ /* 0x000fea0003800000 */
[----:B------:R-:W-:Y:S01]  /*15560*/  ULDC.64 UR4, c[0x0][0xa28] ;  /* 0x00028a0000047ab9 */ /* 0x000fe20000000a00 */
[----:B------:R-:W-:Y:S01]  /*15570*/  IMAD.MOV.U32 R11, RZ, RZ, RZ ;  /* 0x000000ffff0b7224 */ /* 0x000fe200078e00ff */
[----:B------:R-:W-:Y:S01]  /*15580*/  ISETP.NE.U32.AND P0, PT, RZ, UR4, PT ;  /* 0x00000004ff007c0c */ /* 0x000fe2000bf05070 */
[----:B------:R-:W-:Y:S01]  /*15590*/  ULDC.64 UR8, c[0x0][0xa18] ;  /* 0x0002860000087ab9 */ /* 0x000fe20000000a00 */
[----:B------:R-:W-:Y:S01]  /*155a0*/  MOV R6, RZ ;  /* 0x000000ff00067202 */ /* 0x000fe20000000f00 */
[----:B------:R-:W-:Y:S01]  /*155b0*/  ULDC.64 UR6, c[0x0][0xa10] ;  /* 0x0002840000067ab9 */ /* 0x000fe20000000a00 */
[----:B------:R-:W-:-:S02]  /*155c0*/  ISETP.NE.AND.EX P0, PT, RZ, UR5, PT, P0 ;  /* 0x00000005ff007c0c */ /* 0x000fc4000bf05300 */
[----:B0-----:R-:W-:-:S11]  /*155d0*/  SHF.R.S32.HI R0, RZ, 0x1f, R33 ;  /* 0x0000001fff007819 */ /* 0x001fd60000011421 */
[C---:B------:R-:W-:Y:S01]  /*155e0*/  @P0 LEA R2, P1, R33.reuse, UR4, 0x2 ;  /* 0x0000000421020c11 */ /* 0x040fe2000f8210ff */
[C---:B------:R-:W-:Y:S01]  /*155f0*/  IMAD.SHL.U32 R23, R33.reuse, 0x4, RZ ;  /* 0x0000000421177824 */ /* 0x040fe200078e00ff */
[C-C-:B------:R-:W-:Y:S01]  /*15600*/  SHF.L.U64.HI R24, R33.reuse, 0x2, R0.reuse ;  /* 0x0000000221187819 */ /* 0x140fe20000010200 */
[----:B------:R0:W-:Y:S01]  /*15610*/  STL [R1+0x18], R0 ;  /* 0x0000180001007387 */ /* 0x0001e20000100800 */
[----:B------:R-:W-:Y:S01]  /*15620*/  @P0 LEA.HI.X R3, R33, UR5, R0, 0x2, P1 ;  /* 0x0000000521030c11 */ /* 0x000fe200088f1400 */
[----:B------:R-:W-:-:S04]  /*15630*/  ULDC.64 UR4, c[0x0][0xa00] ;  /* 0x0002800000047ab9 */ /* 0x000fc80000000a00 */
[----:B--2---:R1:W2:Y:S01]  /*15640*/  @P0 LDG.E R11, desc[UR42][R2.64] ;  /* 0x0000002a020b0981 */ /* 0x0042a2000c1e1900 */
[----:B------:R-:W-:Y:S02]  /*15650*/  ISETP.NE.U32.AND P0, PT, RZ, UR4, PT ;  /* 0x00000004ff007c0c */ /* 0x000fe4000bf05070 */
[----:B------:R-:W-:Y:S01]  /*15660*/  ISETP.NE.U32.AND P1, PT, RZ, UR8, PT ;  /* 0x00000008ff007c0c */ /* 0x000fe2000bf25070 */
[----:B0-----:R-:W-:Y:S01]  /*15670*/  IMAD.MOV.U32 R0, RZ, RZ, RZ ;  /* 0x000000ffff007224 */ /* 0x001fe200078e00ff */
[----:B------:R-:W-:Y:S02]  /*15680*/  ISETP.NE.AND.EX P0, PT, RZ, UR5, PT, P0 ;  /* 0x00000005ff007c0c */ /* 0x000fe4000bf05300 */
[----:B------:R-:W-:Y:S02]  /*15690*/  ISETP.NE.AND.EX P1, PT, RZ, UR9, PT, P1 ;  /* 0x00000009ff007c0c */ /* 0x000fe4000bf25310 */
[----:B------:R-:W-:Y:S02]  /*156a0*/  ISETP.NE.U32.AND P2, PT, RZ, UR6, PT ;  /* 0x00000006ff007c0c */ /* 0x000fe4000bf45070 */
[----:B-1----:R-:W-:-:S02]  /*156b0*/  IADD3 R2, P3, R23, UR4, RZ ;  /* 0x0000000417027c10 */ /* 0x002fc4000ff7e0ff */
[----:B------:R-:W-:Y:S02]  /*156c0*/  ISETP.NE.AND.EX P2, PT, RZ, UR7, PT, P2 ;  /* 0x00000007ff007c0c */ /* 0x000fe4000bf45320 */
[----:B------:R-:W-:Y:S02]  /*156d0*/  IADD3.X R3, R24, UR5, RZ, P3, !PT ;  /* 0x0000000518037c10 */ /* 0x000fe40009ffe4ff */
[----:B------:R-:W-:-:S03]  /*156e0*/  IADD3 R4, P4, R23, UR6, RZ ;  /* 0x0000000617047c10 */ /* 0x000fc6000ff9e0ff */
[----:B------:R-:W3:Y:S01]  /*156f0*/  @P0 LDG.E R6, desc[UR42][R2.64] ;  /* 0x0000002a02060981 */ /* 0x000ee2000c1e1900 */
[----:B------:R-:W-:Y:S01]  /*15700*/  ULDC UR4, c[0x0][0x288] ;  /* 0x0000a20000047ab9 */ /* 0x000fe20000000800 */
[----:B------:R-:W-:Y:S01]  /*15710*/  IADD3.X R5, R24, UR7, RZ, P4, !PT ;  /* 0x0000000718057c10 */ /* 0x000fe2000a7fe4ff */
[----:B------:R-:W-:Y:S01]  /*15720*/  IMAD.U32 R8, RZ, RZ, UR4 ;  /* 0x00000004ff087e24 */ /* 0x000fe2000f8e00ff */
[----:B------:R-:W-:-:S03]  /*15730*/  ULDC.64 UR4, c[0x0][0x418] ;  /* 0x0001060000047ab9 */ /* 0x000fc60000000a00 */
[----:B------:R-:W5:Y:S04]  /*15740*/  @P2 LDG.E R0, desc[UR42][R4.64] ;  /* 0x0000002a04002981 */ /* 0x000f68000c1e1900 */
[----:B---3--:R0:W-:Y:S02]  /*15750*/  STL [R1+0xc], R6 ;  /* 0x00000c0601007387 */ /* 0x0081e40000100800 */
[----:B0-----:R-:W-:-:S04]  /*15760*/  @P1 IADD3 R6, P3, R23, UR8, RZ ;  /* 0x0000000817061c10 */ /* 0x001fc8000ff7e0ff */
[----:B------:R-:W-:-:S05]  /*15770*/  @P1 IADD3.X R7, R24, UR9, RZ, P3, !PT ;  /* 0x0000000918071c10 */ /* 0x000fca0009ffe4ff */
[----:B------:R0:W3:Y:S01]  /*15780*/  @P1 LDG.E R8, desc[UR42][R6.64] ;  /* 0x0000002a06081981 */ /* 0x0000e2000c1e1900 */
[----:B------:R-:W-:-:S03]  /*15790*/  UISETP.NE.U32.AND UP0, UPT, UR4, URZ, UPT ;  /* 0x0000003f0400728c */ /* 0x000fc6000bf05070 */
[----:B------:R-:W-:Y:S01]  /*157a0*/  ULDC UR4, c[0x0][0x424] ;  /* 0x0001090000047ab9 */ /* 0x000fe20000000800 */
[----:B------:R-:W-:-:S03]  /*157b0*/  UISETP.NE.AND.EX UP0, UPT, UR5, URZ, UPT, UP0 ;  /* 0x0000003f0500728c */ /* 0x000fc6000bf05300 */
[----:B------:R-:W-:Y:S01]  /*157c0*/  ULDC UR5, c[0x0][0x2f0] ;  /* 0x0000bc0000057ab9 */ /* 0x000fe20000000800 */
[----:B------:R-:W-:-:S04]  /*157d0*/  USEL UR4, UR4, 0x1, UP0 ;  /* 0x0000000104047887 */ /* 0x000fc80008000000 */
[----:B------:R-:W-:Y:S01]  /*157e0*/  UIMAD UR4, UR4, UR5, URZ ;  /* 0x00000005040472a4 */ /* 0x000fe2000f8e023f */
[----:B--2---:R-:W-:Y:S02]  /*157f0*/  STL [R1], R11 ;  /* 0x0000000b01007387 */ /* 0x004fe40000100800 */
[----:B------:R-:W-:Y:S02]  /*15800*/  ULDC UR5, c[0x0][0x348] ;  /* 0x0000d20000057ab9 */ /* 0x000fe40000000800 */
[----:B0-----:R-:W-:Y:S01]  /*15810*/  IMAD.U32 R6, RZ, RZ, UR5 ;  /* 0x00000005ff067e24 */ /* 0x001fe2000f8e00ff */
[----:B---3--:R0:W-:Y:S02]  /*15820*/  STL [R1+0x20], R8 ;  /* 0x0000200801007387 */ /* 0x0081e40000100800 */
[----:B0-----:R-:W-:Y:S01]  /*15830*/  MOV R8, UR4 ;  /* 0x0000000400087c02 */ /* 0x001fe20008000f00 */
[----:B------:R-:W-:Y:S06]  /*15840*/  @P1 BRA `(.L_x_696) ;  /* 0x0000000000141947 */ /* 0x000fec0003800000 */
[----:B------:R-:W-:Y:S05]  /*15850*/  @!P0 BRA `(.L_x_696) ;  /* 0x0000000000108947 */ /* 0x000fea0003800000 */
[----:B------:R-:W2:Y:S04]  /*15860*/  LDG.E R10, desc[UR42][R2.64] ;  /* 0x0000002a020a7981 */ /* 0x000ea8000c1e1900 */
[----:B------:R-:W2:Y:S02]  /*15870*/  LDG.E R7, desc[UR42][R2.64+0x4] ;  /* 0x0000042a02077981 */ /* 0x000ea4000c1e1900 */
[----:B--2---:R-:W-:-:S05]  /*15880*/  IMAD.IADD R2, R7, 0x1, -R10 ;  /* 0x0000000107027824 */ /* 0x004fca00078e0a0a */
[----:B------:R0:W-:Y:S02]  /*15890*/  STL [R1+0x20], R2 ;  /* 0x0000200201007387 */ /* 0x0001e40000100800 */
.L_x_696:
[----:B------:R-:W-:Y:S01]  /*158a0*/  ULDC.64 UR4, c[0x0][0xa20] ;  /* 0x0002880000047ab9 */ /* 0x000fe20000000a00 */
[C---:B0-----:R-:W-:Y:S01]  /*158b0*/  LOP3.LUT R2, R18.reuse, 0xff000000, RZ, 0xc0, !PT ;  /* 0xff00000012027812 */ /* 0x041fe200078ec0ff */
[----:B------:R-:W-:Y:S01]  /*158c0*/  IMAD.MOV.U32 R34, RZ, RZ, R33 ;  /* 0x000000ffff227224 */ /* 0x000fe200078e0021 */
[----:B------:R-:W-:Y:S02]  /*158d0*/  ISETP.NE.U32.AND P0, PT, RZ, UR4, PT ;  /* 0x00000004ff007c0c */ /* 0x000fe4000bf05070 */
[----:B------:R-:W-:Y:S02]  /*158e0*/  SHF.R.U32.HI R2, RZ, 0x8, R2 ;  /* 0x00000008ff027819 */ /* 0x000fe40000011602 */
[----:B------:R-:W-:Y:S02]  /*158f0*/  ISETP.NE.AND.EX P0, PT, RZ, UR5, PT, P0 ;  /* 0x00000005ff007c0c */ /* 0x000fe4000bf05300 */
[C---:B------:R-:W-:Y:S02]  /*15900*/  LOP3.LUT R7, R18.reuse, 0xff0000, RZ, 0xc0, !PT ;  /* 0x00ff000012077812 */ /* 0x040fe400078ec0ff */
[----:B------:R-:W-:-:S02]  /*15910*/  LOP3.LUT R18, R18, 0xffff, RZ, 0xc0, !PT ;  /* 0x0000ffff12127812 */ /* 0x000fc400078ec0ff */
[----:B------:R-:W-:-:S07]  /*15920*/  LEA.HI R7, R7, R2, RZ, 0x10 ;  /* 0x0000000207077211 */ /* 0x000fce00078f80ff */
[----:B------:R-:W-:Y:S05]  /*15930*/  @!P0 BRA `(.L_x_697) ;  /* 0x0000000000108947 */ /* 0x000fea0003800000 */
[----:B------:R-:W-:-:S04]  /*15940*/  IADD3 R2, P0, R23, UR4, RZ ;  /* 0x0000000417027c10 */ /* 0x000fc8000ff1e0ff */
[----:B------:R-:W-:-:S05]  /*15950*/  IADD3.X R3, R24, UR5, RZ, P0, !PT ;  /* 0x0000000518037c10 */ /* 0x000fca00087fe4ff */
[----:B------:R0:W5:Y:S01]  /*15960*/  LDG.E R8, desc[UR42][R2.64] ;  /* 0x0000002a02087981 */ /* 0x000162000c1e1900 */
[----:B------:R-:W-:Y:S05]  /*15970*/  BRA `(.L_x_698) ;  /* 0x0000000000247947 */ /* 0x000fea0003800000 */
.L_x_697:
[----:B------:R-:W-:Y:S02]  /*15980*/  ULDC.64 UR4, c[0x0][0xa08] ;  /* 0x0002820000047ab9 */ /* 0x000fe40000000a00 */
[----:B------:R-:W-:-:S04]  /*15990*/  ISETP.NE.U32.AND P0, PT, RZ, UR4, PT ;  /* 0x00000004ff007c0c */ /* 0x000fc8000bf05070 */
[----:B------:R-:W-:-:S13]  /*159a0*/  ISETP.NE.AND.EX P0, PT, RZ, UR5, PT, P0 ;  /* 0x00000005ff007c0c */ /* 0x000fda000bf05300 */
[----:B------:R-:W-:Y:S05]  /*159b0*/  @!P0 BRA `(.L_x_698) ;  /* 0x0000000000148947 */ /* 0x000fea0003800000 */
[----:B------:R-:W0:Y:S02]  /*159c0*/  LDC.64 R2, c[0x0][0xa08] ;  /* 0x00028200ff027b82 */ /* 0x000e240000000a00 */
[----:B0-----:R-:W-:-:S05]  /*159d0*/  IMAD.WIDE R2, R34, 0x4, R2 ;  /* 0x0000000422027825 */ /* 0x001fca00078e0202 */
[----:B------:R-:W2:Y:S04]  /*159e0*/  LDG.E R8, desc[UR42][R2.64] ;  /* 0x0000002a02087981 */ /* 0x000ea8000c1e1900 */
[----:B------:R-:W2:Y:S02]  /*159f0*/  LDG.E R9, desc[UR42][R2.64+0x4] ;  /* 0x0000042a02097981 */ /* 0x000ea4000c1e1900 */
[----:B--2---:R-:W-:-:S07]  /*15a00*/  IMAD.IADD R8, R9, 0x1, -R8 ;  /* 0x0000000109087824 */ /* 0x004fce00078e0a08 */
.L_x_698:
[----:B0-----:R-:W2:Y:S04]  /*15a10*/  @P2 LDG.E R3, desc[UR42][R4.64] ;  /* 0x0000002a04032981 */ /* 0x001ea8000c1e1900 */
[----:B------:R0:W2:Y:S01]  /*15a20*/  @P2 LDG.E R2, desc[UR42][R4.64+0x4] ;  /* 0x0000042a04022981 */ /* 0x0000a2000c1e1900 */
[----:B-----5:R-:W-:Y:S01]  /*15a30*/  IMAD.IADD R8, R8, 0x1, -R11 ;  /* 0x0000000108087824 */ /* 0x020fe200078e0a0b */
[----:B------:R-:W-:Y:S01]  /*15a40*/  BSSY B0, `(.L_x_699) ;  /* 0x0000029000007945 */ /* 0x000fe20003800000 */
[----:B------:R-:W-:Y:S02]  /*15a50*/  LOP3.LUT R37, R7, 0xff, RZ, 0xc0, !PT ;  /* 0x000000ff07257812 */ /* 0x000fe400078ec0ff */
[----:B0-----:R-:W-:Y:S02]  /*15a60*/  SHF.R.U32.HI R5, RZ, 0x10, R7 ;  /* 0x00000010ff057819 */ /* 0x001fe40000011607 */
[----:B--2---:R-:W-:-:S05]  /*15a70*/  @P2 IADD3 R6, -R3, R2, RZ ;  /* 0x0000000203062210 */ /* 0x004fca0007ffe1ff */
[----:B------:R-:W-:-:S04]  /*15a80*/  IMAD.IADD R36, R8, 0x1, R6 ;  /* 0x0000000108247824 */ /* 0x000fc800078e0206 */
[C---:B------:R-:W-:Y:S01]  /*15a90*/  VIADD R2, R36.reuse, 0x7f ;  /* 0x0000007f24027836 */ /* 0x040fe20000000000 */
[----:B------:R-:W-:-:S04]  /*15aa0*/  ISETP.GE.AND P1, PT, R36, 0x1, PT ;  /* 0x000000012400780c */ /* 0x000fc80003f26270 */
[----:B------:R-:W-:-:S04]  /*15ab0*/  SHF.R.S32.HI R3, RZ, 0x1f, R2 ;  /* 0x0000001fff037819 */ /* 0x000fc80000011402 */
[----:B------:R-:W-:Y:S02]  /*15ac0*/  LEA.HI R3, R3, R2, RZ, 0x7 ;  /* 0x0000000203037211 */ /* 0x000fe400078f38ff */
[----:B------:R-:W-:Y:S02]  /*15ad0*/  MOV R2, RZ ;  /* 0x000000ff00027202 */ /* 0x000fe40000000f00 */
[----:B------:R-:W-:Y:S01]  /*15ae0*/  SHF.R.S32.HI R4, RZ, 0x7, R3 ;  /* 0x00000007ff047819 */ /* 0x000fe20000011403 */
[----:B------:R-:W-:Y:S06]  /*15af0*/  @!P1 BRA `(.L_x_700) ;  /* 0x0000000000749947 */ /* 0x000fec0003800000 */
[----:B------:R-:W-:Y:S01]  /*15b00*/  ISETP.NE.AND P0, PT, R5, RZ, PT ;  /* 0x000000ff0500720c */ /* 0x000fe20003f05270 */
[----:B------:R-:W-:-:S03]  /*15b10*/  ULDC UR4, c[0x0][0x9f0] ;  /* 0x00027c0000047ab9 */ /* 0x000fc60000000800 */
[----:B------:R-:W-:-:S04]  /*15b20*/  SEL R7, R5, UR4, P0 ;  /* 0x0000000405077c07 */ /* 0x000fc80008000000 */
[----:B------:R-:W-:Y:S02]  /*15b30*/  IABS R10, R7 ;  /* 0x00000007000a7213 */ /* 0x000fe40000000000 */
[----:B------:R-:W-:Y:S02]  /*15b40*/  IADD3 R9, R7, -0x1, R4 ;  /* 0xffffffff07097810 */ /* 0x000fe40007ffe004 */
[----:B------:R-:W0:Y:S08]  /*15b50*/  I2F.RP R2, R10 ;  /* 0x0000000a00027306 */ /* 0x000e300000209400 */
[----:B0-----:R-:W0:Y:S02]  /*15b60*/  MUFU.RCP R2, R2 ;  /* 0x0000000200027308 */ /* 0x001e240000001000 */
[----:B0-----:R-:W-:-:S06]  /*15b70*/  VIADD R2, R2, 0xffffffe ;  /* 0x0ffffffe02027836 */ /* 0x001fcc0000000000 */
[----:B------:R0:W1:Y:S02]  /*15b80*/  F2I.FTZ.U32.TRUNC.NTZ R3, R2 ;  /* 0x0000000200037305 */ /* 0x000064000021f000 */
[----:B0-----:R-:W-:-:S04]  /*15b90*/  LOP3.LUT R2, R9, R7, RZ, 0x3c, !PT ;  /* 0x0000000709027212 */ /* 0x001fc800078e3cff */
[----:B------:R-:W-:Y:S01]  /*15ba0*/  ISETP.GE.AND P4, PT, R2, RZ, PT ;  /* 0x000000ff0200720c */ /* 0x000fe20003f86270 */
[----:B-1----:R-:W-:-:S04]  /*15bb0*/  IMAD.MOV R2, RZ, RZ, -R3 ;  /* 0x000000ffff027224 */ /* 0x002fc800078e0a03 */
[----:B------:R-:W-:Y:S02]  /*15bc0*/  IMAD R11, R2, R10, RZ ;  /* 0x0000000a020b7224 */ /* 0x000fe400078e02ff */
[----:B------:R-:W-:-:S04]  /*15bd0*/  IMAD.MOV.U32 R2, RZ, RZ, RZ ;  /* 0x000000ffff027224 */ /* 0x000fc800078e00ff */
[----:B------:R-:W-:Y:S01]  /*15be0*/  IMAD.HI.U32 R11, R3, R11, R2 ;  /* 0x0000000b030b7227 */ /* 0x000fe200078e0002 */
[----:B------:R-:W-:Y:S02]  /*15bf0*/  IABS R2, R9 ;  /* 0x0000000900027213 */ /* 0x000fe40000000000 */
[----:B------:R-:W-:-:S03]  /*15c00*/  IABS R3, R7 ;  /* 0x0000000700037213 */ /* 0x000fc60000000000 */
[----:B------:R-:W-:Y:S01]  /*15c10*/  IMAD.HI.U32 R11, R11, R2, RZ ;  /* 0x000000020b0b7227 */ /* 0x000fe200078e00ff */
[----:B------:R-:W-:-:S05]  /*15c20*/  IADD3 R3, RZ, -R3, RZ ;  /* 0x80000003ff037210 */ /* 0x000fca0007ffe0ff */
[----:B------:R-:W-:-:S05]  /*15c30*/  IMAD R2, R11, R3, R2 ;  /* 0x000000030b027224 */ /* 0x000fca00078e0202 */
[----:B------:R-:W-:-:S13]  /*15c40*/  ISETP.GT.U32.AND P3, PT, R10, R2, PT ;  /* 0x000000020a00720c */ /* 0x000fda0003f64070 */
[----:B------:R-:W-:Y:S02]  /*15c50*/  @!P3 IMAD.IADD R2, R2, 0x1, -R10 ;  /* 0x000000010202b824 */ /* 0x000fe400078e0a0a */
[----:B------:R-:W-:Y:S01]  /*15c60*/  @!P3 VIADD R11, R11, 0x1 ;  /* 0x000000010b0bb836 */ /* 0x000fe20000000000 */
[----:B------:R-:W-:Y:S02]  /*15c70*/  ISETP.NE.AND P3, PT, R7, RZ, PT ;  /* 0x000000ff0700720c */ /* 0x000fe40003f65270 */
[----:B------:R-:W-:-:S13]  /*15c80*/  ISETP.GE.U32.AND P0, PT, R2, R10, PT ;  /* 0x0000000a0200720c */ /* 0x000fda0003f06070 */
[----:B------:R-:W-:-:S05]  /*15c90*/  @P0 VIADD R11, R11, 0x1 ;  /* 0x000000010b0b0836 */ /* 0x000fca0000000000 */
[----:B------:R-:W-:-:S05]  /*15ca0*/  MOV R2, R11 ;  /* 0x0000000b00027202 */ /* 0x000fca0000000f00 */
[----:B------:R-:W-:Y:S01]  /*15cb0*/  @!P4 IMAD.MOV R2, RZ, RZ, -R2 ;  /* 0x000000ffff02c224 */ /* 0x000fe200078e0a02 */
[----:B------:R-:W-:-:S07]  /*15cc0*/  @!P3 LOP3.LUT R2, RZ, R7, RZ, 0x33, !PT ;  /* 0x00000007ff02b212 */ /* 0x000fce00078e33ff */
.L_x_700:
[----:B------:R-:W-:Y:S05]  /*15cd0*/  BSYNC B0 ;  /* 0x0000000000007941 */ /* 0x000fea0003800000 */
.L_x_699:
[-C--:B------:R-:W-:Y:S01]  /*15ce0*/  IMAD R7, R37, R2.reuse, RZ ;  /* 0x0000000225077224 */ /* 0x080fe200078e02ff */
[----:B------:R-:W-:Y:S04]  /*15cf0*/  BSSY B0, `(.L_x_701) ;  /* 0x0000114000007945 */ /* 0x000fe80003800000 */
[C---:B------:R-:W-:Y:S01]  /*15d00*/  VIADDMNMX R3, R7.reuse, R2, R4, PT ;  /* 0x0000000207037246 */ /* 0x040fe20003800104 */
[----:B------:R-:W-:-:S04]  /*15d10*/  IMAD R7, R7, 0x80, -R8 ;  /* 0x0000008007077824 */ /* 0x000fc800078e0a08 */
[----:B------:R-:W-:Y:S01]  /*15d20*/  IMAD R3, R3, 0x80, -R8 ;  /* 0x0000008003037824 */ /* 0x000fe200078e0a08 */
[----:B------:R-:W-:-:S04]  /*15d30*/  VIMNMX R7, RZ, R7, !PT ;  /* 0x00000007ff077248 */ /* 0x000fc80007fe0100 */
[----:B------:R-:W-:Y:S02]  /*15d40*/  VIMNMX R2, R3, R6, PT ;  /* 0x0000000603027248 */ /* 0x000fe40003fe0100 */
[----:B------:R-:W-:Y:S02]  /*15d50*/  SHF.R.U32.HI R6, RZ, 0x7, R7 ;  /* 0x00000007ff067819 */ /* 0x000fe40000011607 */
[----:B------:R-:W-:-:S13]  /*15d60*/  ISETP.GT.AND P0, PT, R2, R7, PT ;  /* 0x000000070200720c */ /* 0x000fda0003f04270 */
[----:B------:R-:W-:-:S04]  /*15d70*/  @P0 IADD3 R2, R2, 0x7f, RZ ;  /* 0x0000007f02020810 */ /* 0x000fc80007ffe0ff */
[----:B------:R-:W-:-:S04]  /*15d80*/  @P0 SHF.R.S32.HI R3, RZ, 0x1f, R2 ;  /* 0x0000001fff030819 */ /* 0x000fc80000011402 */
[----:B------:R-:W-:Y:S01]  /*15d90*/  @P0 LEA.HI R2, R3, R2, RZ, 0x7 ;  /* 0x0000000203020211 */ /* 0x000fe200078f38ff */
[----:B------:R-:W-:-:S03]  /*15da0*/  IMAD.MOV.U32 R3, RZ, RZ, R6 ;  /* 0x000000ffff037224 */ /* 0x000fc600078e0006 */
[----:B------:R-:W-:Y:S02]  /*15db0*/  @P0 SHF.R.S32.HI R3, RZ, 0x7, R2 ;  /* 0x00000007ff030819 */ /* 0x000fe40000011402 */
[----:B------:R-:W-:Y:S02]  /*15dc0*/  PLOP3.LUT P0, PT, PT, PT, PT, 0x80, 0x0 ;  /* 0x000000000000781c */ /* 0x000fe40003f0f070 */
[----:B------:R-:W-:-:S13]  /*15dd0*/  ISETP.GT.AND P3, PT, R3, R6, PT ;  /* 0x000000060300720c */ /* 0x000fda0003f64270 */
[----:B------:R-:W-:Y:S05]  /*15de0*/  @!P3 BRA `(.L_x_702) ;  /* 0x000000100010b947 */ /* 0x000fea0003800000 */
[----:B------:R-:W-:Y:S01]  /*15df0*/  UMOV UR4, 0xffffffff ;  /* 0xffffffff00047882 */ /* 0x000fe20000000000 */
[----:B------:R-:W-:Y:S02]  /*15e00*/  SEL R2, R34, RZ, !P2 ;  /* 0x000000ff22027207 */ /* 0x000fe40005000000 */
[----:B------:R-:W-:Y:S05]  /*15e10*/  BRA.DIV UR4, `(.L_x_703) ;  /* 0x0000007a04407947 */ /* 0x000fea000b800000 */
[----:B------:R-:W0:Y:S02]  /*15e20*/  S2R R7, SR_TID.X ;  /* 0x0000000000077919 */ /* 0x000e240000002100 */
[----:B0-----:R-:W-:-:S04]  /*15e30*/  SHF.R.U32.HI R7, RZ, 0x5, R7 ;  /* 0x00000005ff077819 */ /* 0x001fc80000011607 */
[----:B------:R-:W-:-:S05]  /*15e40*/  LOP3.LUT R7, R7, 0x3, RZ, 0xc0, !PT ;  /* 0x0000000307077812 */ /* 0x000fca00078ec0ff */
[----:B------:R0:W1:Y:S02]  /*15e50*/  SHFL.IDX PT, R14, R7, RZ, 0x1f ;  /* 0x00001fff070e7589 */ /* 0x00006400000e0000 */
.L_x_916:
[----:B-1----:R-:W-:Y:S02]  /*15e60*/  ISETP.NE.AND P0, PT, R14, RZ, PT ;  /* 0x000000ff0e00720c */ /* 0x002fe40003f05270 */
[----:B------:R-:W-:-:S11]  /*15e70*/  PLOP3.LUT P6, PT, PT, PT, PT, 0x8, 0x0 ;  /* 0x000000000000781c */ /* 0x000fd60003fce170 */
[----:B------:R-:W-:Y:S05]  /*15e80*/  @P0 BRA `(.L_x_704) ;  /* 0x00000000000c0947 */ /* 0x000fea0003800000 */
[----:B------:R-:W-:-:S03]  /*15e90*/  UMOV UR4, 0xffffffff ;  /* 0xffffffff00047882 */ /* 0x000fc60000000000 */
[----:B------:R-:W-:Y:S05]  /*15ea0*/  BRA.DIV UR4, `(.L_x_705) ;  /* 0x0000007a04507947 */ /* 0x000fea000b800000 */
[----:B------:R-:W-:-:S13]  /*15eb0*/  ELECT P6, URZ, PT ;  /* 0x00000000003f782f */ /* 0x000fda00038c0000 */
.L_x_704:
[----:B0-----:R-:W2:Y:S01]  /*15ec0*/  LDL R7, [R1+0x24] ;  /* 0x0000240001077983 */ /* 0x001ea20000100800 */
[----:B------:R-:W-:Y:S01]  /*15ed0*/  BSSY B1, `(.L_x_706) ;  /* 0x0000008000017945 */ /* 0x000fe20003800000 */
[----:B--2---:R-:W-:-:S05]  /*15ee0*/  VIADD R7, R7, 0x1 ;  /* 0x0000000107077836 */ /* 0x004fca0000000000 */
[----:B------:R-:W-:-:S04]  /*15ef0*/  LEA.HI R8, R7, R7, RZ, 0x1 ;  /* 0x0000000707087211 */ /* 0x000fc800078f08ff */
[----:B------:R-:W-:-:S05]  /*15f00*/  LOP3.LUT R8, R8, 0xfffffffe, RZ, 0xc0, !PT ;  /* 0xfffffffe08087812 */ /* 0x000fca00078ec0ff */
[----:B------:R-:W-:-:S05]  /*15f10*/  IMAD.IADD R7, R7, 0x1, -R8 ;  /* 0x0000000107077824 */ /* 0x000fca00078e0a08 */
[----:B------:R-:W-:-:S04]  /*15f20*/  SHF.L.U32 R7, R7, 0x1f, RZ ;  /* 0x0000001f07077819 */ /* 0x000fc800000006ff */
[----:B------:R-:W0:Y:S02]  /*15f30*/  SYNCS.PHASECHK.TRANS64.TRYWAIT P0, [R22+URZ+0x28820], R7 ;  /* 0x02882007160075a7 */ /* 0x000e24000800017f */
[----:B0-----:R-:W-:Y:S05]  /*15f40*/  @!P0 BRA `(.L_x_707) ;  /* 0x0000007800488947 */ /* 0x001fea0003800000 */
.L_x_919:
[----:B------:R-:W-:Y:S05]  /*15f50*/  BSYNC B1 ;  /* 0x0000000000017941 */ /* 0x000fea0003800000 */
.L_x_706:
[----:B------:R-:W-:Y:S04]  /*15f60*/  BSSY B1, `(.L_x_708) ;  /* 0x000006e000017945 */ /* 0x000fe80003800000 */
[----:B------:R-:W-:Y:S05]  /*15f70*/  @!P6 BRA `(.L_x_709) ;  /* 0x0000000400b0e947 */ /* 0x000fea0003800000 */
[----:B------:R-:W-:Y:S01]  /*15f80*/  LEA R10, R27, R22, 0x3 ;  /* 0x000000161b0a7211 */ /* 0x000fe200078e18ff */
[----:B------:R-:W1:Y:S01]  /*15f90*/  S2R R8, SR_TID.X ;  /* 0x0000000000087919 */ /* 0x000e620000002100 */
[----:B------:R-:W-:Y:S01]  /*15fa0*/  SHF.L.U32 R9, R29, 0x1f, RZ ;  /* 0x0000001f1d097819 */ /* 0x000fe200000006ff */
[----:B------:R-:W-:Y:S03]  /*15fb0*/  BSSY B2, `(.L_x_710) ;  /* 0x0000005000027945 */ /* 0x000fe60003800000 */
[----:B------:R-:W2:Y:S01]  /*15fc0*/  SYNCS.PHASECHK.TRANS64.TRYWAIT P0, [R10+URZ+0x288a0], R9 ;  /* 0x0288a0090a0075a7 */ /* 0x000ea2000800017f */
[----:B-1----:R-:W-:-:S04]  /*15fd0*/  LOP3.LUT R8, R8, 0x7f, RZ, 0xc0, !PT ;  /* 0x0000007f08087812 */ /* 0x002fc800078ec0ff */
[----:B------:R-:W-:Y:S01]  /*15fe0*/  ISETP.NE.AND P2, PT, R8, RZ, PT ;  /* 0x000000ff0800720c */ /* 0x000fe20003f45270 */
[----:B--2---:R-:W-:-:S12]  /*15ff0*/  @!P0 BRA `(.L_x_711) ;  /* 0x0000007800308947 */ /* 0x004fd80003800000 */
.L_x_920:
[----:B------:R-:W-:Y:S05]  /*16000*/  BSYNC B2 ;  /* 0x0000000000027941 */ /* 0x000fea0003800000 */
.L_x_710:
[----:B------:R-:W-:Y:S04]  /*16010*/  BSSY B2, `(.L_x_712) ;  /* 0x0000009000027945 */ /* 0x000fe80003800000 */
[----:B------:R-:W-:Y:S05]  /*16020*/  @P2 BRA `(.L_x_713) ;  /* 0x00000000001c2947 */ /* 0x000fea0003800000 */
[----:B------:R-:W2:Y:S01]  /*16030*/  S2R R8, SR_TID.X ;  /* 0x0000000000087919 */ /* 0x000ea20000002100 */
[----:B0-----:R-:W-:-:S04]  /*16040*/  IMAD.MOV.U32 R7, RZ, RZ, 0x8000 ;  /* 0x00008000ff077424 */ /* 0x001fc800078e00ff */
[----:B------:R3:W-:Y:S01]  /*16050*/  SYNCS.ARRIVE.TRANS64 RZ, [R10+URZ+0x28890], R7 ;  /* 0x028890070aff79a7 */ /* 0x0007e2000800003f */
[----:B--2---:R-:W-:-:S04]  /*16060*/  LOP3.LUT R8, R8, 0x1f, RZ, 0xc0, !PT ;  /* 0x0000001f08087812 */ /* 0x004fc800078ec0ff */
[----:B------:R-:W-:-:S13]  /*16070*/  ISETP.NE.AND P0, PT, R8, RZ, PT ;  /* 0x000000ff0800720c */ /* 0x000fda0003f05270 */
[----:B---3--:R-:W-:Y:S05]  /*16080*/  @!P0 BRA `(.L_x_713) ;  /* 0x0000000000048947 */ /* 0x008fea0003800000 */
[----:B------:R-:W-:Y:S01]  /*16090*/  BPT.TRAP 0x1 ;  /* 0x000000040000795c */ /* 0x000fe20000300000 */
.L_x_713:
[----:B------:R-:W-:Y:S05]  /*160a0*/  BSYNC B2 ;  /* 0x0000000000027941 */ /* 0x000fea0003800000 */
.L_x_712:
[----:B------:R-:W-:Y:S01]  /*160b0*/  IMAD.MOV.U32 R20, RZ, RZ, RZ ;  /* 0x000000ffff147224 */ /* 0x000fe200078e00ff */
[----:B------:R-:W-:Y:S01]  /*160c0*/  UIADD3 UR4, UP0, UR40, 0x570, URZ ;  /* 0x0000057028047890 */ /* 0x000fe2000ff1e03f */
[----:B------:R-:W-:Y:S01]  /*160d0*/  IMAD R8, R3, 0x80, R0 ;  /* 0x0000008003087824 */ /* 0x000fe200078e0200 */
[----:B------:R-:W-:Y:S01]  /*160e0*/  PLOP3.LUT P0, PT, PT, PT, PT, 0x80, 0x0 ;  /* 0x000000000000781c */ /* 0x000fe20003f0f070 */
[C---:B0-----:R-:W-:Y:S01]  /*160f0*/  IMAD R7, R27.reuse, 0x8000, R22 ;  /* 0x000080001b077824 */ /* 0x041fe200078e0216 */
[----:B------:R-:W-:Y:S01]  /*16100*/  R2UR UR10, R20 ;  /* 0x00000000140a72ca */ /* 0x000fe200000e0000 */
[----:B------:R-:W-:Y:S01]  /*16110*/  IMAD.SHL.U32 R13, R27, 0x4000, RZ ;  /* 0x000040001b0d7824 */ /* 0x000fe200078e00ff */
[----:B------:R-:W-:Y:S01]  /*16120*/  IADD3 R8, R8, -0x80, RZ ;  /* 0xffffff8008087810 */ /* 0x000fe20007ffe0ff */
[----:B------:R-:W-:Y:S01]  /*16130*/  VIADD R11, R10, 0x28890 ;  /* 0x000288900a0b7836 */ /* 0x000fe20000000000 */
[----:B------:R-:W-:Y:S01]  /*16140*/  IADD3 R12, R7, 0x18400, RZ ;  /* 0x00018400070c7810 */ /* 0x000fe20007ffe0ff */
[----:B------:R-:W-:Y:S01]  /*16150*/  UIADD3.X UR5, URZ, UR41, URZ, UP0, !UPT ;  /* 0x000000293f057290 */ /* 0x000fe200087fe43f */
[----:B------:R-:W-:Y:S01]  /*16160*/  UMOV UR6, 0x0 ;  /* 0x0000000000067882 */ /* 0x000fe20000000000 */
[----:B------:R-:W-:-:S10]  /*16170*/  UMOV UR7, 0x12f00000 ;  /* 0x12f0000000077882 */ /* 0x000fd40000000000 */
.L_x_714:
[----:B------:R-:W-:-:S13]  /*16180*/  @P0 ELECT P3, URZ, PT ;  /* 0x00000000003f082f */ /* 0x000fda0003860000 */
[----:B------:R-:W-:Y:S02]  /*16190*/  @P3 R2UR UR13, R2 ;  /* 0x00000000020d32ca */ /* 0x000fe400000e0000 */
[----:B------:R-:W-:Y:S02]  /*161a0*/  @P3 R2UR UR12, R18 ;  /* 0x00000000120c32ca */ /* 0x000fe400000e0000 */
[----:B------:R-:W-:Y:S02]  /*161b0*/  @P3 R2UR UR11, R8 ;  /* 0x00000000080b32ca */ /* 0x000fe400000e0000 */
[----:B------:R-:W-:Y:S02]  /*161c0*/  @P3 R2UR UR9, R11 ;  /* 0x000000000b0932ca */ /* 0x000fe400000e0000 */
[----:B------:R-:W-:Y:S02]  /*161d0*/  @P3 R2UR UR8, R12 ;  /* 0x000000000c0832ca */ /* 0x000fe400000e0000 */
[----:B------:R-:W-:-:S02]  /*161e0*/  @P3 PLOP3.LUT P0, PT, P3, PT, PT, 0x8, 0x0 ;  /* 0x000000000000381c */ /* 0x000fc40001f0e170 */
[----:B------:R-:W-:-:S09]  /*161f0*/  PLOP3.LUT P3, PT, PT, PT, PT, 0x8, 0x0 ;  /* 0x000000000000781c */ /* 0x000fd20003f6e170 */
[----:B------:R0:W-:Y:S02]  /*16200*/  UTMALDG.4D [UR8], [UR4], desc[UR6] ;  /* 0x00000608040075b4 */ /* 0x0001e40008019000 */
[----:B0-----:R-:W-:Y:S05]  /*16210*/  @P0 BRA.U.ANY `(.L_x_714) ;  /* 0xfffffffd00d80947 */ /* 0x001fea000393ffff */
[----:B------:R-:W-:Y:S01]  /*16220*/  IMAD.MOV.U32 R12, RZ, RZ, 0x40 ;  /* 0x00000040ff0c7424 */ /* 0x000fe200078e00ff */
[----:B------:R-:W-:Y:S01]  /*16230*/  PLOP3.LUT P0, PT, PT, PT, PT, 0x80, 0x0 ;  /* 0x000000000000781c */ /* 0x000fe20003f0f070 */
[----:B------:R-:W-:Y:S01]  /*16240*/  VIADD R7, R7, 0x1c400 ;  /* 0x0001c40007077836 */ /* 0x000fe20000000000 */
[----:B------:R-:W-:Y:S01]  /*16250*/  UMOV UR6, 0x0 ;  /* 0x0000000000067882 */ /* 0x000fe20000000000 */
[----:B------:R-:W-:Y:S01]  /*16260*/  UMOV UR7, 0x12f00000 ;  /* 0x12f0000000077882 */ /* 0x000fe20000000000 */
[----:B------:R-:W-:-:S15]  /*16270*/  R2UR UR10, R12 ;  /* 0x000000000c0a72ca */ /* 0x000fde00000e0000 */
.L_x_715:
        /* <DEDUP_REMOVED lines=10> */
[----:B------:R-:W0:Y:S01]  /*16320*/  SYNCS.PHASECHK.TRANS64.TRYWAIT P0, [R10+URZ+0x288c0], R9 ;  /* 0x0288c0090a0075a7 */ /* 0x000e22000800017f */
[----:B------:R-:W-:Y:S04]  /*16330*/  BSSY B2, `(.L_x_716) ;  /* 0x0000002000027945 */ /* 0x000fe80003800000 */
[----:B0-----:R-:W-:Y:S05]  /*16340*/  @!P0 BRA `(.L_x_717) ;  /* 0x0000007400708947 */ /* 0x001fea0003800000 */
.L_x_921:
[----:B------:R-:W-:Y:S05]  /*16350*/  BSYNC B2 ;  /* 0x0000000000027941 */ /* 0x000fea0003800000 */
.L_x_716:
[----:B------:R-:W-:Y:S01]  /*16360*/  BSSY B2, `(.L_x_718) ;  /* 0x000000b000027945 */ /* 0x000fe20003800000 */
[----:B------:R-:W-:Y:S01]  /*16370*/  IMAD.MOV.U32 R14, RZ, RZ, 0x0 ;  /* 0x00000000ff0e7424 */ /* 0x000fe200078e00ff */
[----:B------:R-:W-:Y:S02]  /*16380*/  MOV R15, 0x12f00000 ;  /* 0x12f00000000f7802 */ /* 0x000fe40000000f00 */
[----:B------:R-:W-:Y:S05]  /*16390*/  @P2 BRA `(.L_x_719) ;  /* 0x00000000001c2947 */ /* 0x000fea0003800000 */
[----:B------:R-:W2:Y:S01]  /*163a0*/  S2R R11, SR_TID.X ;  /* 0x00000000000b7919 */ /* 0x000ea20000002100 */
[----:B------:R-:W-:-:S04]  /*163b0*/  IMAD.MOV.U32 R7, RZ, RZ, 0x8000 ;  /* 0x00008000ff077424 */ /* 0x000fc800078e00ff */
[----:B------:R3:W-:Y:S01]  /*163c0*/  SYNCS.ARRIVE.TRANS64 RZ, [R10+URZ+0x288b0], R7 ;  /* 0x0288b0070aff79a7 */ /* 0x0007e2000800003f */
[----:B--2---:R-:W-:-:S04]  /*163d0*/  LOP3.LUT R11, R11, 0x1f, RZ, 0xc0, !PT ;  /* 0x0000001f0b0b7812 */ /* 0x004fc800078ec0ff */
[----:B------:R-:W-:-:S13]  /*163e0*/  ISETP.NE.AND P0, PT, R11, RZ, PT ;  /* 0x000000ff0b00720c */ /* 0x000fda0003f05270 */
[----:B---3--:R-:W-:Y:S05]  /*163f0*/  @!P0 BRA `(.L_x_719) ;  /* 0x0000000000048947 */ /* 0x008fea0003800000 */
[----:B------:R-:W-:Y:S01]  /*16400*/  BPT.TRAP 0x1 ;  /* 0x000000040000795c */ /* 0x000fe20000300000 */
.L_x_719:
[----:B------:R-:W-:Y:S05]  /*16410*/  BSYNC B2 ;  /* 0x0000000000027941 */ /* 0x000fea0003800000 */
.L_x_718:
[----:B------:R-:W-:Y:S01]  /*16420*/  R2UR UR10, R20 ;  /* 0x00000000140a72ca */ /* 0x000fe200000e0000 */
[----:B------:R-:W-:Y:S01]  /*16430*/  IMAD R13, R13, 0x2, R22 ;  /* 0x000000020d0d7824 */ /* 0x000fe200078e0216 */
[----:B------:R-:W-:Y:S01]  /*16440*/  R2UR UR6, R14 ;  /* 0x000000000e0672ca */ /* 0x000fe200000e0000 */
[----:B------:R-:W-:Y:S01]  /*16450*/  UIADD3 UR4, UP0, UR40, 0x670, URZ ;  /* 0x0000067028047890 */ /* 0x000fe2000ff1e03f */
[----:B------:R-:W-:Y:S01]  /*16460*/  R2UR UR7, R15 ;  /* 0x000000000f0772ca */ /* 0x000fe200000e0000 */
[----:B01----:R-:W-:Y:S01]  /*16470*/  VIADD R10, R10, 0x288b0 ;  /* 0x000288b00a0a7836 */ /* 0x003fe20000000000 */
[----:B------:R-:W-:Y:S01]  /*16480*/  PLOP3.LUT P0, PT, PT, PT, PT, 0x80, 0x0 ;  /* 0x000000000000781c */ /* 0x000fe20003f0f070 */
[----:B------:R-:W-:Y:S01]  /*16490*/  UIADD3.X UR5, URZ, UR41, URZ, UP0, !UPT ;  /* 0x000000293f057290 */ /* 0x000fe200087fe43f */
[----:B------:R-:W-:-:S11]  /*164a0*/  IADD3 R7, R13, 0x400, RZ ;  /* 0x000004000d077810 */ /* 0x000fd60007ffe0ff */
.L_x_720:
        /* <DEDUP_REMOVED lines=10> */
[----:B------:R-:W-:Y:S01]  /*16550*/  R2UR UR10, R12 ;  /* 0x000000000c0a72ca */ /* 0x000fe200000e0000 */
[----:B------:R-:W-:Y:S01]  /*16560*/  VIADD R13, R13, 0x4400 ;  /* 0x000044000d0d7836 */ /* 0x000fe20000000000 */
[----:B------:R-:W-:Y:S02]  /*16570*/  R2UR UR6, R14 ;  /* 0x000000000e0672ca */ /* 0x000fe400000e0000 */
[----:B------:R-:W-:Y:S02]  /*16580*/  R2UR UR7, R15 ;  /* 0x000000000f0772ca */ /* 0x000fe400000e0000 */
[----:B------:R-:W-:-:S13]  /*16590*/  PLOP3.LUT P0, PT, PT, PT, PT, 0x80, 0x0 ;  /* 0x000000000000781c */ /* 0x000fda0003f0f070 */
.L_x_721:
        /* <DEDUP_REMOVED lines=9> */
[----:B-1----:R-:W-:Y:S05]  /*16630*/  @P0 BRA.U.ANY `(.L_x_721) ;  /* 0xfffffffd00d80947 */ /* 0x002fea000393ffff */
.L_x_709:
[----:B------:R-:W-:Y:S05]  /*16640*/  BSYNC B1 ;  /* 0x0000000000017941 */ /* 0x000fea0003800000 */
.L_x_708:
[----:B------:R-:W-:Y:S01]  /*16650*/  VIADD R11, R3, 0xfffffffe ;  /* 0xfffffffe030b7836 */ /* 0x000fe20000000000 */
[----:B------:R-:W-:Y:S01]  /*16660*/  PLOP3.LUT P0, PT, PT, PT, PT, 0x8, 0x0 ;  /* 0x000000000000781c */ /* 0x000fe20003f0e170 */
[----:B------:R-:W-:-:S03]  /*16670*/  VIADD R27, R27, 0x1 ;  /* 0x000000011b1b7836 */ /* 0x000fc60000000000 */
[----:B------:R-:W-:Y:S02]  /*16680*/  ISETP.GE.AND P3, PT, R11, R6, PT ;  /* 0x000000060b00720c */ /* 0x000fe40003f66270 */
[----:B------:R-:W-:-:S04]  /*16690*/  ISETP.NE.AND P2, PT, R27, 0x2, PT ;  /* 0x000000021b00780c */ /* 0x000fc80003f45270 */
[----:B------:R-:W-:Y:S02]  /*166a0*/  SEL R8, RZ, 0x1, P2 ;  /* 0x00000001ff087807 */ /* 0x000fe40001000000 */
[----:B------:R-:W-:Y:S02]  /*166b0*/  SEL R27, R27, RZ, P2 ;  /* 0x000000ff1b1b7207 */ /* 0x000fe40001000000 */
[----:B------:R-:W-:-:S03]  /*166c0*/  LOP3.LUT R29, R29, R8, RZ, 0x3c, !PT ;  /* 0x000000081d1d7212 */ /* 0x000fc600078e3cff */
[----:B------:R-:W-:Y:S05]  /*166d0*/  @!P3 BRA `(.L_x_702) ;  /* 0x0000000400d4b947 */ /* 0x000fea0003800000 */
.L_x_736:
[----:B------:R-:W-:Y:S05]  /*166e0*/  YIELD ;  /* 0x0000000000007946 */ /* 0x000fea0003800000 */
        /* <DEDUP_REMOVED lines=10> */
.L_x_922:
[----:B------:R-:W-:Y:S05]  /*16790*/  BSYNC B2 ;  /* 0x0000000000027941 */ /* 0x000fea0003800000 */
.L_x_724:
[----:B------:R-:W-:Y:S04]  /*167a0*/  BSSY B2, `(.L_x_726) ;  /* 0x0000009000027945 */ /* 0x000fe80003800000 */
[----:B------:R-:W-:Y:S05]  /*167b0*/  @P3 BRA `(.L_x_727) ;  /* 0x00000000001c3947 */ /* 0x000fea0003800000 */
[----:B0-----:R-:W0:Y:S01]  /*167c0*/  S2R R7, SR_TID.X ;  /* 0x0000000000077919 */ /* 0x001e220000002100 */
[----:B------:R-:W-:-:S04]  /*167d0*/  IMAD.MOV.U32 R3, RZ, RZ, 0x8000 ;  /* 0x00008000ff037424 */ /* 0x000fc800078e00ff */
[----:B------:R2:W-:Y:S01]  /*167e0*/  SYNCS.ARRIVE.TRANS64 RZ, [R10+URZ+0x28890], R3 ;  /* 0x028890030aff79a7 */ /* 0x0005e2000800003f */
[----:B0-----:R-:W-:-:S04]  /*167f0*/  LOP3.LUT R7, R7, 0x1f, RZ, 0xc0, !PT ;  /* 0x0000001f07077812 */ /* 0x001fc800078ec0ff */
[----:B------:R-:W-:-:S13]  /*16800*/  ISETP.NE.AND P2, PT, R7, RZ, PT ;  /* 0x000000ff0700720c */ /* 0x000fda0003f45270 */
[----:B--2---:R-:W-:Y:S05]  /*16810*/  @!P2 BRA `(.L_x_727) ;  /* 0x000000000004a947 */ /* 0x004fea0003800000 */
[----:B------:R-:W-:Y:S01]  /*16820*/  BPT.TRAP 0x1 ;  /* 0x000000040000795c */ /* 0x000fe20000300000 */
.L_x_727:
[----:B------:R-:W-:Y:S05]  /*16830*/  BSYNC B2 ;  /* 0x0000000000027941 */ /* 0x000fea0003800000 */
.L_x_726:
[----:B------:R-:W-:Y:S01]  /*16840*/  IMAD.MOV.U32 R14, RZ, RZ, RZ ;  /* 0x000000ffff0e7224 */ /* 0x000fe200078e00ff */
[----:B------:R-:W-:Y:S01]  /*16850*/  UIADD3 UR4, UP0, UR40, 0x570, URZ ;  /* 0x0000057028047890 */ /* 0x000fe2000ff1e03f */
[----:B------:R-:W-:Y:S01]  /*16860*/  IMAD R8, R27, 0x8000, R22 ;  /* 0x000080001b087824 */ /* 0x000fe200078e0216 */
[----:B------:R-:W-:Y:S01]  /*16870*/  PLOP3.LUT P2, PT, PT, PT, PT, 0x80, 0x0 ;  /* 0x000000000000781c */ /* 0x000fe20003f4f070 */
[----:B------:R-:W-:Y:S01]  /*16880*/  VIADD R3, R10, 0x28890 ;  /* 0x000288900a037836 */ /* 0x000fe20000000000 */
[----:B------:R-:W-:Y:S01]  /*16890*/  R2UR UR10, R14 ;  /* 0x000000000e0a72ca */ /* 0x000fe200000e0000 */
[----:B------:R-:W-:Y:S01]  /*168a0*/  VIADD R12, R8, 0x18400 ;  /* 0x00018400080c7836 */ /* 0x000fe20000000000 */
[----:B0-----:R-:W-:Y:S01]  /*168b0*/  LEA R7, R11, R0, 0x7 ;  /* 0x000000000b077211 */ /* 0x001fe200078e38ff */
[----:B------:R-:W-:Y:S01]  /*168c0*/  UIADD3.X UR5, URZ, UR41, URZ, UP0, !UPT ;  /* 0x000000293f057290 */ /* 0x000fe200087fe43f */
[----:B------:R-:W-:Y:S01]  /*168d0*/  UMOV UR6, 0x0 ;  /* 0x0000000000067882 */ /* 0x000fe20000000000 */
[----:B------:R-:W-:-:S10]  /*168e0*/  UMOV UR7, 0x12f00000 ;  /* 0x12f0000000077882 */ /* 0x000fd40000000000 */
.L_x_728:
        /* <DEDUP_REMOVED lines=12> */
[----:B------:R-:W-:Y:S01]  /*169b0*/  UMOV UR6, 0x0 ;  /* 0x0000000000067882 */ /* 0x000fe20000000000 */
[----:B------:R-:W-:Y:S01]  /*169c0*/  IADD3 R12, R8, 0x1c400, RZ ;  /* 0x0001c400080c7810 */ /* 0x000fe20007ffe0ff */
[----:B------:R-:W-:Y:S01]  /*169d0*/  UMOV UR7, 0x12f00000 ;  /* 0x12f0000000077882 */ /* 0x000fe20000000000 */
[----:B------:R-:W-:-:S15]  /*169e0*/  R2UR UR10, R15 ;  /* 0x000000000f0a72ca */ /* 0x000fde00000e0000 */
.L_x_729:
        /* <DEDUP_REMOVED lines=13> */
.L_x_923:
[----:B------:R-:W-:Y:S05]  /*16ac0*/  BSYNC B2 ;  /* 0x0000000000027941 */ /* 0x000fea0003800000 */
.L_x_730:
[----:B------:R-:W-:Y:S01]  /*16ad0*/  BSSY B2, `(.L_x_732) ;  /* 0x000000b000027945 */ /* 0x000fe20003800000 */
[----:B------:R-:W-:Y:S02]  /*16ae0*/  IMAD.MOV.U32 R12, RZ, RZ, 0x0 ;  /* 0x00000000ff0c7424 */ /* 0x000fe400078e00ff */
[----:B------:R-:W-:Y:S01]  /*16af0*/  IMAD.MOV.U32 R13, RZ, RZ, 0x12f00000 ;  /* 0x12f00000ff0d7424 */ /* 0x000fe200078e00ff */
[----:B------:R-:W-:Y:S06]  /*16b00*/  @P3 BRA `(.L_x_733) ;  /* 0x00000000001c3947 */ /* 0x000fec0003800000 */
[----:B------:R-:W2:Y:S01]  /*16b10*/  S2R R20, SR_TID.X ;  /* 0x0000000000147919 */ /* 0x000ea20000002100 */
[----:B------:R-:W-:-:S04]  /*16b20*/  IMAD.MOV.U32 R3, RZ, RZ, 0x8000 ;  /* 0x00008000ff037424 */ /* 0x000fc800078e00ff */
[----:B------:R3:W-:Y:S01]  /*16b30*/  SYNCS.ARRIVE.TRANS64 RZ, [R10+URZ+0x288b0], R3 ;  /* 0x0288b0030aff79a7 */ /* 0x0007e2000800003f */
[----:B--2---:R-:W-:-:S04]  /*16b40*/  LOP3.LUT R20, R20, 0x1f, RZ, 0xc0, !PT ;  /* 0x0000001f14147812 */ /* 0x004fc800078ec0ff */
[----:B------:R-:W-:-:S13]  /*16b50*/  ISETP.NE.AND P2, PT, R20, RZ, PT ;  /* 0x000000ff1400720c */ /* 0x000fda0003f45270 */
[----:B---3--:R-:W-:Y:S05]  /*16b60*/  @!P2 BRA `(.L_x_733) ;  /* 0x000000000004a947 */ /* 0x008fea0003800000 */
[----:B------:R-:W-:Y:S01]  /*16b70*/  BPT.TRAP 0x1 ;  /* 0x000000040000795c */ /* 0x000fe20000300000 */
.L_x_733:
[----:B------:R-:W-:Y:S05]  /*16b80*/  BSYNC B2 ;  /* 0x0000000000027941 */ /* 0x000fea0003800000 */
.L_x_732:
[----:B------:R-:W-:Y:S01]  /*16b90*/  R2UR UR10, R14 ;  /* 0x000000000e0a72ca */ /* 0x000fe200000e0000 */
[----:B------:R-:W-:Y:S01]  /*16ba0*/  UIADD3 UR4, UP0, UR40, 0x670, URZ ;  /* 0x0000067028047890 */ /* 0x000fe2000ff1e03f */
[----:B------:R-:W-:Y:S01]  /*16bb0*/  R2UR UR6, R12 ;  /* 0x000000000c0672ca */ /* 0x000fe200000e0000 */
[----:B------:R-:W-:Y:S01]  /*16bc0*/  VIADD R3, R8, 0x400 ;  /* 0x0000040008037836 */ /* 0x000fe20000000000 */
[----:B------:R-:W-:Y:S01]  /*16bd0*/  R2UR UR7, R13 ;  /* 0x000000000d0772ca */ /* 0x000fe200000e0000 */
[----:B------:R-:W-:Y:S01]  /*16be0*/  UIADD3.X UR5, URZ, UR41, URZ, UP0, !UPT ;  /* 0x000000293f057290 */ /* 0x000fe200087fe43f */
[----:B------:R-:W-:Y:S02]  /*16bf0*/  PLOP3.LUT P2, PT, PT, PT, PT, 0x80, 0x0 ;  /* 0x000000000000781c */ /* 0x000fe40003f4f070 */
[----:B01----:R-:W-:-:S11]  /*16c00*/  IADD3 R10, R10, 0x288b0, RZ ;  /* 0x000288b00a0a7810 */ /* 0x003fd60007ffe0ff */
.L_x_734:
        /* <DEDUP_REMOVED lines=15> */
.L_x_735:
        /* <DEDUP_REMOVED lines=10> */
.L_x_723:
[----:B------:R-:W-:Y:S05]  /*16da0*/  BSYNC B1 ;  /* 0x0000000000017941 */ /* 0x000fea0003800000 */
.L_x_722:
[----:B------:R-:W-:Y:S01]  /*16db0*/  ISETP.GT.AND P3, PT, R11, R6, PT ;  /* 0x000000060b00720c */ /* 0x000fe20003f64270 */
[----:B------:R-:W-:Y:S01]  /*16dc0*/  VIADD R27, R27, 0x1 ;  /* 0x000000011b1b7836 */ /* 0x000fe20000000000 */
[----:B------:R-:W-:-:S04]  /*16dd0*/  IADD3 R11, R11, -0x1, RZ ;  /* 0xffffffff0b0b7810 */ /* 0x000fc80007ffe0ff */
[----:B------:R-:W-:-:S04]  /*16de0*/  ISETP.NE.AND P2, PT, R27, 0x2, PT ;  /* 0x000000021b00780c */ /* 0x000fc80003f45270 */
[----:B------:R-:W-:Y:S02]  /*16df0*/  SEL R8, RZ, 0x1, P2 ;  /* 0x00000001ff087807 */ /* 0x000fe40001000000 */
[----:B------:R-:W-:Y:S02]  /*16e00*/  SEL R27, R27, RZ, P2 ;  /* 0x000000ff1b1b7207 */ /* 0x000fe40001000000 */
[----:B------:R-:W-:Y:S01]  /*16e10*/  LOP3.LUT R29, R29, R8, RZ, 0x3c, !PT ;  /* 0x000000081d1d7212 */ /* 0x000fe200078e3cff */
[----:B------:R-:W-:Y:S06]  /*16e20*/  @P3 BRA `(.L_x_736) ;  /* 0xfffffff8002c3947 */ /* 0x000fec000383ffff */
.L_x_702:
[----:B------:R-:W-:Y:S05]  /*16e30*/  BSYNC B0 ;  /* 0x0000000000007941 */ /* 0x000fea0003800000 */
.L_x_701:
[----:B------:R-:W-:Y:S05]  /*16e40*/  @!P0 WARPSYNC.ALL ;  /* 0x0000000000008948 */ /* 0x000fea0003800000 */
[----:B------:R-:W-:Y:S01]  /*16e50*/  @!P0 BAR.SYNC.DEFER_BLOCKING 0xc, 0x180 ;  /* 0x0306000000008b1d */ /* 0x000fe20000010000 */
[----:B------:R-:W-:-:S05]  /*16e60*/  IMAD.MOV.U32 R0, RZ, RZ, RZ ;  /* 0x000000ffff007224 */ /* 0x000fca00078e00ff */
[----:B------:R-:W-:Y:S04]  /*16e70*/  BSSY B0, `(.L_x_737) ;  /* 0x000001e000007945 */ /* 0x000fe80003800000 */
[----:B------:R-:W-:Y:S05]  /*16e80*/  @!P1 BRA `(.L_x_738) ;  /* 0x0000000000709947 */ /* 0x000fea0003800000 */
[----:B------:R-:W-:Y:S02]  /*16e90*/  ISETP.NE.AND P0, PT, R5, RZ, PT ;  /* 0x000000ff0500720c */ /* 0x000fe40003f05270 */
[----:B------:R-:W-:-:S11]  /*16ea0*/  MOV R2, RZ ;  /* 0x000000ff00027202 */ /* 0x000fd60000000f00 */
[----:B------:R-:W1:Y:S02]  /*16eb0*/  @!P0 LDC R5, c[0x0][0x9f0] ;  /* 0x00027c00ff058b82 */ /* 0x000e640000000800 */
[----:B-1----:R-:W-:-:S04]  /*16ec0*/  IABS R0, R5 ;  /* 0x0000000500007213 */ /* 0x002fc80000000000 */
[----:B0-----:R-:W0:Y:S08]  /*16ed0*/  I2F.RP R7, R0 ;  /* 0x0000000000077306 */ /* 0x001e300000209400 */
[----:B0-----:R-:W0:Y:S02]  /*16ee0*/  MUFU.RCP R7, R7 ;  /* 0x0000000700077308 */ /* 0x001e240000001000 */
[----:B0-----:R-:W-:-:S06]  /*16ef0*/  VIADD R8, R7, 0xffffffe ;  /* 0x0ffffffe07087836 */ /* 0x001fcc0000000000 */
[----:B------:R-:W0:Y:S02]  /*16f00*/  F2I.FTZ.U32.TRUNC.NTZ R3, R8 ;  /* 0x0000000800037305 */ /* 0x000e24000021f000 */
[----:B0-----:R-:W-:-:S04]  /*16f10*/  IMAD.MOV R9, RZ, RZ, -R3 ;  /* 0x000000ffff097224 */ /* 0x001fc800078e0a03 */
[----:B------:R-:W-:-:S04]  /*16f20*/  IMAD R9, R9, R0, RZ ;  /* 0x0000000009097224 */ /* 0x000fc800078e02ff */
[----:B------:R-:W-:Y:S01]  /*16f30*/  IMAD.HI.U32 R3, R3, R9, R2 ;  /* 0x0000000903037227 */ /* 0x000fe200078e0002 */
[----:B------:R-:W-:Y:S02]  /*16f40*/  IADD3 R2, R4, -0x1, R5 ;  /* 0xffffffff04027810 */ /* 0x000fe40007ffe005 */
[-C--:B------:R-:W-:Y:S02]  /*16f50*/  IABS R9, R5.reuse ;  /* 0x0000000500097213 */ /* 0x080fe40000000000 */
[----:B------:R-:W-:Y:S02]  /*16f60*/  IABS R6, R2 ;  /* 0x0000000200067213 */ /* 0x000fe40000000000 */
[----:B------:R-:W-:Y:S01]  /*16f70*/  LOP3.LUT R2, R2, R5, RZ, 0x3c, !PT ;  /* 0x0000000502027212 */ /* 0x000fe200078e3cff */
[----:B------:R-:W-:Y:S02]  /*16f80*/  IMAD.MOV R7, RZ, RZ, -R9 ;  /* 0x000000ffff077224 */ /* 0x000fe400078e0a09 */
[----:B------:R-:W-:Y:S01]  /*16f90*/  IMAD.HI.U32 R3, R3, R6, RZ ;  /* 0x0000000603037227 */ /* 0x000fe200078e00ff */
[----:B------:R-:W-:-:S03]  /*16fa0*/  ISETP.GE.AND P2, PT, R2, RZ, PT ;  /* 0x000000ff0200720c */ /* 0x000fc60003f46270 */
[----:B------:R-:W-:-:S05]  /*16fb0*/  IMAD R7, R3, R7, R6 ;  /* 0x0000000703077224 */ /* 0x000fca00078e0206 */
[----:B------:R-:W-:-:S13]  /*16fc0*/  ISETP.GT.U32.AND P1, PT, R0, R7, PT ;  /* 0x000000070000720c */ /* 0x000fda0003f24070 */
[----:B------:R-:W-:Y:S02]  /*16fd0*/  @!P1 IMAD.IADD R7, R7, 0x1, -R0 ;  /* 0x0000000107079824 */ /* 0x000fe400078e0a00 */
[----:B------:R-:W-:Y:S01]  /*16fe0*/  @!P1 VIADD R3, R3, 0x1 ;  /* 0x0000000103039836 */ /* 0x000fe20000000000 */
[----:B------:R-:W-:Y:S02]  /*16ff0*/  ISETP.NE.AND P1, PT, R5, RZ, PT ;  /* 0x000000ff0500720c */ /* 0x000fe40003f25270 */
[----:B------:R-:W-:-:S13]  /*17000*/  ISETP.GE.U32.AND P0, PT, R7, R0, PT ;  /* 0x000000000700720c */ /* 0x000fda0003f06070 */
[----:B------:R-:W-:-:S05]  /*17010*/  @P0 IADD3 R3, R3, 0x1, RZ ;  /* 0x0000000103030810 */ /* 0x000fca0007ffe0ff */
[----:B------:R-:W-:-:S04]  /*17020*/  IMAD.MOV.U32 R0, RZ, RZ, R3 ;  /* 0x000000ffff007224 */ /* 0x000fc800078e0003 */
[----:B------:R-:W-:Y:S01]  /*17030*/  @!P2 IMAD.MOV R0, RZ, RZ, -R0 ;  /* 0x000000ffff00a224 */ /* 0x000fe200078e0a00 */
[----:B------:R-:W-:-:S07]  /*17040*/  @!P1 LOP3.LUT R0, RZ, R5, RZ, 0x33, !PT ;  /* 0x00000005ff009212 */ /* 0x000fce00078e33ff */
.L_x_738:
[----:B------:R-:W-:Y:S05]  /*17050*/  BSYNC B0 ;  /* 0x0000000000007941 */ /* 0x000fea0003800000 */
.L_x_737:
[-C--:B------:R-:W-:Y:S01]  /*17060*/  IMAD R37, R37, R0.reuse, RZ ;  /* 0x0000000025257224 */ /* 0x080fe200078e02ff */
[----:B------:R-:W-:Y:S04]  /*17070*/  BSSY B7, `(.L_x_739) ;  /* 0x000036f000077945 */ /* 0x000fe80003800000 */
[----:B------:R-:W-:-:S04]  /*17080*/  VIADDMNMX R2, R37, R0, R4, PT ;  /* 0x0000000025027246 */ /* 0x000fc80003800104 */
[----:B------:R-:W-:Y:S01]  /*17090*/  ISETP.GT.AND P0, PT, R2, R37, PT ;  /* 0x000000250200720c */ /* 0x000fe20003f04270 */
[----:B------:R1:W-:-:S12]  /*170a0*/  STL [R1+0x1c], R2 ;  /* 0x00001c0201007387 */ /* 0x0003d80000100800 */
[----:B-1----:R-:W-:Y:S05]  /*170b0*/  @P0 BRA `(.L_x_740) ;  /* 0x0000000000440947 */ /* 0x002fea0003800000 */
[----:B------:R-:W1:Y:S02]  /*170c0*/  S2R R2, SR_TID.X ;  /* 0x0000000000027919 */ /* 0x000e640000002100 */
[----:B-1----:R-:W-:-:S04]  /*170d0*/  LOP3.LUT R2, R2, 0x7f, RZ, 0xc0, !PT ;  /* 0x0000007f02027812 */ /* 0x002fc800078ec0ff */
[----:B------:R-:W-:-:S13]  /*170e0*/  ISETP.NE.AND P0, PT, R2, RZ, PT ;  /* 0x000000ff0200720c */ /* 0x000fda0003f05270 */
[----:B------:R-:W-:Y:S05]  /*170f0*/  @P0 BRA `(.L_x_741) ;  /* 0x0000003400980947 */ /* 0x000fea0003800000 */
[----:B------:R-:W1:Y:S01]  /*17100*/  S2R R5, SR_LANEID ;  /* 0x0000000000057919 */ /* 0x000e620000000000 */
[----:B------:R-:W-:Y:S01]  /*17110*/  VOTEU.ANY UR4, UPT, PT ;  /* 0x0000000000047886 */ /* 0x000fe200038e0100 */
[----:B------:R-:W2:Y:S01]  /*17120*/  LDC.64 R2, c[0x0][0xc60] ;  /* 0x00031800ff027b82 */ /* 0x000ea20000000a00 */
[----:B------:R-:W1:Y:S02]  /*17130*/  FLO.U32 R0, UR4 ;  /* 0x0000000400007d00 */ /* 0x000e6400080e0000 */
[----:B-1----:R-:W-:-:S06]  /*17140*/  ISETP.EQ.U32.AND P0, PT, R0, R5, PT ;  /* 0x000000050000720c */ /* 0x002fcc0003f02070 */
[----:B------:R-:W2:Y:S07]  /*17150*/  POPC R5, UR4 ;  /* 0x0000000400057d09 */ /* 0x000eae0008000000 */
[----:B--2---:R-:W2:Y:S01]  /*17160*/  @P0 ATOMG.E.ADD.STRONG.GPU PT, R3, desc[UR42][R2.64], R5 ;  /* 0x00000005020309a8 */ /* 0x004ea200081ee1ea */
[----:B------:R-:W1:Y:S02]  /*17170*/  S2R R4, SR_LTMASK ;  /* 0x0000000000047919 */ /* 0x000e640000003900 */
[----:B-1----:R-:W-:-:S04]  /*17180*/  LOP3.LUT R4, R4, UR4, RZ, 0xc0, !PT ;  /* 0x0000000404047c12 */ /* 0x002fc8000f8ec0ff */
[----:B0-----:R-:W0:Y:S01]  /*17190*/  POPC R7, R4 ;  /* 0x0000000400077309 */ /* 0x001e220000000000 */
[----:B--2---:R-:W0:Y:S02]  /*171a0*/  SHFL.IDX PT, R0, R3, R0, 0x1f ;  /* 0x00001f0003007589 */ /* 0x004e2400000e0000 */
[----:B0-----:R-:W-:Y:S01]  /*171b0*/  IADD3 R16, R0, UR37, R7 ;  /* 0x0000002500107c10 */ /* 0x001fe2000fffe007 */
[----:B------:R-:W-:Y:S06]  /*171c0*/  BRA `(.L_x_741) ;  /* 0x0000003400647947 */ /* 0x000fec0003800000 */
.L_x_740:
        /* <DEDUP_REMOVED lines=8> */
[----:B------:R-:W-:Y:S01]  /*17250*/  MOV R4, UR6 ;  /* 0x0000000600047c02 */ /* 0x000fe20008000f00 */
[----:B------:R-:W-:Y:S01]  /*17260*/  IMAD.U32 R5, RZ, RZ, UR7 ;  /* 0x00000007ff057e24 */ /* 0x000fe2000f8e00ff */
[----:B------:R-:W1:Y:S01]  /*17270*/  LDC.64 R2, c[0x4][R2] ;  /* 0x0100000002027b82 */ /* 0x000e620000000a00 */
[----:B------:R-:W-:Y:S01]  /*17280*/  IMAD.U32 R6, RZ, RZ, UR8 ;  /* 0x00000008ff067e24 */ /* 0x000fe2000f8e00ff */
[----:B------:R-:W-:Y:S01]  /*17290*/  MOV R10, UR4 ;  /* 0x00000004000a7c02 */ /* 0x000fe20008000f00 */
[----:B0-----:R-:W-:Y:S01]  /*172a0*/  IMAD.U32 R7, RZ, RZ, UR9 ;  /* 0x00000009ff077e24 */ /* 0x001fe2000f8e00ff */
[----:B------:R-:W-:Y:S01]  /*172b0*/  MOV R13, RZ ;  /* 0x000000ff000d7202 */ /* 0x000fe20000000f00 */
[----:B------:R-:W-:-:S02]  /*172c0*/  IMAD.U32 R11, RZ, RZ, UR5 ;  /* 0x00000005ff0b7e24 */ /* 0x000fc4000f8e00ff */
[----:B------:R-:W-:Y:S02]  /*172d0*/  IMAD.MOV.U32 R8, RZ, RZ, 0x70 ;  /* 0x00000070ff087424 */ /* 0x000fe400078e00ff */
[----:B------:R-:W-:-:S07]  /*172e0*/  IMAD.MOV.U32 R12, RZ, RZ, 0x1 ;  /* 0x00000001ff0c7424 */ /* 0x000fce00078e00ff */
[----:B------:R-:W-:-:S07]  /*172f0*/  LEPC R20, `(.L_x_743) ;  /* 0x000000001014794e */ /* 0x000fce0000000000 */
[----:B-1----:R-:W-:Y:S05]  /*17300*/  CALL.ABS.NOINC R2 ;  /* 0x0000000002007343 */ /* 0x002fea0003c00000 */
.L_x_743:
[----:B------:R-:W-:Y:S05]  /*17310*/  BSYNC B6 ;  /* 0x0000000000067941 */ /* 0x000fea0003800000 */
.L_x_742:
        /* <DEDUP_REMOVED lines=8> */
[----:B------:R1:W2:Y:S01]  /*173a0*/  LDC.64 R2, c[0x4][R26] ;  /* 0x010000001a027b82 */ /* 0x0002a20000000a00 */
[----:B------:R-:W-:Y:S01]  /*173b0*/  IMAD.U32 R4, RZ, RZ, UR6 ;  /* 0x00000006ff047e24 */ /* 0x000fe2000f8e00ff */
[----:B------:R-:W-:Y:S01]  /*173c0*/  MOV R6, UR8 ;  /* 0x0000000800067c02 */ /* 0x000fe20008000f00 */
[----:B------:R-:W-:Y:S01]  /*173d0*/  IMAD.U32 R5, RZ, RZ, UR7 ;  /* 0x00000007ff057e24 */ /* 0x000fe2000f8e00ff */
[----:B------:R-:W-:Y:S01]  /*173e0*/  MOV R8, 0x70 ;  /* 0x0000007000087802 */ /* 0x000fe20000000f00 */
[----:B0-----:R-:W-:Y:S02]  /*173f0*/  IMAD.U32 R7, RZ, RZ, UR9 ;  /* 0x00000009ff077e24 */ /* 0x001fe4000f8e00ff */
[----:B------:R-:W-:-:S02]  /*17400*/  IMAD.U32 R10, RZ, RZ, UR4 ;  /* 0x00000004ff0a7e24 */ /* 0x000fc4000f8e00ff */
[----:B------:R-:W-:Y:S02]  /*17410*/  IMAD.U32 R11, RZ, RZ, UR5 ;  /* 0x00000005ff0b7e24 */ /* 0x000fe4000f8e00ff */
[----:B------:R-:W-:Y:S02]  /*17420*/  IMAD.MOV.U32 R12, RZ, RZ, 0x1 ;  /* 0x00000001ff0c7424 */ /* 0x000fe400078e00ff */
[----:B-1----:R-:W-:-:S07]  /*17430*/  IMAD.MOV.U32 R13, RZ, RZ, RZ ;  /* 0x000000ffff0d7224 */ /* 0x002fce00078e00ff */
[----:B------:R-:W-:-:S07]  /*17440*/  LEPC R20, `(.L_x_746) ;  /* 0x000000001014794e */ /* 0x000fce0000000000 */
[----:B--2---:R-:W-:Y:S05]  /*17450*/  CALL.ABS.NOINC R2 ;  /* 0x0000000002007343 */ /* 0x004fea0003c00000 */
.L_x_746:
[----:B------:R0:W1:Y:S01]  /*17460*/  LDC.64 R2, c[0x4][R26] ;  /* 0x010000001a027b82 */ /* 0x0000620000000a00 */
[----:B------:R-:W-:Y:S01]  /*17470*/  ULDC.64 UR4, c[0x4][0x80] ;  /* 0x0100200000047ab9 */ /* 0x000fe20000000a00 */
[----:B------:R-:W-:Y:S01]  /*17480*/  ULDC.64 UR6, c[0x4][0x88] ;  /* 0x0100220000067ab9 */ /* 0x000fe20000000a00 */
[----:B------:R-:W-:Y:S01]  /*17490*/  ULDC.64 UR8, c[0x4][0x18] ;  /* 0x0100060000087ab9 */ /* 0x000fe20000000a00 */
[----:B------:R-:W-:Y:S01]  /*174a0*/  IMAD.U32 R4, RZ, RZ, UR4 ;  /* 0x00000004ff047e24 */ /* 0x000fe2000f8e00ff */
[----:B------:R-:W-:Y:S01]  /*174b0*/  MOV R5, UR5 ;  /* 0x0000000500057c02 */ /* 0x000fe20008000f00 */
[----:B------:R-:W-:Y:S01]  /*174c0*/  IMAD.U32 R6, RZ, RZ, UR6 ;  /* 0x00000006ff067e24 */ /* 0x000fe2000f8e00ff */
[----:B------:R-:W-:Y:S01]  /*174d0*/  MOV R11, UR9 ;  /* 0x00000009000b7c02 */ /* 0x000fe20008000f00 */
[----:B------:R-:W-:Y:S02]  /*174e0*/  IMAD.U32 R7, RZ, RZ, UR7 ;  /* 0x00000007ff077e24 */ /* 0x000fe4000f8e00ff */
[----:B------:R-:W-:-:S02]  /*174f0*/  IMAD.U32 R10, RZ, RZ, UR8 ;  /* 0x00000008ff0a7e24 */ /* 0x000fc4000f8e00ff */
[----:B------:R-:W-:Y:S02]  /*17500*/  IMAD.MOV.U32 R8, RZ, RZ, 0x70 ;  /* 0x00000070ff087424 */ /* 0x000fe400078e00ff */
[----:B------:R-:W-:Y:S02]  /*17510*/  IMAD.MOV.U32 R12, RZ, RZ, 0x1 ;  /* 0x00000001ff0c7424 */ /* 0x000fe400078e00ff */
[----:B0-----:R-:W-:-:S07]  /*17520*/  IMAD.MOV.U32 R13, RZ, RZ, RZ ;  /* 0x000000ffff0d7224 */ /* 0x001fce00078e00ff */
[----:B------:R-:W-:-:S07]  /*17530*/  LEPC R20, `(.L_x_745) ;  /* 0x000000001014794e */ /* 0x000fce0000000000 */
[----:B-1----:R-:W-:Y:S05]  /*17540*/  CALL.ABS.NOINC R2 ;  /* 0x0000000002007343 */ /* 0x002fea0003c00000 */
.L_x_745:
[----:B------:R-:W-:Y:S05]  /*17550*/  BSYNC B6 ;  /* 0x0000000000067941 */ /* 0x000fea0003800000 */
.L_x_744:
[----:B------:R-:W2:Y:S01]  /*17560*/  LDL R26, [R1+0x1c] ;  /* 0x00001c00011a7983 */ /* 0x000ea20000100800 */
[----:B------:R-:W-:Y:S01]  /*17570*/  ULDC.64 UR4, c[0x0][0x9f8] ;  /* 0x00027e0000047ab9 */ /* 0x000fe20000000a00 */
[----:B------:R-:W1:Y:S01]  /*17580*/  LDC R0, c[0x0][0x430] ;  /* 0x00010c00ff007b82 */ /* 0x000e620000000800 */
[----:B------:R-:W-:Y:S01]  /*17590*/  ISETP.NE.U32.AND P0, PT, RZ, UR4, PT ;  /* 0x00000004ff007c0c */ /* 0x000fe2000bf05070 */
[----:B------:R-:W3:Y:S03]  /*175a0*/  LDL R20, [R1] ;  /* 0x0000000001147983 */ /* 0x000ee60000100800 */
[----:B------:R-:W-:-:S13]  /*175b0*/  ISETP.NE.AND.EX P0, PT, RZ, UR5, PT, P0 ;  /* 0x00000005ff007c0c */ /* 0x000fda000bf05300 */
[----:B------:R-:W-:Y:S01]  /*175c0*/  @P0 IADD3 R2, P1, R23, UR4, RZ ;  /* 0x0000000417020c10 */ /* 0x000fe2000ff3e0ff */
[----:B------:R-:W4:Y:S01]  /*175d0*/  S2R R21, SR_TID.X ;  /* 0x0000000000157919 */ /* 0x000f220000002100 */
[----:B------:R-:W-:Y:S02]  /*175e0*/  ULDC UR4, c[0x0][0x2f4] ;  /* 0x0000bd0000047ab9 */ /* 0x000fe40000000800 */
[----:B------:R-:W-:-:S05]  /*175f0*/  @P0 IADD3.X R3, R24, UR5, RZ, P1, !PT ;  /* 0x0000000518030c10 */ /* 0x000fca0008ffe4ff */
[----:B------:R0:W3:Y:S01]  /*17600*/  @P0 LDG.E R34, desc[UR42][R2.64] ;  /* 0x0000002a02220981 */ /* 0x0000e2000c1e1900 */
[----:B-1----:R-:W-:Y:S01]  /*17610*/  ISETP.NE.AND P1, PT, R0, 0x1, PT ;  /* 0x000000010000780c */ /* 0x002fe20003f25270 */
[----:B------:R-:W1:-:S12]  /*17620*/  S2R R5, SR_TID.X ;  /* 0x0000000000057919 */ /* 0x000e580000002100 */
[----:B------:R-:W0:Y:S08]  /*17630*/  @P1 LDC R4, c[0x0][0x434] ;  /* 0x00010d00ff041b82 */ /* 0x000e300000000800 */
[----:B------:R-:W0:Y:S01]  /*17640*/  @P1 LDC R6, c[0x0][0x438] ;  /* 0x00010e00ff061b82 */ /* 0x000e220000000800 */
[----:B----4-:R-:W-:-:S04]  /*17650*/  LOP3.LUT R21, R21, 0x7f, RZ, 0xc0, !PT ;  /* 0x0000007f15157812 */ /* 0x010fc800078ec0ff */
[----:B------:R-:W-:Y:S02]  /*17660*/  SHF.R.U32.HI R21, RZ, 0x3, R21 ;  /* 0x00000003ff157819 */ /* 0x000fe40000011615 */
[----:B-1----:R-:W-:-:S04]  /*17670*/  SHF.L.U32 R5, R5, 0x4, RZ ;  /* 0x0000000405057819 */ /* 0x002fc800000006ff */
[----:B------:R-:W-:Y:S02]  /*17680*/  LOP3.LUT R5, R5, 0x70, RZ, 0xc0, !PT ;  /* 0x0000007005057812 */ /* 0x000fe400078ec0ff */
[----:B------:R-:W-:Y:S01]  /*17690*/  LOP3.LUT R32, R32, 0xfffffffb, RZ, 0xc0, !PT ;  /* 0xfffffffb20207812 */ /* 0x000fe200078ec0ff */
[----:B------:R-:W-:Y:S01]  /*176a0*/  UMOV UR5, 0xffffffff ;  /* 0xffffffff00057882 */ /* 0x000fe20000000000 */
[----:B--2---:R-:W-:-:S04]  /*176b0*/  VIADD R26, R26, 0xffffffff ;  /* 0xffffffff1a1a7836 */ /* 0x004fc80000000000 */
[----:B------:R-:W-:-:S05]  /*176c0*/  IMAD.SHL.U32 R8, R26, 0x80, RZ ;  /* 0x000000801a087824 */ /* 0x000fca00078e00ff */
[----:B------:R-:W-:-:S04]  /*176d0*/  LOP3.LUT R5, R8, R21, R5, 0xfe, !PT ;  /* 0x0000001508057212 */ /* 0x000fc800078efe05 */
[C---:B------:R-:W-:Y:S01]  /*176e0*/  ISETP.GE.AND P0, PT, R5.reuse, R36, PT ;  /* 0x000000240500720c */ /* 0x040fe20003f06270 */
[----:B---3--:R-:W-:-:S04]  /*176f0*/  IMAD.IADD R5, R5, 0x1, R20 ;  /* 0x0000000105057824 */ /* 0x008fc800078e0214 */
[----:B0-----:R-:W-:Y:S01]  /*17700*/  @P1 IMAD.HI.U32 R7, R5, R4, RZ ;  /* 0x0000000405071227 */ /* 0x001fe200078e00ff */
[----:B------:R-:W-:-:S04]  /*17710*/  MOV R4, R5 ;  /* 0x0000000500047202 */ /* 0x000fc80000000f00 */
[----:B------:R-:W-:-:S03]  /*17720*/  @P1 SHF.R.U32.HI R4, RZ, R6, R7 ;  /* 0x00000006ff041219 */ /* 0x000fc60000011607 */
[----:B------:R-:W0:Y:S02]  /*17730*/  @!P0 LDC.64 R2, c[0x0][0x428] ;  /* 0x00010a00ff028b82 */ /* 0x000e240000000a00 */
[----:B------:R-:W-:Y:S01]  /*17740*/  IMAD.MOV R6, RZ, RZ, -R4 ;  /* 0x000000ffff067224 */ /* 0x000fe200078e0a04 */
[----:B------:R-:W-:-:S03]  /*17750*/  SHF.R.S32.HI R9, RZ, 0x1f, R34 ;  /* 0x0000001fff097819 */ /* 0x000fc60000011422 */
[----:B------:R-:W-:Y:S01]  /*17760*/  IMAD R0, R0, R6, R5 ;  /* 0x0000000600007224 */ /* 0x000fe200078e0205 */
[--C-:B------:R-:W-:Y:S01]  /*17770*/  @!P0 SHF.R.S32.HI R5, RZ, 0x1f, R4.reuse ;  /* 0x0000001fff058819 */ /* 0x100fe20000011404 */
[----:B------:R1:W-:Y:S01]  /*17780*/  STL [R1+0x4], R9 ;  /* 0x0000040901007387 */ /* 0x0003e20000100800 */
[-C--:B0-----:R-:W-:Y:S02]  /*17790*/  @!P0 IMAD R6, R9, R2.reuse, RZ ;  /* 0x0000000209068224 */ /* 0x081fe400078e02ff */
[----:B------:R-:W-:-:S04]  /*177a0*/  @!P0 IMAD.WIDE.U32 R4, R34, R2, R4 ;  /* 0x0000000222048225 */ /* 0x000fc800078e0004 */
[----:B------:R-:W-:Y:S02]  /*177b0*/  @!P0 IMAD R6, R34, R3, R6 ;  /* 0x0000000322068224 */ /* 0x000fe400078e0206 */
[----:B------:R-:W0:Y:S01]  /*177c0*/  @!P0 LDC.64 R2, c[0x0][0x418] ;  /* 0x00010600ff028b82 */ /* 0x000e220000000a00 */
[----:B------:R-:W-:Y:S01]  /*177d0*/  MOV R7, UR38 ;  /* 0x0000002600077c02 */ /* 0x000fe20008000f00 */
[----:B------:R-:W-:-:S03]  /*177e0*/  @!P0 IMAD.IADD R6, R5, 0x1, R6 ;  /* 0x0000000105068824 */ /* 0x000fc600078e0206 */
        /* <DEDUP_REMOVED lines=12> */
[----:B-1----:R-:W-:Y:S06]  /*178b0*/  BRA.DIV UR5, `(.L_x_747) ;  /* 0x0000006205507947 */ /* 0x002fec000b800000 */
.L_x_926:
[----:B------:R-:W-:Y:S05]  /*178c0*/  @!P2 BRA `(.L_x_748) ;  /* 0x000000000004a947 */ /* 0x000fea0003800000 */
[----:B------:R-:W-:Y:S01]  /*178d0*/  BPT.TRAP 0x1 ;  /* 0x000000040000795c */ /* 0x000fe20000300000 */
.L_x_748:
        /* <DEDUP_REMOVED lines=23> */
.L_x_927:
[----:B------:R-:W-:Y:S05]  /*17a50*/  BSYNC B0 ;  /* 0x0000000000007941 */ /* 0x000fea0003800000 */
.L_x_749:
[----:B------:R-:W1:Y:S01]  /*17a60*/  S2R R9, SR_TID.X ;  /* 0x0000000000097919 */ /* 0x000e620000002100 */
[----:B------:R-:W-:Y:S01]  /*17a70*/  ULDC.64 UR4, c[0x0][0x300] ;  /* 0x0000c00000047ab9 */ /* 0x000fe20000000a00 */
[----:B------:R-:W-:Y:S01]  /*17a80*/  ULDC.64 UR6, c[0x0][0x2e8] ;  /* 0x0000ba0000067ab9 */ /* 0x000fe20000000a00 */
[----:B------:R-:W-:Y:S01]  /*17a90*/  IMAD R5, R5, UR4, RZ ;  /* 0x0000000405057c24 */ /* 0x000fe2000f8e02ff */
[----:B------:R-:W-:Y:S01]  /*17aa0*/  LOP3.LUT P3, RZ, R32, 0x2, RZ, 0xc0, !PT ;  /* 0x0000000220ff7812 */ /* 0x000fe2000786c0ff */
[----:B0-----:R-:W-:Y:S01]  /*17ab0*/  IMAD.WIDE.U32 R2, R0, UR4, RZ ;  /* 0x0000000400027c25 */ /* 0x001fe2000f8e00ff */
[----:B------:R-:W-:-:S03]  /*17ac0*/  LOP3.LUT P2, RZ, R32, 0x1, RZ, 0xc0, !PT ;  /* 0x0000000120ff7812 */ /* 0x000fc6000784c0ff */
[----:B------:R-:W-:Y:S01]  /*17ad0*/  IMAD R5, R0, UR5, R5 ;  /* 0x0000000500057c24 */ /* 0x000fe2000f8e0205 */
[----:B------:R-:W-:Y:S02]  /*17ae0*/  ULDC.64 UR4, c[0x0][0x310] ;  /* 0x0000c40000047ab9 */ /* 0x000fe40000000a00 */
[----:B------:R-:W-:Y:S02]  /*17af0*/  IMAD R6, R6, UR4, RZ ;  /* 0x0000000406067c24 */ /* 0x000fe4000f8e02ff */
[----:B------:R-:W-:Y:S01]  /*17b00*/  IADD3 R3, R3, R5, RZ ;  /* 0x0000000503037210 */ /* 0x000fe20007ffe0ff */
[----:B------:R-:W-:Y:S02]  /*17b10*/  IMAD R5, R25, 0x4000, R35 ;  /* 0x0000400019057824 */ /* 0x000fe400078e0223 */
[C---:B------:R-:W-:Y:S02]  /*17b20*/  IMAD R6, R4.reuse, UR5, R6 ;  /* 0x0000000504067c24 */ /* 0x040fe4000f8e0206 */
[----:B------:R-:W-:Y:S01]  /*17b30*/  IMAD.WIDE.U32 R2, R4, UR4, R2 ;  /* 0x0000000404027c25 */ /* 0x000fe2000f8e0002 */
[----:B------:R-:W-:-:S03]  /*17b40*/  ULDC.64 UR4, c[0x0][0x308] ;  /* 0x0000c20000047ab9 */ /* 0x000fc60000000a00 */
[----:B------:R-:W-:Y:S02]  /*17b50*/  IMAD.IADD R3, R3, 0x1, R6 ;  /* 0x0000000103037824 */ /* 0x000fe400078e0206 */
[----:B------:R-:W-:Y:S01]  /*17b60*/  IMAD.WIDE.U32 R2, R18, UR4, R2 ;  /* 0x0000000412027c25 */ /* 0x000fe2000f8e0002 */
[----:B------:R-:W-:-:S03]  /*17b70*/  UMOV UR4, 0xffffffff ;  /* 0xffffffff00047882 */ /* 0x000fc60000000000 */
[----:B------:R-:W-:Y:S01]  /*17b80*/  IMAD R0, R18, UR5, R3 ;  /* 0x0000000512007c24 */ /* 0x000fe2000f8e0203 */
[----:B-1----:R-:W-:Y:S02]  /*17b90*/  LOP3.LUT R9, R9, 0x7f, RZ, 0xc0, !PT ;  /* 0x0000007f09097812 */ /* 0x002fe400078ec0ff */
[C---:B------:R-:W-:Y:S02]  /*17ba0*/  LEA R4, P0, R2.reuse, UR6, 0x1 ;  /* 0x0000000602047c11 */ /* 0x040fe4000f8008ff */
[----:B------:R-:W-:Y:S02]  /*17bb0*/  SHF.R.U32.HI R9, RZ, 0x3, R9 ;  /* 0x00000003ff097819 */ /* 0x000fe40000011609 */
[----:B------:R-:W-:Y:S02]  /*17bc0*/  LEA.HI.X R0, R2, UR7, R0, 0x1, P0 ;  /* 0x0000000702007c11 */ /* 0x000fe400080f0c00 */
[----:B------:R-:W-:-:S04]  /*17bd0*/  IADD3 R6, -R9, R36, -R8 ;  /* 0x0000002409067210 */ /* 0x000fc80007ffe908 */
[----:B------:R-:W-:Y:S01]  /*17be0*/  ISETP.GE.AND P0, PT, R6, 0x1, PT ;  /* 0x000000010600780c */ /* 0x000fe20003f06270 */
[----:B------:R-:W-:-:S12]  /*17bf0*/  BRA.DIV UR4, `(.L_x_751) ;  /* 0x0000005e04c87947 */ /* 0x000fd8000b800000 */
[----:B------:R-:W0:Y:S01]  /*17c00*/  SHFL.IDX PT, R3, R4, RZ, 0x181f ;  /* 0x00181fff04037589 */ /* 0x000e2200000e0000 */
[----:B------:R-:W-:-:S03]  /*17c10*/  @P0 LEA R8, R5, R22, 0x1 ;  /* 0x0000001605080211 */ /* 0x000fc600078e08ff */
[----:B------:R-:W1:Y:S01]  /*17c20*/  SHFL.IDX PT, R2, R0, RZ, 0x181f ;  /* 0x00181fff00027589 */ /* 0x000e6200000e0000 */
[----:B0-----:R-:W-:-:S05]  /*17c30*/  @P0 LEA R3, P1, R31, R3, 0x1 ;  /* 0x000000031f030211 */ /* 0x001fca00078208ff */
[----:B-1----:R-:W-:-:S05]  /*17c40*/  @P0 IMAD.X R2, RZ, RZ, R2, P1 ;  /* 0x000000ffff020224 */ /* 0x002fca00008e0602 */
[----:B------:R-:W-:-:S04]  /*17c50*/  @P0 LOP3.LUT R3, R3, R2, RZ, 0x3c, !PT ;  /* 0x0000000203030212 */ /* 0x000fc800078e3cff */
[----:B------:R-:W-:-:S04]  /*17c60*/  @P0 LOP3.LUT R2, R3, R2, RZ, 0x3c, !PT ;  /* 0x0000000203020212 */ /* 0x000fc800078e3cff */
[----:B------:R-:W-:-:S05]  /*17c70*/  @P0 LOP3.LUT R3, R3, R2, RZ, 0x3c, !PT ;  /* 0x0000000203030212 */ /* 0x000fca00078e3cff */
[----:B------:R-:W-:Y:S01]  /*17c80*/  @!PT LDS RZ, [RZ] ;  /* 0x00000000fffff984 */ /* 0x000fe20000000800 */
        /* <DEDUP_REMOVED lines=15> */
[----:B------:R-:W-:Y:S01]  /*17d80*/  @P0 LEA R8, R5, R22, 0x1 ;  /* 0x0000001605080211 */ /* 0x000fe200078e08ff */
        /* <DEDUP_REMOVED lines=54> */
.L_x_945:
        /* <DEDUP_REMOVED lines=11> */
.L_x_752:
[----:B------:R-:W-:Y:S02]  /*181a0*/  PLOP3.LUT P1, PT, P1, P0, PT, 0xa2, 0x0 ;  /* 0x000000000000781c */ /* 0x000fe40000f21472 */
[----:B------:R-:W-:-:S08]  /*181b0*/  @P0 R2UR P1, UR4, R7 ;  /* 0x00000000070402ca */ /* 0x000fd00000020000 */
[----:B------:R-:W-:-:S05]  /*181c0*/  @P0 PLOP3.LUT P0, PT, P1, PT, PT, 0x80, 0x0 ;  /* 0x000000000000081c */ /* 0x000fca0000f0f070 */
[----:B------:R-:W-:Y:S01]  /*181d0*/  @!P1 SYNCS.ARRIVE.TRANS64.RED.A0T1 RZ, [UR4+0x28830], RZ ;  /* 0x028830ffffff99a7 */ /* 0x000fe20008200404 */
[----:B------:R-:W-:Y:S07]  /*181e0*/  @!P1 ARRIVES.LDGSTSBAR.64.TRANSCNT [UR4+0x28830] ;  /* 0x02883000ff0099b0 */ /* 0x000fee0008000a84 */
[----:B------:R-:W-:Y:S05]  /*181f0*/  @P0 BRA.U.ANY `(.L_x_752) ;  /* 0xfffffffd00e80947 */ /* 0x000fea000393ffff */
[----:B------:R-:W-:Y:S01]  /*18200*/  NOP ;  /* 0x0000000000007918 */ /* 0x000fe20000000000 */
[----:B------:R-:W-:-:S05]  /*18210*/  IMAD.U32 R0, RZ, RZ, UR38 ;  /* 0x00000026ff007e24 */ /* 0x000fca000f8e00ff */
[----:B------:R-:W-:-:S13]  /*18220*/  ISETP.NE.AND P2, PT, R0, 0x3, PT ;  /* 0x000000030000780c */ /* 0x000fda0003f45270 */
[----:B------:R-:W-:Y:S05]  /*18230*/  @!P2 BRA `(.L_x_753) ;  /* 0x000000000004a947 */ /* 0x000fea0003800000 */
[----:B------:R-:W-:Y:S01]  /*18240*/  BPT.TRAP 0x1 ;  /* 0x000000040000795c */ /* 0x000fe20000300000 */
.L_x_753:
[----:B-1----:R1:W5:Y:S01]  /*18250*/  LDL.LU R3, [R1+0xc] ;  /* 0x00000c0001037983 */ /* 0x0023620000300800 */
[----:B------:R1:W-:Y:S03]  /*18260*/  SYNCS.ARRIVE.TRANS64.A1T0 RZ, [R7+URZ+0x28830], RZ ;  /* 0x028830ff07ff79a7 */ /* 0x0003e6000810003f */
[----:B0-----:R1:W5:Y:S02]  /*18270*/  LDL.LU R4, [R1+0x18] ;  /* 0x0000180001047983 */ /* 0x0013640000300800 */
[----:B------:R-:W-:Y:S05]  /*18280*/  WARPSYNC.ALL ;  /* 0x0000000000007948 */ /* 0x000fea0003800000 */
[----:B------:R-:W-:Y:S01]  /*18290*/  ULDC.64 UR4, c[0x0][0x298] ;  /* 0x0000a60000047ab9 */ /* 0x000fe20000000a00 */
[----:B------:R-:W-:Y:S01]  /*182a0*/  ULDC.64 UR6, c[0x0][0xa00] ;  /* 0x0002800000067ab9 */ /* 0x000fe20000000a00 */
[----:B------:R-:W-:Y:S01]  /*182b0*/  IADD3 R2, R22, 0x10400, RZ ;  /* 0x0001040016027810 */ /* 0x000fe20007ffe0ff */
[----:B------:R-:W-:Y:S01]  /*182c0*/  BSSY B6, `(.L_x_754) ;  /* 0x0000020000067945 */ /* 0x000fe20003800000 */
[----:B------:R-:W-:Y:S01]  /*182d0*/  BAR.SYNC.DEFER_BLOCKING 0x8, 0x180 ;  /* 0x0206000000007b1d */ /* 0x000fe20000010000 */
[----:B------:R-:W-:-:S02]  /*182e0*/  ISETP.NE.U32.AND P0, PT, RZ, UR6, PT ;  /* 0x00000006ff007c0c */ /* 0x000fc4000bf05070 */
[----:B------:R-:W-:Y:S02]  /*182f0*/  LOP3.LUT P1, RZ, R2, 0x3ff, RZ, 0xc0, !PT ;  /* 0x000003ff02ff7812 */ /* 0x000fe4000782c0ff */
[----:B------:R-:W-:-:S04]  /*18300*/  ISETP.NE.AND.EX P0, PT, RZ, UR7, PT, P0 ;  /* 0x00000007ff007c0c */ /* 0x000fc8000bf05300 */
        /* <DEDUP_REMOVED lines=16> */
[----:B------:R-:W-:Y:S01]  /*18410*/  MOV R6, UR6 ;  /* 0x0000000600067c02 */ /* 0x000fe20008000f00 */
[----:B------:R-:W0:Y:S01]  /*18420*/  LDC.64 R2, c[0x4][R2] ;  /* 0x0100000002027b82 */ /* 0x000e220000000a00 */
[----:B------:R-:W-:Y:S01]  /*18430*/  IMAD.U32 R5, RZ, RZ, UR5 ;  /* 0x00000005ff057e24 */ /* 0x000fe2000f8e00ff */
[----:B------:R-:W-:Y:S01]  /*18440*/  MOV R8, 0x70 ;  /* 0x0000007000087802 */ /* 0x000fe20000000f00 */
[----:B-1----:R-:W-:Y:S02]  /*18450*/  IMAD.U32 R7, RZ, RZ, UR7 ;  /* 0x00000007ff077e24 */ /* 0x002fe4000f8e00ff */
[----:B------:R-:W-:-:S02]  /*18460*/  IMAD.U32 R10, RZ, RZ, UR8 ;  /* 0x00000008ff0a7e24 */ /* 0x000fc4000f8e00ff */
[----:B------:R-:W-:Y:S02]  /*18470*/  IMAD.U32 R11, RZ, RZ, UR9 ;  /* 0x00000009ff0b7e24 */ /* 0x000fe4000f8e00ff */
[----:B------:R-:W-:Y:S02]  /*18480*/  IMAD.MOV.U32 R12, RZ, RZ, 0x1 ;  /* 0x00000001ff0c7424 */ /* 0x000fe400078e00ff */
[----:B------:R-:W-:-:S07]  /*18490*/  IMAD.MOV.U32 R13, RZ, RZ, RZ ;  /* 0x000000ffff0d7224 */ /* 0x000fce00078e00ff */
[----:B------:R-:W-:-:S07]  /*184a0*/  LEPC R20, `(.L_x_755) ;  /* 0x000000001014794e */ /* 0x000fce0000000000 */
[----:B0-----:R-:W-:Y:S05]  /*184b0*/  CALL.ABS.NOINC R2 ;  /* 0x0000000002007343 */ /* 0x001fea0003c00000 */
.L_x_755:
[----:B------:R-:W-:Y:S05]  /*184c0*/  BSYNC B6 ;  /* 0x0000000000067941 */ /* 0x000fea0003800000 */
.L_x_754:
[----:B------:R-:W2:Y:S01]  /*184d0*/  LDL.LU R20, [R1+0x18] ;  /* 0x0000180001147983 */ /* 0x000ea20000300800 */
[----:B------:R-:W-:Y:S01]  /*184e0*/  ULDC.64 UR4, c[0x0][0x2d8] ;  /* 0x0000b60000047ab9 */ /* 0x000fe20000000a00 */
[----:B-1----:R-:W1:Y:S01]  /*184f0*/  LDC R7, c[0x0][0x448] ;  /* 0x00011200ff077b82 */ /* 0x002e620000000800 */
[----:B------:R-:W3:Y:S01]  /*18500*/  S2R R6, SR_TID.X ;  /* 0x0000000000067919 */ /* 0x000ee20000002100 */
[----:B0-----:R-:W-:Y:S01]  /*18510*/  IMAD.SHL.U32 R4, R17, 0x80, RZ ;  /* 0x0000008011047824 */ /* 0x001fe200078e00ff */
[----:B------:R-:W-:Y:S01]  /*18520*/  ULDC.64 UR6, c[0x0][0x280] ;  /* 0x0000a00000067ab9 */ /* 0x000fe20000000a00 */
[----:B------:R-:W4:Y:S04]  /*18530*/  LDL.LU R21, [R1+0xc] ;  /* 0x00000c0001157983 */ /* 0x000f280000300800 */
[----:B------:R-:W4:Y:S04]  /*18540*/  LDL.LU.64 R2, [R1+0x10] ;  /* 0x0000100001027983 */ /* 0x000f280000300a00 */
[----:B------:R0:W5:Y:S01]  /*18550*/  LDL R9, [R1+0x8] ;  /* 0x0000080001097983 */ /* 0x0001620000100800 */
[----:B-1----:R-:W-:-:S13]  /*18560*/  ISETP.NE.AND P0, PT, R7, 0x1, PT ;  /* 0x000000010700780c */ /* 0x002fda0003f05270 */
[----:B------:R-:W1:Y:S01]  /*18570*/  @P0 LDC R5, c[0x0][0x44c] ;  /* 0x00011300ff050b82 */ /* 0x000e620000000800 */
[----:B----4-:R-:W-:Y:S02]  /*18580*/  IMAD.MOV.U32 R3, RZ, RZ, R21 ;  /* 0x000000ffff037224 */ /* 0x010fe400078e0015 */
[----:B------:R-:W-:-:S04]  /*18590*/  IMAD.WIDE.U32 R2, R18, UR4, R2 ;  /* 0x0000000412027c25 */ /* 0x000fc8000f8e0002 */
[----:B------:R-:W-:Y:S01]  /*185a0*/  IMAD R3, R18, UR5, R3 ;  /* 0x0000000512037c24 */ /* 0x000fe2000f8e0203 */
[----:B------:R-:W-:Y:S02]  /*185b0*/  ULDC.64 UR4, c[0x0][0x2e0] ;  /* 0x0000b80000047ab9 */ /* 0x000fe40000000a00 */
[----:B--2---:R-:W-:Y:S02]  /*185c0*/  IMAD R0, R20, UR4, RZ ;  /* 0x0000000414007c24 */ /* 0x004fe4000f8e02ff */
[----:B------:R-:W2:Y:S01]  /*185d0*/  S2R R20, SR_TID.X ;  /* 0x0000000000147919 */ /* 0x000ea20000002100 */
[----:B------:R-:W-:-:S04]  /*185e0*/  IMAD.WIDE.U32 R2, R33, UR4, R2 ;  /* 0x0000000421027c25 */ /* 0x000fc8000f8e0002 */
[----:B------:R-:W-:Y:S01]  /*185f0*/  IMAD R0, R33, UR5, R0 ;  /* 0x0000000521007c24 */ /* 0x000fe2000f8e0200 */
[----:B------:R-:W-:-:S04]  /*18600*/  ULDC.64 UR4, c[0x0][0x2d0] ;  /* 0x0000b40000047ab9 */ /* 0x000fc80000000a00 */
[----:B------:R-:W-:Y:S02]  /*18610*/  IADD3 R3, R3, R0, RZ ;  /* 0x0000000003037210 */ /* 0x000fe40007ffe0ff */
[----:B------:R-:W4:Y:S01]  /*18620*/  @P0 LDC R0, c[0x0][0x450] ;  /* 0x00011400ff000b82 */ /* 0x000f220000000800 */
[----:B--2---:R-:W-:-:S04]  /*18630*/  LOP3.LUT R20, R20, 0x7f, RZ, 0xc0, !PT ;  /* 0x0000007f14147812 */ /* 0x004fc800078ec0ff */
[----:B------:R-:W-:Y:S02]  /*18640*/  SHF.R.U32.HI R10, RZ, 0x3, R20 ;  /* 0x00000003ff0a7819 */ /* 0x000fe40000011614 */
[----:B------:R0:W5:Y:S01]  /*18650*/  LDL R20, [R1+0x20] ;  /* 0x0000200001147983 */ /* 0x0001620000100800 */
[----:B---3--:R-:W-:-:S05]  /*18660*/  IMAD.SHL.U32 R6, R6, 0x10, RZ ;  /* 0x0000001006067824 */ /* 0x008fca00078e00ff */
[----:B------:R-:W-:-:S04]  /*18670*/  LOP3.LUT R6, R6, 0x70, RZ, 0xc0, !PT ;  /* 0x0000007006067812 */ /* 0x000fc800078ec0ff */
[----:B------:R-:W-:-:S05]  /*18680*/  LOP3.LUT R6, R4, R10, R6, 0xfe, !PT ;  /* 0x0000000a04067212 */ /* 0x000fca00078efe06 */
[----:B-1----:R-:W-:-:S04]  /*18690*/  @P0 IMAD.HI.U32 R8, R6, R5, RZ ;  /* 0x0000000506080227 */ /* 0x002fc800078e00ff */
[----:B------:R-:W-:Y:S01]  /*186a0*/  IMAD.MOV.U32 R5, RZ, RZ, R6 ;  /* 0x000000ffff057224 */ /* 0x000fe200078e0006 */
[----:B----4-:R-:W-:-:S04]  /*186b0*/  @P0 SHF.R.U32.HI R5, RZ, R0, R8 ;  /* 0x00000000ff050219 */ /* 0x010fc80000011608 */
[----:B------:R-:W-:-:S05]  /*186c0*/  IADD3 R0, -R5, RZ, RZ ;  /* 0x000000ff05007210 */ /* 0x000fca0007ffe1ff */
[----:B------:R-:W-:Y:S01]  /*186d0*/  IMAD R0, R7, R0, R6 ;  /* 0x0000000007007224 */ /* 0x000fe200078e0206 */
[----:B------:R-:W-:Y:S01]  /*186e0*/  SHF.R.S32.HI R6, RZ, 0x1f, R5 ;  /* 0x0000001fff067819 */ /* 0x000fe20000011405 */
[----:B------:R-:W-:-:S04]  /*186f0*/  IMAD.WIDE.U32 R2, R5, UR4, R2 ;  /* 0x0000000405027c25 */ /* 0x000fc8000f8e0002 */
[----:B------:R-:W-:-:S04]  /*18700*/  IMAD R6, R6, UR4, RZ ;  /* 0x0000000406067c24 */ /* 0x000fc8000f8e02ff */
[----:B------:R-:W-:Y:S01]  /*18710*/  IMAD R5, R5, UR5, R6 ;  /* 0x0000000505057c24 */ /* 0x000fe2000f8e0206 */
[----:B------:R-:W-:-:S03]  /*18720*/  ULDC.64 UR4, c[0x0][0x2c8] ;  /* 0x0000b20000047ab9 */ /* 0x000fc60000000a00 */
[----:B------:R-:W-:Y:S01]  /*18730*/  IMAD.IADD R3, R3, 0x1, R5 ;  /* 0x0000000103037824 */ /* 0x000fe200078e0205 */
[----:B------:R-:W-:-:S05]  /*18740*/  SHF.R.S32.HI R5, RZ, 0x1f, R0 ;  /* 0x0000001fff057819 */ /* 0x000fca0000011400 */
[----:B------:R-:W-:Y:S02]  /*18750*/  IMAD R5, R5, UR4, RZ ;  /* 0x0000000405057c24 */ /* 0x000fe4000f8e02ff */
[----:B------:R-:W-:Y:S01]  /*18760*/  IMAD.WIDE.U32 R2, R0, UR4, R2 ;  /* 0x0000000400027c25 */ /* 0x000fe2000f8e0002 */
[----:B------:R-:W-:-:S03]  /*18770*/  ULDC UR4, c[0x0][0x2b8] ;  /* 0x0000ae0000047ab9 */ /* 0x000fc60000000800 */
[----:B------:R-:W-:Y:S01]  /*18780*/  IMAD R5, R0, UR5, R5 ;  /* 0x0000000500057c24 */ /* 0x000fe2000f8e0205 */
[----:B------:R-:W-:-:S03]  /*18790*/  LEA R0, P2, R2, UR6, 0x1 ;  /* 0x0000000602007c11 */ /* 0x000fc6000f8408ff */
[----:B------:R-:W-:Y:S01]  /*187a0*/  IMAD.IADD R5, R3, 0x1, R5 ;  /* 0x0000000103057824 */ /* 0x000fe200078e0205 */
[----:B------:R-:W-:Y:S02]  /*187b0*/  ISETP.GE.AND P0, PT, R31, UR4, PT ;  /* 0x000000041f007c0c */ /* 0x000fe4000bf06270 */
[----:B------:R-:W-:Y:S01]  /*187c0*/  ISETP.GE.AND P1, PT, R30, UR4, PT ;  /* 0x000000041e007c0c */ /* 0x000fe2000bf26270 */
[----:B------:R-:W-:Y:S01]  /*187d0*/  UMOV UR4, 0xffffffff ;  /* 0xffffffff00047882 */ /* 0x000fe20000000000 */
[----:B------:R-:W-:Y:S02]  /*187e0*/  LEA.HI.X R5, R2, UR7, R5, 0x1, P2 ;  /* 0x0000000702057c11 */ /* 0x000fe400090f0c05 */
[----:B0-----:R-:W-:Y:S09]  /*187f0*/  BRA.DIV UR4, `(.L_x_756) ;  /* 0x0000005e04947947 */ /* 0x001ff2000b800000 */
[----:B------:R-:W0:Y:S01]  /*18800*/  SHFL.IDX PT, R14, R0, RZ, 0x181f ;  /* 0x00181fff000e7589 */ /* 0x000e2200000e0000 */
[----:B-----5:R-:W-:Y:S02]  /*18810*/  IMAD R6, R20, R7, RZ ;  /* 0x0000000714067224 */ /* 0x020fe400078e02ff */
[----:B------:R-:W-:Y:S01]  /*18820*/  IMAD.IADD R4, R10, 0x1, R4 ;  /* 0x000000010a047824 */ /* 0x000fe200078e0204 */
[----:B------:R-:W1:Y:S03]  /*18830*/  SHFL.IDX PT, R2, R5, RZ, 0x181f ;  /* 0x00181fff05027589 */ /* 0x000e6600000e0000 */
[C---:B------:R-:W-:Y:S01]  /*18840*/  VIADD R7, R4.reuse, 0x10 ;  /* 0x0000001004077836 */ /* 0x040fe20000000000 */
[----:B------:R-:W-:-:S13]  /*18850*/  ISETP.GE.AND P3, PT, R4, R6, PT ;  /* 0x000000060400720c */ /* 0x000fda0003f66270 */
[----:B0-----:R-:W-:-:S04]  /*18860*/  @!P3 LEA R14, P2, R31, R14, 0x1 ;  /* 0x0000000e1f0eb211 */ /* 0x001fc800078408ff */
[----:B-1----:R-:W-:Y:S01]  /*18870*/  @!P3 IADD3.X R3, RZ, R2, RZ, P2, !PT ;  /* 0x00000002ff03b210 */ /* 0x002fe200017fe4ff */
        /* <DEDUP_REMOVED lines=58> */
[----:B-1----:R-:W-:Y:S01]  /*18c20*/  @!P3 IMAD.X R7, RZ, RZ, R2, P2 ;  /* 0x000000ffff07b224 */ /* 0x002fe200010e0602 */
[----:B------:R-:W-:-:S02]  /*18c30*/  @!P3 MOV R2, R14 ;  /* 0x0000000e0002b202 */ /* 0x000fc40000000f00 */
[----:B------:R1:W2:Y:S01]  /*18c40*/  SHFL.IDX PT, R14, R0, 0x7, 0x181f ;  /* 0x00f81f00000e7f89 */ /* 0x0002a200000e0000 */
[----:B------:R-:W-:-:S05]  /*18c50*/  @!P3 IMAD.MOV.U32 R3, RZ, RZ, R7 ;  /* 0x000000ffff03b224 */ /* 0x000fca00078e0007 */
[----:B------:R1:W-:Y:S04]  /*18c60*/  @!P3 LDGSTS.E.BYPASS.LTC128B.128 [R9+0x13400], desc[UR42][R2.64], !P0 ;  /* 0x134000000209bfae */ /* 0x0003e8000c101d6a */
[----:B0-----:R1:W-:Y:S02]  /*18c70*/  @!P3 LDGSTS.E.BYPASS.LTC128B.128 [R9+0x17400], desc[UR42][R2.64+0x80], !P1 ;  /* 0x174000800209bfae */ /* 0x0013e4000c901d6a */
.L_x_962:
        /* <DEDUP_REMOVED lines=11> */
.L_x_758:
[----:B------:R-:W-:Y:S05]  /*18d30*/  BSYNC B0 ;  /* 0x0000000000007941 */ /* 0x000fea0003800000 */
.L_x_757:
[----:B------:R-:W-:Y:S01]  /*18d40*/  NOP ;  /* 0x0000000000007918 */ /* 0x000fe20000000000 */
[----:B------:R-:W-:-:S13]  /*18d50*/  PLOP3.LUT P0, PT, PT, PT, PT, 0x80, 0x0 ;  /* 0x000000000000781c */ /* 0x000fda0003f0f070 */
.L_x_759:
[----:B------:R-:W-:Y:S02]  /*18d60*/  PLOP3.LUT P1, PT, P1, P0, PT, 0xa2, 0x0 ;  /* 0x000000000000781c */ /* 0x000fe40000f21472 */
[----:B------:R-:W-:-:S08]  /*18d70*/  @P0 R2UR P1, UR4, R22 ;  /* 0x00000000160402ca */ /* 0x000fd00000020000 */
[----:B------:R-:W-:-:S05]  /*18d80*/  @P0 PLOP3.LUT P0, PT, P1, PT, PT, 0x80, 0x0 ;  /* 0x000000000000081c */ /* 0x000fca0000f0f070 */
[----:B------:R-:W-:Y:S01]  /*18d90*/  @!P1 SYNCS.ARRIVE.TRANS64.RED.A0T1 RZ, [UR4+0x28800], RZ ;  /* 0x028800ffffff99a7 */ /* 0x000fe20008200404 */
[----:B------:R-:W-:Y:S07]  /*18da0*/  @!P1 ARRIVES.LDGSTSBAR.64.TRANSCNT [UR4+0x28800] ;  /* 0x02880000ff0099b0 */ /* 0x000fee0008000a84 */
[----:B------:R-:W-:Y:S05]  /*18db0*/  @P0 BRA.U.ANY `(.L_x_759) ;  /* 0xfffffffd00e80947 */ /* 0x000fea000393ffff */
[----:B0-----:R-:W3:Y:S02]  /*18dc0*/  LDL.LU R2, [R1+0x24] ;  /* 0x0000240001027983 */ /* 0x001ee40000300800 */
[----:B---3--:R-:W-:-:S04]  /*18dd0*/  IADD3 R2, R2, 0x1, RZ ;  /* 0x0000000102027810 */ /* 0x008fc80007ffe0ff */
[----:B------:R-:W-:Y:S01]  /*18de0*/  LEA.HI R0, R2, R2, RZ, 0x1 ;  /* 0x0000000202007211 */ /* 0x000fe200078f08ff */
[----:B------:R0:W-:Y:S03]  /*18df0*/  STL [R1+0x24], R2 ;  /* 0x0000240201007387 */ /* 0x0001e60000100800 */
        /* <DEDUP_REMOVED lines=11> */
.L_x_963:
[----:B------:R-:W-:Y:S05]  /*18eb0*/  BSYNC B0 ;  /* 0x0000000000007941 */ /* 0x000fea0003800000 */
.L_x_760:
[----:B------:R-:W-:Y:S04]  /*18ec0*/  BSSY B0, `(.L_x_762) ;  /* 0x000010a000007945 */ /* 0x000fe80003800000 */
[----:B------:R-:W-:Y:S05]  /*18ed0*/  @!P1 BRA `(.L_x_763) ;  /* 0x0000001000209947 */ /* 0x000fea0003800000 */
[----:B------:R-:W-:Y:S01]  /*18ee0*/  ULDC UR4, c[0x0][0x2f4] ;  /* 0x0000bd0000047ab9 */ /* 0x000fe20000000800 */
[----:B------:R-:W-:Y:S01]  /*18ef0*/  IMAD.MOV.U32 R10, RZ, RZ, R25 ;  /* 0x000000ffff0a7224 */ /* 0x000fe200078e0019 */
[----:B------:R-:W-:Y:S01]  /*18f00*/  ISETP.GE.AND P2, PT, R31, UR4, PT ;  /* 0x000000041f007c0c */ /* 0x000fe2000bf46270 */
[----:B------:R-:W-:Y:S01]  /*18f10*/  IMAD.MOV.U32 R33, RZ, RZ, R26 ;  /* 0x000000ffff217224 */ /* 0x000fe200078e001a */
[----:B------:R-:W-:Y:S02]  /*18f20*/  ISETP.GE.AND P1, PT, R30, UR4, PT ;  /* 0x000000041e007c0c */ /* 0x000fe4000bf26270 */
[----:B------:R-:W-:-:S11]  /*18f30*/  MOV R17, R28 ;  /* 0x0000001c00117202 */ /* 0x000fd60000000f00 */
.L_x_776:
[----:B------:R-:W3:Y:S01]  /*18f40*/  LDL R9, [R1] ;  /* 0x0000000001097983 */ /* 0x000ee20000100800 */
[----:B------:R-:W1:Y:S03]  /*18f50*/  LDC R7, c[0x0][0x430] ;  /* 0x00010c00ff077b82 */ /* 0x000e660000000800 */
[----:B------:R-:W4:Y:S01]  /*18f60*/  LDL R4, [R1+0x4] ;  /* 0x0000040001047983 */ /* 0x000f220000100800 */
[----:B------:R-:W-:Y:S05]  /*18f70*/  YIELD ;  /* 0x0000000000007946 */ /* 0x000fea0003800000 */
[----:B0-----:R-:W0:Y:S01]  /*18f80*/  S2R R3, SR_TID.X ;  /* 0x0000000000037919 */ /* 0x001e220000002100 */
[----:B------:R-:W-:Y:S01]  /*18f90*/  ULDC.64 UR4, c[0x0][0x428] ;  /* 0x00010a0000047ab9 */ /* 0x000fe20000000a00 */
[----:B------:R-:W5:Y:S01]  /*18fa0*/  S2R R0, SR_TID.X ;  /* 0x0000000000007919 */ /* 0x000f620000002100 */
[----:B-1----:R-:W-:-:S13]  /*18fb0*/  ISETP.NE.AND P0, PT, R7, 0x1, PT ;  /* 0x000000010700780c */ /* 0x002fda0003f05270 */
[----:B------:R-:W1:Y:S01]  /*18fc0*/  @P0 LDC R5, c[0x0][0x438] ;  /* 0x00010e00ff050b82 */ /* 0x000e620000000800 */
[----:B0-----:R-:W-:-:S04]  /*18fd0*/  LOP3.LUT R3, R3, 0x7f, RZ, 0xc0, !PT ;  /* 0x0000007f03037812 */ /* 0x001fc800078ec0ff */
[----:B------:R-:W-:Y:S01]  /*18fe0*/  SHF.R.U32.HI R8, RZ, 0x3, R3 ;  /* 0x00000003ff087819 */ /* 0x000fe20000011603 */
[----:B-----5:R-:W-:Y:S02]  /*18ff0*/  IMAD.SHL.U32 R0, R0, 0x10, RZ ;  /* 0x0000001000007824 */ /* 0x020fe400078e00ff */
[----:B------:R-:W0:Y:S02]  /*19000*/  @P0 LDC R3, c[0x0][0x434] ;  /* 0x00010d00ff030b82 */ /* 0x000e240000000800 */
[----:B------:R-:W-:Y:S01]  /*19010*/  IMAD R8, R6, 0x80, R8 ;  /* 0x0000008006087824 */ /* 0x000fe200078e0208 */
[----:B------:R-:W-:-:S04]  /*19020*/  LOP3.LUT R0, R0, 0x70, RZ, 0xc0, !PT ;  /* 0x0000007000007812 */ /* 0x000fc800078ec0ff */
[----:B---3--:R-:W-:-:S04]  /*19030*/  IADD3 R8, R0, R8, R9 ;  /* 0x0000000800087210 */ /* 0x008fc80007ffe009 */
[----:B------:R-:W-:Y:S01]  /*19040*/  MOV R9, R8 ;  /* 0x0000000800097202 */ /* 0x000fe20000000f00 */
[----:B0-----:R-:W-:-:S05]  /*19050*/  @P0 IMAD.HI.U32 R0, R8, R3, RZ ;  /* 0x0000000308000227 */ /* 0x001fca00078e00ff */
[----:B-1----:R-:W-:Y:S01]  /*19060*/  @P0 SHF.R.U32.HI R9, RZ, R5, R0 ;  /* 0x00000005ff090219 */ /* 0x002fe20000011600 */
[----:B----4-:R-:W-:-:S03]  /*19070*/  IMAD R5, R4, UR4, RZ ;  /* 0x0000000404057c24 */ /* 0x010fc6000f8e02ff */
[--C-:B------:R-:W-:Y:S01]  /*19080*/  SHF.R.S32.HI R3, RZ, 0x1f, R9.reuse ;  /* 0x0000001fff037819 */ /* 0x100fe20000011409 */
[----:B------:R-:W-:Y:S02]  /*19090*/  IMAD.MOV.U32 R2, RZ, RZ, R9 ;  /* 0x000000ffff027224 */ /* 0x000fe400078e0009 */
[C---:B------:R-:W-:Y:S02]  /*190a0*/  IMAD R5, R34.reuse, UR5, R5 ;  /* 0x0000000522057c24 */ /* 0x040fe4000f8e0205 */
[----:B------:R-:W-:Y:S01]  /*190b0*/  IMAD.WIDE.U32 R2, R34, UR4, R2 ;  /* 0x0000000422027c25 */ /* 0x000fe2000f8e0002 */
[----:B------:R-:W-:-:S03]  /*190c0*/  ULDC.64 UR4, c[0x0][0x418] ;  /* 0x0001060000047ab9 */ /* 0x000fc60000000a00 */
[----:B------:R-:W-:Y:S01]  /*190d0*/  IMAD.IADD R3, R5, 0x1, R3 ;  /* 0x0000000105037824 */ /* 0x000fe200078e0203 */
[----:B------:R-:W-:-:S04]  /*190e0*/  LEA R4, P0, R2, UR4, 0x2 ;  /* 0x0000000402047c11 */ /* 0x000fc8000f8010ff */
[----:B------:R-:W-:-:S05]  /*190f0*/  LEA.HI.X R5, R2, UR5, R3, 0x2, P0 ;  /* 0x0000000502057c11 */ /* 0x000fca00080f1403 */
[----:B------:R0:W3:Y:S01]  /*19100*/  LDG.E R0, desc[UR42][R4.64] ;  /* 0x0000002a04007981 */ /* 0x0000e2000c1e1900 */
[----:B------:R-:W-:Y:S01]  /*19110*/  IMAD.U32 R11, RZ, RZ, UR38 ;  /* 0x00000026ff0b7e24 */ /* 0x000fe2000f8e00ff */
[----:B------:R-:W-:Y:S01]  /*19120*/  IADD3 R25, R10, 0x1, RZ ;  /* 0x000000010a197810 */ /* 0x000fe20007ffe0ff */
[----:B------:R-:W-:Y:S02]  /*19130*/  IMAD.MOV R2, RZ, RZ, -R9 ;  /* 0x000000ffff027224 */ /* 0x000fe400078e0a09 */
[----:B------:R-:W-:Y:S01]  /*19140*/  IMAD.MOV.U32 R26, RZ, RZ, R6 ;  /* 0x000000ffff1a7224 */ /* 0x000fe200078e0006 */
[----:B------:R-:W-:Y:S02]  /*19150*/  ISETP.NE.AND P3, PT, R11, 0x3, PT ;  /* 0x000000030b00780c */ /* 0x000fe40003f65270 */
[----:B------:R-:W-:Y:S01]  /*19160*/  ISETP.NE.AND P0, PT, R25, 0x2, PT ;  /* 0x000000021900780c */ /* 0x000fe20003f05270 */
[----:B0-----:R-:W-:-:S03]  /*19170*/  IMAD R4, R7, R2, R8 ;  /* 0x0000000207047224 */ /* 0x001fc600078e0208 */
[----:B------:R-:W-:Y:S02]  /*19180*/  SEL R28, RZ, 0x1, P0 ;  /* 0x00000001ff1c7807 */ /* 0x000fe40000000000 */
[----:B------:R-:W-:Y:S02]  /*19190*/  SEL R25, R25, RZ, P0 ;  /* 0x000000ff19197207 */ /* 0x000fe40000000000 */
[----:B------:R-:W-:Y:S02]  /*191a0*/  LOP3.LUT R28, R17, R28, RZ, 0x3c, !PT ;  /* 0x0000001c111c7212 */ /* 0x000fe400078e3cff */
[----:B---3--:R-:W-:Y:S01]  /*191b0*/  SHF.R.S32.HI R21, RZ, 0x1f, R0 ;  /* 0x0000001fff157819 */ /* 0x008fe20000011400 */
[----:B------:R-:W-:Y:S06]  /*191c0*/  @!P3 BRA `(.L_x_764) ;  /* 0x000000000004b947 */ /* 0x000fec0003800000 */
[----:B------:R-:W-:Y:S01]  /*191d0*/  BPT.TRAP 0x1 ;  /* 0x000000040000795c */ /* 0x000fe20000300000 */
.L_x_764:
[----:B------:R-:W-:Y:S01]  /*191e0*/  IMAD R6, R25, 0x8, R22 ;  /* 0x0000000819067824 */ /* 0x000fe200078e0216 */
[----:B------:R-:W-:Y:S01]  /*191f0*/  SHF.L.U32 R3, R28, 0x1f, RZ ;  /* 0x0000001f1c037819 */ /* 0x000fe200000006ff */
[----:B------:R-:W-:Y:S03]  /*19200*/  BSSY B1, `(.L_x_765) ;  /* 0x0000003000017945 */ /* 0x000fe60003800000 */
[----:B------:R-:W0:Y:S02]  /*19210*/  SYNCS.PHASECHK.TRANS64.TRYWAIT P0, [R6+URZ+0x28840], R3 ;  /* 0x02884003060075a7 */ /* 0x000e24000800017f */
[----:B0-----:R-:W-:Y:S05]  /*19220*/  @!P0 BRA `(.L_x_766) ;  /* 0x0000005c009c8947 */ /* 0x001fea0003800000 */
.L_x_964:
[----:B------:R-:W-:Y:S05]  /*19230*/  BSYNC B1 ;  /* 0x0000000000017941 */ /* 0x000fea0003800000 */
.L_x_765:
        /* <DEDUP_REMOVED lines=9> */
[----:B------:R-:W-:-:S04]  /*192d0*/  ULDC.64 UR4, c[0x0][0x310] ;  /* 0x0000c40000047ab9 */ /* 0x000fc80000000a00 */
[----:B------:R-:W-:Y:S01]  /*192e0*/  IADD3 R3, R3, R5, RZ ;  /* 0x0000000503037210 */ /* 0x000fe20007ffe0ff */
[----:B------:R-:W-:-:S04]  /*192f0*/  IMAD R5, R21, UR4, RZ ;  /* 0x0000000415057c24 */ /* 0x000fc8000f8e02ff */
[C---:B------:R-:W-:Y:S02]  /*19300*/  IMAD R5, R0.reuse, UR5, R5 ;  /* 0x0000000500057c24 */ /* 0x040fe4000f8e0205 */
[----:B------:R-:W-:Y:S01]  /*19310*/  IMAD.WIDE.U32 R2, R0, UR4, R2 ;  /* 0x0000000400027c25 */ /* 0x000fe2000f8e0002 */
        /* <DEDUP_REMOVED lines=12> */
[----:B0-----:R-:W-:-:S04]  /*193e0*/  IADD3 R2, P0, R2, R5, RZ ;  /* 0x0000000502027210 */ /* 0x001fc80007f1e0ff */
[----:B-1----:R-:W-:-:S05]  /*193f0*/  IADD3.X R3, RZ, R3, RZ, P0, !PT ;  /* 0x00000003ff037210 */ /* 0x002fca00007fe4ff */
        /* <DEDUP_REMOVED lines=41> */
.L_x_982:
[----:B-1----:R-:W-:-:S04]  /*19690*/  IADD3 R2, P0, R2, R5, RZ ;  /* 0x0000000502027210 */ /* 0x002fc80007f1e0ff */
[----:B------:R-:W-:Y:S02]  /*196a0*/  IADD3.X R3, RZ, R9, RZ, P0, !PT ;  /* 0x00000009ff037210 */ /* 0x000fe400007fe4ff */
[----:B------:R-:W-:-:S03]  /*196b0*/  PLOP3.LUT P0, PT, PT, PT, PT, 0x80, 0x0 ;  /* 0x000000000000781c */ /* 0x000fc60003f0f070 */
[----:B------:R-:W-:Y:S01]  /*196c0*/  @!PT LDS RZ, [RZ] ;  /* 0x00000000fffff984 */ /* 0x000fe20000000800 */
[----:B------:R-:W-:Y:S01]  /*196d0*/  @!PT LDS RZ, [RZ] ;  /* 0x00000000fffff984 */ /* 0x000fe20000000800 */
[----:B------:R-:W-:Y:S01]  /*196e0*/  @!PT LDS RZ, [RZ] ;  /* 0x00000000fffff984 */ /* 0x000fe20000000800 */
[----:B------:R1:W-:Y:S04]  /*196f0*/  LDGSTS.E.BYPASS.LTC128B.128 [R8+0x1bc00], desc[UR42][R2.64], !P4 ;  /* 0x1bc0000002087fae */ /* 0x0003e8000e101d6a */
[----:B------:R1:W-:Y:S01]  /*19700*/  LDGSTS.E.BYPASS.LTC128B.128 [R8+0x1fc00], desc[UR42][R2.64+0x80], !P3 ;  /* 0x1fc0008002087fae */ /* 0x0003e2000d901d6a */
[----:B------:R-:W-:-:S05]  /*19710*/  NOP ;  /* 0x0000000000007918 */ /* 0x000fca0000000000 */
.L_x_768:
[----:B------:R-:W-:Y:S02]  /*19720*/  PLOP3.LUT P3, PT, P3, P0, PT, 0xa2, 0x0 ;  /* 0x000000000000781c */ /* 0x000fe40001f61472 */
[----:B------:R-:W-:-:S08]  /*19730*/  @P0 R2UR P3, UR4, R6 ;  /* 0x00000000060402ca */ /* 0x000fd00000060000 */
[----:B------:R-:W-:-:S05]  /*19740*/  @P0 PLOP3.LUT P0, PT, P3, PT, PT, 0x80, 0x0 ;  /* 0x000000000000081c */ /* 0x000fca0001f0f070 */
[----:B------:R-:W-:Y:S01]  /*19750*/  @!P3 SYNCS.ARRIVE.TRANS64.RED.A0T1 RZ, [UR4+0x28830], RZ ;  /* 0x028830ffffffb9a7 */ /* 0x000fe20008200404 */
[----:B------:R-:W-:Y:S07]  /*19760*/  @!P3 ARRIVES.LDGSTSBAR.64.TRANSCNT [UR4+0x28830] ;  /* 0x02883000ff00b9b0 */ /* 0x000fee0008000a84 */
[----:B------:R-:W-:Y:S05]  /*19770*/  @P0 BRA.U.ANY `(.L_x_768) ;  /* 0xfffffffd00e80947 */ /* 0x000fea000393ffff */
[----:B------:R-:W-:Y:S01]  /*19780*/  NOP ;  /* 0x0000000000007918 */ /* 0x000fe20000000000 */
[----:B-1----:R-:W-:-:S05]  /*19790*/  IMAD.U32 R2, RZ, RZ, UR38 ;  /* 0x00000026ff027e24 */ /* 0x002fca000f8e00ff */
[----:B------:R-:W-:-:S13]  /*197a0*/  ISETP.NE.AND P4, PT, R2, 0x3, PT ;  /* 0x000000030200780c */ /* 0x000fda0003f85270 */
[----:B------:R-:W-:Y:S05]  /*197b0*/  @!P4 BRA `(.L_x_769) ;  /* 0x000000000004c947 */ /* 0x000fea0003800000 */
[----:B------:R-:W-:Y:S01]  /*197c0*/  BPT.TRAP 0x1 ;  /* 0x000000040000795c */ /* 0x000fe20000300000 */
.L_x_769:
[----:B------:R1:W-:Y:S01]  /*197d0*/  SYNCS.ARRIVE.TRANS64.A1T0 RZ, [R6+URZ+0x28830], RZ ;  /* 0x028830ff06ff79a7 */ /* 0x0003e2000810003f */
[----:B------:R-:W-:Y:S05]  /*197e0*/  @!P4 BRA `(.L_x_770) ;  /* 0x000000000004c947 */ /* 0x000fea0003800000 */
[----:B------:R-:W-:Y:S01]  /*197f0*/  BPT.TRAP 0x1 ;  /* 0x000000040000795c */ /* 0x000fe20000300000 */
.L_x_770:
[----:B------:R-:W-:Y:S01]  /*19800*/  SHF.L.U32 R3, R17, 0x1f, RZ ;  /* 0x0000001f11037819 */ /* 0x000fe200000006ff */
[----:B-1----:R-:W-:Y:S01]  /*19810*/  IMAD R6, R10, 0x8, R22 ;  /* 0x000000080a067824 */ /* 0x002fe200078e0216 */
[----:B------:R-:W-:Y:S03]  /*19820*/  BSSY B1, `(.L_x_771) ;  /* 0x0000003000017945 */ /* 0x000fe60003800000 */
[----:B------:R-:W1:Y:S02]  /*19830*/  SYNCS.PHASECHK.TRANS64.TRYWAIT P0, [R6+URZ+0x28860], R3 ;  /* 0x02886003060075a7 */ /* 0x000e64000800017f */
[----:B-1----:R-:W-:Y:S05]  /*19840*/  @!P0 BRA `(.L_x_772) ;  /* 0x0000006000748947 */ /* 0x002fea0003800000 */
.L_x_983:
[----:B------:R-:W-:Y:S05]  /*19850*/  BSYNC B1 ;  /* 0x0000000000017941 */ /* 0x000fea0003800000 */
.L_x_771:
[----:B------:R-:W3:Y:S01]  /*19860*/  S2R R2, SR_TID.X ;  /* 0x0000000000027919 */ /* 0x000ee20000002100 */
[----:B------:R-:W-:Y:S01]  /*19870*/  IMAD R8, R33, -0x80, R36 ;  /* 0xffffff8021087824 */ /* 0x000fe200078e0224 */
[----:B------:R-:W-:Y:S01]  /*19880*/  UMOV UR4, 0xffffffff ;  /* 0xffffffff00047882 */ /* 0x000fe20000000000 */
[----:B0-----:R-:W-:Y:S01]  /*19890*/  IMAD R7, R10, 0x4000, R35 ;  /* 0x000040000a077824 */ /* 0x001fe200078e0223 */
[----:B---3--:R-:W-:-:S04]  /*198a0*/  LOP3.LUT R2, R2, 0x7f, RZ, 0xc0, !PT ;  /* 0x0000007f02027812 */ /* 0x008fc800078ec0ff */
[----:B------:R-:W-:-:S04]  /*198b0*/  SHF.R.U32.HI R2, RZ, 0x3, R2 ;  /* 0x00000003ff027819 */ /* 0x000fc80000011602 */
[----:B------:R-:W-:Y:S01]  /*198c0*/  IADD3 R8, -R2, R8, RZ ;  /* 0x0000000802087210 */ /* 0x000fe20007ffe1ff */
        /* <DEDUP_REMOVED lines=21> */
[----:B0-----:R-:W-:-:S04]  /*19a20*/  IADD3 R2, P0, R2, R5, RZ ;  /* 0x0000000502027210 */ /* 0x001fc80007f1e0ff */
[----:B-1----:R-:W-:Y:S02]  /*19a30*/  IADD3.X R3, RZ, R3, RZ, P0, !PT ;  /* 0x00000003ff037210 */ /* 0x002fe400007fe4ff */
        /* <DEDUP_REMOVED lines=31> */
[----:B0-----:R-:W-:-:S04]  /*19c30*/  IADD3 R2, P0, R2, R5, RZ ;  /* 0x0000000502027210 */ /* 0x001fc80007f1e0ff */
[----:B-1----:R-:W-:Y:S02]  /*19c40*/  IADD3.X R3, RZ, R3, RZ, P0, !PT ;  /* 0x00000003ff037210 */ /* 0x002fe400007fe4ff */
[----:B------:R-:W-:-:S13]  /*19c50*/  ISETP.LT.OR P0, PT, R8, 0x61, P2 ;  /* 0x000000610800780c */ /* 0x000fda0001701670 */
[----:B------:R0:W-:Y:S01]  /*19c60*/  LDGSTS.E.BYPASS.LTC128B.128 [R7+0x3400], desc[UR42][R2.64], !P0 ;  /* 0x0340000002077fae */ /* 0x0001e2000c101d6a */
[----:B------:R-:W-:-:S13]  /*19c70*/  ISETP.LT.OR P0, PT, R8, 0x61, P1 ;  /* 0x000000610800780c */ /* 0x000fda0000f01670 */
[----:B--2---:R0:W-:Y:S02]  /*19c80*/  LDGSTS.E.BYPASS.LTC128B.128 [R7+0x7400], desc[UR42][R2.64+0x80], !P0 ;  /* 0x0740008002077fae */ /* 0x0041e4000c101d6a */
.L_x_1001:
        /* <DEDUP_REMOVED lines=12> */
[----:B------:R0:W-:Y:S01]  /*19d50*/  LDGSTS.E.BYPASS.LTC128B.128 [R7+0x7c00], desc[UR42][R2.64+0x80], !P0 ;  /* 0x07c0008002077fae */ /* 0x0001e2000c101d6a */
[----:B------:R-:W-:Y:S01]  /*19d60*/  NOP ;  /* 0x0000000000007918 */ /* 0x000fe20000000000 */
[----:B0-----:R-:W-:Y:S01]  /*19d70*/  IMAD.WIDE.U32 R2, R4, UR4, RZ ;  /* 0x0000000404027c25 */ /* 0x001fe2000f8e00ff */
[----:B------:R-:W-:-:S03]  /*19d80*/  ULDC.64 UR4, c[0x0][0x338] ;  /* 0x0000ce0000047ab9 */ /* 0x000fc60000000a00 */
[----:B------:R-:W-:Y:S02]  /*19d90*/  IMAD.IADD R3, R3, 0x1, R5 ;  /* 0x0000000103037824 */ /* 0x000fe400078e0205 */
[----:B------:R-:W-:Y:S02]  /*19da0*/  IMAD R21, R21, UR4, RZ ;  /* 0x0000000415157c24 */ /* 0x000fe4000f8e02ff */
[----:B------:R-:W-:-:S04]  /*19db0*/  IMAD.WIDE.U32 R2, R0, UR4, R2 ;  /* 0x0000000400027c25 */ /* 0x000fc8000f8e0002 */
[----:B------:R-:W-:Y:S01]  /*19dc0*/  IMAD R21, R0, UR5, R21 ;  /* 0x0000000500157c24 */ /* 0x000fe2000f8e0215 */
[----:B------:R-:W-:-:S03]  /*19dd0*/  ULDC.64 UR4, c[0x0][0x330] ;  /* 0x0000cc0000047ab9 */ /* 0x000fc60000000a00 */
[----:B------:R-:W-:Y:S02]  /*19de0*/  IMAD.IADD R3, R3, 0x1, R21 ;  /* 0x0000000103037824 */ /* 0x000fe400078e0215 */
[----:B------:R-:W-:-:S04]  /*19df0*/  IMAD.WIDE.U32 R2, R18, UR4, R2 ;  /* 0x0000000412027c25 */ /* 0x000fc8000f8e0002 */
[----:B------:R-:W-:Y:S01]  /*19e00*/  IMAD R3, R18, UR5, R3 ;  /* 0x0000000512037c24 */ /* 0x000fe2000f8e0203 */
[----:B------:R-:W-:-:S04]  /*19e10*/  LEA R23, P0, R2, UR6, 0x1 ;  /* 0x0000000602177c11 */ /* 0x000fc8000f8008ff */
[----:B------:R-:W-:Y:S02]  /*19e20*/  LEA.HI.X R24, R2, UR7, R3, 0x1, P0 ;  /* 0x0000000702187c11 */ /* 0x000fe400080f0c03 */
[----:B------:R-:W-:-:S13]  /*19e30*/  PLOP3.LUT P0, PT, PT, PT, PT, 0x80, 0x0 ;  /* 0x000000000000781c */ /* 0x000fda0003f0f070 */
.L_x_774:
[----:B------:R-:W-:Y:S02]  /*19e40*/  PLOP3.LUT P3, PT, P3, P0, PT, 0xa2, 0x0 ;  /* 0x000000000000781c */ /* 0x000fe40001f61472 */
[----:B------:R-:W-:-:S08]  /*19e50*/  @P0 R2UR P3, UR4, R6 ;  /* 0x00000000060402ca */ /* 0x000fd00000060000 */
[----:B------:R-:W-:-:S05]  /*19e60*/  @P0 PLOP3.LUT P0, PT, P3, PT, PT, 0x80, 0x0 ;  /* 0x000000000000081c */ /* 0x000fca0001f0f070 */
[----:B------:R-:W-:Y:S01]  /*19e70*/  @!P3 SYNCS.ARRIVE.TRANS64.RED.A0T1 RZ, [UR4+0x28850], RZ ;  /* 0x028850ffffffb9a7 */ /* 0x000fe20008200404 */
[----:B------:R-:W-:Y:S07]  /*19e80*/  @!P3 ARRIVES.LDGSTSBAR.64.TRANSCNT [UR4+0x28850] ;  /* 0x02885000ff00b9b0 */ /* 0x000fee0008000a84 */
[----:B------:R-:W-:Y:S05]  /*19e90*/  @P0 BRA.U.ANY `(.L_x_774) ;  /* 0xfffffffd00e80947 */ /* 0x000fea000393ffff */
[----:B------:R-:W-:Y:S01]  /*19ea0*/  NOP ;  /* 0x0000000000007918 */ /* 0x000fe20000000000 */
[----:B------:R-:W-:-:S04]  /*19eb0*/  MOV R0, UR38 ;  /* 0x0000002600007c02 */ /* 0x000fc80008000f00 */
[----:B------:R-:W-:-:S13]  /*19ec0*/  ISETP.NE.AND P4, PT, R0, 0x3, PT ;  /* 0x000000030000780c */ /* 0x000fda0003f85270 */
[----:B------:R-:W-:Y:S05]  /*19ed0*/  @!P4 BRA `(.L_x_775) ;  /* 0x000000000004c947 */ /* 0x000fea0003800000 */
[----:B------:R-:W-:Y:S01]  /*19ee0*/  BPT.TRAP 0x1 ;  /* 0x000000040000795c */ /* 0x000fe20000300000 */
.L_x_775:
[C---:B------:R-:W-:Y:S01]  /*19ef0*/  ISETP.GT.AND P0, PT, R26.reuse, R37, PT ;  /* 0x000000251a00720c */ /* 0x040fe20003f04270 */
[----:B------:R0:W-:Y:S01]  /*19f00*/  SYNCS.ARRIVE.TRANS64.A1T0 RZ, [R6+URZ+0x28850], RZ ;  /* 0x028850ff06ff79a7 */ /* 0x0001e2000810003f */
[----:B------:R-:W-:Y:S01]  /*19f10*/  IMAD.MOV.U32 R10, RZ, RZ, R25 ;  /* 0x000000ffff0a7224 */ /* 0x000fe200078e0019 */
[----:B------:R-:W-:Y:S01]  /*19f20*/  MOV R33, R26 ;  /* 0x0000001a00217202 */ /* 0x000fe20000000f00 */
[----:B------:R-:W-:Y:S02]  /*19f30*/  IMAD.MOV.U32 R17, RZ, RZ, R28 ;  /* 0x000000ffff117224 */ /* 0x000fe400078e001c */
[----:B0-----:R-:W-:-:S07]  /*19f40*/  VIADD R6, R26, 0xffffffff ;  /* 0xffffffff1a067836 */ /* 0x001fce0000000000 */
[----:B------:R-:W-:Y:S05]  /*19f50*/  @P0 BRA `(.L_x_776) ;  /* 0xffffffec00f80947 */ /* 0x000fea000383ffff */
.L_x_763:
[----:B------:R-:W-:Y:S05]  /*19f60*/  BSYNC B0 ;  /* 0x0000000000007941 */ /* 0x000fea0003800000 */
.L_x_762:
        /* <DEDUP_REMOVED lines=17> */
.L_x_778:
[----:B------:R-:W-:Y:S05]  /*1a080*/  BSYNC B0 ;  /* 0x0000000000007941 */ /* 0x000fea0003800000 */
.L_x_777:
[----:B------:R-:W-:-:S05]  /*1a090*/  IMAD.U32 R0, RZ, RZ, UR38 ;  /* 0x00000026ff007e24 */ /* 0x000fca000f8e00ff */
[----:B------:R-:W-:-:S13]  /*1a0a0*/  ISETP.NE.AND P0, PT, R0, 0x3, PT ;  /* 0x000000030000780c */ /* 0x000fda0003f05270 */
[----:B------:R-:W-:Y:S05]  /*1a0b0*/  @!P0 BRA `(.L_x_779) ;  /* 0x0000000000048947 */ /* 0x000fea0003800000 */
[----:B------:R-:W-:Y:S01]  /*1a0c0*/  BPT.TRAP 0x1 ;  /* 0x000000040000795c */ /* 0x000fe20000300000 */
.L_x_779:
[----:B------:R-:W-:Y:S01]  /*1a0d0*/  IMAD R0, R25, 0x8, R22 ;  /* 0x0000000819007824 */ /* 0x000fe200078e0216 */
[----:B0-----:R-:W-:Y:S01]  /*1a0e0*/  SHF.L.U32 R3, R28, 0x1f, RZ ;  /* 0x0000001f1c037819 */ /* 0x001fe200000006ff */
[----:B------:R-:W-:Y:S01]  /*1a0f0*/  BSSY B0, `(.L_x_780) ;  /* 0x0000004000007945 */ /* 0x000fe20003800000 */
[----:B------:R-:W-:Y:S02]  /*1a100*/  IMAD R6, R26, -0x80, R36 ;  /* 0xffffff801a067824 */ /* 0x000fe400078e0224 */
[----:B------:R-:W0:Y:S02]  /*1a110*/  SYNCS.PHASECHK.TRANS64.TRYWAIT P0, [R0+URZ+0x28860], R3 ;  /* 0x02886003000075a7 */ /* 0x000e24000800017f */
[----:B0-----:R-:W-:Y:S05]  /*1a120*/  @!P0 BRA `(.L_x_781) ;  /* 0x0000006000d88947 */ /* 0x001fea0003800000 */
.L_x_1002:
[----:B------:R-:W-:Y:S05]  /*1a130*/  BSYNC B0 ;  /* 0x0000000000007941 */ /* 0x000fea0003800000 */
.L_x_780:
[----:B------:R-:W1:Y:S01]  /*1a140*/  S2R R2, SR_TID.X ;  /* 0x0000000000027919 */ /* 0x000e620000002100 */
[----:B------:R-:W-:Y:S01]  /*1a150*/  UMOV UR4, 0xffffffff ;  /* 0xffffffff00047882 */ /* 0x000fe20000000000 */
[----:B------:R-:W-:Y:S02]  /*1a160*/  LEA R9, R25, R35, 0xe ;  /* 0x0000002319097211 */ /* 0x000fe400078e70ff */
        /* <DEDUP_REMOVED lines=24> */
[----:B------:R-:W-:Y:S02]  /*1a2f0*/  SHFL.IDX PT, R10, R23, 0x4, 0x181f ;  /* 0x00981f00170a7f89 */ /* 0x000fe400000e0000 */
[----:B---3--:R-:W-:Y:S02]  /*1a300*/  IADD3.X R3, RZ, R7, RZ, P4, !PT ;  /* 0x00000007ff037210 */ /* 0x008fe400027fe4ff */
        /* <DEDUP_REMOVED lines=41> */
.L_x_1020:
        /* <DEDUP_REMOVED lines=11> */
.L_x_783:
[----:B------:R-:W-:Y:S02]  /*1a650*/  PLOP3.LUT P1, PT, P1, P0, PT, 0xa2, 0x0 ;  /* 0x000000000000781c */ /* 0x000fe40000f21472 */
[----:B------:R-:W-:-:S08]  /*1a660*/  @P0 R2UR P1, UR4, R0 ;  /* 0x00000000000402ca */ /* 0x000fd00000020000 */
[----:B------:R-:W-:-:S05]  /*1a670*/  @P0 PLOP3.LUT P0, PT, P1, PT, PT, 0x80, 0x0 ;  /* 0x000000000000081c */ /* 0x000fca0000f0f070 */
[----:B------:R-:W-:Y:S01]  /*1a680*/  @!P1 SYNCS.ARRIVE.TRANS64.RED.A0T1 RZ, [UR4+0x28850], RZ ;  /* 0x028850ffffff99a7 */ /* 0x000fe20008200404 */
[----:B------:R-:W-:Y:S07]  /*1a690*/  @!P1 ARRIVES.LDGSTSBAR.64.TRANSCNT [UR4+0x28850] ;  /* 0x02885000ff0099b0 */ /* 0x000fee0008000a84 */
[----:B------:R-:W-:Y:S05]  /*1a6a0*/  @P0 BRA.U.ANY `(.L_x_783) ;  /* 0xfffffffd00e80947 */ /* 0x000fea000393ffff */
[----:B------:R-:W-:Y:S01]  /*1a6b0*/  NOP ;  /* 0x0000000000007918 */ /* 0x000fe20000000000 */
[----:B0-----:R-:W-:-:S05]  /*1a6c0*/  IMAD.U32 R2, RZ, RZ, UR38 ;  /* 0x00000026ff027e24 */ /* 0x001fca000f8e00ff */
[----:B------:R-:W-:-:S13]  /*1a6d0*/  ISETP.NE.AND P2, PT, R2, 0x3, PT ;  /* 0x000000030200780c */ /* 0x000fda0003f45270 */
[----:B------:R-:W-:Y:S05]  /*1a6e0*/  @!P2 BRA `(.L_x_784) ;  /* 0x000000000004a947 */ /* 0x000fea0003800000 */
[----:B------:R-:W-:Y:S01]  /*1a6f0*/  BPT.TRAP 0x1 ;  /* 0x000000040000795c */ /* 0x000fe20000300000 */
.L_x_784:
[----:B------:R0:W-:Y:S01]  /*1a700*/  SYNCS.ARRIVE.TRANS64.A1T0 RZ, [R0+URZ+0x28850], RZ ;  /* 0x028850ff00ff79a7 */ /* 0x0001e2000810003f */
[----:B------:R-:W-:-:S04]  /*1a710*/  IADD3 R25, R25, 0x1, RZ ;  /* 0x0000000119197810 */ /* 0x000fc80007ffe0ff */
[----:B------:R-:W-:-:S04]  /*1a720*/  ISETP.NE.AND P0, PT, R25, 0x2, PT ;  /* 0x000000021900780c */ /* 0x000fc80003f05270 */
[----:B------:R-:W-:Y:S02]  /*1a730*/  SEL R3, RZ, 0x1, P0 ;  /* 0x00000001ff037807 */ /* 0x000fe40000000000 */
[----:B------:R-:W-:Y:S02]  /*1a740*/  SEL R25, R25, RZ, P0 ;  /* 0x000000ff19197207 */ /* 0x000fe40000000000 */
[----:B0-----:R-:W-:-:S07]  /*1a750*/  LOP3.LUT R28, R28, R3, RZ, 0x3c, !PT ;  /* 0x000000031c1c7212 */ /* 0x001fce00078e3cff */
.L_x_741:
[----:B------:R-:W-:Y:S05]  /*1a760*/  BSYNC B7 ;  /* 0x0000000000077941 */ /* 0x000fea0003800000 */
.L_x_739:
[----:B------:R-:W-:-:S13]  /*1a770*/  LOP3.LUT P0, RZ, R32, 0x8, RZ, 0xc0, !PT ;  /* 0x0000000820ff7812 */ /* 0x000fda000780c0ff */
[----:B------:R-:W-:Y:S05]  /*1a780*/  @!P0 BRA `(.L_x_785) ;  /* 0x0000000000248947 */ /* 0x000fea0003800000 */
[----:B------:R-:W-:Y:S05]  /*1a790*/  WARPSYNC.ALL ;  /* 0x0000000000007948 */ /* 0x000fea0003800000 */
[----:B------:R-:W1:Y:S08]  /*1a7a0*/  S2UR UR5, SR_CgaCtaId ;  /* 0x00000000000579c3 */ /* 0x000e700000008800 */
[----:B------:R-:W-:Y:S06]  /*1a7b0*/  BAR.SYNC.DEFER_BLOCKING 0x5, 0x180 ;  /* 0x0146000000007b1d */ /* 0x000fec0000010000 */
[----:B------:R-:W-:-:S02]  /*1a7c0*/  UMOV UR4, 0x400 ;  /* 0x0000040000047882 */ /* 0x000fc40000000000 */
[----:B-1----:R-:W-:-:S06]  /*1a7d0*/  ULEA UR4, UR5, UR4, 0x18 ;  /* 0x0000000405047291 */ /* 0x002fcc000f8ec03f */
[----:B0-----:R-:W-:-:S05]  /*1a7e0*/  IMAD.U32 R22, RZ, RZ, UR4 ;  /* 0x00000004ff167e24 */ /* 0x001fca000f8e00ff */
[----:B------:R0:W1:Y:S01]  /*1a7f0*/  LDS.128 R16, [R22+0x288d0] ;  /* 0x0288d00016107984 */ /* 0x0000620000000c00 */
[----:B------:R-:W-:Y:S06]  /*1a800*/  BAR.ARV 0x4, 0x180 ;  /* 0x0106000000007b1d */ /* 0x000fec0000002000 */
[----:B------:R-:W-:Y:S05]  /*1a810*/  BRA `(.L_x_786) ;  /* 0x0000000800d07947 */ /* 0x000fea0003800000 */
.L_x_785:
[----:B------:R-:W1:Y:S01]  /*1a820*/  S2R R9, SR_TID.X ;  /* 0x0000000000097919 */ /* 0x000e620000002100 */
[----:B------:R-:W-:Y:S01]  /*1a830*/  UMOV UR4, 0xffffffff ;  /* 0xffffffff00047882 */ /* 0x000fe20000000000 */
[----:B-1----:R-:W-:-:S04]  /*1a840*/  LOP3.LUT R9, R9, 0x1f, RZ, 0xc0, !PT ;  /* 0x0000001f09097812 */ /* 0x002fc800078ec0ff */
[----:B------:R-:W-:Y:S01]  /*1a850*/  ISETP.NE.AND P0, PT, R9, 0x1f, PT ;  /* 0x0000001f0900780c */ /* 0x000fe20003f05270 */
[----:B------:R-:W-:-:S12]  /*1a860*/  BRA.DIV UR4, `(.L_x_787) ;  /* 0x0000006604987947 */ /* 0x000fd8000b800000 */
[----:B0-----:R-:W-:Y:S01]  /*1a870*/  IMAD.IADD R7, R19, 0x1, R9 ;  /* 0x0000000113077824 */ /* 0x001fe200078e0209 */
        /* <DEDUP_REMOVED lines=16> */
[----:B--2---:R-:W-:-:S02]  /*1a980*/  @!P1 MOV R7, R6 ;  /* 0x0000000600079202 */ /* 0x004fc40000000f00 */
[----:B------:R-:W-:Y:S01]  /*1a990*/  MOV R6, RZ ;  /* 0x000000ff00067202 */ /* 0x000fe20000000f00 */
[----:B---3--:R-:W-:Y:S01]  /*1a9a0*/  @!P1 IMAD.MOV.U32 R4, RZ, RZ, R5 ;  /* 0x000000ffff049224 */ /* 0x008fe200078e0005 */
[----:B------:R-:W-:-:S03]  /*1a9b0*/  ISETP.NE.AND P1, PT, R9, RZ, PT ;  /* 0x000000ff0900720c */ /* 0x000fc60003f25270 */
[----:B------:R-:W-:-:S05]  /*1a9c0*/  IMAD R13, R4, R7, RZ ;  /* 0x00000007040d7224 */ /* 0x000fca00078e02ff */
        /* <DEDUP_REMOVED lines=16> */
.L_x_1030:
[----:B------:R-:W-:Y:S02]  /*1aad0*/  ULDC UR4, c[0x0][0xc38] ;  /* 0x00030e0000047ab9 */ /* 0x000fe40000000800 */
[----:B------:R-:W-:-:S04]  /*1aae0*/  IMAD.U32 R5, RZ, RZ, UR4 ;  /* 0x00000004ff057e24 */ /* 0x000fc8000f8e00ff */
[----:B-1----:R-:W-:-:S04]  /*1aaf0*/  IMAD R14, R14, R5, RZ ;  /* 0x000000050e0e7224 */ /* 0x002fc800078e02ff */
[----:B------:R-:W-:-:S05]  /*1ab00*/  IMAD.IADD R9, R8, 0x1, R14 ;  /* 0x0000000108097824 */ /* 0x000fca00078e020e */
[----:B------:R-:W-:-:S13]  /*1ab10*/  ISETP.GT.AND P6, PT, R9, R0, PT ;  /* 0x000000000900720c */ /* 0x000fda0003fc4270 */
[----:B------:R-:W-:Y:S05]  /*1ab20*/  @P6 BRA `(.L_x_788) ;  /* 0x0000000000a46947 */ /* 0x000fea0003800000 */
.L_x_791:
[----:B0-----:R-:W0:Y:S01]  /*1ab30*/  LDC R2, c[0x0][0xc3c] ;  /* 0x00030f00ff027b82 */ /* 0x001e220000000800 */
[----:B------:R-:W-:-:S05]  /*1ab40*/  VIADD R19, R19, 0x1f ;  /* 0x0000001f13137836 */ /* 0x000fca0000000000 */
[----:B0-----:R-:W-:-:S13]  /*1ab50*/  ISETP.GE.AND P6, PT, R19, R2, PT ;  /* 0x000000021300720c */ /* 0x001fda0003fc6270 */
[----:B------:R-:W-:Y:S05]  /*1ab60*/  @P6 BRA `(.L_x_789) ;  /* 0x0000000400b86947 */ /* 0x000fea0003800000 */
[----:B------:R-:W0:Y:S01]  /*1ab70*/  S2R R3, SR_TID.X ;  /* 0x0000000000037919 */ /* 0x000e220000002100 */
[----:B------:R-:W-:Y:S01]  /*1ab80*/  IMAD.MOV.U32 R7, RZ, RZ, RZ ;  /* 0x000000ffff077224 */ /* 0x000fe200078e00ff */
[----:B0-----:R-:W-:-:S04]  /*1ab90*/  LOP3.LUT R3, R3, 0x1f, RZ, 0xc0, !PT ;  /* 0x0000001f03037812 */ /* 0x001fc800078ec0ff */
[----:B------:R-:W-:-:S04]  /*1aba0*/  IADD3 R11, R19, R3, RZ ;  /* 0x00000003130b7210 */ /* 0x000fc80007ffe0ff */
        /* <DEDUP_REMOVED lines=27> */
.L_x_1038:
[----:B------:R-:W-:Y:S02]  /*1ad60*/  ULDC UR4, c[0x0][0xc38] ;  /* 0x00030e0000047ab9 */ /* 0x000fe40000000800 */
[----:B------:R-:W-:-:S05]  /*1ad70*/  MOV R5, UR4 ;  /* 0x0000000400057c02 */ /* 0x000fca0008000f00 */
[----:B-1----:R-:W-:-:S04]  /*1ad80*/  IMAD R14, R14, R5, RZ ;  /* 0x000000050e0e7224 */ /* 0x002fc800078e02ff */
[----:B------:R-:W-:-:S05]  /*1ad90*/  IMAD.IADD R9, R14, 0x1, R9 ;  /* 0x000000010e097824 */ /* 0x000fca00078e0209 */
[----:B------:R-:W-:-:S13]  /*1ada0*/  ISETP.GT.AND P6, PT, R9, R0, PT ;  /* 0x000000000900720c */ /* 0x000fda0003fc4270 */
[----:B------:R-:W-:Y:S05]  /*1adb0*/  @!P6 BRA `(.L_x_791) ;  /* 0xfffffffc005ce947 */ /* 0x000fea000383ffff */
.L_x_788:
        /* <DEDUP_REMOVED lines=9> */
.L_x_1043:
[----:B------:R-:W-:-:S13]  /*1ae50*/  ISETP.NE.AND P0, PT, R3, RZ, PT ;  /* 0x000000ff0300720c */ /* 0x000fda0003f05270 */
[----:B------:R-:W-:Y:S05]  /*1ae60*/  @!P0 BRA `(.L_x_793) ;  /* 0x0000000000108947 */ /* 0x000fea0003800000 */
[----:B------:R-:W-:Y:S01]  /*1ae70*/  UMOV UR4, 0xffffffff ;  /* 0xffffffff00047882 */ /* 0x000fe20000000000 */
[----:B------:R-:W-:Y:S02]  /*1ae80*/  VIADD R12, R8, 0xffffffff ;  /* 0xffffffff080c7836 */ /* 0x000fe40000000000 */
[----:B------:R-:W-:Y:S05]  /*1ae90*/  BRA.DIV UR4, `(.L_x_794) ;  /* 0x0000006a045c7947 */ /* 0x000fea000b800000 */
[----:B------:R4:W0:Y:S02]  /*1aea0*/  SHFL.IDX PT, R6, R2, R12, 0x1f ;  /* 0x00001f0c02067589 */ /* 0x00082400000e0000 */
.L_x_793:
        /* <DEDUP_REMOVED lines=9> */
[----:B0-----:R-:W-:-:S07]  /*1af40*/  IADD3 R2, R11, 0xffffffe, RZ ;  /* 0x0ffffffe0b027810 */ /* 0x001fce0007ffe0ff */
[----:B------:R0:W2:Y:S02]  /*1af50*/  F2I.FTZ.U32.TRUNC.NTZ R3, R2 ;  /* 0x0000000200037305 */ /* 0x0000a4000021f000 */
[----:B0-----:R-:W-:Y:S02]  /*1af60*/  IMAD.MOV.U32 R2, RZ, RZ, RZ ;  /* 0x000000ffff027224 */ /* 0x001fe400078e00ff */
[----:B--2---:R-:W-:-:S04]  /*1af70*/  IMAD.MOV R9, RZ, RZ, -R3 ;  /* 0x000000ffff097224 */ /* 0x004fc800078e0a03 */
[----:B------:R-:W-:-:S04]  /*1af80*/  IMAD R9, R9, R10, RZ ;  /* 0x0000000a09097224 */ /* 0x000fc800078e02ff */
[----:B------:R-:W-:Y:S01]  /*1af90*/  IMAD.HI.U32 R3, R3, R9, R2 ;  /* 0x0000000903037227 */ /* 0x000fe200078e0002 */
[----:B------:R-:W-:Y:S02]  /*1afa0*/  IABS R2, R7 ;  /* 0x0000000700027213 */ /* 0x000fe40000000000 */
[----:B------:R-:W-:Y:S02]  /*1afb0*/  IABS R9, R0 ;  /* 0x0000000000097213 */ /* 0x000fe40000000000 */
[----:B------:R-:W-:-:S03]  /*1afc0*/  IADD3 R2, RZ, -R2, RZ ;  /* 0x80000002ff027210 */ /* 0x000fc60007ffe0ff */
        /* <DEDUP_REMOVED lines=10> */
[----:B------:R-:W-:Y:S02]  /*1b070*/  MOV R2, RZ ;  /* 0x000000ff00027202 */ /* 0x000fe40000000f00 */
[----:B------:R-:W-:-:S03]  /*1b080*/  ISETP.NE.AND P1, PT, R7, RZ, PT ;  /* 0x000000ff0700720c */ /* 0x000fc60003f25270 */
[----:B------:R-:W-:Y:S01]  /*1b090*/  IMAD.HI.U32 R9, R3, R9, R2 ;  /* 0x0000000903097227 */ /* 0x000fe200078e0002 */
[----:B------:R-:W-:Y:S02]  /*1b0a0*/  LOP3.LUT R2, R0, R7, RZ, 0x3c, !PT ;  /* 0x0000000700027212 */ /* 0x000fe400078e3cff */
[----:B------:R-:W-:Y:S02]  /*1b0b0*/  IABS R3, R4 ;  /* 0x0000000400037213 */ /* 0x000fe40000000000 */
[----:B------:R-:W-:Y:S01]  /*1b0c0*/  ISETP.GE.AND P2, PT, R2, RZ, PT ;  /* 0x000000ff0200720c */ /* 0x000fe20003f46270 */
[----:B------:R-:W-:Y:S01]  /*1b0d0*/  @P0 VIADD R6, R6, 0x1 ;  /* 0x0000000106060836 */ /* 0x000fe20000000000 */
[----:B------:R-:W-:-:S11]  /*1b0e0*/  IADD3 R3, RZ, -R3, RZ ;  /* 0x80000003ff037210 */ /* 0x000fd60007ffe0ff */
[----:B------:R-:W-:Y:S01]  /*1b0f0*/  @!P2 IMAD.MOV R6, RZ, RZ, -R6 ;  /* 0x000000ffff06a224 */ /* 0x000fe200078e0a06 */
[----:B------:R-:W-:-:S04]  /*1b100*/  @!P1 LOP3.LUT R6, RZ, R7, RZ, 0x33, !PT ;  /* 0x00000007ff069212 */ /* 0x000fc800078e33ff */
[-C--:B------:R-:W-:Y:S01]  /*1b110*/  IABS R2, R6.reuse ;  /* 0x0000000600027213 */ /* 0x080fe20000000000 */
[----:B------:R-:W-:-:S04]  /*1b120*/  IMAD R7, R7, R6, RZ ;  /* 0x0000000607077224 */ /* 0x000fc800078e02ff */
[----:B------:R-:W-:Y:S01]  /*1b130*/  IMAD.HI.U32 R9, R9, R2, RZ ;  /* 0x0000000209097227 */ /* 0x000fe200078e00ff */
[----:B------:R-:W-:-:S03]  /*1b140*/  IADD3 R17, R0, -R7, RZ ;  /* 0x8000000700117210 */ /* 0x000fc60007ffe0ff */
[----:B------:R-:W-:-:S05]  /*1b150*/  IMAD R2, R9, R3, R2 ;  /* 0x0000000309027224 */ /* 0x000fca00078e0202 */
        /* <DEDUP_REMOVED lines=8> */
[----:B------:R-:W-:Y:S02]  /*1b1e0*/  @!P2 IADD3 R9, -R9, RZ, RZ ;  /* 0x000000ff0909a210 */ /* 0x000fe40007ffe1ff */
[----:B------:R-:W-:-:S05]  /*1b1f0*/  @!P1 LOP3.LUT R9, RZ, R4, RZ, 0x33, !PT ;  /* 0x00000004ff099212 */ /* 0x000fca00078e33ff */
[--C-:B------:R-:W-:Y:S02]  /*1b200*/  IMAD.MOV R3, RZ, RZ, -R9.reuse ;  /* 0x000000ffff037224 */ /* 0x100fe400078e0a09 */
[C---:B------:R-:W-:Y:S02]  /*1b210*/  IMAD R9, R4.reuse, 0x1000000, R9 ;  /* 0x0100000004097824 */ /* 0x040fe400078e0209 */
[----:B------:R-:W-:-:S04]  /*1b220*/  IMAD R18, R4, R3, R6 ;  /* 0x0000000304127224 */ /* 0x000fc800078e0206 */
[----:B------:R-:W-:Y:S01]  /*1b230*/  IMAD R18, R18, 0x10000, R9 ;  /* 0x0001000012127824 */ /* 0x000fe200078e0209 */
[----:B------:R-:W-:Y:S06]  /*1b240*/  BRA `(.L_x_795) ;  /* 0x00000000001c7947 */ /* 0x000fec0003800000 */
.L_x_789:
[----:B------:R-:W-:Y:S01]  /*1b250*/  UMOV UR4, URZ ;  /* 0x0000003f00047c82 */ /* 0x000fe20008000000 */
[----:B------:R-:W-:Y:S01]  /*1b260*/  UMOV UR5, URZ ;  /* 0x0000003f00057c82 */ /* 0x000fe20008000000 */
[----:B------:R-:W-:Y:S01]  /*1b270*/  ULDC UR6, c[0x0][0xc3c] ;  /* 0x00030f0000067ab9 */ /* 0x000fe20000000800 */
[----:B------:R-:W-:Y:S01]  /*1b280*/  IMAD.MOV.U32 R16, RZ, RZ, R0 ;  /* 0x000000ffff107224 */ /* 0x000fe200078e0000 */
[----:B------:R-:W-:Y:S01]  /*1b290*/  MOV R18, UR5 ;  /* 0x0000000500127c02 */ /* 0x000fe20008000f00 */
[----:B------:R-:W-:Y:S02]  /*1b2a0*/  IMAD.U32 R17, RZ, RZ, UR4 ;  /* 0x00000004ff117e24 */ /* 0x000fe4000f8e00ff */
[----:B------:R-:W-:-:S07]  /*1b2b0*/  IMAD.U32 R19, RZ, RZ, UR6 ;  /* 0x00000006ff137e24 */ /* 0x000fce000f8e00ff */
.L_x_795:
        /* <DEDUP_REMOVED lines=10> */
.L_x_786:
[----:B------:R-:W-:Y:S02]  /*1b360*/  ULDC UR4, c[0x0][0xc3c] ;  /* 0x00030f0000047ab9 */ /* 0x000fe40000000800 */
[----:B-1----:R-:W-:-:S13]  /*1b370*/  ISETP.GE.AND P0, PT, R19, UR4, PT ;  /* 0x0000000413007c0c */ /* 0x002fda000bf06270 */
[----:B------:R-:W-:Y:S05]  /*1b380*/  @!P0 BRA `(.L_x_796) ;  /* 0xffffffa000648947 */ /* 0x000fea000383ffff */
[----:B------:R-:W-:Y:S05]  /*1b390*/  BSYNC B8 ;  /* 0x0000000000087941 */ /* 0x000fea0003800000 */
.L_x_695:
[----:B------:R-:W3:Y:S01]  /*1b3a0*/  LDL.LU R0, [R1+0x24] ;  /* 0x0000240001007983 */ /* 0x000ee20000300800 */
[----:B------:R-:W-:Y:S01]  /*1b3b0*/  BSSY B0, `(.L_x_797) ;  /* 0x000000b000007945 */ /* 0x000fe20003800000 */
[----:B------:R-:W1:Y:S01]  /*1b3c0*/  S2R R5, SR_CgaCtaId ;  /* 0x0000000000057919 */ /* 0x000e620000008800 */
[----:B---3--:R-:W-:-:S05]  /*1b3d0*/  VIADD R0, R0, 0x1 ;  /* 0x0000000100007836 */ /* 0x008fca0000000000 */
[----:B0-----:R-:W-:-:S04]  /*1b3e0*/  LEA.HI R2, R0, R0, RZ, 0x1 ;  /* 0x0000000000027211 */ /* 0x001fc800078f08ff */
[----:B------:R-:W-:Y:S02]  /*1b3f0*/  LOP3.LUT R3, R2, 0xfffffffe, RZ, 0xc0, !PT ;  /* 0xfffffffe02037812 */ /* 0x000fe400078ec0ff */
[----:B------:R-:W-:-:S03]  /*1b400*/  MOV R2, 0x400 ;  /* 0x0000040000027802 */ /* 0x000fc60000000f00 */
[----:B------:R-:W-:Y:S01]  /*1b410*/  IMAD.IADD R0, R0, 0x1, -R3 ;  /* 0x0000000100007824 */ /* 0x000fe200078e0a03 */
[----:B-1----:R-:W-:-:S04]  /*1b420*/  LEA R4, R5, R2, 0x18 ;  /* 0x0000000205047211 */ /* 0x002fc800078ec0ff */
[----:B------:R-:W-:-:S04]  /*1b430*/  SHF.L.U32 R0, R0, 0x1f, RZ ;  /* 0x0000001f00007819 */ /* 0x000fc800000006ff */
[----:B------:R-:W0:Y:S02]  /*1b440*/  SYNCS.PHASECHK.TRANS64.TRYWAIT P0, [R4+URZ+0x28820], R0 ;  /* 0x02882000040075a7 */ /* 0x000e24000800017f */
[----:B0-----:R-:W-:Y:S05]  /*1b450*/  @!P0 BRA `(.L_x_798) ;  /* 0x0000006400148947 */ /* 0x001fea0003800000 */
.L_x_1046:
[----:B------:R-:W-:Y:S05]  /*1b460*/  BSYNC B0 ;  /* 0x0000000000007941 */ /* 0x000fea0003800000 */
.L_x_797:
[----:B------:R-:W-:-:S03]  /*1b470*/  UMOV UR4, 0xffffffff ;  /* 0xffffffff00047882 */ /* 0x000fc60000000000 */
[----:B------:R-:W-:Y:S05]  /*1b480*/  BRA.DIV UR4, `(.L_x_799) ;  /* 0x00000066041c7947 */ /* 0x000fea000b800000 */
[----:B0-----:R-:W0:Y:S02]  /*1b490*/  S2R R0, SR_TID.X ;  /* 0x0000000000007919 */ /* 0x001e240000002100 */
[----:B0-----:R-:W-:-:S04]  /*1b4a0*/  SHF.R.U32.HI R0, RZ, 0x5, R0 ;  /* 0x00000005ff007819 */ /* 0x001fc80000011600 */
[----:B------:R-:W-:-:S05]  /*1b4b0*/  LOP3.LUT R0, R0, 0x3, RZ, 0xc0, !PT ;  /* 0x0000000300007812 */ /* 0x000fca00078ec0ff */
[----:B------:R0:W1:Y:S02]  /*1b4c0*/  SHFL.IDX PT, R14, R0, RZ, 0x1f ;  /* 0x00001fff000e7589 */ /* 0x00006400000e0000 */
.L_x_1049:
[----:B-1----:R-:W-:-:S13]  /*1b4d0*/  ISETP.NE.AND P0, PT, R14, RZ, PT ;  /* 0x000000ff0e00720c */ /* 0x002fda0003f05270 */
[----:B------:R-:W-:Y:S05]  /*1b4e0*/  @P0 BRA `(.L_x_478) ;  /* 0x0000000000880947 */ /* 0x000fea0003800000 */
[----:B------:R-:W-:-:S03]  /*1b4f0*/  UMOV UR4, 0xffffffff ;  /* 0xffffffff00047882 */ /* 0x000fc60000000000 */
[----:B------:R-:W-:Y:S05]  /*1b500*/  BRA.DIV UR4, `(.L_x_800) ;  /* 0x0000006604307947 */ /* 0x000fea000b800000 */
[----:B------:R-:W-:-:S13]  /*1b510*/  ELECT P6, URZ, PT ;  /* 0x00000000003f782f */ /* 0x000fda00038c0000 */
.L_x_1052:
[----:B------:R-:W-:Y:S05]  /*1b520*/  @!P6 BRA `(.L_x_478) ;  /* 0x000000000078e947 */ /* 0x000fea0003800000 */
[----:B------:R-:W-:-:S06]  /*1b530*/  ULOP3.LUT UR4, UR36, 0x2, URZ, 0xfc, !UPT ;  /* 0x0000000224047892 */ /* 0x000fcc000f8efc3f */
[----:B0-----:R-:W-:-:S04]  /*1b540*/  MOV R0, UR4 ;  /* 0x0000000400007c02 */ /* 0x001fc80008000f00 */
[----:B------:R-:W-:-:S13]  /*1b550*/  ISETP.NE.AND P0, PT, R0, 0x3, PT ;  /* 0x000000030000780c */ /* 0x000fda0003f05270 */
[----:B------:R-:W-:Y:S05]  /*1b560*/  @!P0 BRA `(.L_x_801) ;  /* 0x0000000000048947 */ /* 0x000fea0003800000 */
[----:B------:R-:W-:Y:S01]  /*1b570*/  BPT.TRAP 0x1 ;  /* 0x000000040000795c */ /* 0x000fe20000300000 */
.L_x_801:
[C---:B------:R-:W-:Y:S01]  /*1b580*/  IMAD R5, R25.reuse, 0x8, R4 ;  /* 0x0000000819057824 */ /* 0x040fe200078e0204 */
[----:B------:R-:W-:Y:S01]  /*1b590*/  SHF.L.U32 R0, R28, 0x1f, RZ ;  /* 0x0000001f1c007819 */ /* 0x000fe200000006ff */
[----:B------:R-:W-:-:S03]  /*1b5a0*/  VIADD R25, R25, 0x1 ;  /* 0x0000000119197836 */ /* 0x000fc60000000000 */
[----:B------:R-:W0:Y:S02]  /*1b5b0*/  SYNCS.PHASECHK.TRANS64.TRYWAIT P1, [R5+URZ+0x28840], R0 ;  /* 0x02884000050075a7 */ /* 0x000e24000802017f */
[----:B------:R-:W-:-:S04]  /*1b5c0*/  ISETP.NE.AND P2, PT, R25, 0x2, PT ;  /* 0x000000021900780c */ /* 0x000fc80003f45270 */
[----:B------:R-:W-:Y:S01]  /*1b5d0*/  SEL R3, RZ, 0x1, P2 ;  /* 0x00000001ff037807 */ /* 0x000fe20001000000 */
[----:B0-----:R-:W-:Y:S08]  /*1b5e0*/  @!P1 BRA `(.L_x_802) ;  /* 0x0000006400189947 */ /* 0x001ff00003800000 */
.L_x_1053:
[----:B------:R-:W-:Y:S02]  /*1b5f0*/  SEL R25, R25, RZ, P2 ;  /* 0x000000ff19197207 */ /* 0x000fe40001000000 */
[----:B------:R-:W-:Y:S01]  /*1b600*/  LOP3.LUT R2, R28, R3, RZ, 0x3c, !PT ;  /* 0x000000031c027212 */ /* 0x000fe200078e3cff */
[----:B------:R-:W-:Y:S06]  /*1b610*/  @!P0 BRA `(.L_x_803) ;  /* 0x0000000000048947 */ /* 0x000fec0003800000 */
[----:B------:R-:W-:Y:S01]  /*1b620*/  BPT.TRAP 0x1 ;  /* 0x000000040000795c */ /* 0x000fe20000300000 */
.L_x_803:
[----:B------:R-:W-:Y:S01]  /*1b630*/  IMAD R25, R25, 0x8, R4 ;  /* 0x0000000819197824 */ /* 0x000fe200078e0204 */
[----:B------:R-:W-:-:S04]  /*1b640*/  SHF.L.U32 R2, R2, 0x1f, RZ ;  /* 0x0000001f02027819 */ /* 0x000fc800000006ff */
[----:B------:R-:W1:Y:S02]  /*1b650*/  SYNCS.PHASECHK.TRANS64.TRYWAIT P1, [R25+URZ+0x28840], R2 ;  /* 0x02884002190075a7 */ /* 0x000e64000802017f */
[----:B-1----:R-:W-:Y:S05]  /*1b660*/  @!P1 BRA `(.L_x_804) ;  /* 0x00000064000c9947 */ /* 0x002fea0003800000 */
.L_x_1054:
[----:B------:R-:W-:Y:S05]  /*1b670*/  @!P0 BRA `(.L_x_805) ;  /* 0x0000000000048947 */ /* 0x000fea0003800000 */
[----:B------:R-:W-:Y:S01]  /*1b680*/  BPT.TRAP 0x1 ;  /* 0x000000040000795c */ /* 0x000fe20000300000 */
.L_x_805:
[----:B------:R-:W3:Y:S02]  /*1b690*/  SYNCS.PHASECHK.TRANS64.TRYWAIT P1, [R5+URZ+0x28860], R0 ;  /* 0x02886000050075a7 */ /* 0x000ee4000802017f */
[----:B---3--:R-:W-:Y:S05]  /*1b6a0*/  @!P1 BRA `(.L_x_806) ;  /* 0x0000006400109947 */ /* 0x008fea0003800000 */
.L_x_1055:
[----:B------:R-:W-:Y:S05]  /*1b6b0*/  @!P0 BRA `(.L_x_807) ;  /* 0x0000000000048947 */ /* 0x000fea0003800000 */
[----:B------:R-:W-:Y:S01]  /*1b6c0*/  BPT.TRAP 0x1 ;  /* 0x000000040000795c */ /* 0x000fe20000300000 */
.L_x_807:
[----:B----4-:R4:W0:Y:S02]  /*1b6d0*/  SYNCS.PHASECHK.TRANS64.TRYWAIT P0, [R25+URZ+0x28860], R2 ;  /* 0x02886002190075a7 */ /* 0x010824000800017f */
[----:B0-----:R-:W-:Y:S05]  /*1b6e0*/  @!P0 NANOSLEEP.SYNCS 0x989680 ;  /* 0x009896800000895d */ /* 0x001fea0003900000 */
[----:B------:R-:W0:Y:S02]  /*1b6f0*/  @!P0 SYNCS.PHASECHK.TRANS64 P0, [R25+URZ+0x28860], R2 ;  /* 0x02886002190085a7 */ /* 0x000e24000800007f */
[----:B0-----:R-:W-:Y:S05]  /*1b700*/  @!P0 BRA `(.L_x_807) ;  /* 0xfffffffc00f08947 */ /* 0x001fea000383ffff */
.L_x_478:
[----:B------:R-:W-:Y:S05]  /*1b710*/  BSYNC B9 ;  /* 0x0000000000097941 */ /* 0x000fea0003800000 */
.L_x_475:
[----:B------:R-:W-:Y:S05]  /*1b720*/  EXIT ;  /* 0x000000000000794d */ /* 0x000fea0003800000 */
.L_x_502:
[----:B0-----:R0:W1:Y:S02]  /*1b730*/  SYNCS.PHASECHK.TRANS64.TRYWAIT P6, [R90+URZ+0x28890], R103 ;  /* 0x028890675a0075a7 */ /* 0x00106400080c017f */
[----:B-1----:R-:W-:Y:S05]  /*1b740*/  @!P6 NANOSLEEP.SYNCS 0x989680 ;  /* 0x009896800000e95d */ /* 0x002fea0003900000 */
[----:B------:R-:W1:Y:S02]  /*1b750*/  @!P6 SYNCS.PHASECHK.TRANS64 P6, [R90+URZ+0x28890], R103 ;  /* 0x028890675a00e5a7 */ /* 0x000e6400080c007f */
[----:B-1----:R-:W-:Y:S05]  /*1b760*/  @!P6 BRA `(.L_x_502) ;  /* 0xfffffffc00f0e947 */ /* 0x002fea000383ffff */
[----:B------:R-:W-:Y:S05]  /*1b770*/  BRA `(.L_x_808) ;  /* 0xfffffe7800dc7947 */ /* 0x000fea000383ffff */
.L_x_503:
[----:B------:R-:W-:Y:S01]  /*1b780*/  BSSY B1, `(.L_x_809) ;  /* 0x0000008000017945 */ /* 0x000fe20003800000 */
[----:B------:R-:W-:Y:S01]  /*1b790*/  MOV R13, R108 ;  /* 0x0000006c000d7202 */ /* 0x000fe20000000f00 */
[----:B------:R-:W-:Y:S02]  /*1b7a0*/  IMAD.MOV.U32 R12, RZ, RZ, RZ ;  /* 0x000000ffff0c7224 */ /* 0x000fe400078e00ff */
[----:B------:R-:W-:Y:S02]  /*1b7b0*/  IMAD.MOV.U32 R11, RZ, RZ, 0x181f ;  /* 0x0000181fff0b7424 */ /* 0x000fe400078e00ff */
[----:B------:R-:W-:-:S07]  /*1b7c0*/  IMAD.MOV.U32 R15, RZ, RZ, -0x1 ;  /* 0xffffffffff0f7424 */ /* 0x000fce00078e00ff */
[----:B0-----:R-:W-:Y:S05]  /*1b7d0*/  WARPSYNC.COLLECTIVE R15, `(.L_x_810) ;  /* 0x000000000f087348 */ /* 0x001fea0003c00000 */
[----:B------:R1:W2:Y:S02]  /*1b7e0*/  SHFL.IDX P6, R14, R13, R12, R11 ;  /* 0x0000000c0d0e7389 */ /* 0x0002a400000c000b */
[----:B012---:R-:W-:Y:S01]  /*1b7f0*/  ENDCOLLECTIVE ;  /* 0x000000000000791b */ /* 0x007fe20003800000 */
.L_x_810:
[----:B------:R-:W-:Y:S05]  /*1b800*/  BSYNC B1 ;  /* 0x0000000000017941 */ /* 0x000fea0003800000 */
.L_x_809:
[----:B------:R-:W-:Y:S01]  /*1b810*/  IMAD.MOV.U32 R13, RZ, RZ, R109 ;  /* 0x000000ffff0d7224 */ /* 0x000fe200078e006d */
[----:B------:R-:W-:Y:S01]  /*1b820*/  MOV R15, 0xffffffff ;  /* 0xffffffff000f7802 */ /* 0x000fe20000000f00 */
[----:B------:R-:W-:Y:S01]  /*1b830*/  IMAD.MOV.U32 R12, RZ, RZ, RZ ;  /* 0x000000ffff0c7224 */ /* 0x000fe200078e00ff */
[----:B------:R-:W-:Y:S01]  /*1b840*/  MOV R75, R14 ;  /* 0x0000000e004b7202 */ /* 0x000fe20000000f00 */
[----:B------:R-:W-:-:S07]  /*1b850*/  IMAD.MOV.U32 R11, RZ, RZ, 0x181f ;  /* 0x0000181fff0b7424 */ /* 0x000fce00078e00ff */
[----:B------:R-:W-:Y:S05]  /*1b860*/  WARPSYNC.COLLECTIVE R15, `(.L_x_811) ;  /* 0x000000000f087348 */ /* 0x000fea0003c00000 */
[----:B------:R0:W1:Y:S02]  /*1b870*/  SHFL.IDX P6, R14, R13, R12, R11 ;  /* 0x0000000c0d0e7389 */ /* 0x00006400000c000b */
[----:B01----:R-:W-:Y:S01]  /*1b880*/  ENDCOLLECTIVE ;  /* 0x000000000000791b */ /* 0x003fe20003800000 */
.L_x_811:
[----:B------:R-:W-:Y:S01]  /*1b890*/  IMAD.MOV.U32 R74, RZ, RZ, R14 ;  /* 0x000000ffff4a7224 */ /* 0x000fe200078e000e */
[----:B------:R-:W-:Y:S06]  /*1b8a0*/  BRA `(.L_x_812) ;  /* 0xfffffe7800a47947 */ /* 0x000fec000383ffff */
.L_x_512:
[----:B------:R-:W-:Y:S01]  /*1b8b0*/  BSSY B1, `(.L_x_813) ;  /* 0x0000008000017945 */ /* 0x000fe20003800000 */
[----:B0---4-:R-:W-:Y:S01]  /*1b8c0*/  IMAD.MOV.U32 R13, RZ, RZ, R108 ;  /* 0x000000ffff0d7224 */ /* 0x011fe200078e006c */
[----:B------:R-:W-:Y:S01]  /*1b8d0*/  MOV R11, 0x181f ;  /* 0x0000181f000b7802 */ /* 0x000fe20000000f00 */
[----:B------:R-:W-:Y:S02]  /*1b8e0*/  IMAD.MOV.U32 R12, RZ, RZ, 0x1 ;  /* 0x00000001ff0c7424 */ /* 0x000fe400078e00ff */
[----:B------:R-:W-:-:S07]  /*1b8f0*/  IMAD.MOV.U32 R15, RZ, RZ, -0x1 ;  /* 0xffffffffff0f7424 */ /* 0x000fce00078e00ff */
[----:B-123--:R-:W-:Y:S05]  /*1b900*/  WARPSYNC.COLLECTIVE R15, `(.L_x_814) ;  /* 0x000000000f087348 */ /* 0x00efea0003c00000 */
[----:B------:R0:W4:Y:S02]  /*1b910*/  SHFL.IDX P6, R14, R13, R12, R11 ;  /* 0x0000000c0d0e7389 */ /* 0x00012400000c000b */
[----:B01234-:R-:W-:Y:S01]  /*1b920*/  ENDCOLLECTIVE ;  /* 0x000000000000791b */ /* 0x01ffe20003800000 */
.L_x_814:
[----:B------:R-:W-:Y:S05]  /*1b930*/  BSYNC B1 ;  /* 0x0000000000017941 */ /* 0x000fea0003800000 */
.L_x_813:
[----:B------:R-:W-:Y:S01]  /*1b940*/  IMAD.MOV.U32 R13, RZ, RZ, R109 ;  /* 0x000000ffff0d7224 */ /* 0x000fe200078e006d */
[----:B------:R-:W-:Y:S01]  /*1b950*/  MOV R12, 0x1 ;  /* 0x00000001000c7802 */ /* 0x000fe20000000f00 */
[----:B------:R-:W-:Y:S02]  /*1b960*/  IMAD.MOV.U32 R11, RZ, RZ, 0x181f ;  /* 0x0000181fff0b7424 */ /* 0x000fe400078e00ff */
[----:B------:R-:W-:Y:S02]  /*1b970*/  IMAD.MOV.U32 R15, RZ, RZ, -0x1 ;  /* 0xffffffffff0f7424 */ /* 0x000fe400078e00ff */
[----:B------:R-:W-:-:S07]  /*1b980*/  IMAD.MOV.U32 R67, RZ, RZ, R14 ;  /* 0x000000ffff437224 */ /* 0x000fce00078e000e */
[----:B------:R-:W-:Y:S05]  /*1b990*/  WARPSYNC.COLLECTIVE R15, `(.L_x_815) ;  /* 0x000000000f087348 */ /* 0x000fea0003c00000 */
[----:B------:R0:W1:Y:S02]  /*1b9a0*/  SHFL.IDX P6, R14, R13, R12, R11 ;  /* 0x0000000c0d0e7389 */ /* 0x00006400000c000b */
[----:B01----:R-:W-:Y:S01]  /*1b9b0*/  ENDCOLLECTIVE ;  /* 0x000000000000791b */ /* 0x003fe20003800000 */
.L_x_815:
[----:B------:R-:W-:Y:S01]  /*1b9c0*/  IMAD.MOV.U32 R66, RZ, RZ, R14 ;  /* 0x000000ffff427224 */ /* 0x000fe200078e000e */
[----:B------:R-:W-:Y:S06]  /*1b9d0*/  BRA `(.L_x_816) ;  /* 0xfffffe8000087947 */ /* 0x000fec000383ffff */
.L_x_521:
[----:B------:R-:W-:Y:S01]  /*1b9e0*/  BSSY B1, `(.L_x_817) ;  /* 0x0000008000017945 */ /* 0x000fe20003800000 */
[----:B0---4-:R-:W-:Y:S01]  /*1b9f0*/  MOV R13, R108 ;  /* 0x0000006c000d7202 */ /* 0x011fe20000000f00 */
[----:B------:R-:W-:Y:S02]  /*1ba00*/  IMAD.MOV.U32 R12, RZ, RZ, 0x2 ;  /* 0x00000002ff0c7424 */ /* 0x000fe400078e00ff */
[----:B------:R-:W-:Y:S02]  /*1ba10*/  IMAD.MOV.U32 R11, RZ, RZ, 0x181f ;  /* 0x0000181fff0b7424 */ /* 0x000fe400078e00ff */
[----:B------:R-:W-:-:S07]  /*1ba20*/  IMAD.MOV.U32 R15, RZ, RZ, -0x1 ;  /* 0xffffffffff0f7424 */ /* 0x000fce00078e00ff */
[----:B-123--:R-:W-:Y:S05]  /*1ba30*/  WARPSYNC.COLLECTIVE R15, `(.L_x_818) ;  /* 0x000000000f087348 */ /* 0x00efea0003c00000 */
[----:B------:R0:W4:Y:S02]  /*1ba40*/  SHFL.IDX P6, R14, R13, R12, R11 ;  /* 0x0000000c0d0e7389 */ /* 0x00012400000c000b */
[----:B01234-:R-:W-:Y:S01]  /*1ba50*/  ENDCOLLECTIVE ;  /* 0x000000000000791b */ /* 0x01ffe20003800000 */
.L_x_818:
[----:B------:R-:W-:Y:S05]  /*1ba60*/  BSYNC B1 ;  /* 0x0000000000017941 */ /* 0x000fea0003800000 */
.L_x_817:
[----:B------:R-:W-:Y:S01]  /*1ba70*/  IMAD.MOV.U32 R13, RZ, RZ, R109 ;  /* 0x000000ffff0d7224 */ /* 0x000fe200078e006d */
[----:B------:R-:W-:Y:S01]  /*1ba80*/  MOV R15, 0xffffffff ;  /* 0xffffffff000f7802 */ /* 0x000fe20000000f00 */
[----:B------:R-:W-:Y:S01]  /*1ba90*/  IMAD.MOV.U32 R12, RZ, RZ, 0x2 ;  /* 0x00000002ff0c7424 */ /* 0x000fe200078e00ff */
[----:B------:R-:W-:Y:S01]  /*1baa0*/  MOV R59, R14 ;  /* 0x0000000e003b7202 */ /* 0x000fe20000000f00 */
[----:B------:R-:W-:-:S07]  /*1bab0*/  IMAD.MOV.U32 R11, RZ, RZ, 0x181f ;  /* 0x0000181fff0b7424 */ /* 0x000fce00078e00ff */
[----:B------:R-:W-:Y:S05]  /*1bac0*/  WARPSYNC.COLLECTIVE R15, `(.L_x_819) ;  /* 0x000000000f087348 */ /* 0x000fea0003c00000 */
[----:B------:R0:W1:Y:S02]  /*1bad0*/  SHFL.IDX P6, R14, R13, R12, R11 ;  /* 0x0000000c0d0e7389 */ /* 0x00006400000c000b */
[----:B01----:R-:W-:Y:S01]  /*1bae0*/  ENDCOLLECTIVE ;  /* 0x000000000000791b */ /* 0x003fe20003800000 */
.L_x_819:
[----:B------:R-:W-:Y:S01]  /*1baf0*/  IMAD.MOV.U32 R58, RZ, RZ, R14 ;  /* 0x000000ffff3a7224 */ /* 0x000fe200078e000e */
[----:B------:R-:W-:Y:S06]  /*1bb00*/  BRA `(.L_x_820) ;  /* 0xfffffe84006c7947 */ /* 0x000fec000383ffff */
.L_x_530:
        /* <DEDUP_REMOVED lines=8> */
.L_x_822:
[----:B------:R-:W-:Y:S05]  /*1bb90*/  BSYNC B1 ;  /* 0x0000000000017941 */ /* 0x000fea0003800000 */
.L_x_821:
        /* <DEDUP_REMOVED lines=8> */
.L_x_823:
[----:B------:R-:W-:Y:S01]  /*1bc20*/  IMAD.MOV.U32 R109, RZ, RZ, R14 ;  /* 0x000000ffff6d7224 */ /* 0x000fe200078e000e */
[----:B------:R-:W-:Y:S06]  /*1bc30*/  BRA `(.L_x_824) ;  /* 0xfffffe8800d07947 */ /* 0x000fec000383ffff */
.L_x_542:
[----:B-1----:R1:W2:Y:S02]  /*1bc40*/  SYNCS.PHASECHK.TRANS64.TRYWAIT P4, [R90+URZ+0x28890], R103 ;  /* 0x028890675a0075a7 */ /* 0x0022a4000808017f */
[----:B--2---:R-:W-:Y:S05]  /*1bc50*/  @!P4 NANOSLEEP.SYNCS 0x989680 ;  /* 0x009896800000c95d */ /* 0x004fea0003900000 */
[----:B------:R-:W2:Y:S02]  /*1bc60*/  @!P4 SYNCS.PHASECHK.TRANS64 P4, [R90+URZ+0x28890], R103 ;  /* 0x028890675a00c5a7 */ /* 0x000ea4000808007f */
[----:B--2---:R-:W-:Y:S05]  /*1bc70*/  @!P4 BRA `(.L_x_542) ;  /* 0xfffffffc00f0c947 */ /* 0x004fea000383ffff */
[----:B------:R-:W-:Y:S05]  /*1bc80*/  BRA `(.L_x_825) ;  /* 0xfffffe9800b07947 */ /* 0x000fea000383ffff */
.L_x_543:
[----:B------:R-:W-:Y:S01]  /*1bc90*/  BSSY B1, `(.L_x_826) ;  /* 0x0000008000017945 */ /* 0x000fe20003800000 */
[----:B------:R-:W-:Y:S01]  /*1bca0*/  MOV R13, R108 ;  /* 0x0000006c000d7202 */ /* 0x000fe20000000f00 */
[----:B------:R-:W-:Y:S02]  /*1bcb0*/  IMAD.MOV.U32 R12, RZ, RZ, RZ ;  /* 0x000000ffff0c7224 */ /* 0x000fe400078e00ff */
[----:B------:R-:W-:Y:S02]  /*1bcc0*/  IMAD.MOV.U32 R11, RZ, RZ, 0x181f ;  /* 0x0000181fff0b7424 */ /* 0x000fe400078e00ff */
[----:B------:R-:W-:-:S07]  /*1bcd0*/  IMAD.MOV.U32 R15, RZ, RZ, -0x1 ;  /* 0xffffffffff0f7424 */ /* 0x000fce00078e00ff */
[----:B-1----:R-:W-:Y:S05]  /*1bce0*/  WARPSYNC.COLLECTIVE R15, `(.L_x_827) ;  /* 0x000000000f087348 */ /* 0x002fea0003c00000 */
[----:B------:R0:W2:Y:S02]  /*1bcf0*/  SHFL.IDX P6, R14, R13, R12, R11 ;  /* 0x0000000c0d0e7389 */ /* 0x0000a400000c000b */
[----:B012---:R-:W-:Y:S01]  /*1bd00*/  ENDCOLLECTIVE ;  /* 0x000000000000791b */ /* 0x007fe20003800000 */
.L_x_827:
[----:B------:R-:W-:Y:S05]  /*1bd10*/  BSYNC B1 ;  /* 0x0000000000017941 */ /* 0x000fea0003800000 */
.L_x_826:
        /* <DEDUP_REMOVED lines=8> */
.L_x_828:
[----:B------:R-:W-:Y:S01]  /*1bda0*/  IMAD.MOV.U32 R106, RZ, RZ, R14 ;  /* 0x000000ffff6a7224 */ /* 0x000fe200078e000e */
[----:B------:R-:W-:Y:S06]  /*1bdb0*/  BRA `(.L_x_829) ;  /* 0xfffffe98007c7947 */ /* 0x000fec000383ffff */
.L_x_548:
[----:B------:R-:W-:Y:S01]  /*1bdc0*/  BSSY B1, `(.L_x_830) ;  /* 0x0000008000017945 */ /* 0x000fe20003800000 */
[----:B----4-:R-:W-:Y:S01]  /*1bdd0*/  IMAD.MOV.U32 R13, RZ, RZ, R108 ;  /* 0x000000ffff0d7224 */ /* 0x010fe200078e006c */
[----:B------:R-:W-:Y:S01]  /*1bde0*/  MOV R11, 0x181f ;  /* 0x0000181f000b7802 */ /* 0x000fe20000000f00 */
[----:B------:R-:W-:Y:S02]  /*1bdf0*/  IMAD.MOV.U32 R12, RZ, RZ, 0x1 ;  /* 0x00000001ff0c7424 */ /* 0x000fe400078e00ff */
[----:B------:R-:W-:-:S07]  /*1be00*/  IMAD.MOV.U32 R15, RZ, RZ, -0x1 ;  /* 0xffffffffff0f7424 */ /* 0x000fce00078e00ff */
[----:B0123--:R-:W-:Y:S05]  /*1be10*/  WARPSYNC.COLLECTIVE R15, `(.L_x_831) ;  /* 0x000000000f087348 */ /* 0x00ffea0003c00000 */
[----:B------:R4:W0:Y:S02]  /*1be20*/  SHFL.IDX P6, R14, R13, R12, R11 ;  /* 0x0000000c0d0e7389 */ /* 0x00082400000c000b */
[----:B01234-:R-:W-:Y:S01]  /*1be30*/  ENDCOLLECTIVE ;  /* 0x000000000000791b */ /* 0x01ffe20003800000 */
.L_x_831:
[----:B------:R-:W-:Y:S05]  /*1be40*/  BSYNC B1 ;  /* 0x0000000000017941 */ /* 0x000fea0003800000 */
.L_x_830:
        /* <DEDUP_REMOVED lines=8> */
.L_x_832:
[----:B------:R-:W-:Y:S01]  /*1bed0*/  IMAD.MOV.U32 R46, RZ, RZ, R14 ;  /* 0x000000ffff2e7224 */ /* 0x000fe200078e000e */
[----:B------:R-:W-:Y:S06]  /*1bee0*/  BRA `(.L_x_833) ;  /* 0xfffffea000147947 */ /* 0x000fec000383ffff */
.L_x_553:
[----:B------:R-:W-:Y:S01]  /*1bef0*/  BSSY B1, `(.L_x_834) ;  /* 0x0000008000017945 */ /* 0x000fe20003800000 */
[----:B0---4-:R-:W-:Y:S01]  /*1bf00*/  MOV R13, R108 ;  /* 0x0000006c000d7202 */ /* 0x011fe20000000f00 */
[----:B------:R-:W-:Y:S01]  /*1bf10*/  IMAD.MOV.U32 R12, RZ, RZ, 0x2 ;  /* 0x00000002ff0c7424 */ /* 0x000fe200078e00ff */
[----:B------:R-:W-:Y:S01]  /*1bf20*/  MOV R15, 0xffffffff ;  /* 0xffffffff000f7802 */ /* 0x000fe20000000f00 */
[----:B------:R-:W-:-:S07]  /*1bf30*/  IMAD.MOV.U32 R11, RZ, RZ, 0x181f ;  /* 0x0000181fff0b7424 */ /* 0x000fce00078e00ff */
[----:B-123--:R-:W-:Y:S05]  /*1bf40*/  WARPSYNC.COLLECTIVE R15, `(.L_x_835) ;  /* 0x000000000f087348 */ /* 0x00efea0003c00000 */
[----:B------:R0:W4:Y:S02]  /*1bf50*/  SHFL.IDX P6, R14, R13, R12, R11 ;  /* 0x0000000c0d0e7389 */ /* 0x00012400000c000b */
[----:B01234-:R-:W-:Y:S01]  /*1bf60*/  ENDCOLLECTIVE ;  /* 0x000000000000791b */ /* 0x01ffe20003800000 */
.L_x_835:
[----:B------:R-:W-:Y:S05]  /*1bf70*/  BSYNC B1 ;  /* 0x0000000000017941 */ /* 0x000fea0003800000 */
.L_x_834:
        /* <DEDUP_REMOVED lines=8> */
.L_x_836:
[----:B------:R-:W-:Y:S01]  /*1c000*/  MOV R46, R14 ;  /* 0x0000000e002e7202 */ /* 0x000fe20000000f00 */
[----:B------:R-:W-:Y:S06]  /*1c010*/  BRA `(.L_x_837) ;  /* 0xfffffea400b87947 */ /* 0x000fec000383ffff */
.L_x_558:
        /* <DEDUP_REMOVED lines=8> */
.L_x_839:
[----:B------:R-:W-:Y:S05]  /*1c0a0*/  BSYNC B1 ;  /* 0x0000000000017941 */ /* 0x000fea0003800000 */
.L_x_838:
[----:B------:R-:W-:Y:S01]  /*1c0b0*/  MOV R13, R109 ;  /* 0x0000006d000d7202 */ /* 0x000fe20000000f00 */
[----:B------:R-:W-:Y:S01]  /*1c0c0*/  IMAD.MOV.U32 R12, RZ, RZ, 0x3 ;  /* 0x00000003ff0c7424 */ /* 0x000fe200078e00ff */
[----:B------:R-:W-:Y:S01]  /*1c0d0*/  MOV R15, 0xffffffff ;  /* 0xffffffff000f7802 */ /* 0x000fe20000000f00 */
[----:B------:R-:W-:Y:S02]  /*1c0e0*/  IMAD.MOV.U32 R11, RZ, RZ, 0x181f ;  /* 0x0000181fff0b7424 */ /* 0x000fe400078e00ff */
[----:B------:R-:W-:-:S07]  /*1c0f0*/  IMAD.MOV.U32 R108, RZ, RZ, R14 ;  /* 0x000000ffff6c7224 */ /* 0x000fce00078e000e */
[----:B------:R-:W-:Y:S05]  /*1c100*/  WARPSYNC.COLLECTIVE R15, `(.L_x_840) ;  /* 0x000000000f087348 */ /* 0x000fea0003c00000 */
[----:B------:R0:W1:Y:S02]  /*1c110*/  SHFL.IDX P6, R14, R13, R12, R11 ;  /* 0x0000000c0d0e7389 */ /* 0x00006400000c000b */
[----:B01----:R-:W-:Y:S01]  /*1c120*/  ENDCOLLECTIVE ;  /* 0x000000000000791b */ /* 0x003fe20003800000 */
.L_x_840:
[----:B------:R-:W-:Y:S01]  /*1c130*/  IMAD.MOV.U32 R109, RZ, RZ, R14 ;  /* 0x000000ffff6d7224 */ /* 0x000fe200078e000e */
[----:B------:R-:W-:Y:S06]  /*1c140*/  BRA `(.L_x_841) ;  /* 0xfffffeac00587947 */ /* 0x000fec000383ffff */
.L_x_563:
[----:B0-----:R0:W1:Y:S02]  /*1c150*/  SYNCS.PHASECHK.TRANS64.TRYWAIT P3, [R90+URZ+0x28890], R103 ;  /* 0x028890675a0075a7 */ /* 0x001064000806017f */
[----:B-1----:R-:W-:Y:S05]  /*1c160*/  @!P3 NANOSLEEP.SYNCS 0x989680 ;  /* 0x009896800000b95d */ /* 0x002fea0003900000 */
[----:B------:R-:W1:Y:S02]  /*1c170*/  @!P3 SYNCS.PHASECHK.TRANS64 P3, [R90+URZ+0x28890], R103 ;  /* 0x028890675a00b5a7 */ /* 0x000e64000806007f */
[----:B-1----:R-:W-:Y:S05]  /*1c180*/  @!P3 BRA `(.L_x_563) ;  /* 0xfffffffc00f0b947 */ /* 0x002fea000383ffff */
[----:B------:R-:W-:Y:S05]  /*1c190*/  BRA `(.L_x_842) ;  /* 0xfffffeb400507947 */ /* 0x000fea000383ffff */
.L_x_564:
[----:B------:R-:W-:Y:S01]  /*1c1a0*/  BSSY B1, `(.L_x_843) ;  /* 0x0000008000017945 */ /* 0x000fe20003800000 */
[----:B------:R-:W-:Y:S01]  /*1c1b0*/  IMAD.MOV.U32 R13, RZ, RZ, R45 ;  /* 0x000000ffff0d7224 */ /* 0x000fe200078e002d */
[----:B------:R-:W-:Y:S01]  /*1c1c0*/  MOV R12, RZ ;  /* 0x000000ff000c7202 */ /* 0x000fe20000000f00 */
[----:B------:R-:W-:Y:S02]  /*1c1d0*/  IMAD.MOV.U32 R11, RZ, RZ, 0x181f ;  /* 0x0000181fff0b7424 */ /* 0x000fe400078e00ff */
[----:B------:R-:W-:-:S07]  /*1c1e0*/  IMAD.MOV.U32 R15, RZ, RZ, -0x1 ;  /* 0xffffffffff0f7424 */ /* 0x000fce00078e00ff */
[----:B0-----:R-:W-:Y:S05]  /*1c1f0*/  WARPSYNC.COLLECTIVE R15, `(.L_x_844) ;  /* 0x000000000f087348 */ /* 0x001fea0003c00000 */
[----:B------:R1:W2:Y:S02]  /*1c200*/  SHFL.IDX P6, R14, R13, R12, R11 ;  /* 0x0000000c0d0e7389 */ /* 0x0002a400000c000b */
[----:B012---:R-:W-:Y:S01]  /*1c210*/  ENDCOLLECTIVE ;  /* 0x000000000000791b */ /* 0x007fe20003800000 */
.L_x_844:
[----:B------:R-:W-:Y:S05]  /*1c220*/  BSYNC B1 ;  /* 0x0000000000017941 */ /* 0x000fea0003800000 */
.L_x_843:
[----:B------:R-:W-:Y:S01]  /*1c230*/  IMAD.MOV.U32 R13, RZ, RZ, R44 ;  /* 0x000000ffff0d7224 */ /* 0x000fe200078e002c */
[----:B------:R-:W-:Y:S01]  /*1c240*/  MOV R11, 0x181f ;  /* 0x0000181f000b7802 */ /* 0x000fe20000000f00 */
[----:B------:R-:W-:Y:S01]  /*1c250*/  IMAD.MOV.U32 R12, RZ, RZ, RZ ;  /* 0x000000ffff0c7224 */ /* 0x000fe200078e00ff */
[----:B------:R-:W-:Y:S01]  /*1c260*/  MOV R41, R14 ;  /* 0x0000000e00297202 */ /* 0x000fe20000000f00 */
[----:B------:R-:W-:-:S07]  /*1c270*/  IMAD.MOV.U32 R15, RZ, RZ, -0x1 ;  /* 0xffffffffff0f7424 */ /* 0x000fce00078e00ff */
[----:B------:R-:W-:Y:S05]  /*1c280*/  WARPSYNC.COLLECTIVE R15, `(.L_x_845) ;  /* 0x000000000f087348 */ /* 0x000fea0003c00000 */
[----:B------:R0:W1:Y:S02]  /*1c290*/  SHFL.IDX P6, R14, R13, R12, R11 ;  /* 0x0000000c0d0e7389 */ /* 0x00006400000c000b */
[----:B01----:R-:W-:Y:S01]  /*1c2a0*/  ENDCOLLECTIVE ;  /* 0x000000000000791b */ /* 0x003fe20003800000 */
.L_x_845:
[----:B------:R-:W-:Y:S05]  /*1c2b0*/  BRA `(.L_x_846) ;  /* 0xfffffeb400707947 */ /* 0x000fea000383ffff */
.L_x_567:
[----:B------:R-:W-:Y:S01]  /*1c2c0*/  BSSY B1, `(.L_x_847) ;  /* 0x0000008000017945 */ /* 0x000fe20003800000 */
[----:B----4-:R-:W-:Y:S01]  /*1c2d0*/  IMAD.MOV.U32 R13, RZ, RZ, R45 ;  /* 0x000000ffff0d7224 */ /* 0x010fe200078e002d */
[----:B------:R-:W-:Y:S01]  /*1c2e0*/  MOV R12, 0x1 ;  /* 0x00000001000c7802 */ /* 0x000fe20000000f00 */
[----:B------:R-:W-:Y:S02]  /*1c2f0*/  IMAD.MOV.U32 R11, RZ, RZ, 0x181f ;  /* 0x0000181fff0b7424 */ /* 0x000fe400078e00ff */
[----:B------:R-:W-:-:S07]  /*1c300*/  IMAD.MOV.U32 R15, RZ, RZ, -0x1 ;  /* 0xffffffffff0f7424 */ /* 0x000fce00078e00ff */
[----:B0123--:R-:W-:Y:S05]  /*1c310*/  WARPSYNC.COLLECTIVE R15, `(.L_x_848) ;  /* 0x000000000f087348 */ /* 0x00ffea0003c00000 */
[----:B---3--:R3:W4:Y:S02]  /*1c320*/  SHFL.IDX P6, R14, R13, R12, R11 ;  /* 0x0000000c0d0e7389 */ /* 0x00872400000c000b */
[----:B01234-:R-:W-:Y:S01]  /*1c330*/  ENDCOLLECTIVE ;  /* 0x000000000000791b */ /* 0x01ffe20003800000 */
.L_x_848:
[----:B------:R-:W-:Y:S05]  /*1c340*/  BSYNC B1 ;  /* 0x0000000000017941 */ /* 0x000fea0003800000 */
.L_x_847:
[----:B------:R-:W-:Y:S01]  /*1c350*/  IMAD.MOV.U32 R13, RZ, RZ, R44 ;  /* 0x000000ffff0d7224 */ /* 0x000fe200078e002c */
[----:B------:R-:W-:Y:S01]  /*1c360*/  MOV R11, 0x181f ;  /* 0x0000181f000b7802 */ /* 0x000fe20000000f00 */
[----:B------:R-:W-:Y:S01]  /*1c370*/  IMAD.MOV.U32 R12, RZ, RZ, 0x1 ;  /* 0x00000001ff0c7424 */ /* 0x000fe200078e00ff */
[----:B------:R-:W-:Y:S01]  /*1c380*/  MOV R41, R14 ;  /* 0x0000000e00297202 */ /* 0x000fe20000000f00 */
[----:B------:R-:W-:-:S07]  /*1c390*/  IMAD.MOV.U32 R15, RZ, RZ, -0x1 ;  /* 0xffffffffff0f7424 */ /* 0x000fce00078e00ff */
[----:B------:R-:W-:Y:S05]  /*1c3a0*/  WARPSYNC.COLLECTIVE R15, `(.L_x_849) ;  /* 0x000000000f087348 */ /* 0x000fea0003c00000 */
[----:B------:R0:W1:Y:S02]  /*1c3b0*/  SHFL.IDX P6, R14, R13, R12, R11 ;  /* 0x0000000c0d0e7389 */ /* 0x00006400000c000b */
[----:B01----:R-:W-:Y:S01]  /*1c3c0*/  ENDCOLLECTIVE ;  /* 0x000000000000791b */ /* 0x003fe20003800000 */
.L_x_849:
[----:B------:R-:W-:Y:S05]  /*1c3d0*/  BRA `(.L_x_850) ;  /* 0xfffffeb400707947 */ /* 0x000fea000383ffff */
.L_x_570:
[----:B------:R-:W-:Y:S01]  /*1c3e0*/  BSSY B1, `(.L_x_851) ;  /* 0x0000008000017945 */ /* 0x000fe20003800000 */
[----:B---3--:R-:W-:Y:S01]  /*1c3f0*/  IMAD.MOV.U32 R13, RZ, RZ, R45 ;  /* 0x000000ffff0d7224 */ /* 0x008fe200078e002d */
[----:B------:R-:W-:Y:S01]  /*1c400*/  MOV R12, 0x2 ;  /* 0x00000002000c7802 */ /* 0x000fe20000000f00 */
[----:B------:R-:W-:Y:S02]  /*1c410*/  IMAD.MOV.U32 R11, RZ, RZ, 0x181f ;  /* 0x0000181fff0b7424 */ /* 0x000fe400078e00ff */
[----:B------:R-:W-:-:S07]  /*1c420*/  IMAD.MOV.U32 R15, RZ, RZ, -0x1 ;  /* 0xffffffffff0f7424 */ /* 0x000fce00078e00ff */
[----:B012-4-:R-:W-:Y:S05]  /*1c430*/  WARPSYNC.COLLECTIVE R15, `(.L_x_852) ;  /* 0x000000000f087348 */ /* 0x017fea0003c00000 */
[----:B------:R3:W0:Y:S02]  /*1c440*/  SHFL.IDX P6, R14, R13, R12, R11 ;  /* 0x0000000c0d0e7389 */ /* 0x00062400000c000b */
[----:B01234-:R-:W-:Y:S01]  /*1c450*/  ENDCOLLECTIVE ;  /* 0x000000000000791b */ /* 0x01ffe20003800000 */
.L_x_852:
[----:B------:R-:W-:Y:S05]  /*1c460*/  BSYNC B1 ;  /* 0x0000000000017941 */ /* 0x000fea0003800000 */
.L_x_851:
        /* <DEDUP_REMOVED lines=8> */
.L_x_853:
[----:B------:R-:W-:Y:S05]  /*1c4f0*/  BRA `(.L_x_854) ;  /* 0xfffffeb400747947 */ /* 0x000fea000383ffff */
.L_x_573:
[----:B------:R-:W-:Y:S01]  /*1c500*/  BSSY B1, `(.L_x_855) ;  /* 0x0000008000017945 */ /* 0x000fe20003800000 */
[----:B0-----:R-:W-:Y:S01]  /*1c510*/  IMAD.MOV.U32 R13, RZ, RZ, R45 ;  /* 0x000000ffff0d7224 */ /* 0x001fe200078e002d */
[----:B------:R-:W-:Y:S01]  /*1c520*/  MOV R12, 0x3 ;  /* 0x00000003000c7802 */ /* 0x000fe20000000f00 */
[----:B------:R-:W-:Y:S02]  /*1c530*/  IMAD.MOV.U32 R11, RZ, RZ, 0x181f ;  /* 0x0000181fff0b7424 */ /* 0x000fe400078e00ff */
[----:B------:R-:W-:-:S07]  /*1c540*/  IMAD.MOV.U32 R15, RZ, RZ, -0x1 ;  /* 0xffffffffff0f7424 */ /* 0x000fce00078e00ff */
[----:B-1234-:R-:W-:Y:S05]  /*1c550*/  WARPSYNC.COLLECTIVE R15, `(.L_x_856) ;  /* 0x000000000f087348 */ /* 0x01efea0003c00000 */
[----:B------:R0:W0:Y:S02]  /*1c560*/  SHFL.IDX P6, R14, R13, R12, R11 ;  /* 0x0000000c0d0e7389 */ /* 0x00002400000c000b */
[----:B01234-:R-:W-:Y:S01]  /*1c570*/  ENDCOLLECTIVE ;  /* 0x000000000000791b */ /* 0x01ffe20003800000 */
.L_x_856:
[----:B------:R-:W-:Y:S05]  /*1c580*/  BSYNC B1 ;  /* 0x0000000000017941 */ /* 0x000fea0003800000 */
.L_x_855:
        /* <DEDUP_REMOVED lines=8> */
.L_x_857:
[----:B------:R-:W-:Y:S05]  /*1c610*/  BRA `(.L_x_858) ;  /* 0xfffffeb400787947 */ /* 0x000fea000383ffff */
.L_x_577:
[----:B------:R0:W0:Y:S02]  /*1c620*/  SYNCS.PHASECHK.TRANS64.TRYWAIT P4, [R90+URZ+0x288b0], R103 ;  /* 0x0288b0675a0075a7 */ /* 0x000024000808017f */
[----:B0-----:R-:W-:Y:S05]  /*1c630*/  @!P4 NANOSLEEP.SYNCS 0x989680 ;  /* 0x009896800000c95d */ /* 0x001fea0003900000 */
[----:B------:R-:W0:Y:S02]  /*1c640*/  @!P4 SYNCS.PHASECHK.TRANS64 P4, [R90+URZ+0x288b0], R103 ;  /* 0x0288b0675a00c5a7 */ /* 0x000e24000808007f */
[----:B0-----:R-:W-:Y:S05]  /*1c650*/  @!P4 BRA `(.L_x_577) ;  /* 0xfffffffc00f0c947 */ /* 0x001fea000383ffff */
[----:B------:R-:W-:Y:S05]  /*1c660*/  BRA `(.L_x_859) ;  /* 0xfffffeb400f47947 */ /* 0x000fea000383ffff */
.L_x_591:
[----:B------:R-:W0:Y:S01]  /*1c670*/  S2R R6, SR_TID.X ;  /* 0x0000000000067919 */ /* 0x000e220000002100 */
[----:B------:R-:W-:Y:S01]  /*1c680*/  BSSY B0, `(.L_x_860) ;  /* 0x000000c000007945 */ /* 0x000fe20003800000 */
[----:B------:R-:W-:Y:S01]  /*1c690*/  IMAD.MOV.U32 R12, RZ, RZ, RZ ;  /* 0x000000ffff0c7224 */ /* 0x000fe200078e00ff */
[----:B------:R-:W-:Y:S01]  /*1c6a0*/  MOV R15, 0xffffffff ;  /* 0xffffffff000f7802 */ /* 0x000fe20000000f00 */
[----:B------:R-:W-:Y:S02]  /*1c6b0*/  IMAD.MOV.U32 R11, RZ, RZ, 0x1f ;  /* 0x0000001fff0b7424 */ /* 0x000fe400078e00ff */
[----:B0-----:R-:W-:-:S05]  /*1c6c0*/  VIADD R6, R6, 0xffffff80 ;  /* 0xffffff8006067836 */ /* 0x001fca0000000000 */
[----:B------:R-:W-:-:S04]  /*1c6d0*/  SHF.R.S32.HI R5, RZ, 0x1f, R6 ;  /* 0x0000001fff057819 */ /* 0x000fc80000011406 */
[----:B------:R-:W-:-:S04]  /*1c6e0*/  LEA.HI R5, R5, R6, RZ, 0x7 ;  /* 0x0000000605057211 */ /* 0x000fc800078f38ff */
[----:B------:R-:W-:-:S04]  /*1c6f0*/  SHF.R.S32.HI R5, RZ, 0x7, R5 ;  /* 0x00000007ff057819 */ /* 0x000fc80000011405 */
[----:B--2---:R-:W-:-:S07]  /*1c700*/  MOV R13, R5 ;  /* 0x00000005000d7202 */ /* 0x004fce0000000f00 */
[----:B-----5:R-:W-:Y:S05]  /*1c710*/  WARPSYNC.COLLECTIVE R15, `(.L_x_861) ;  /* 0x000000000f087348 */ /* 0x020fea0003c00000 */
[----:B------:R0:W1:Y:S02]  /*1c720*/  SHFL.IDX P6, R14, R13, R12, R11 ;  /* 0x0000000c0d0e7389 */ /* 0x00006400000c000b */
[----:B01---5:R-:W-:Y:S01]  /*1c730*/  ENDCOLLECTIVE ;  /* 0x000000000000791b */ /* 0x023fe20003800000 */
.L_x_861:
[----:B------:R-:W-:Y:S05]  /*1c740*/  BSYNC B0 ;  /* 0x0000000000007941 */ /* 0x000fea0003800000 */
.L_x_860:
[----:B------:R-:W-:Y:S01]  /*1c750*/  IMAD.MOV.U32 R195, RZ, RZ, R14 ;  /* 0x000000ffffc37224 */ /* 0x000fe200078e000e */
[----:B------:R-:W-:Y:S06]  /*1c760*/  BRA `(.L_x_862) ;  /* 0xfffffec000a87947 */ /* 0x000fec000383ffff */
.L_x_601:
[----:B------:R-:W-:Y:S01]  /*1c770*/  BSSY B1, `(.L_x_863) ;  /* 0x0000008000017945 */ /* 0x000fe20003800000 */
[----:B--2---:R-:W-:Y:S01]  /*1c780*/  IMAD.MOV.U32 R13, RZ, RZ, R26 ;  /* 0x000000ffff0d7224 */ /* 0x004fe200078e001a */
[----:B------:R-:W-:Y:S01]  /*1c790*/  MOV R12, RZ ;  /* 0x000000ff000c7202 */ /* 0x000fe20000000f00 */
[----:B------:R-:W-:Y:S02]  /*1c7a0*/  IMAD.MOV.U32 R11, RZ, RZ, 0x181f ;  /* 0x0000181fff0b7424 */ /* 0x000fe400078e00ff */
[----:B------:R-:W-:-:S07]  /*1c7b0*/  IMAD.MOV.U32 R15, RZ, RZ, -0x1 ;  /* 0xffffffffff0f7424 */ /* 0x000fce00078e00ff */
[----:B------:R-:W-:Y:S05]  /*1c7c0*/  WARPSYNC.COLLECTIVE R15, `(.L_x_864) ;  /* 0x000000000f087348 */ /* 0x000fea0003c00000 */
[----:B------:R0:W1:Y:S02]  /*1c7d0*/  SHFL.IDX P6, R14, R13, R12, R11 ;  /* 0x0000000c0d0e7389 */ /* 0x00006400000c000b */
[----:B01----:R-:W-:Y:S01]  /*1c7e0*/  ENDCOLLECTIVE ;  /* 0x000000000000791b */ /* 0x003fe20003800000 */
.L_x_864:
[----:B------:R-:W-:Y:S05]  /*1c7f0*/  BSYNC B1 ;  /* 0x0000000000017941 */ /* 0x000fea0003800000 */
.L_x_863:
        /* <DEDUP_REMOVED lines=8> */
.L_x_865:
[----:B------:R-:W-:Y:S01]  /*1c880*/  MOV R13, R28 ;  /* 0x0000001c000d7202 */ /* 0x000fe20000000f00 */
[----:B------:R-:W-:-:S07]  /*1c890*/  IMAD.MOV.U32 R3, RZ, RZ, R14 ;  /* 0x000000ffff037224 */ /* 0x000fce00078e000e */
[----:B------:R-:W-:Y:S05]  /*1c8a0*/  WARPSYNC.COLLECTIVE R15, `(.L_x_866) ;  /* 0x000000000f087348 */ /* 0x000fea0003c00000 */
[----:B------:R0:W1:Y:S02]  /*1c8b0*/  SHFL.IDX P6, R14, R13, R12, R11 ;  /* 0x0000000c0d0e7389 */ /* 0x00006400000c000b */
[----:B01----:R-:W-:Y:S01]  /*1c8c0*/  ENDCOLLECTIVE ;  /* 0x000000000000791b */ /* 0x003fe20003800000 */
.L_x_866:
[----:B------:R-:W-:Y:S02]  /*1c8d0*/  IMAD.MOV.U32 R13, RZ, RZ, R27 ;  /* 0x000000ffff0d7224 */ /* 0x000fe400078e001b */
[----:B------:R-:W-:-:S07]  /*1c8e0*/  IMAD.MOV.U32 R4, RZ, RZ, R14 ;  /* 0x000000ffff047224 */ /* 0x000fce00078e000e */
[----:B------:R-:W-:Y:S05]  /*1c8f0*/  WARPSYNC.COLLECTIVE R15, `(.L_x_867) ;  /* 0x000000000f087348 */ /* 0x000fea0003c00000 */
[----:B------:R0:W1:Y:S02]  /*1c900*/  SHFL.IDX P6, R14, R13, R12, R11 ;  /* 0x0000000c0d0e7389 */ /* 0x00006400000c000b */
[----:B01----:R-:W-:Y:S01]  /*1c910*/  ENDCOLLECTIVE ;  /* 0x000000000000791b */ /* 0x003fe20003800000 */
.L_x_867:
[----:B------:R-:W-:Y:S05]  /*1c920*/  BRA `(.L_x_868) ;  /* 0xfffffec400a87947 */ /* 0x000fea000383ffff */
.L_x_605:
[----:B0-----:R0:W1:Y:S02]  /*1c930*/  SYNCS.PHASECHK.TRANS64.TRYWAIT P0, [R156+URZ+0x28800], R5 ;  /* 0x028800059c0075a7 */ /* 0x001064000800017f */
[----:B-1----:R-:W-:Y:S05]  /*1c940*/  @!P0 NANOSLEEP.SYNCS 0x989680 ;  /* 0x009896800000895d */ /* 0x002fea0003900000 */
[----:B------:R-:W1:Y:S02]  /*1c950*/  @!P0 SYNCS.PHASECHK.TRANS64 P0, [R156+URZ+0x28800], R5 ;  /* 0x028800059c0085a7 */ /* 0x000e64000800007f */
[----:B-1----:R-:W-:Y:S05]  /*1c960*/  @!P0 BRA `(.L_x_605) ;  /* 0xfffffffc00f08947 */ /* 0x002fea000383ffff */
[----:B------:R-:W-:Y:S05]  /*1c970*/  BRA `(.L_x_869) ;  /* 0xfffffec800987947 */ /* 0x000fea000383ffff */
.L_x_621:
[----:B------:R-:W-:Y:S01]  /*1c980*/  BSSY B1, `(.L_x_870) ;  /* 0x0000008000017945 */ /* 0x000fe20003800000 */
[----:B--2---:R-:W-:Y:S01]  /*1c990*/  MOV R13, R26 ;  /* 0x0000001a000d7202 */ /* 0x004fe20000000f00 */
[----:B------:R-:W-:Y:S01]  /*1c9a0*/  IMAD.MOV.U32 R12, RZ, RZ, RZ ;  /* 0x000000ffff0c7224 */ /* 0x000fe200078e00ff */
[----:B------:R-:W-:Y:S01]  /*1c9b0*/  MOV R15, 0xffffffff ;  /* 0xffffffff000f7802 */ /* 0x000fe20000000f00 */
[----:B------:R-:W-:-:S07]  /*1c9c0*/  IMAD.MOV.U32 R11, RZ, RZ, 0x181f ;  /* 0x0000181fff0b7424 */ /* 0x000fce00078e00ff */
[----:B------:R-:W-:Y:S05]  /*1c9d0*/  WARPSYNC.COLLECTIVE R15, `(.L_x_871) ;  /* 0x000000000f087348 */ /* 0x000fea0003c00000 */
[----:B------:R0:W1:Y:S02]  /*1c9e0*/  SHFL.IDX P6, R14, R13, R12, R11 ;  /* 0x0000000c0d0e7389 */ /* 0x00006400000c000b */
[----:B01----:R-:W-:Y:S01]  /*1c9f0*/  ENDCOLLECTIVE ;  /* 0x000000000000791b */ /* 0x003fe20003800000 */
.L_x_871:
[----:B------:R-:W-:Y:S05]  /*1ca00*/  BSYNC B1 ;  /* 0x0000000000017941 */ /* 0x000fea0003800000 */
.L_x_870:
[----:B------:R-:W-:Y:S01]  /*1ca10*/  IMAD.MOV.U32 R13, RZ, RZ, R24 ;  /* 0x000000ffff0d7224 */ /* 0x000fe200078e0018 */
[----:B------:R-:W-:Y:S01]  /*1ca20*/  MOV R12, RZ ;  /* 0x000000ff000c7202 */ /* 0x000fe20000000f00 */
[----:B------:R-:W-:Y:S02]  /*1ca30*/  IMAD.MOV.U32 R11, RZ, RZ, 0x181f ;  /* 0x0000181fff0b7424 */ /* 0x000fe400078e00ff */
[----:B------:R-:W-:Y:S02]  /*1ca40*/  IMAD.MOV.U32 R15, RZ, RZ, -0x1 ;  /* 0xffffffffff0f7424 */ /* 0x000fe400078e00ff */
[----:B------:R-:W-:-:S07]  /*1ca50*/  IMAD.MOV.U32 R0, RZ, RZ, R14 ;  /* 0x000000ffff007224 */ /* 0x000fce00078e000e */
[----:B------:R-:W-:Y:S05]  /*1ca60*/  WARPSYNC.COLLECTIVE R15, `(.L_x_872) ;  /* 0x000000000f087348 */ /* 0x000fea0003c00000 */
[----:B------:R0:W1:Y:S02]  /*1ca70*/  SHFL.IDX P6, R14, R13, R12, R11 ;  /* 0x0000000c0d0e7389 */ /* 0x00006400000c000b */
[----:B01----:R-:W-:Y:S01]  /*1ca80*/  ENDCOLLECTIVE ;  /* 0x000000000000791b */ /* 0x003fe20003800000 */
.L_x_872:
[----:B------:R-:W-:Y:S01]  /*1ca90*/  IMAD.MOV.U32 R13, RZ, RZ, R28 ;  /* 0x000000ffff0d7224 */ /* 0x000fe200078e001c */
[----:B------:R-:W-:-:S07]  /*1caa0*/  MOV R3, R14 ;  /* 0x0000000e00037202 */ /* 0x000fce0000000f00 */
[----:B------:R-:W-:Y:S05]  /*1cab0*/  WARPSYNC.COLLECTIVE R15, `(.L_x_873) ;  /* 0x000000000f087348 */ /* 0x000fea0003c00000 */
[----:B------:R0:W1:Y:S02]  /*1cac0*/  SHFL.IDX P6, R14, R13, R12, R11 ;  /* 0x0000000c0d0e7389 */ /* 0x00006400000c000b */
[----:B01----:R-:W-:Y:S01]  /*1cad0*/  ENDCOLLECTIVE ;  /* 0x000000000000791b */ /* 0x003fe20003800000 */
.L_x_873:
[----:B------:R-:W-:Y:S01]  /*1cae0*/  MOV R13, R27 ;  /* 0x0000001b000d7202 */ /* 0x000fe20000000f00 */
[----:B------:R-:W-:-:S07]  /*1caf0*/  IMAD.MOV.U32 R20, RZ, RZ, R14 ;  /* 0x000000ffff147224 */ /* 0x000fce00078e000e */
[----:B------:R-:W-:Y:S05]  /*1cb00*/  WARPSYNC.COLLECTIVE R15, `(.L_x_874) ;  /* 0x000000000f087348 */ /* 0x000fea0003c00000 */
[----:B------:R0:W1:Y:S02]  /*1cb10*/  SHFL.IDX P6, R14, R13, R12, R11 ;  /* 0x0000000c0d0e7389 */ /* 0x00006400000c000b */
[----:B01----:R-:W-:Y:S01]  /*1cb20*/  ENDCOLLECTIVE ;  /* 0x000000000000791b */ /* 0x003fe20003800000 */
.L_x_874:
[----:B------:R-:W-:Y:S05]  /*1cb30*/  BRA `(.L_x_875) ;  /* 0xfffffedc00bc7947 */ /* 0x000fea000383ffff */
.L_x_625:
[----:B0-----:R0:W1:Y:S02]  /*1cb40*/  SYNCS.PHASECHK.TRANS64.TRYWAIT P4, [R156+URZ+0x28800], R27 ;  /* 0x0288001b9c0075a7 */ /* 0x001064000808017f */
[----:B-1----:R-:W-:Y:S05]  /*1cb50*/  @!P4 NANOSLEEP.SYNCS 0x989680 ;  /* 0x009896800000c95d */ /* 0x002fea0003900000 */
[----:B------:R-:W1:Y:S02]  /*1cb60*/  @!P4 SYNCS.PHASECHK.TRANS64 P4, [R156+URZ+0x28800], R27 ;  /* 0x0288001b9c00c5a7 */ /* 0x000e64000808007f */
[----:B-1----:R-:W-:Y:S05]  /*1cb70*/  @!P4 BRA `(.L_x_625) ;  /* 0xfffffffc00f0c947 */ /* 0x002fea000383ffff */
[----:B------:R-:W-:Y:S05]  /*1cb80*/  BRA `(.L_x_876) ;  /* 0xfffffee000ac7947 */ /* 0x000fea000383ffff */
.L_x_635:
[----:B-1----:R1:W4:Y:S02]  /*1cb90*/  SYNCS.PHASECHK.TRANS64.TRYWAIT P1, [R3+URZ+0x28830], R0 ;  /* 0x02883000030075a7 */ /* 0x002324000802017f */
[----:B----4-:R-:W-:Y:S05]  /*1cba0*/  @!P1 NANOSLEEP.SYNCS 0x989680 ;  /* 0x009896800000995d */ /* 0x010fea0003900000 */
[----:B------:R-:W4:Y:S02]  /*1cbb0*/  @!P1 SYNCS.PHASECHK.TRANS64 P1, [R3+URZ+0x28830], R0 ;  /* 0x02883000030095a7 */ /* 0x000f24000802007f */
[----:B----4-:R-:W-:Y:S05]  /*1cbc0*/  @!P1 BRA `(.L_x_635) ;  /* 0xfffffffc00f09947 */ /* 0x010fea000383ffff */
[----:B------:R-:W-:Y:S05]  /*1cbd0*/  BRA `(.L_x_634) ;  /* 0xfffffef800907947 */ /* 0x000fea000383ffff */
.L_x_642:
[----:B-1----:R1:W2:Y:S02]  /*1cbe0*/  SYNCS.PHASECHK.TRANS64.TRYWAIT P2, [R7+URZ+0x28830], R4 ;  /* 0x02883004070075a7 */ /* 0x0022a4000804017f */
[----:B--2---:R-:W-:Y:S05]  /*1cbf0*/  @!P2 NANOSLEEP.SYNCS 0x989680 ;  /* 0x009896800000a95d */ /* 0x004fea0003900000 */
[----:B------:R-:W2:Y:S02]  /*1cc00*/  @!P2 SYNCS.PHASECHK.TRANS64 P2, [R7+URZ+0x28830], R4 ;  /* 0x028830040700a5a7 */ /* 0x000ea4000804007f */
[----:B--2---:R-:W-:Y:S05]  /*1cc10*/  @!P2 BRA `(.L_x_642) ;  /* 0xfffffffc00f0a947 */ /* 0x004fea000383ffff */
[----:B------:R-:W-:Y:S05]  /*1cc20*/  BRA `(.L_x_641) ;  /* 0xffffff2000147947 */ /* 0x000fea000383ffff */
.L_x_646:
[----:B-1----:R1:W2:Y:S02]  /*1cc30*/  SYNCS.PHASECHK.TRANS64.TRYWAIT P1, [R5+URZ+0x28850], R4 ;  /* 0x02885004050075a7 */ /* 0x0022a4000802017f */
[----:B--2---:R-:W-:Y:S05]  /*1cc40*/  @!P1 NANOSLEEP.SYNCS 0x989680 ;  /* 0x009896800000995d */ /* 0x004fea0003900000 */
[----:B------:R-:W2:Y:S02]  /*1cc50*/  @!P1 SYNCS.PHASECHK.TRANS64 P1, [R5+URZ+0x28850], R4 ;  /* 0x02885004050095a7 */ /* 0x000ea4000802007f */
[----:B--2---:R-:W-:Y:S05]  /*1cc60*/  @!P1 BRA `(.L_x_646) ;  /* 0xfffffffc00f09947 */ /* 0x004fea000383ffff */
[----:B------:R-:W-:Y:S05]  /*1cc70*/  BRA `(.L_x_643) ;  /* 0xffffff2400207947 */ /* 0x000fea000383ffff */
.L_x_653:
[----:B-1----:R1:W2:Y:S02]  /*1cc80*/  SYNCS.PHASECHK.TRANS64.TRYWAIT P1, [R15+URZ+0x28850], R0 ;  /* 0x028850000f0075a7 */ /* 0x0022a4000802017f */
[----:B--2---:R-:W-:Y:S05]  /*1cc90*/  @!P1 NANOSLEEP.SYNCS 0x989680 ;  /* 0x009896800000995d */ /* 0x004fea0003900000 */
[----:B------:R-:W2:Y:S02]  /*1cca0*/  @!P1 SYNCS.PHASECHK.TRANS64 P1, [R15+URZ+0x28850], R0 ;  /* 0x028850000f0095a7 */ /* 0x000ea4000802007f */
[----:B--2---:R-:W-:Y:S05]  /*1ccb0*/  @!P1 BRA `(.L_x_653) ;  /* 0xfffffffc00f09947 */ /* 0x004fea000383ffff */
[----:B------:R-:W-:Y:S05]  /*1ccc0*/  BRA `(.L_x_652) ;  /* 0xffffff4000687947 */ /* 0x000fea000383ffff */
.L_x_659:
[----:B------:R-:W-:Y:S01]  /*1ccd0*/  IMAD.MOV.U32 R13, RZ, RZ, R2 ;  /* 0x000000ffff0d7224 */ /* 0x000fe200078e0002 */
[----:B------:R-:W-:Y:S01]  /*1cce0*/  MOV R11, 0x181f ;  /* 0x0000181f000b7802 */ /* 0x000fe20000000f00 */
[----:B------:R-:W-:Y:S02]  /*1ccf0*/  IMAD.MOV.U32 R12, RZ, RZ, RZ ;  /* 0x000000ffff0c7224 */ /* 0x000fe400078e00ff */
[----:B------:R-:W-:-:S07]  /*1cd00*/  IMAD.MOV.U32 R15, RZ, RZ, -0x1 ;  /* 0xffffffffff0f7424 */ /* 0x000fce00078e00ff */
[----:B-----5:R-:W-:Y:S05]  /*1cd10*/  WARPSYNC.COLLECTIVE R15, `(.L_x_877) ;  /* 0x000000000f087348 */ /* 0x020fea0003c00000 */
[----:B------:R0:W1:Y:S02]  /*1cd20*/  SHFL.IDX P6, R14, R13, R12, R11 ;  /* 0x0000000c0d0e7389 */ /* 0x00006400000c000b */
[----:B01---5:R-:W-:Y:S01]  /*1cd30*/  ENDCOLLECTIVE ;  /* 0x000000000000791b */ /* 0x023fe20003800000 */
.L_x_877:
[----:B------:R-:W-:Y:S01]  /*1cd40*/  MOV R13, R0 ;  /* 0x00000000000d7202 */ /* 0x000fe20000000f00 */
[----:B------:R-:W-:-:S07]  /*1cd50*/  IMAD.MOV.U32 R3, RZ, RZ, R14 ;  /* 0x000000ffff037224 */ /* 0x000fce00078e000e */
[----:B------:R-:W-:Y:S05]  /*1cd60*/  WARPSYNC.COLLECTIVE R15, `(.L_x_878) ;  /* 0x000000000f087348 */ /* 0x000fea0003c00000 */
[----:B------:R0:W1:Y:S02]  /*1cd70*/  SHFL.IDX P6, R14, R13, R12, R11 ;  /* 0x0000000c0d0e7389 */ /* 0x00006400000c000b */
[----:B01----:R-:W-:Y:S01]  /*1cd80*/  ENDCOLLECTIVE ;  /* 0x000000000000791b */ /* 0x003fe20003800000 */
.L_x_878:
[----:B------:R-:W-:Y:S05]  /*1cd90*/  BRA `(.L_x_879) ;  /* 0xffffff5c00407947 */ /* 0x000fea000383ffff */
.L_x_662:
[----:B------:R-:W-:Y:S01]  /*1cda0*/  BSSY B1, `(.L_x_880) ;  /* 0x0000008000017945 */ /* 0x000fe20003800000 */
[----:B------:R-:W-:Y:S01]  /*1cdb0*/  IMAD.MOV.U32 R13, RZ, RZ, R2 ;  /* 0x000000ffff0d7224 */ /* 0x000fe200078e0002 */
[----:B---3--:R-:W-:Y:S01]  /*1cdc0*/  MOV R11, 0x181f ;  /* 0x0000181f000b7802 */ /* 0x008fe20000000f00 */
[----:B------:R-:W-:Y:S02]  /*1cdd0*/  IMAD.MOV.U32 R12, RZ, RZ, 0x1 ;  /* 0x00000001ff0c7424 */ /* 0x000fe400078e00ff */
[----:B------:R-:W-:-:S07]  /*1cde0*/  IMAD.MOV.U32 R15, RZ, RZ, -0x1 ;  /* 0xffffffffff0f7424 */ /* 0x000fce00078e00ff */
[----:B012--5:R-:W-:Y:S05]  /*1cdf0*/  WARPSYNC.COLLECTIVE R15, `(.L_x_881) ;  /* 0x000000000f087348 */ /* 0x027fea0003c00000 */
[----:B--2---:R2:W3:Y:S02]  /*1ce00*/  SHFL.IDX P6, R14, R13, R12, R11 ;  /* 0x0000000c0d0e7389 */ /* 0x0044e400000c000b */
[----:B0123-5:R-:W-:Y:S01]  /*1ce10*/  ENDCOLLECTIVE ;  /* 0x000000000000791b */ /* 0x02ffe20003800000 */
.L_x_881:
[----:B------:R-:W-:Y:S05]  /*1ce20*/  BSYNC B1 ;  /* 0x0000000000017941 */ /* 0x000fea0003800000 */
.L_x_880:
        /* <DEDUP_REMOVED lines=8> */
.L_x_882:
[----:B------:R-:W-:Y:S05]  /*1ceb0*/  BRA `(.L_x_883) ;  /* 0xffffff5c003c7947 */ /* 0x000fea000383ffff */
.L_x_665:
[----:B------:R-:W-:Y:S01]  /*1cec0*/  BSSY B1, `(.L_x_884) ;  /* 0x0000008000017945 */ /* 0x000fe20003800000 */
[----:B------:R-:W-:Y:S01]  /*1ced0*/  IMAD.MOV.U32 R13, RZ, RZ, R2 ;  /* 0x000000ffff0d7224 */ /* 0x000fe200078e0002 */
[----:B------:R-:W-:Y:S01]  /*1cee0*/  MOV R11, 0x181f ;  /* 0x0000181f000b7802 */ /* 0x000fe20000000f00 */
[----:B------:R-:W-:Y:S02]  /*1cef0*/  IMAD.MOV.U32 R12, RZ, RZ, 0x2 ;  /* 0x00000002ff0c7424 */ /* 0x000fe400078e00ff */
[----:B---3--:R-:W-:-:S07]  /*1cf00*/  IMAD.MOV.U32 R15, RZ, RZ, -0x1 ;  /* 0xffffffffff0f7424 */ /* 0x008fce00078e00ff */
[----:B012-4-:R-:W-:Y:S05]  /*1cf10*/  WARPSYNC.COLLECTIVE R15, `(.L_x_885) ;  /* 0x000000000f087348 */ /* 0x017fea0003c00000 */
[----:B--2---:R2:W3:Y:S02]  /*1cf20*/  SHFL.IDX P6, R14, R13, R12, R11 ;  /* 0x0000000c0d0e7389 */ /* 0x0044e400000c000b */
[----:B01234-:R-:W-:Y:S01]  /*1cf30*/  ENDCOLLECTIVE ;  /* 0x000000000000791b */ /* 0x01ffe20003800000 */
.L_x_885:
[----:B------:R-:W-:Y:S05]  /*1cf40*/  BSYNC B1 ;  /* 0x0000000000017941 */ /* 0x000fea0003800000 */
.L_x_884:
        /* <DEDUP_REMOVED lines=8> */
.L_x_886:
[----:B------:R-:W-:Y:S05]  /*1cfd0*/  BRA `(.L_x_887) ;  /* 0xffffff5c003c7947 */ /* 0x000fea000383ffff */
.L_x_668:
        /* <DEDUP_REMOVED lines=8> */
.L_x_889:
[----:B------:R-:W-:Y:S05]  /*1d060*/  BSYNC B1 ;  /* 0x0000000000017941 */ /* 0x000fea0003800000 */
.L_x_888:
        /* <DEDUP_REMOVED lines=8> */
.L_x_890:
[----:B------:R-:W-:Y:S05]  /*1d0f0*/  BRA `(.L_x_891) ;  /* 0xffffff5c003c7947 */ /* 0x000fea000383ffff */
.L_x_670:
[----:B------:R-:W-:Y:S01]  /*1d100*/  IMAD.MOV.U32 R13, RZ, RZ, R2 ;  /* 0x000000ffff0d7224 */ /* 0x000fe200078e0002 */
[----:B------:R-:W-:Y:S01]  /*1d110*/  MOV R11, 0x1c1f ;  /* 0x00001c1f000b7802 */ /* 0x000fe20000000f00 */
[----:B------:R-:W-:Y:S02]  /*1d120*/  IMAD.MOV.U32 R12, RZ, RZ, RZ ;  /* 0x000000ffff0c7224 */ /* 0x000fe400078e00ff */
[----:B------:R-:W-:-:S07]  /*1d130*/  IMAD.MOV.U32 R15, RZ, RZ, -0x1 ;  /* 0xffffffffff0f7424 */ /* 0x000fce00078e00ff */
[----:B------:R-:W-:Y:S05]  /*1d140*/  WARPSYNC.COLLECTIVE R15, `(.L_x_892) ;  /* 0x000000000f087348 */ /* 0x000fea0003c00000 */
[----:B------:R0:W1:Y:S02]  /*1d150*/  SHFL.IDX P6, R14, R13, R12, R11 ;  /* 0x0000000c0d0e7389 */ /* 0x00006400000c000b */
[----:B01----:R-:W-:Y:S01]  /*1d160*/  ENDCOLLECTIVE ;  /* 0x000000000000791b */ /* 0x003fe20003800000 */
.L_x_892:
[----:B------:R-:W-:Y:S01]  /*1d170*/  MOV R13, R0 ;  /* 0x00000000000d7202 */ /* 0x000fe20000000f00 */
[----:B------:R-:W-:-:S07]  /*1d180*/  IMAD.MOV.U32 R3, RZ, RZ, R14 ;  /* 0x000000ffff037224 */ /* 0x000fce00078e000e */
[----:B------:R-:W-:Y:S05]  /*1d190*/  WARPSYNC.COLLECTIVE R15, `(.L_x_893) ;  /* 0x000000000f087348 */ /* 0x000fea0003c00000 */
[----:B------:R0:W1:Y:S02]  /*1d1a0*/  SHFL.IDX P6, R14, R13, R12, R11 ;  /* 0x0000000c0d0e7389 */ /* 0x00006400000c000b */
[----:B01----:R-:W-:Y:S01]  /*1d1b0*/  ENDCOLLECTIVE ;  /* 0x000000000000791b */ /* 0x003fe20003800000 */
.L_x_893:
[----:B------:R-:W-:Y:S05]  /*1d1c0*/  BRA `(.L_x_894) ;  /* 0xffffff60003c7947 */ /* 0x000fea000383ffff */
.L_x_673:
[----:B------:R-:W-:Y:S01]  /*1d1d0*/  BSSY B1, `(.L_x_895) ;  /* 0x0000008000017945 */ /* 0x000fe20003800000 */
[----:B--2---:R-:W-:Y:S01]  /*1d1e0*/  IMAD.MOV.U32 R13, RZ, RZ, R2 ;  /* 0x000000ffff0d7224 */ /* 0x004fe200078e0002 */
[----:B------:R-:W-:Y:S01]  /*1d1f0*/  MOV R11, 0x1c1f ;  /* 0x00001c1f000b7802 */ /* 0x000fe20000000f00 */
[----:B------:R-:W-:Y:S02]  /*1d200*/  IMAD.MOV.U32 R12, RZ, RZ, 0x1 ;  /* 0x00000001ff0c7424 */ /* 0x000fe400078e00ff */
[----:B------:R-:W-:-:S07]  /*1d210*/  IMAD.MOV.U32 R15, RZ, RZ, -0x1 ;  /* 0xffffffffff0f7424 */ /* 0x000fce00078e00ff */
[----:B01----:R-:W-:Y:S05]  /*1d220*/  WARPSYNC.COLLECTIVE R15, `(.L_x_896) ;  /* 0x000000000f087348 */ /* 0x003fea0003c00000 */
[----:B------:R2:W3:Y:S02]  /*1d230*/  SHFL.IDX P6, R14, R13, R12, R11 ;  /* 0x0000000c0d0e7389 */ /* 0x0004e400000c000b */
[----:B0123--:R-:W-:Y:S01]  /*1d240*/  ENDCOLLECTIVE ;  /* 0x000000000000791b */ /* 0x00ffe20003800000 */
.L_x_896:
[----:B------:R-:W-:Y:S05]  /*1d250*/  BSYNC B1 ;  /* 0x0000000000017941 */ /* 0x000fea0003800000 */
.L_x_895:
        /* <DEDUP_REMOVED lines=8> */
.L_x_897:
[----:B------:R-:W-:Y:S05]  /*1d2e0*/  BRA `(.L_x_898) ;  /* 0xffffff6400187947 */ /* 0x000fea000383ffff */
.L_x_677:
[----:B------:R-:W-:Y:S01]  /*1d2f0*/  IMAD.MOV.U32 R13, RZ, RZ, R2 ;  /* 0x000000ffff0d7224 */ /* 0x000fe200078e0002 */
[----:B------:R-:W-:Y:S01]  /*1d300*/  MOV R11, 0x181f ;  /* 0x0000181f000b7802 */ /* 0x000fe20000000f00 */
[----:B------:R-:W-:Y:S02]  /*1d310*/  IMAD.MOV.U32 R12, RZ, RZ, RZ ;  /* 0x000000ffff0c7224 */ /* 0x000fe400078e00ff */
[----:B------:R-:W-:-:S07]  /*1d320*/  IMAD.MOV.U32 R15, RZ, RZ, -0x1 ;  /* 0xffffffffff0f7424 */ /* 0x000fce00078e00ff */
[----:B01----:R-:W-:Y:S05]  /*1d330*/  WARPSYNC.COLLECTIVE R15, `(.L_x_899) ;  /* 0x000000000f087348 */ /* 0x003fea0003c00000 */
[----:B------:R2:W3:Y:S02]  /*1d340*/  SHFL.IDX P6, R14, R13, R12, R11 ;  /* 0x0000000c0d0e7389 */ /* 0x0004e400000c000b */
[----:B0123--:R-:W-:Y:S01]  /*1d350*/  ENDCOLLECTIVE ;  /* 0x000000000000791b */ /* 0x00ffe20003800000 */
.L_x_899:
[----:B------:R-:W-:Y:S01]  /*1d360*/  MOV R13, R0 ;  /* 0x00000000000d7202 */ /* 0x000fe20000000f00 */
[----:B------:R-:W-:-:S07]  /*1d370*/  IMAD.MOV.U32 R3, RZ, RZ, R14 ;  /* 0x000000ffff037224 */ /* 0x000fce00078e000e */
[----:B------:R-:W-:Y:S05]  /*1d380*/  WARPSYNC.COLLECTIVE R15, `(.L_x_900) ;  /* 0x000000000f087348 */ /* 0x000fea0003c00000 */
[----:B------:R0:W1:Y:S02]  /*1d390*/  SHFL.IDX P6, R14, R13, R12, R11 ;  /* 0x0000000c0d0e7389 */ /* 0x00006400000c000b */
[----:B01----:R-:W-:Y:S01]  /*1d3a0*/  ENDCOLLECTIVE ;  /* 0x000000000000791b */ /* 0x003fe20003800000 */
.L_x_900:
[----:B------:R-:W-:Y:S05]  /*1d3b0*/  BRA `(.L_x_901) ;  /* 0xffffff6c00f47947 */ /* 0x000fea000383ffff */
.L_x_680:
[----:B------:R-:W-:Y:S01]  /*1d3c0*/  BSSY B1, `(.L_x_902) ;  /* 0x0000008000017945 */ /* 0x000fe20003800000 */
[----:B------:R-:W-:Y:S01]  /*1d3d0*/  IMAD.MOV.U32 R13, RZ, RZ, R2 ;  /* 0x000000ffff0d7224 */ /* 0x000fe200078e0002 */
[----:B------:R-:W-:Y:S01]  /*1d3e0*/  MOV R11, 0x181f ;  /* 0x0000181f000b7802 */ /* 0x000fe20000000f00 */
[----:B------:R-:W-:Y:S02]  /*1d3f0*/  IMAD.MOV.U32 R12, RZ, RZ, 0x1 ;  /* 0x00000001ff0c7424 */ /* 0x000fe400078e00ff */
[----:B---3--:R-:W-:-:S07]  /*1d400*/  IMAD.MOV.U32 R15, RZ, RZ, -0x1 ;  /* 0xffffffffff0f7424 */ /* 0x008fce00078e00ff */
[----:B012-4-:R-:W-:Y:S05]  /*1d410*/  WARPSYNC.COLLECTIVE R15, `(.L_x_903) ;  /* 0x000000000f087348 */ /* 0x017fea0003c00000 */
[----:B----4-:R3:W4:Y:S02]  /*1d420*/  SHFL.IDX P6, R14, R13, R12, R11 ;  /* 0x0000000c0d0e7389 */ /* 0x01072400000c000b */
[----:B01234-:R-:W-:Y:S01]  /*1d430*/  ENDCOLLECTIVE ;  /* 0x000000000000791b */ /* 0x01ffe20003800000 */
.L_x_903:
[----:B------:R-:W-:Y:S05]  /*1d440*/  BSYNC B1 ;  /* 0x0000000000017941 */ /* 0x000fea0003800000 */
.L_x_902:
        /* <DEDUP_REMOVED lines=8> */
.L_x_904:
[----:B------:R-:W-:Y:S05]  /*1d4d0*/  BRA `(.L_x_905) ;  /* 0xffffff6c00f47947 */ /* 0x000fea000383ffff */
.L_x_683:
[----:B------:R-:W-:Y:S01]  /*1d4e0*/  BSSY B1, `(.L_x_906) ;  /* 0x0000008000017945 */ /* 0x000fe20003800000 */
[----:B------:R-:W-:Y:S01]  /*1d4f0*/  IMAD.MOV.U32 R13, RZ, RZ, R2 ;  /* 0x000000ffff0d7224 */ /* 0x000fe200078e0002 */
[----:B------:R-:W-:Y:S01]  /*1d500*/  MOV R11, 0x181f ;  /* 0x0000181f000b7802 */ /* 0x000fe20000000f00 */
[----:B------:R-:W-:Y:S02]  /*1d510*/  IMAD.MOV.U32 R12, RZ, RZ, 0x2 ;  /* 0x00000002ff0c7424 */ /* 0x000fe400078e00ff */
[----:B0-----:R-:W-:-:S07]  /*1d520*/  IMAD.MOV.U32 R15, RZ, RZ, -0x1 ;  /* 0xffffffffff0f7424 */ /* 0x001fce00078e00ff */
[----:B-1234-:R-:W-:Y:S05]  /*1d530*/  WARPSYNC.COLLECTIVE R15, `(.L_x_907) ;  /* 0x000000000f087348 */ /* 0x01efea0003c00000 */
[----:B----4-:R0:W4:Y:S02]  /*1d540*/  SHFL.IDX P6, R14, R13, R12, R11 ;  /* 0x0000000c0d0e7389 */ /* 0x01012400000c000b */
[----:B01234-:R-:W-:Y:S01]  /*1d550*/  ENDCOLLECTIVE ;  /* 0x000000000000791b */ /* 0x01ffe20003800000 */
.L_x_907:
[----:B------:R-:W-:Y:S05]  /*1d560*/  BSYNC B1 ;  /* 0x0000000000017941 */ /* 0x000fea0003800000 */
.L_x_906:
        /* <DEDUP_REMOVED lines=8> */
.L_x_908:
[----:B------:R-:W-:Y:S05]  /*1d5f0*/  BRA `(.L_x_909) ;  /* 0xffffff6c00f47947 */ /* 0x000fea000383ffff */
.L_x_686:
[----:B------:R-:W-:Y:S01]  /*1d600*/  BSSY B1, `(.L_x_910) ;  /* 0x0000008000017945 */ /* 0x000fe20003800000 */
[----:B------:R-:W-:Y:S01]  /*1d610*/  IMAD.MOV.U32 R13, RZ, RZ, R2 ;  /* 0x000000ffff0d7224 */ /* 0x000fe200078e0002 */
[----:B------:R-:W-:Y:S01]  /*1d620*/  MOV R11, 0x181f ;  /* 0x0000181f000b7802 */ /* 0x000fe20000000f00 */
[----:B------:R-:W-:Y:S02]  /*1d630*/  IMAD.MOV.U32 R12, RZ, RZ, 0x3 ;  /* 0x00000003ff0c7424 */ /* 0x000fe400078e00ff */
[----:B0-----:R-:W-:-:S07]  /*1d640*/  IMAD.MOV.U32 R15, RZ, RZ, -0x1 ;  /* 0xffffffffff0f7424 */ /* 0x001fce00078e00ff */
[----:B-1234-:R-:W-:Y:S05]  /*1d650*/  WARPSYNC.COLLECTIVE R15, `(.L_x_911) ;  /* 0x000000000f087348 */ /* 0x01efea0003c00000 */
[----:B------:R0:W0:Y:S02]  /*1d660*/  SHFL.IDX P6, R14, R13, R12, R11 ;  /* 0x0000000c0d0e7389 */ /* 0x00002400000c000b */
[----:B01234-:R-:W-:Y:S01]  /*1d670*/  ENDCOLLECTIVE ;  /* 0x000000000000791b */ /* 0x01ffe20003800000 */
.L_x_911:
[----:B------:R-:W-:Y:S05]  /*1d680*/  BSYNC B1 ;  /* 0x0000000000017941 */ /* 0x000fea0003800000 */
.L_x_910:
        /* <DEDUP_REMOVED lines=8> */
.L_x_912:
[----:B------:R-:W-:Y:S05]  /*1d710*/  BRA `(.L_x_913) ;  /* 0xffffff6c00f47947 */ /* 0x000fea000383ffff */
.L_x_703:
[----:B------:R-:W0:Y:S01]  /*1d720*/  S2R R9, SR_TID.X ;  /* 0x0000000000097919 */ /* 0x000e220000002100 */
[----:B------:R-:W-:Y:S01]  /*1d730*/  BSSY B1, `(.L_x_914) ;  /* 0x000000a000017945 */ /* 0x000fe20003800000 */
[----:B------:R-:W-:Y:S01]  /*1d740*/  IMAD.MOV.U32 R12, RZ, RZ, RZ ;  /* 0x000000ffff0c7224 */ /* 0x000fe200078e00ff */
[----:B------:R-:W-:Y:S01]  /*1d750*/  MOV R11, 0x1f ;  /* 0x0000001f000b7802 */ /* 0x000fe20000000f00 */
[----:B------:R-:W-:Y:S01]  /*1d760*/  IMAD.MOV.U32 R15, RZ, RZ, -0x1 ;  /* 0xffffffffff0f7424 */ /* 0x000fe200078e00ff */
[----:B0-----:R-:W-:-:S04]  /*1d770*/  SHF.R.U32.HI R9, RZ, 0x5, R9 ;  /* 0x00000005ff097819 */ /* 0x001fc80000011609 */
[----:B------:R-:W-:-:S05]  /*1d780*/  LOP3.LUT R9, R9, 0x3, RZ, 0xc0, !PT ;  /* 0x0000000309097812 */ /* 0x000fca00078ec0ff */
[----:B------:R-:W-:-:S07]  /*1d790*/  IMAD.MOV.U32 R13, RZ, RZ, R9 ;  /* 0x000000ffff0d7224 */ /* 0x000fce00078e0009 */
[----:B------:R-:W-:Y:S05]  /*1d7a0*/  WARPSYNC.COLLECTIVE R15, `(.L_x_915) ;  /* 0x000000000f087348 */ /* 0x000fea0003c00000 */
[----:B------:R0:W1:Y:S02]  /*1d7b0*/  SHFL.IDX P6, R14, R13, R12, R11 ;  /* 0x0000000c0d0e7389 */ /* 0x00006400000c000b */
[----:B01----:R-:W-:Y:S01]  /*1d7c0*/  ENDCOLLECTIVE ;  /* 0x000000000000791b */ /* 0x003fe20003800000 */
.L_x_915:
[----:B------:R-:W-:Y:S05]  /*1d7d0*/  BSYNC B1 ;  /* 0x0000000000017941 */ /* 0x000fea0003800000 */
.L_x_914:
[----:B------:R-:W-:Y:S05]  /*1d7e0*/  BRA `(.L_x_916) ;  /* 0xffffff84009c7947 */ /* 0x000fea000383ffff */
.L_x_705:
[----:B------:R-:W-:Y:S01]  /*1d7f0*/  BSSY B1, `(.L_x_917) ;  /* 0x0000006000017945 */ /* 0x000fe20003800000 */
[----:B------:R-:W-:-:S07]  /*1d800*/  IMAD.MOV.U32 R15, RZ, RZ, -0x1 ;  /* 0xffffffffff0f7424 */ /* 0x000fce00078e00ff */
[----:B0-----:R-:W-:Y:S05]  /*1d810*/  WARPSYNC.COLLECTIVE R15, `(.L_x_918) ;  /* 0x000000000f0c7348 */ /* 0x001fea0003c00000 */
[----:B------:R-:W-:Y:S02]  /*1d820*/  ELECT P6, UR62, PT ;  /* 0x00000000003e782f */ /* 0x000fe400038c0000 */
[----:B------:R-:W-:Y:S01]  /*1d830*/  MOV R14, UR62 ;  /* 0x0000003e000e7c02 */ /* 0x000fe20008000f00 */
[----:B0-----:R-:W-:Y:S10]  /*1d840*/  ENDCOLLECTIVE ;  /* 0x000000000000791b */ /* 0x001ff40003800000 */
.L_x_918:
[----:B------:R-:W-:Y:S05]  /*1d850*/  BSYNC B1 ;  /* 0x0000000000017941 */ /* 0x000fea0003800000 */
.L_x_917:
[----:B------:R-:W-:Y:S05]  /*1d860*/  BRA `(.L_x_704) ;  /* 0xffffff8400947947 */ /* 0x000fea000383ffff */
.L_x_707:
[----:B0-----:R0:W1:Y:S02]  /*1d870*/  SYNCS.PHASECHK.TRANS64.TRYWAIT P0, [R22+URZ+0x28820], R7 ;  /* 0x02882007160075a7 */ /* 0x001064000800017f */
[----:B-1----:R-:W-:Y:S05]  /*1d880*/  @!P0 NANOSLEEP.SYNCS 0x989680 ;  /* 0x009896800000895d */ /* 0x002fea0003900000 */
[----:B------:R-:W1:Y:S02]  /*1d890*/  @!P0 SYNCS.PHASECHK.TRANS64 P0, [R22+URZ+0x28820], R7 ;  /* 0x02882007160085a7 */ /* 0x000e64000800007f */
[----:B-1----:R-:W-:Y:S05]  /*1d8a0*/  @!P0 BRA `(.L_x_707) ;  /* 0xfffffffc00f08947 */ /* 0x002fea000383ffff */
[----:B------:R-:W-:Y:S05]  /*1d8b0*/  BRA `(.L_x_919) ;  /* 0xffffff8400a47947 */ /* 0x000fea000383ffff */
.L_x_711:
[----:B-1----:R1:W2:Y:S02]  /*1d8c0*/  SYNCS.PHASECHK.TRANS64.TRYWAIT P0, [R10+URZ+0x288a0], R9 ;  /* 0x0288a0090a0075a7 */ /* 0x0022a4000800017f */
[----:B--2---:R-:W-:Y:S05]  /*1d8d0*/  @!P0 NANOSLEEP.SYNCS 0x989680 ;  /* 0x009896800000895d */ /* 0x004fea0003900000 */
[----:B------:R-:W2:Y:S02]  /*1d8e0*/  @!P0 SYNCS.PHASECHK.TRANS64 P0, [R10+URZ+0x288a0], R9 ;  /* 0x0288a0090a0085a7 */ /* 0x000ea4000800007f */
[----:B--2---:R-:W-:Y:S05]  /*1d8f0*/  @!P0 BRA `(.L_x_711) ;  /* 0xfffffffc00f08947 */ /* 0x004fea000383ffff */
[----:B------:R-:W-:Y:S05]  /*1d900*/  BRA `(.L_x_920) ;  /* 0xffffff8400bc7947 */ /* 0x000fea000383ffff */
.L_x_717:
[----:B0-----:R0:W2:Y:S02]  /*1d910*/  SYNCS.PHASECHK.TRANS64.TRYWAIT P0, [R10+URZ+0x288c0], R9 ;  /* 0x0288c0090a0075a7 */ /* 0x0010a4000800017f */
[----:B--2---:R-:W-:Y:S05]  /*1d920*/  @!P0 NANOSLEEP.SYNCS 0x989680 ;  /* 0x009896800000895d */ /* 0x004fea0003900000 */
[----:B------:R-:W2:Y:S02]  /*1d930*/  @!P0 SYNCS.PHASECHK.TRANS64 P0, [R10+URZ+0x288c0], R9 ;  /* 0x0288c0090a0085a7 */ /* 0x000ea4000800007f */
[----:B--2---:R-:W-:Y:S05]  /*1d940*/  @!P0 BRA `(.L_x_717) ;  /* 0xfffffffc00f08947 */ /* 0x004fea000383ffff */
[----:B------:R-:W-:Y:S05]  /*1d950*/  BRA `(.L_x_921) ;  /* 0xffffff88007c7947 */ /* 0x000fea000383ffff */
.L_x_725:
[----:B-1----:R1:W2:Y:S02]  /*1d960*/  SYNCS.PHASECHK.TRANS64.TRYWAIT P2, [R10+URZ+0x288a0], R9 ;  /* 0x0288a0090a0075a7 */ /* 0x0022a4000804017f */
[----:B--2---:R-:W-:Y:S05]  /*1d970*/  @!P2 NANOSLEEP.SYNCS 0x989680 ;  /* 0x009896800000a95d */ /* 0x004fea0003900000 */
[----:B------:R-:W2:Y:S02]  /*1d980*/  @!P2 SYNCS.PHASECHK.TRANS64 P2, [R10+URZ+0x288a0], R9 ;  /* 0x0288a0090a00a5a7 */ /* 0x000ea4000804007f */
[----:B--2---:R-:W-:Y:S05]  /*1d990*/  @!P2 BRA `(.L_x_725) ;  /* 0xfffffffc00f0a947 */ /* 0x004fea000383ffff */
[----:B------:R-:W-:Y:S05]  /*1d9a0*/  BRA `(.L_x_922) ;  /* 0xffffff8c00787947 */ /* 0x000fea000383ffff */
.L_x_731:
[----:B0-----:R0:W2:Y:S02]  /*1d9b0*/  SYNCS.PHASECHK.TRANS64.TRYWAIT P2, [R10+URZ+0x288c0], R9 ;  /* 0x0288c0090a0075a7 */ /* 0x0010a4000804017f */
[----:B--2---:R-:W-:Y:S05]  /*1d9c0*/  @!P2 NANOSLEEP.SYNCS 0x989680 ;  /* 0x009896800000a95d */ /* 0x004fea0003900000 */
[----:B------:R-:W2:Y:S02]  /*1d9d0*/  @!P2 SYNCS.PHASECHK.TRANS64 P2, [R10+URZ+0x288c0], R9 ;  /* 0x0288c0090a00a5a7 */ /* 0x000ea4000804007f */
[----:B--2---:R-:W-:Y:S05]  /*1d9e0*/  @!P2 BRA `(.L_x_731) ;  /* 0xfffffffc00f0a947 */ /* 0x004fea000383ffff */
[----:B------:R-:W-:Y:S05]  /*1d9f0*/  BRA `(.L_x_923) ;  /* 0xffffff9000307947 */ /* 0x000fea000383ffff */
.L_x_747:
[----:B------:R-:W0:Y:S01]  /*1da00*/  S2R R9, SR_TID.X ;  /* 0x0000000000097919 */ /* 0x000e220000002100 */
[----:B------:R-:W-:Y:S01]  /*1da10*/  BSSY B0, `(.L_x_924) ;  /* 0x000000a000007945 */ /* 0x000fe20003800000 */
[----:B------:R-:W-:Y:S01]  /*1da20*/  IMAD.MOV.U32 R12, RZ, RZ, RZ ;  /* 0x000000ffff0c7224 */ /* 0x000fe200078e00ff */
[----:B------:R-:W-:Y:S01]  /*1da30*/  MOV R15, 0xffffffff ;  /* 0xffffffff000f7802 */ /* 0x000fe20000000f00 */
[----:B------:R-:W-:Y:S01]  /*1da40*/  IMAD.MOV.U32 R11, RZ, RZ, 0x1f ;  /* 0x0000001fff0b7424 */ /* 0x000fe200078e00ff */
[----:B0-----:R-:W-:-:S04]  /*1da50*/  SHF.R.U32.HI R9, RZ, 0x5, R9 ;  /* 0x00000005ff097819 */ /* 0x001fc80000011609 */
[----:B------:R-:W-:-:S04]  /*1da60*/  LOP3.LUT R9, R9, 0x3, RZ, 0xc0, !PT ;  /* 0x0000000309097812 */ /* 0x000fc800078ec0ff */
[----:B------:R-:W-:-:S07]  /*1da70*/  MOV R13, R9 ;  /* 0x00000009000d7202 */ /* 0x000fce0000000f00 */
[----:B-----5:R-:W-:Y:S05]  /*1da80*/  WARPSYNC.COLLECTIVE R15, `(.L_x_925) ;  /* 0x000000000f087348 */ /* 0x020fea0003c00000 */
[----:B------:R0:W1:Y:S02]  /*1da90*/  SHFL.IDX P6, R14, R13, R12, R11 ;  /* 0x0000000c0d0e7389 */ /* 0x00006400000c000b */
[----:B01---5:R-:W-:Y:S01]  /*1daa0*/  ENDCOLLECTIVE ;  /* 0x000000000000791b */ /* 0x023fe20003800000 */
.L_x_925:
[----:B------:R-:W-:Y:S05]  /*1dab0*/  BSYNC B0 ;  /* 0x0000000000007941 */ /* 0x000fea0003800000 */
.L_x_924:
[----:B------:R-:W-:Y:S05]  /*1dac0*/  BRA `(.L_x_926) ;  /* 0xffffff9c007c7947 */ /* 0x000fea000383ffff */
.L_x_750:
[----:B0-----:R0:W1:Y:S02]  /*1dad0*/  SYNCS.PHASECHK.TRANS64.TRYWAIT P0, [R7+URZ+0x28840], R2 ;  /* 0x02884002070075a7 */ /* 0x001064000800017f */
[----:B-1----:R-:W-:Y:S05]  /*1dae0*/  @!P0 NANOSLEEP.SYNCS 0x989680 ;  /* 0x009896800000895d */ /* 0x002fea0003900000 */
[----:B------:R-:W1:Y:S02]  /*1daf0*/  @!P0 SYNCS.PHASECHK.TRANS64 P0, [R7+URZ+0x28840], R2 ;  /* 0x02884002070085a7 */ /* 0x000e64000800007f */
[----:B-1----:R-:W-:Y:S05]  /*1db00*/  @!P0 BRA `(.L_x_750) ;  /* 0xfffffffc00f08947 */ /* 0x002fea000383ffff */
[----:B------:R-:W-:Y:S05]  /*1db10*/  BRA `(.L_x_927) ;  /* 0xffffff9c00cc7947 */ /* 0x000fea000383ffff */
.L_x_751:
        /* <DEDUP_REMOVED lines=8> */
.L_x_929:
[----:B------:R-:W-:Y:S05]  /*1dba0*/  BSYNC B0 ;  /* 0x0000000000007941 */ /* 0x000fea0003800000 */
.L_x_928:
[----:B------:R-:W-:Y:S01]  /*1dbb0*/  MOV R13, R4 ;  /* 0x00000004000d7202 */ /* 0x000fe20000000f00 */
[----:B------:R-:W-:Y:S01]  /*1dbc0*/  IMAD.MOV.U32 R12, RZ, RZ, RZ ;  /* 0x000000ffff0c7224 */ /* 0x000fe200078e00ff */
[----:B------:R-:W-:Y:S01]  /*1dbd0*/  MOV R15, 0xffffffff ;  /* 0xffffffff000f7802 */ /* 0x000fe20000000f00 */
[----:B------:R-:W-:Y:S01]  /*1dbe0*/  IMAD.MOV.U32 R11, RZ, RZ, 0x181f ;  /* 0x0000181fff0b7424 */ /* 0x000fe200078e00ff */
[----:B------:R-:W-:Y:S01]  /*1dbf0*/  @P0 LEA R8, R5, R22, 0x1 ;  /* 0x0000001605080211 */ /* 0x000fe200078e08ff */
[----:B------:R-:W-:-:S07]  /*1dc00*/  IMAD.MOV.U32 R2, RZ, RZ, R14 ;  /* 0x000000ffff027224 */ /* 0x000fce00078e000e */
[----:B------:R-:W-:Y:S05]  /*1dc10*/  WARPSYNC.COLLECTIVE R15, `(.L_x_930) ;  /* 0x000000000f087348 */ /* 0x000fea0003c00000 */
[----:B------:R0:W1:Y:S02]  /*1dc20*/  SHFL.IDX P6, R14, R13, R12, R11 ;  /* 0x0000000c0d0e7389 */ /* 0x00006400000c000b */
[----:B01----:R-:W-:Y:S01]  /*1dc30*/  ENDCOLLECTIVE ;  /* 0x000000000000791b */ /* 0x003fe20003800000 */
.L_x_930:
[----:B------:R-:W-:Y:S02]  /*1dc40*/  IMAD.MOV.U32 R13, RZ, RZ, R0 ;  /* 0x000000ffff0d7224 */ /* 0x000fe400078e0000 */
[----:B------:R-:W-:Y:S02]  /*1dc50*/  IMAD.MOV.U32 R12, RZ, RZ, 0x1 ;  /* 0x00000001ff0c7424 */ /* 0x000fe400078e00ff */
[----:B------:R-:W-:-:S07]  /*1dc60*/  IMAD.MOV.U32 R3, RZ, RZ, R14 ;  /* 0x000000ffff037224 */ /* 0x000fce00078e000e */
[----:B------:R-:W-:Y:S05]  /*1dc70*/  WARPSYNC.COLLECTIVE R15, `(.L_x_931) ;  /* 0x000000000f087348 */ /* 0x000fea0003c00000 */
[----:B------:R0:W1:Y:S02]  /*1dc80*/  SHFL.IDX P6, R14, R13, R12, R11 ;  /* 0x0000000c0d0e7389 */ /* 0x00006400000c000b */
[----:B01----:R-:W-:Y:S01]  /*1dc90*/  ENDCOLLECTIVE ;  /* 0x000000000000791b */ /* 0x003fe20003800000 */
.L_x_931:
        /* <DEDUP_REMOVED lines=16> */
.L_x_932:
[----:B------:R-:W-:Y:S02]  /*1dda0*/  @P0 IMAD R8, R5, 0x2, R22 ;  /* 0x0000000205080824 */ /* 0x000fe400078e0216 */
[----:B------:R-:W-:Y:S01]  /*1ddb0*/  IMAD.MOV.U32 R13, RZ, RZ, R0 ;  /* 0x000000ffff0d7224 */ /* 0x000fe200078e0000 */
[----:B------:R-:W-:Y:S01]  /*1ddc0*/  MOV R12, 0x2 ;  /* 0x00000002000c7802 */ /* 0x000fe20000000f00 */
[----:B------:R-:W-:-:S07]  /*1ddd0*/  IMAD.MOV.U32 R3, RZ, RZ, R14 ;  /* 0x000000ffff037224 */ /* 0x000fce00078e000e */
[----:B------:R-:W-:Y:S05]  /*1dde0*/  WARPSYNC.COLLECTIVE R15, `(.L_x_933) ;  /* 0x000000000f087348 */ /* 0x000fea0003c00000 */
[----:B------:R0:W1:Y:S02]  /*1ddf0*/  SHFL.IDX P6, R14, R13, R12, R11 ;  /* 0x0000000c0d0e7389 */ /* 0x00006400000c000b */
[----:B01----:R-:W-:Y:S01]  /*1de00*/  ENDCOLLECTIVE ;  /* 0x000000000000791b */ /* 0x003fe20003800000 */
.L_x_933:
[----:B------:R-:W-:-:S04]  /*1de10*/  @P0 LEA R3, P1, R31, R3, 0x1 ;  /* 0x000000031f030211 */ /* 0x000fc800078208ff */
[----:B------:R-:W-:-:S04]  /*1de20*/  @P0 IADD3.X R2, RZ, R2, RZ, P1, !PT ;  /* 0x00000002ff020210 */ /* 0x000fc80000ffe4ff */
        /* <DEDUP_REMOVED lines=14> */
.L_x_934:
[----:B------:R-:W-:Y:S01]  /*1df10*/  @P0 IMAD R8, R5, 0x2, R22 ;  /* 0x0000000205080824 */ /* 0x000fe200078e0216 */
[----:B------:R-:W-:Y:S01]  /*1df20*/  MOV R13, R0 ;  /* 0x00000000000d7202 */ /* 0x000fe20000000f00 */
[----:B------:R-:W-:Y:S01]  /*1df30*/  IMAD.MOV.U32 R12, RZ, RZ, 0x3 ;  /* 0x00000003ff0c7424 */ /* 0x000fe200078e00ff */
[----:B------:R-:W-:-:S07]  /*1df40*/  MOV R3, R14 ;  /* 0x0000000e00037202 */ /* 0x000fce0000000f00 */
[----:B------:R-:W-:Y:S05]  /*1df50*/  WARPSYNC.COLLECTIVE R15, `(.L_x_935) ;  /* 0x000000000f087348 */ /* 0x000fea0003c00000 */
[----:B------:R0:W1:Y:S02]  /*1df60*/  SHFL.IDX P6, R14, R13, R12, R11 ;  /* 0x0000000c0d0e7389 */ /* 0x00006400000c000b */
[----:B01----:R-:W-:Y:S01]  /*1df70*/  ENDCOLLECTIVE ;  /* 0x000000000000791b */ /* 0x003fe20003800000 */
.L_x_935:
[----:B------:R-:W-:-:S05]  /*1df80*/  @P0 LEA R3, P1, R31, R3, 0x1 ;  /* 0x000000031f030211 */ /* 0x000fca00078208ff */
[----:B------:R-:W-:-:S05]  /*1df90*/  @P0 IMAD.X R2, RZ, RZ, R2, P1 ;  /* 0x000000ffff020224 */ /* 0x000fca00008e0602 */
[----:B------:R-:W-:Y:S02]  /*1dfa0*/  @P0 LOP3.LUT R3, R3, R2, RZ, 0x3c, !PT ;  /* 0x0000000203030212 */ /* 0x000fe400078e3cff */
[----:B------:R-:W-:Y:S02]  /*1dfb0*/  MOV R13, R4 ;  /* 0x00000004000d7202 */ /* 0x000fe40000000f00 */
        /* <DEDUP_REMOVED lines=12> */
.L_x_936:
[----:B------:R-:W-:Y:S01]  /*1e080*/  @P0 LEA R8, R5, R22, 0x1 ;  /* 0x0000001605080211 */ /* 0x000fe200078e08ff */
[----:B------:R-:W-:Y:S02]  /*1e090*/  IMAD.MOV.U32 R13, RZ, RZ, R0 ;  /* 0x000000ffff0d7224 */ /* 0x000fe400078e0000 */
[----:B------:R-:W-:Y:S02]  /*1e0a0*/  IMAD.MOV.U32 R12, RZ, RZ, 0x4 ;  /* 0x00000004ff0c7424 */ /* 0x000fe400078e00ff */
[----:B------:R-:W-:-:S07]  /*1e0b0*/  IMAD.MOV.U32 R3, RZ, RZ, R14 ;  /* 0x000000ffff037224 */ /* 0x000fce00078e000e */
[----:B------:R-:W-:Y:S05]  /*1e0c0*/  WARPSYNC.COLLECTIVE R15, `(.L_x_937) ;  /* 0x000000000f087348 */ /* 0x000fea0003c00000 */
[----:B------:R0:W1:Y:S02]  /*1e0d0*/  SHFL.IDX P6, R14, R13, R12, R11 ;  /* 0x0000000c0d0e7389 */ /* 0x00006400000c000b */
[----:B01----:R-:W-:Y:S01]  /*1e0e0*/  ENDCOLLECTIVE ;  /* 0x000000000000791b */ /* 0x003fe20003800000 */
.L_x_937:
        /* <DEDUP_REMOVED lines=16> */
.L_x_938:
[----:B------:R-:W-:Y:S02]  /*1e1f0*/  @P0 IMAD R8, R5, 0x2, R22 ;  /* 0x0000000205080824 */ /* 0x000fe400078e0216 */
[----:B------:R-:W-:Y:S01]  /*1e200*/  IMAD.MOV.U32 R13, RZ, RZ, R0 ;  /* 0x000000ffff0d7224 */ /* 0x000fe200078e0000 */
[----:B------:R-:W-:Y:S01]  /*1e210*/  MOV R12, 0x5 ;  /* 0x00000005000c7802 */ /* 0x000fe20000000f00 */
[----:B------:R-:W-:-:S07]  /*1e220*/  IMAD.MOV.U32 R3, RZ, RZ, R14 ;  /* 0x000000ffff037224 */ /* 0x000fce00078e000e */
[----:B------:R-:W-:Y:S05]  /*1e230*/  WARPSYNC.COLLECTIVE R15, `(.L_x_939) ;  /* 0x000000000f087348 */ /* 0x000fea0003c00000 */
[----:B------:R0:W1:Y:S02]  /*1e240*/  SHFL.IDX P6, R14, R13, R12, R11 ;  /* 0x0000000c0d0e7389 */ /* 0x00006400000c000b */
[----:B01----:R-:W-:Y:S01]  /*1e250*/  ENDCOLLECTIVE ;  /* 0x000000000000791b */ /* 0x003fe20003800000 */
.L_x_939:
        /* <DEDUP_REMOVED lines=16> */
.L_x_940:
[----:B------:R-:W-:Y:S01]  /*1e360*/  @P0 IMAD R8, R5, 0x2, R22 ;  /* 0x0000000205080824 */ /* 0x000fe200078e0216 */
[----:B------:R-:W-:Y:S01]  /*1e370*/  MOV R13, R0 ;  /* 0x00000000000d7202 */ /* 0x000fe20000000f00 */
[----:B------:R-:W-:Y:S01]  /*1e380*/  IMAD.MOV.U32 R12, RZ, RZ, 0x6 ;  /* 0x00000006ff0c7424 */ /* 0x000fe200078e00ff */
[----:B------:R-:W-:-:S07]  /*1e390*/  MOV R3, R14 ;  /* 0x0000000e00037202 */ /* 0x000fce0000000f00 */
[----:B------:R-:W-:Y:S05]  /*1e3a0*/  WARPSYNC.COLLECTIVE R15, `(.L_x_941) ;  /* 0x000000000f087348 */ /* 0x000fea0003c00000 */
[----:B------:R0:W1:Y:S02]  /*1e3b0*/  SHFL.IDX P6, R14, R13, R12, R11 ;  /* 0x0000000c0d0e7389 */ /* 0x00006400000c000b */
[----:B01----:R-:W-:Y:S01]  /*1e3c0*/  ENDCOLLECTIVE ;  /* 0x000000000000791b */ /* 0x003fe20003800000 */
.L_x_941:
        /* <DEDUP_REMOVED lines=16> */
.L_x_942:
[----:B------:R-:W-:Y:S01]  /*1e4d0*/  @P0 LEA R8, R5, R22, 0x1 ;  /* 0x0000001605080211 */ /* 0x000fe200078e08ff */
[----:B------:R-:W-:Y:S02]  /*1e4e0*/  IMAD.MOV.U32 R13, RZ, RZ, R0 ;  /* 0x000000ffff0d7224 */ /* 0x000fe400078e0000 */
[----:B------:R-:W-:Y:S02]  /*1e4f0*/  IMAD.MOV.U32 R12, RZ, RZ, 0x7 ;  /* 0x00000007ff0c7424 */ /* 0x000fe400078e00ff */
[----:B------:R-:W-:-:S07]  /*1e500*/  IMAD.MOV.U32 R3, RZ, RZ, R14 ;  /* 0x000000ffff037224 */ /* 0x000fce00078e000e */
[----:B------:R-:W-:Y:S05]  /*1e510*/  WARPSYNC.COLLECTIVE R15, `(.L_x_943) ;  /* 0x000000000f087348 */ /* 0x000fea0003c00000 */
[----:B------:R0:W1:Y:S02]  /*1e520*/  SHFL.IDX P6, R14, R13, R12, R11 ;  /* 0x0000000c0d0e7389 */ /* 0x00006400000c000b */
[----:B01----:R-:W-:Y:S01]  /*1e530*/  ENDCOLLECTIVE ;  /* 0x000000000000791b */ /* 0x003fe20003800000 */
.L_x_943:
[----:B------:R-:W-:-:S05]  /*1e540*/  @P0 LEA R3, P1, R31, R3, 0x1 ;  /* 0x000000031f030211 */ /* 0x000fca00078208ff */
[----:B------:R-:W-:-:S05]  /*1e550*/  @P0 IMAD.X R2, RZ, RZ, R2, P1 ;  /* 0x000000ffff020224 */ /* 0x000fca00008e0602 */
[----:B------:R-:W-:Y:S01]  /*1e560*/  @P0 LOP3.LUT R3, R3, R2, RZ, 0x3c, !PT ;  /* 0x0000000203030212 */ /* 0x000fe200078e3cff */
[----:B------:R-:W-:-:S03]  /*1e570*/  IMAD.MOV.U32 R13, RZ, RZ, R4 ;  /* 0x000000ffff0d7224 */ /* 0x000fc600078e0004 */
[----:B------:R-:W-:-:S04]  /*1e580*/  @P0 LOP3.LUT R2, R3, R2, RZ, 0x3c, !PT ;  /* 0x0000000203020212 */ /* 0x000fc800078e3cff */
[----:B------:R-:W-:Y:S02]  /*1e590*/  @P0 LOP3.LUT R3, R3, R2, RZ, 0x3c, !PT ;  /* 0x0000000203030212 */ /* 0x000fe400078e3cff */
[----:B------:R-:W-:-:S07]  /*1e5a0*/  MOV R0, R14 ;  /* 0x0000000e00007202 */ /* 0x000fce0000000f00 */
[----:B------:R-:W-:Y:S05]  /*1e5b0*/  WARPSYNC.COLLECTIVE R15, `(.L_x_944) ;  /* 0x000000000f087348 */ /* 0x000fea0003c00000 */
[----:B------:R0:W1:Y:S02]  /*1e5c0*/  SHFL.IDX P6, R14, R13, R12, R11 ;  /* 0x0000000c0d0e7389 */ /* 0x00006400000c000b */
[----:B01----:R-:W-:Y:S01]  /*1e5d0*/  ENDCOLLECTIVE ;  /* 0x000000000000791b */ /* 0x003fe20003800000 */
.L_x_944:
[----:B------:R-:W-:Y:S01]  /*1e5e0*/  @!PT LDS RZ, [RZ] ;  /* 0x00000000fffff984 */ /* 0x000fe20000000800 */
[----:B------:R-:W-:Y:S01]  /*1e5f0*/  @!PT LDS RZ, [RZ] ;  /* 0x00000000fffff984 */ /* 0x000fe20000000800 */
[----:B------:R-:W-:Y:S01]  /*1e600*/  @!PT LDS RZ, [RZ] ;  /* 0x00000000fffff984 */ /* 0x000fe20000000800 */
[----:B------:R-:W-:Y:S04]  /*1e610*/  @P0 LDGSTS.E.BYPASS.LTC128B.128 [R8+0x1b400], desc[UR42][R2.64], !P3 ;  /* 0x1b40000002080fae */ /* 0x000fe8000d901d6a */
[----:B------:R0:W-:Y:S02]  /*1e620*/  @P0 LDGSTS.E.BYPASS.LTC128B.128 [R8+0x1f400], desc[UR42][R2.64+0x80], !P2 ;  /* 0x1f40008002080fae */ /* 0x0001e4000d101d6a */
[----:B0-----:R-:W-:Y:S01]  /*1e630*/  IMAD.MOV.U32 R2, RZ, RZ, R14 ;  /* 0x000000ffff027224 */ /* 0x001fe200078e000e */
[----:B------:R-:W-:Y:S06]  /*1e640*/  BRA `(.L_x_945) ;  /* 0xffffff9800a87947 */ /* 0x000fec000383ffff */
.L_x_756:
[----:B------:R-:W-:Y:S01]  /*1e650*/  MOV R13, R5 ;  /* 0x00000005000d7202 */ /* 0x000fe20000000f00 */
[----:B------:R-:W-:Y:S01]  /*1e660*/  IMAD.MOV.U32 R12, RZ, RZ, RZ ;  /* 0x000000ffff0c7224 */ /* 0x000fe200078e00ff */
[----:B------:R-:W-:Y:S01]  /*1e670*/  MOV R15, 0xffffffff ;  /* 0xffffffff000f7802 */ /* 0x000fe20000000f00 */
[----:B------:R-:W-:Y:S01]  /*1e680*/  IMAD.MOV.U32 R11, RZ, RZ, 0x181f ;  /* 0x0000181fff0b7424 */ /* 0x000fe200078e00ff */
[----:B------:R-:W-:Y:S01]  /*1e690*/  IADD3 R4, R10, R4, RZ ;  /* 0x000000040a047210 */ /* 0x000fe20007ffe0ff */
[----:B-----5:R-:W-:-:S07]  /*1e6a0*/  IMAD R6, R20, R7, RZ ;  /* 0x0000000714067224 */ /* 0x020fce00078e02ff */
[----:B------:R-:W-:Y:S05]  /*1e6b0*/  WARPSYNC.COLLECTIVE R15, `(.L_x_946) ;  /* 0x000000000f087348 */ /* 0x000fea0003c00000 */
[----:B------:R0:W1:Y:S02]  /*1e6c0*/  SHFL.IDX P6, R14, R13, R12, R11 ;  /* 0x0000000c0d0e7389 */ /* 0x00006400000c000b */
[----:B01----:R-:W-:Y:S01]  /*1e6d0*/  ENDCOLLECTIVE ;  /* 0x000000000000791b */ /* 0x003fe20003800000 */
.L_x_946:
[C---:B------:R-:W-:Y:S02]  /*1e6e0*/  IADD3 R7, R4.reuse, 0x10, RZ ;  /* 0x0000001004077810 */ /* 0x040fe40007ffe0ff */
[----:B------:R-:W-:Y:S01]  /*1e6f0*/  ISETP.GE.AND P3, PT, R4, R6, PT ;  /* 0x000000060400720c */ /* 0x000fe20003f66270 */
[----:B------:R-:W-:Y:S02]  /*1e700*/  IMAD.MOV.U32 R13, RZ, RZ, R0 ;  /* 0x000000ffff0d7224 */ /* 0x000fe400078e0000 */
[----:B------:R-:W-:-:S10]  /*1e710*/  IMAD.MOV.U32 R2, RZ, RZ, R14 ;  /* 0x000000ffff027224 */ /* 0x000fd400078e000e */
[----:B------:R-:W-:Y:S05]  /*1e720*/  WARPSYNC.COLLECTIVE R15, `(.L_x_947) ;  /* 0x000000000f087348 */ /* 0x000fea0003c00000 */
[----:B------:R0:W1:Y:S02]  /*1e730*/  SHFL.IDX P6, R14, R13, R12, R11 ;  /* 0x0000000c0d0e7389 */ /* 0x00006400000c000b */
[----:B01----:R-:W-:Y:S01]  /*1e740*/  ENDCOLLECTIVE ;  /* 0x000000000000791b */ /* 0x003fe20003800000 */
.L_x_947:
        /* <DEDUP_REMOVED lines=8> */
.L_x_948:
[----:B------:R-:W-:Y:S01]  /*1e7d0*/  @!PT LDS RZ, [RZ] ;  /* 0x00000000fffff984 */ /* 0x000fe20000000800 */
[----:B------:R-:W-:Y:S01]  /*1e7e0*/  @!PT LDS RZ, [RZ] ;  /* 0x00000000fffff984 */ /* 0x000fe20000000800 */
[----:B------:R-:W-:Y:S01]  /*1e7f0*/  @!PT LDS RZ, [RZ] ;  /* 0x00000000fffff984 */ /* 0x000fe20000000800 */
[----:B------:R-:W-:Y:S04]  /*1e800*/  @!P3 LDGSTS.E.BYPASS.LTC128B.128 [R9+0x10400], desc[UR42][R2.64], !P0 ;  /* 0x104000000209bfae */ /* 0x000fe8000c101d6a */
[----:B------:R0:W-:Y:S01]  /*1e810*/  @!P3 LDGSTS.E.BYPASS.LTC128B.128 [R9+0x14400], desc[UR42][R2.64+0x80], !P1 ;  /* 0x144000800209bfae */ /* 0x0001e2000c901d6a */
[----:B------:R-:W-:Y:S01]  /*1e820*/  ISETP.GE.AND P3, PT, R7, R6, PT ;  /* 0x000000060700720c */ /* 0x000fe20003f66270 */
[----:B------:R-:W-:Y:S01]  /*1e830*/  IMAD.MOV.U32 R13, RZ, RZ, R0 ;  /* 0x000000ffff0d7224 */ /* 0x000fe200078e0000 */
[----:B0-----:R-:W-:-:S11]  /*1e840*/  MOV R2, R14 ;  /* 0x0000000e00027202 */ /* 0x001fd60000000f00 */
[----:B------:R-:W-:Y:S05]  /*1e850*/  WARPSYNC.COLLECTIVE R15, `(.L_x_949) ;  /* 0x000000000f087348 */ /* 0x000fea0003c00000 */
[----:B------:R0:W1:Y:S02]  /*1e860*/  SHFL.IDX P6, R14, R13, R12, R11 ;  /* 0x0000000c0d0e7389 */ /* 0x00006400000c000b */
[----:B01----:R-:W-:Y:S01]  /*1e870*/  ENDCOLLECTIVE ;  /* 0x000000000000791b */ /* 0x003fe20003800000 */
.L_x_949:
[----:B------:R-:W-:Y:S01]  /*1e880*/  MOV R13, R5 ;  /* 0x00000005000d7202 */ /* 0x000fe20000000f00 */
[----:B------:R-:W-:Y:S01]  /*1e890*/  IMAD.MOV.U32 R12, RZ, RZ, 0x2 ;  /* 0x00000002ff0c7424 */ /* 0x000fe200078e00ff */
[----:B------:R-:W-:-:S05]  /*1e8a0*/  @!P3 LEA R14, P2, R31, R14, 0x1 ;  /* 0x0000000e1f0eb211 */ /* 0x000fca00078408ff */
[----:B------:R-:W-:Y:S01]  /*1e8b0*/  @!P3 IMAD.X R7, RZ, RZ, R2, P2 ;  /* 0x000000ffff07b224 */ /* 0x000fe200010e0602 */
[----:B------:R-:W-:-:S07]  /*1e8c0*/  @!P3 MOV R2, R14 ;  /* 0x0000000e0002b202 */ /* 0x000fce0000000f00 */
[----:B------:R-:W-:Y:S05]  /*1e8d0*/  WARPSYNC.COLLECTIVE R15, `(.L_x_950) ;  /* 0x000000000f087348 */ /* 0x000fea0003c00000 */
[----:B------:R0:W1:Y:S02]  /*1e8e0*/  SHFL.IDX P6, R14, R13, R12, R11 ;  /* 0x0000000c0d0e7389 */ /* 0x00006400000c000b */
[----:B01----:R-:W-:Y:S01]  /*1e8f0*/  ENDCOLLECTIVE ;  /* 0x000000000000791b */ /* 0x003fe20003800000 */
.L_x_950:
[----:B------:R-:W-:Y:S02]  /*1e900*/  @!P3 IMAD.MOV.U32 R3, RZ, RZ, R7 ;  /* 0x000000ffff03b224 */ /* 0x000fe400078e0007 */
[----:B------:R-:W-:-:S03]  /*1e910*/  VIADD R7, R4, 0x20 ;  /* 0x0000002004077836 */ /* 0x000fc60000000000 */
[----:B------:R-:W-:Y:S01]  /*1e920*/  @!PT LDS RZ, [RZ] ;  /* 0x00000000fffff984 */ /* 0x000fe20000000800 */
[----:B------:R-:W-:Y:S01]  /*1e930*/  @!PT LDS RZ, [RZ] ;  /* 0x00000000fffff984 */ /* 0x000fe20000000800 */
[----:B------:R-:W-:Y:S01]  /*1e940*/  @!PT LDS RZ, [RZ] ;  /* 0x00000000fffff984 */ /* 0x000fe20000000800 */
[----:B------:R-:W-:Y:S04]  /*1e950*/  @!P3 LDGSTS.E.BYPASS.LTC128B.128 [R9+0x10c00], desc[UR42][R2.64], !P0 ;  /* 0x10c000000209bfae */ /* 0x000fe8000c101d6a */
[----:B------:R0:W-:Y:S01]  /*1e960*/  @!P3 LDGSTS.E.BYPASS.LTC128B.128 [R9+0x14c00], desc[UR42][R2.64+0x80], !P1 ;  /* 0x14c000800209bfae */ /* 0x0001e2000c901d6a */
[----:B------:R-:W-:Y:S02]  /*1e970*/  ISETP.GE.AND P3, PT, R7, R6, PT ;  /* 0x000000060700720c */ /* 0x000fe40003f66270 */
[----:B------:R-:W-:Y:S01]  /*1e980*/  MOV R13, R0 ;  /* 0x00000000000d7202 */ /* 0x000fe20000000f00 */
[----:B0-----:R-:W-:-:S10]  /*1e990*/  IMAD.MOV.U32 R2, RZ, RZ, R14 ;  /* 0x000000ffff027224 */ /* 0x001fd400078e000e */
[----:B------:R-:W-:Y:S05]  /*1e9a0*/  WARPSYNC.COLLECTIVE R15, `(.L_x_951) ;  /* 0x000000000f087348 */ /* 0x000fea0003c00000 */
[----:B------:R0:W1:Y:S02]  /*1e9b0*/  SHFL.IDX P6, R14, R13, R12, R11 ;  /* 0x0000000c0d0e7389 */ /* 0x00006400000c000b */
[----:B01----:R-:W-:Y:S01]  /*1e9c0*/  ENDCOLLECTIVE ;  /* 0x000000000000791b */ /* 0x003fe20003800000 */
.L_x_951:
[----:B------:R-:W-:Y:S01]  /*1e9d0*/  IMAD.MOV.U32 R13, RZ, RZ, R5 ;  /* 0x000000ffff0d7224 */ /* 0x000fe200078e0005 */
[----:B------:R-:W-:Y:S02]  /*1e9e0*/  MOV R12, 0x3 ;  /* 0x00000003000c7802 */ /* 0x000fe40000000f00 */
[----:B------:R-:W-:-:S05]  /*1e9f0*/  @!P3 LEA R14, P2, R31, R14, 0x1 ;  /* 0x0000000e1f0eb211 */ /* 0x000fca00078408ff */
[----:B------:R-:W-:Y:S02]  /*1ea00*/  @!P3 IMAD.X R7, RZ, RZ, R2, P2 ;  /* 0x000000ffff07b224 */ /* 0x000fe400010e0602 */
[----:B------:R-:W-:-:S07]  /*1ea10*/  @!P3 IMAD.MOV.U32 R2, RZ, RZ, R14 ;  /* 0x000000ffff02b224 */ /* 0x000fce00078e000e */
[----:B------:R-:W-:Y:S05]  /*1ea20*/  WARPSYNC.COLLECTIVE R15, `(.L_x_952) ;  /* 0x000000000f087348 */ /* 0x000fea0003c00000 */
[----:B------:R0:W1:Y:S02]  /*1ea30*/  SHFL.IDX P6, R14, R13, R12, R11 ;  /* 0x0000000c0d0e7389 */ /* 0x00006400000c000b */
[----:B01----:R-:W-:Y:S01]  /*1ea40*/  ENDCOLLECTIVE ;  /* 0x000000000000791b */ /* 0x003fe20003800000 */
.L_x_952:
[----:B------:R-:W-:Y:S01]  /*1ea50*/  @!P3 MOV R3, R7 ;  /* 0x000000070003b202 */ /* 0x000fe20000000f00 */
[----:B------:R-:W-:-:S04]  /*1ea60*/  VIADD R7, R4, 0x30 ;  /* 0x0000003004077836 */ /* 0x000fc80000000000 */
        /* <DEDUP_REMOVED lines=11> */
.L_x_953:
[----:B------:R-:W-:Y:S02]  /*1eb20*/  IMAD.MOV.U32 R13, RZ, RZ, R5 ;  /* 0x000000ffff0d7224 */ /* 0x000fe400078e0005 */
[----:B------:R-:W-:Y:S01]  /*1eb30*/  IMAD.MOV.U32 R12, RZ, RZ, 0x4 ;  /* 0x00000004ff0c7424 */ /* 0x000fe200078e00ff */
[----:B------:R-:W-:-:S04]  /*1eb40*/  @!P3 LEA R14, P2, R31, R14, 0x1 ;  /* 0x0000000e1f0eb211 */ /* 0x000fc800078408ff */
[----:B------:R-:W-:Y:S01]  /*1eb50*/  @!P3 IADD3.X R7, RZ, R2, RZ, P2, !PT ;  /* 0x00000002ff07b210 */ /* 0x000fe200017fe4ff */
[----:B------:R-:W-:-:S08]  /*1eb60*/  @!P3 IMAD.MOV.U32 R2, RZ, RZ, R14 ;  /* 0x000000ffff02b224 */ /* 0x000fd000078e000e */
[----:B------:R-:W-:Y:S05]  /*1eb70*/  WARPSYNC.COLLECTIVE R15, `(.L_x_954) ;  /* 0x000000000f087348 */ /* 0x000fea0003c00000 */
[----:B------:R0:W1:Y:S02]  /*1eb80*/  SHFL.IDX P6, R14, R13, R12, R11 ;  /* 0x0000000c0d0e7389 */ /* 0x00006400000c000b */
[----:B01----:R-:W-:Y:S01]  /*1eb90*/  ENDCOLLECTIVE ;  /* 0x000000000000791b */ /* 0x003fe20003800000 */
.L_x_954:
[----:B------:R-:W-:Y:S01]  /*1eba0*/  @!P3 IMAD.MOV.U32 R3, RZ, RZ, R7 ;  /* 0x000000ffff03b224 */ /* 0x000fe200078e0007 */
[----:B------:R-:W-:-:S04]  /*1ebb0*/  IADD3 R7, R4, 0x40, RZ ;  /* 0x0000004004077810 */ /* 0x000fc80007ffe0ff */
        /* <DEDUP_REMOVED lines=11> */
.L_x_955:
        /* <DEDUP_REMOVED lines=8> */
.L_x_956:
        /* <DEDUP_REMOVED lines=13> */
.L_x_957:
        /* <DEDUP_REMOVED lines=8> */
.L_x_958:
[----:B------:R-:W-:-:S05]  /*1ee40*/  @!P3 MOV R3, R7 ;  /* 0x000000070003b202 */ /* 0x000fca0000000f00 */
[----:B------:R-:W-:Y:S01]  /*1ee50*/  @!PT LDS RZ, [RZ] ;  /* 0x00000000fffff984 */ /* 0x000fe20000000800 */
[----:B------:R-:W-:Y:S01]  /*1ee60*/  @!PT LDS RZ, [RZ] ;  /* 0x00000000fffff984 */ /* 0x000fe20000000800 */
[----:B------:R-:W-:Y:S01]  /*1ee70*/  @!PT LDS RZ, [RZ] ;  /* 0x00000000fffff984 */ /* 0x000fe20000000800 */
[----:B------:R-:W-:Y:S04]  /*1ee80*/  @!P3 LDGSTS.E.BYPASS.LTC128B.128 [R9+0x12c00], desc[UR42][R2.64], !P0 ;  /* 0x12c000000209bfae */ /* 0x000fe8000c101d6a */
[----:B------:R0:W-:Y:S01]  /*1ee90*/  @!P3 LDGSTS.E.BYPASS.LTC128B.128 [R9+0x16c00], desc[UR42][R2.64+0x80], !P1 ;  /* 0x16c000800209bfae */ /* 0x0001e2000c901d6a */
[----:B------:R-:W-:Y:S02]  /*1eea0*/  IMAD.MOV.U32 R13, RZ, RZ, R0 ;  /* 0x000000ffff0d7224 */ /* 0x000fe400078e0000 */
[----:B0-----:R-:W-:Y:S01]  /*1eeb0*/  VIADD R3, R4, 0x60 ;  /* 0x0000006004037836 */ /* 0x001fe20000000000 */
[----:B------:R-:W-:-:S07]  /*1eec0*/  MOV R2, R14 ;  /* 0x0000000e00027202 */ /* 0x000fce0000000f00 */
[----:B------:R-:W-:Y:S05]  /*1eed0*/  WARPSYNC.COLLECTIVE R15, `(.L_x_959) ;  /* 0x000000000f087348 */ /* 0x000fea0003c00000 */
[----:B------:R0:W1:Y:S02]  /*1eee0*/  SHFL.IDX P6, R14, R13, R12, R11 ;  /* 0x0000000c0d0e7389 */ /* 0x00006400000c000b */
[----:B01----:R-:W-:Y:S01]  /*1eef0*/  ENDCOLLECTIVE ;  /* 0x000000000000791b */ /* 0x003fe20003800000 */
.L_x_959:
[----:B------:R-:W-:Y:S02]  /*1ef00*/  ISETP.GE.AND P3, PT, R3, R6, PT ;  /* 0x000000060300720c */ /* 0x000fe40003f66270 */
[----:B------:R-:W-:Y:S01]  /*1ef10*/  MOV R13, R5 ;  /* 0x00000005000d7202 */ /* 0x000fe20000000f00 */
[----:B------:R-:W-:-:S10]  /*1ef20*/  IMAD.MOV.U32 R12, RZ, RZ, 0x7 ;  /* 0x00000007ff0c7424 */ /* 0x000fd400078e00ff */
[----:B------:R-:W-:-:S04]  /*1ef30*/  @!P3 LEA R14, P2, R31, R14, 0x1 ;  /* 0x0000000e1f0eb211 */ /* 0x000fc800078408ff */
[----:B------:R-:W-:Y:S01]  /*1ef40*/  @!P3 IADD3.X R7, RZ, R2, RZ, P2, !PT ;  /* 0x00000002ff07b210 */ /* 0x000fe200017fe4ff */
[----:B------:R-:W-:-:S08]  /*1ef50*/  @!P3 IMAD.MOV.U32 R2, RZ, RZ, R14 ;  /* 0x000000ffff02b224 */ /* 0x000fd000078e000e */
[----:B------:R-:W-:Y:S05]  /*1ef60*/  WARPSYNC.COLLECTIVE R15, `(.L_x_960) ;  /* 0x000000000f087348 */ /* 0x000fea0003c00000 */
[----:B------:R0:W1:Y:S02]  /*1ef70*/  SHFL.IDX P6, R14, R13, R12, R11 ;  /* 0x0000000c0d0e7389 */ /* 0x00006400000c000b */
[----:B01----:R-:W-:Y:S01]  /*1ef80*/  ENDCOLLECTIVE ;  /* 0x000000000000791b */ /* 0x003fe20003800000 */
.L_x_960:
[----:B------:R-:W-:-:S05]  /*1ef90*/  @!P3 IMAD.MOV.U32 R3, RZ, RZ, R7 ;  /* 0x000000ffff03b224 */ /* 0x000fca00078e0007 */
[----:B------:R-:W-:Y:S01]  /*1efa0*/  @!PT LDS RZ, [RZ] ;  /* 0x00000000fffff984 */ /* 0x000fe20000000800 */
[----:B------:R-:W-:Y:S01]  /*1efb0*/  @!PT LDS RZ, [RZ] ;  /* 0x00000000fffff984 */ /* 0x000fe20000000800 */
[----:B------:R-:W-:Y:S01]  /*1efc0*/  @!PT LDS RZ, [RZ] ;  /* 0x00000000fffff984 */ /* 0x000fe20000000800 */
[----:B------:R0:W-:Y:S04]  /*1efd0*/  @!P3 LDGSTS.E.BYPASS.LTC128B.128 [R9+0x13400], desc[UR42][R2.64], !P0 ;  /* 0x134000000209bfae */ /* 0x0001e8000c101d6a */
[----:B------:R0:W-:Y:S01]  /*1efe0*/  @!P3 LDGSTS.E.BYPASS.LTC128B.128 [R9+0x17400], desc[UR42][R2.64+0x80], !P1 ;  /* 0x174000800209bfae */ /* 0x0001e2000c901d6a */
[----:B------:R-:W-:Y:S01]  /*1eff0*/  MOV R13, R0 ;  /* 0x00000000000d7202 */ /* 0x000fe20000000f00 */
[----:B------:R-:W-:-:S07]  /*1f000*/  IMAD.MOV.U32 R5, RZ, RZ, R14 ;  /* 0x000000ffff057224 */ /* 0x000fce00078e000e */
[----:B0-----:R-:W-:Y:S05]  /*1f010*/  WARPSYNC.COLLECTIVE R15, `(.L_x_961) ;  /* 0x000000000f087348 */ /* 0x001fea0003c00000 */
[----:B------:R1:W2:Y:S02]  /*1f020*/  SHFL.IDX P6, R14, R13, R12, R11 ;  /* 0x0000000c0d0e7389 */ /* 0x0002a400000c000b */
[----:B012---:R-:W-:Y:S01]  /*1f030*/  ENDCOLLECTIVE ;  /* 0x000000000000791b */ /* 0x007fe20003800000 */
.L_x_961:
[----:B------:R-:W-:Y:S05]  /*1f040*/  BRA `(.L_x_962) ;  /* 0xffffff9c000c7947 */ /* 0x000fea000383ffff */
.L_x_761:
[----:B0-----:R0:W1:Y:S02]  /*1f050*/  SYNCS.PHASECHK.TRANS64.TRYWAIT P0, [R22+URZ+0x28820], R3 ;  /* 0x02882003160075a7 */ /* 0x001064000800017f */
[----:B-1----:R-:W-:Y:S05]  /*1f060*/  @!P0 NANOSLEEP.SYNCS 0x989680 ;  /* 0x009896800000895d */ /* 0x002fea0003900000 */
[----:B------:R-:W1:Y:S02]  /*1f070*/  @!P0 SYNCS.PHASECHK.TRANS64 P0, [R22+URZ+0x28820], R3 ;  /* 0x02882003160085a7 */ /* 0x000e64000800007f */
[----:B-1----:R-:W-:Y:S05]  /*1f080*/  @!P0 BRA `(.L_x_761) ;  /* 0xfffffffc00f08947 */ /* 0x002fea000383ffff */
[----:B------:R-:W-:Y:S05]  /*1f090*/  BRA `(.L_x_963) ;  /* 0xffffff9c00847947 */ /* 0x000fea000383ffff */
.L_x_766:
[----:B0-----:R0:W1:Y:S02]  /*1f0a0*/  SYNCS.PHASECHK.TRANS64.TRYWAIT P0, [R6+URZ+0x28840], R3 ;  /* 0x02884003060075a7 */ /* 0x001064000800017f */
[----:B-1----:R-:W-:Y:S05]  /*1f0b0*/  @!P0 NANOSLEEP.SYNCS 0x989680 ;  /* 0x009896800000895d */ /* 0x002fea0003900000 */
[----:B------:R-:W1:Y:S02]  /*1f0c0*/  @!P0 SYNCS.PHASECHK.TRANS64 P0, [R6+URZ+0x28840], R3 ;  /* 0x02884003060085a7 */ /* 0x000e64000800007f */
[----:B-1----:R-:W-:Y:S05]  /*1f0d0*/  @!P0 BRA `(.L_x_766) ;  /* 0xfffffffc00f08947 */ /* 0x002fea000383ffff */
[----:B------:R-:W-:Y:S05]  /*1f0e0*/  BRA `(.L_x_964) ;  /* 0xffffffa000507947 */ /* 0x000fea000383ffff */
.L_x_767:
        /* <DEDUP_REMOVED lines=8> */
.L_x_966:
[----:B------:R-:W-:Y:S05]  /*1f170*/  BSYNC B1 ;  /* 0x0000000000017941 */ /* 0x000fea0003800000 */
.L_x_965:
[----:B------:R-:W-:Y:S01]  /*1f180*/  MOV R13, R7 ;  /* 0x00000007000d7202 */ /* 0x000fe20000000f00 */
[----:B------:R-:W-:Y:S01]  /*1f190*/  IMAD.MOV.U32 R12, RZ, RZ, RZ ;  /* 0x000000ffff0c7224 */ /* 0x000fe200078e00ff */
[----:B------:R-:W-:Y:S01]  /*1f1a0*/  MOV R15, 0xffffffff ;  /* 0xffffffff000f7802 */ /* 0x000fe20000000f00 */
[----:B------:R-:W-:Y:S02]  /*1f1b0*/  IMAD.MOV.U32 R11, RZ, RZ, 0x181f ;  /* 0x0000181fff0b7424 */ /* 0x000fe400078e00ff */
[----:B------:R-:W-:Y:S02]  /*1f1c0*/  IMAD.MOV.U32 R3, RZ, RZ, R14 ;  /* 0x000000ffff037224 */ /* 0x000fe400078e000e */
[----:B------:R-:W-:-:S07]  /*1f1d0*/  IMAD.SHL.U32 R5, R31, 0x2, RZ ;  /* 0x000000021f057824 */ /* 0x000fce00078e00ff */
[----:B------:R-:W-:Y:S05]  /*1f1e0*/  WARPSYNC.COLLECTIVE R15, `(.L_x_967) ;  /* 0x000000000f087348 */ /* 0x000fea0003c00000 */
[----:B------:R0:W1:Y:S02]  /*1f1f0*/  SHFL.IDX P6, R14, R13, R12, R11 ;  /* 0x0000000c0d0e7389 */ /* 0x00006400000c000b */
[----:B01----:R-:W-:Y:S01]  /*1f200*/  ENDCOLLECTIVE ;  /* 0x000000000000791b */ /* 0x003fe20003800000 */
.L_x_967:
[----:B------:R-:W-:Y:S02]  /*1f210*/  IMAD R8, R8, 0x2, R22 ;  /* 0x0000000208087824 */ /* 0x000fe400078e0216 */
[----:B------:R-:W-:Y:S01]  /*1f220*/  IMAD.MOV.U32 R13, RZ, RZ, R9 ;  /* 0x000000ffff0d7224 */ /* 0x000fe200078e0009 */
[----:B------:R-:W-:Y:S01]  /*1f230*/  MOV R12, 0x1 ;  /* 0x00000001000c7802 */ /* 0x000fe20000000f00 */
[----:B------:R-:W-:-:S07]  /*1f240*/  IMAD.MOV.U32 R2, RZ, RZ, R14 ;  /* 0x000000ffff027224 */ /* 0x000fce00078e000e */
[----:B------:R-:W-:Y:S05]  /*1f250*/  WARPSYNC.COLLECTIVE R15, `(.L_x_968) ;  /* 0x000000000f087348 */ /* 0x000fea0003c00000 */
[----:B------:R0:W1:Y:S02]  /*1f260*/  SHFL.IDX P6, R14, R13, R12, R11 ;  /* 0x0000000c0d0e7389 */ /* 0x00006400000c000b */
[----:B01----:R-:W-:Y:S01]  /*1f270*/  ENDCOLLECTIVE ;  /* 0x000000000000791b */ /* 0x003fe20003800000 */
.L_x_968:
[----:B------:R-:W-:-:S04]  /*1f280*/  IADD3 R2, P0, R2, R5, RZ ;  /* 0x0000000502027210 */ /* 0x000fc80007f1e0ff */
[----:B------:R-:W-:-:S05]  /*1f290*/  IADD3.X R3, RZ, R3, RZ, P0, !PT ;  /* 0x00000003ff037210 */ /* 0x000fca00007fe4ff */
        /* <DEDUP_REMOVED lines=10> */
.L_x_969:
[----:B------:R-:W-:Y:S01]  /*1f340*/  IMAD.MOV.U32 R13, RZ, RZ, R9 ;  /* 0x000000ffff0d7224 */ /* 0x000fe200078e0009 */
[----:B------:R-:W-:Y:S02]  /*1f350*/  MOV R12, 0x2 ;  /* 0x00000002000c7802 */ /* 0x000fe40000000f00 */
[----:B------:R-:W-:-:S07]  /*1f360*/  MOV R2, R14 ;  /* 0x0000000e00027202 */ /* 0x000fce0000000f00 */
[----:B------:R-:W-:Y:S05]  /*1f370*/  WARPSYNC.COLLECTIVE R15, `(.L_x_970) ;  /* 0x000000000f087348 */ /* 0x000fea0003c00000 */
[----:B------:R0:W1:Y:S02]  /*1f380*/  SHFL.IDX P6, R14, R13, R12, R11 ;  /* 0x0000000c0d0e7389 */ /* 0x00006400000c000b */
[----:B01----:R-:W-:Y:S01]  /*1f390*/  ENDCOLLECTIVE ;  /* 0x000000000000791b */ /* 0x003fe20003800000 */
.L_x_970:
        /* <DEDUP_REMOVED lines=12> */
.L_x_971:
[----:B------:R-:W-:Y:S01]  /*1f460*/  IMAD.MOV.U32 R13, RZ, RZ, R9 ;  /* 0x000000ffff0d7224 */ /* 0x000fe200078e0009 */
[----:B------:R-:W-:Y:S02]  /*1f470*/  MOV R12, 0x3 ;  /* 0x00000003000c7802 */ /* 0x000fe40000000f00 */
[----:B------:R-:W-:-:S07]  /*1f480*/  MOV R2, R14 ;  /* 0x0000000e00027202 */ /* 0x000fce0000000f00 */
[----:B------:R-:W-:Y:S05]  /*1f490*/  WARPSYNC.COLLECTIVE R15, `(.L_x_972) ;  /* 0x000000000f087348 */ /* 0x000fea0003c00000 */
[----:B------:R0:W1:Y:S02]  /*1f4a0*/  SHFL.IDX P6, R14, R13, R12, R11 ;  /* 0x0000000c0d0e7389 */ /* 0x00006400000c000b */
[----:B01----:R-:W-:Y:S01]  /*1f4b0*/  ENDCOLLECTIVE ;  /* 0x000000000000791b */ /* 0x003fe20003800000 */
.L_x_972:
        /* <DEDUP_REMOVED lines=12> */
.L_x_973:
[----:B------:R-:W-:Y:S01]  /*1f580*/  IMAD.MOV.U32 R13, RZ, RZ, R9 ;  /* 0x000000ffff0d7224 */ /* 0x000fe200078e0009 */
[----:B------:R-:W-:Y:S02]  /*1f590*/  MOV R12, 0x4 ;  /* 0x00000004000c7802 */ /* 0x000fe40000000f00 */
[----:B------:R-:W-:-:S07]  /*1f5a0*/  MOV R2, R14 ;  /* 0x0000000e00027202 */ /* 0x000fce0000000f00 */
[----:B------:R-:W-:Y:S05]  /*1f5b0*/  WARPSYNC.COLLECTIVE R15, `(.L_x_974) ;  /* 0x000000000f087348 */ /* 0x000fea0003c00000 */
[----:B------:R0:W1:Y:S02]  /*1f5c0*/  SHFL.IDX P6, R14, R13, R12, R11 ;  /* 0x0000000c0d0e7389 */ /* 0x00006400000c000b */
[----:B01----:R-:W-:Y:S01]  /*1f5d0*/  ENDCOLLECTIVE ;  /* 0x000000000000791b */ /* 0x003fe20003800000 */
.L_x_974:
        /* <DEDUP_REMOVED lines=12> */
.L_x_975:
[----:B------:R-:W-:Y:S01]  /*1f6a0*/  IMAD.MOV.U32 R13, RZ, RZ, R9 ;  /* 0x000000ffff0d7224 */ /* 0x000fe200078e0009 */
[----:B------:R-:W-:Y:S02]  /*1f6b0*/  MOV R12, 0x5 ;  /* 0x00000005000c7802 */ /* 0x000fe40000000f00 */
[----:B------:R-:W-:-:S07]  /*1f6c0*/  MOV R2, R14 ;  /* 0x0000000e00027202 */ /* 0x000fce0000000f00 */
[----:B------:R-:W-:Y:S05]  /*1f6d0*/  WARPSYNC.COLLECTIVE R15, `(.L_x_976) ;  /* 0x000000000f087348 */ /* 0x000fea0003c00000 */
[----:B------:R0:W1:Y:S02]  /*1f6e0*/  SHFL.IDX P6, R14, R13, R12, R11 ;  /* 0x0000000c0d0e7389 */ /* 0x00006400000c000b */
[----:B01----:R-:W-:Y:S01]  /*1f6f0*/  ENDCOLLECTIVE ;  /* 0x000000000000791b */ /* 0x003fe20003800000 */
.L_x_976:
        /* <DEDUP_REMOVED lines=12> */
.L_x_977:
[----:B------:R-:W-:Y:S01]  /*1f7c0*/  IMAD.MOV.U32 R13, RZ, RZ, R9 ;  /* 0x000000ffff0d7224 */ /* 0x000fe200078e0009 */
[----:B------:R-:W-:Y:S02]  /*1f7d0*/  MOV R12, 0x6 ;  /* 0x00000006000c7802 */ /* 0x000fe40000000f00 */
[----:B------:R-:W-:-:S07]  /*1f7e0*/  MOV R2, R14 ;  /* 0x0000000e00027202 */ /* 0x000fce0000000f00 */
[----:B------:R-:W-:Y:S05]  /*1f7f0*/  WARPSYNC.COLLECTIVE R15, `(.L_x_978) ;  /* 0x000000000f087348 */ /* 0x000fea0003c00000 */
[----:B------:R0:W1:Y:S02]  /*1f800*/  SHFL.IDX P6, R14, R13, R12, R11 ;  /* 0x0000000c0d0e7389 */ /* 0x00006400000c000b */
[----:B01----:R-:W-:Y:S01]  /*1f810*/  ENDCOLLECTIVE ;  /* 0x000000000000791b */ /* 0x003fe20003800000 */
.L_x_978:
        /* <DEDUP_REMOVED lines=12> */
.L_x_979:
[----:B------:R-:W-:Y:S01]  /*1f8e0*/  IMAD.MOV.U32 R13, RZ, RZ, R9 ;  /* 0x000000ffff0d7224 */ /* 0x000fe200078e0009 */
[----:B------:R-:W-:Y:S02]  /*1f8f0*/  MOV R12, 0x7 ;  /* 0x00000007000c7802 */ /* 0x000fe40000000f00 */
[----:B------:R-:W-:-:S07]  /*1f900*/  MOV R2, R14 ;  /* 0x0000000e00027202 */ /* 0x000fce0000000f00 */
[----:B------:R-:W-:Y:S05]  /*1f910*/  WARPSYNC.COLLECTIVE R15, `(.L_x_980) ;  /* 0x000000000f087348 */ /* 0x000fea0003c00000 */
[----:B------:R0:W1:Y:S02]  /*1f920*/  SHFL.IDX P6, R14, R13, R12, R11 ;  /* 0x0000000c0d0e7389 */ /* 0x00006400000c000b */
[----:B01----:R-:W-:Y:S01]  /*1f930*/  ENDCOLLECTIVE ;  /* 0x000000000000791b */ /* 0x003fe20003800000 */
.L_x_980:
        /* <DEDUP_REMOVED lines=12> */
.L_x_981:
[----:B------:R-:W-:Y:S01]  /*1fa00*/  MOV R2, R14 ;  /* 0x0000000e00027202 */ /* 0x000fe20000000f00 */
[----:B------:R-:W-:Y:S06]  /*1fa10*/  BRA `(.L_x_982) ;  /* 0xffffff9c001c7947 */ /* 0x000fec000383ffff */
.L_x_772:
[----:B-1----:R1:W3:Y:S02]  /*1fa20*/  SYNCS.PHASECHK.TRANS64.TRYWAIT P0, [R6+URZ+0x28860], R3 ;  /* 0x02886003060075a7 */ /* 0x0022e4000800017f */
[----:B---3--:R-:W-:Y:S05]  /*1fa30*/  @!P0 NANOSLEEP.SYNCS 0x989680 ;  /* 0x009896800000895d */ /* 0x008fea0003900000 */
[----:B------:R-:W3:Y:S02]  /*1fa40*/  @!P0 SYNCS.PHASECHK.TRANS64 P0, [R6+URZ+0x28860], R3 ;  /* 0x02886003060085a7 */ /* 0x000ee4000800007f */
[----:B---3--:R-:W-:Y:S05]  /*1fa50*/  @!P0 BRA `(.L_x_772) ;  /* 0xfffffffc00f08947 */ /* 0x008fea000383ffff */
[----:B------:R-:W-:Y:S05]  /*1fa60*/  BRA `(.L_x_983) ;  /* 0xffffff9c00787947 */ /* 0x000fea000383ffff */
.L_x_773:
[----:B------:R-:W-:Y:S01]  /*1fa70*/  BSSY B1, `(.L_x_984) ;  /* 0x0000008000017945 */ /* 0x000fe20003800000 */
[----:B------:R-:W-:Y:S01]  /*1fa80*/  IMAD.MOV.U32 R13, RZ, RZ, R24 ;  /* 0x000000ffff0d7224 */ /* 0x000fe200078e0018 */
[----:B------:R-:W-:Y:S01]  /*1fa90*/  MOV R11, 0x181f ;  /* 0x0000181f000b7802 */ /* 0x000fe20000000f00 */
[----:B------:R-:W-:Y:S02]  /*1faa0*/  IMAD.MOV.U32 R12, RZ, RZ, RZ ;  /* 0x000000ffff0c7224 */ /* 0x000fe400078e00ff */
[----:B------:R-:W-:-:S07]  /*1fab0*/  IMAD.MOV.U32 R15, RZ, RZ, -0x1 ;  /* 0xffffffffff0f7424 */ /* 0x000fce00078e00ff */
[----:B-12---:R-:W-:Y:S05]  /*1fac0*/  WARPSYNC.COLLECTIVE R15, `(.L_x_985) ;  /* 0x000000000f087348 */ /* 0x006fea0003c00000 */
[----:B--2---:R0:W2:Y:S02]  /*1fad0*/  SHFL.IDX P6, R14, R13, R12, R11 ;  /* 0x0000000c0d0e7389 */ /* 0x0040a400000c000b */
[----:B012---:R-:W-:Y:S01]  /*1fae0*/  ENDCOLLECTIVE ;  /* 0x000000000000791b */ /* 0x007fe20003800000 */
.L_x_985:
[----:B------:R-:W-:Y:S05]  /*1faf0*/  BSYNC B1 ;  /* 0x0000000000017941 */ /* 0x000fea0003800000 */
.L_x_984:
[----:B------:R-:W-:Y:S01]  /*1fb00*/  MOV R13, R23 ;  /* 0x00000017000d7202 */ /* 0x000fe20000000f00 */
[----:B------:R-:W-:Y:S01]  /*1fb10*/  IMAD.MOV.U32 R12, RZ, RZ, RZ ;  /* 0x000000ffff0c7224 */ /* 0x000fe200078e00ff */
[----:B------:R-:W-:Y:S01]  /*1fb20*/  MOV R15, 0xffffffff ;  /* 0xffffffff000f7802 */ /* 0x000fe20000000f00 */
[----:B------:R-:W-:Y:S01]  /*1fb30*/  IMAD.MOV.U32 R11, RZ, RZ, 0x181f ;  /* 0x0000181fff0b7424 */ /* 0x000fe200078e00ff */
[----:B------:R-:W-:Y:S01]  /*1fb40*/  LEA R7, R7, R22, 0x1 ;  /* 0x0000001607077211 */ /* 0x000fe200078e08ff */
[----:B------:R-:W-:-:S07]  /*1fb50*/  IMAD.MOV.U32 R3, RZ, RZ, R14 ;  /* 0x000000ffff037224 */ /* 0x000fce00078e000e */
[----:B------:R-:W-:Y:S05]  /*1fb60*/  WARPSYNC.COLLECTIVE R15, `(.L_x_986) ;  /* 0x000000000f087348 */ /* 0x000fea0003c00000 */
[----:B------:R0:W1:Y:S02]  /*1fb70*/  SHFL.IDX P6, R14, R13, R12, R11 ;  /* 0x0000000c0d0e7389 */ /* 0x00006400000c000b */
[----:B01----:R-:W-:Y:S01]  /*1fb80*/  ENDCOLLECTIVE ;  /* 0x000000000000791b */ /* 0x003fe20003800000 */
.L_x_986:
[----:B------:R-:W-:Y:S02]  /*1fb90*/  IMAD.MOV.U32 R13, RZ, RZ, R24 ;  /* 0x000000ffff0d7224 */ /* 0x000fe400078e0018 */
[----:B------:R-:W-:Y:S02]  /*1fba0*/  IMAD.MOV.U32 R12, RZ, RZ, 0x1 ;  /* 0x00000001ff0c7424 */ /* 0x000fe400078e00ff */
[----:B------:R-:W-:-:S07]  /*1fbb0*/  IMAD.MOV.U32 R2, RZ, RZ, R14 ;  /* 0x000000ffff027224 */ /* 0x000fce00078e000e */
[----:B------:R-:W-:Y:S05]  /*1fbc0*/  WARPSYNC.COLLECTIVE R15, `(.L_x_987) ;  /* 0x000000000f087348 */ /* 0x000fea0003c00000 */
[----:B------:R0:W1:Y:S02]  /*1fbd0*/  SHFL.IDX P6, R14, R13, R12, R11 ;  /* 0x0000000c0d0e7389 */ /* 0x00006400000c000b */
[----:B01----:R-:W-:Y:S01]  /*1fbe0*/  ENDCOLLECTIVE ;  /* 0x000000000000791b */ /* 0x003fe20003800000 */
.L_x_987:
        /* <DEDUP_REMOVED lines=14> */
.L_x_988:
[----:B------:R-:W-:Y:S02]  /*1fcd0*/  IMAD.MOV.U32 R13, RZ, RZ, R24 ;  /* 0x000000ffff0d7224 */ /* 0x000fe400078e0018 */
[----:B------:R-:W-:Y:S02]  /*1fce0*/  IMAD.MOV.U32 R12, RZ, RZ, 0x2 ;  /* 0x00000002ff0c7424 */ /* 0x000fe400078e00ff */
[----:B------:R-:W-:-:S07]  /*1fcf0*/  IMAD.MOV.U32 R2, RZ, RZ, R14 ;  /* 0x000000ffff027224 */ /* 0x000fce00078e000e */
[----:B------:R-:W-:Y:S05]  /*1fd00*/  WARPSYNC.COLLECTIVE R15, `(.L_x_989) ;  /* 0x000000000f087348 */ /* 0x000fea0003c00000 */
[----:B------:R0:W1:Y:S02]  /*1fd10*/  SHFL.IDX P6, R14, R13, R12, R11 ;  /* 0x0000000c0d0e7389 */ /* 0x00006400000c000b */
[----:B01----:R-:W-:Y:S01]  /*1fd20*/  ENDCOLLECTIVE ;  /* 0x000000000000791b */ /* 0x003fe20003800000 */
.L_x_989:
        /* <DEDUP_REMOVED lines=14> */
.L_x_990:
[----:B------:R-:W-:Y:S02]  /*1fe10*/  IMAD.MOV.U32 R13, RZ, RZ, R24 ;  /* 0x000000ffff0d7224 */ /* 0x000fe400078e0018 */
[----:B------:R-:W-:Y:S02]  /*1fe20*/  IMAD.MOV.U32 R12, RZ, RZ, 0x3 ;  /* 0x00000003ff0c7424 */ /* 0x000fe400078e00ff */
[----:B------:R-:W-:-:S07]  /*1fe30*/  IMAD.MOV.U32 R2, RZ, RZ, R14 ;  /* 0x000000ffff027224 */ /* 0x000fce00078e000e */
[----:B------:R-:W-:Y:S05]  /*1fe40*/  WARPSYNC.COLLECTIVE R15, `(.L_x_991) ;  /* 0x000000000f087348 */ /* 0x000fea0003c00000 */
[----:B------:R0:W1:Y:S02]  /*1fe50*/  SHFL.IDX P6, R14, R13, R12, R11 ;  /* 0x0000000c0d0e7389 */ /* 0x00006400000c000b */
[----:B01----:R-:W-:Y:S01]  /*1fe60*/  ENDCOLLECTIVE ;  /* 0x000000000000791b */ /* 0x003fe20003800000 */
.L_x_991:
        /* <DEDUP_REMOVED lines=14> */
.L_x_992:
[----:B------:R-:W-:Y:S02]  /*1ff50*/  IMAD.MOV.U32 R13, RZ, RZ, R24 ;  /* 0x000000ffff0d7224 */ /* 0x000fe400078e0018 */
[----:B------:R-:W-:Y:S02]  /*1ff60*/  IMAD.MOV.U32 R12, RZ, RZ, 0x4 ;  /* 0x00000004ff0c7424 */ /* 0x000fe400078e00ff */
[----:B------:R-:W-:-:S07]  /*1ff70*/  IMAD.MOV.U32 R2, RZ, RZ, R14 ;  /* 0x000000ffff027224 */ /* 0x000fce00078e000e */
[----:B------:R-:W-:Y:S05]  /*1ff80*/  WARPSYNC.COLLECTIVE R15, `(.L_x_993) ;  /* 0x000000000f087348 */ /* 0x000fea0003c00000 */
[----:B------:R0:W1:Y:S02]  /*1ff90*/  SHFL.IDX P6, R14, R13, R12, R11 ;  /* 0x0000000c0d0e7389 */ /* 0x00006400000c000b */
[----:B01----:R-:W-:Y:S01]  /*1ffa0*/  ENDCOLLECTIVE ;  /* 0x000000000000791b */ /* 0x003fe20003800000 */
.L_x_993:
        /* <DEDUP_REMOVED lines=14> */
.L_x_994:
[----:B------:R-:W-:Y:S02]  /*20090*/  IMAD.MOV.U32 R13, RZ, RZ, R24 ;  /* 0x000000ffff0d7224 */ /* 0x000fe400078e0018 */
[----:B------:R-:W-:Y:S02]  /*200a0*/  IMAD.MOV.U32 R12, RZ, RZ, 0x5 ;  /* 0x00000005ff0c7424 */ /* 0x000fe400078e00ff */
[----:B------:R-:W-:-:S07]  /*200b0*/  IMAD.MOV.U32 R2, RZ, RZ, R14 ;  /* 0x000000ffff027224 */ /* 0x000fce00078e000e */
[----:B------:R-:W-:Y:S05]  /*200c0*/  WARPSYNC.COLLECTIVE R15, `(.L_x_995) ;  /* 0x000000000f087348 */ /* 0x000fea0003c00000 */
[----:B------:R0:W1:Y:S02]  /*200d0*/  SHFL.IDX P6, R14, R13, R12, R11 ;  /* 0x0000000c0d0e7389 */ /* 0x00006400000c000b */
[----:B01----:R-:W-:Y:S01]  /*200e0*/  ENDCOLLECTIVE ;  /* 0x000000000000791b */ /* 0x003fe20003800000 */
.L_x_995:
        /* <DEDUP_REMOVED lines=14> */
.L_x_996:
[----:B------:R-:W-:Y:S02]  /*201d0*/  IMAD.MOV.U32 R13, RZ, RZ, R24 ;  /* 0x000000ffff0d7224 */ /* 0x000fe400078e0018 */
[----:B------:R-:W-:Y:S02]  /*201e0*/  IMAD.MOV.U32 R12, RZ, RZ, 0x6 ;  /* 0x00000006ff0c7424 */ /* 0x000fe400078e00ff */
[----:B------:R-:W-:-:S07]  /*201f0*/  IMAD.MOV.U32 R2, RZ, RZ, R14 ;  /* 0x000000ffff027224 */ /* 0x000fce00078e000e */
[----:B------:R-:W-:Y:S05]  /*20200*/  WARPSYNC.COLLECTIVE R15, `(.L_x_997) ;  /* 0x000000000f087348 */ /* 0x000fea0003c00000 */
[----:B------:R0:W1:Y:S02]  /*20210*/  SHFL.IDX P6, R14, R13, R12, R11 ;  /* 0x0000000c0d0e7389 */ /* 0x00006400000c000b */
[----:B01----:R-:W-:Y:S01]  /*20220*/  ENDCOLLECTIVE ;  /* 0x000000000000791b */ /* 0x003fe20003800000 */
.L_x_997:
        /* <DEDUP_REMOVED lines=14> */
.L_x_998:
[----:B------:R-:W-:Y:S02]  /*20310*/  IMAD.MOV.U32 R13, RZ, RZ, R24 ;  /* 0x000000ffff0d7224 */ /* 0x000fe400078e0018 */
[----:B------:R-:W-:Y:S02]  /*20320*/  IMAD.MOV.U32 R12, RZ, RZ, 0x7 ;  /* 0x00000007ff0c7424 */ /* 0x000fe400078e00ff */
[----:B------:R-:W-:-:S07]  /*20330*/  IMAD.MOV.U32 R2, RZ, RZ, R14 ;  /* 0x000000ffff027224 */ /* 0x000fce00078e000e */
[----:B------:R-:W-:Y:S05]  /*20340*/  WARPSYNC.COLLECTIVE R15, `(.L_x_999) ;  /* 0x000000000f087348 */ /* 0x000fea0003c00000 */
[----:B------:R0:W1:Y:S02]  /*20350*/  SHFL.IDX P6, R14, R13, R12, R11 ;  /* 0x0000000c0d0e7389 */ /* 0x00006400000c000b */
[----:B01----:R-:W-:Y:S01]  /*20360*/  ENDCOLLECTIVE ;  /* 0x000000000000791b */ /* 0x003fe20003800000 */
.L_x_999:
[----:B------:R-:W-:-:S04]  /*20370*/  IADD3 R2, P0, R2, R5, RZ ;  /* 0x0000000502027210 */ /* 0x000fc80007f1e0ff */
        /* <DEDUP_REMOVED lines=12> */
.L_x_1000:
[----:B------:R-:W-:Y:S01]  /*20440*/  @!PT LDS RZ, [RZ] ;  /* 0x00000000fffff984 */ /* 0x000fe20000000800 */
[----:B------:R-:W-:Y:S01]  /*20450*/  @!PT LDS RZ, [RZ] ;  /* 0x00000000fffff984 */ /* 0x000fe20000000800 */
[----:B------:R-:W-:Y:S01]  /*20460*/  @!PT LDS RZ, [RZ] ;  /* 0x00000000fffff984 */ /* 0x000fe20000000800 */
[----:B------:R1:W-:Y:S01]  /*20470*/  LDGSTS.E.BYPASS.LTC128B.128 [R7+0x7400], desc[UR42][R2.64+0x80], !P0 ;  /* 0x0740008002077fae */ /* 0x0003e2000c101d6a */
[----:B------:R-:W-:Y:S05]  /*20480*/  BRA `(.L_x_1001) ;  /* 0xffffff9800007947 */ /* 0x000fea000383ffff */
.L_x_781:
[----:B0-----:R0:W1:Y:S02]  /*20490*/  SYNCS.PHASECHK.TRANS64.TRYWAIT P0, [R0+URZ+0x28860], R3 ;  /* 0x02886003000075a7 */ /* 0x001064000800017f */
[----:B-1----:R-:W-:Y:S05]  /*204a0*/  @!P0 NANOSLEEP.SYNCS 0x989680 ;  /* 0x009896800000895d */ /* 0x002fea0003900000 */
[----:B------:R-:W1:Y:S02]  /*204b0*/  @!P0 SYNCS.PHASECHK.TRANS64 P0, [R0+URZ+0x28860], R3 ;  /* 0x02886003000085a7 */ /* 0x000e64000800007f */
[----:B-1----:R-:W-:Y:S05]  /*204c0*/  @!P0 BRA `(.L_x_781) ;  /* 0xfffffffc00f08947 */ /* 0x002fea000383ffff */
[----:B------:R-:W-:Y:S05]  /*204d0*/  BRA `(.L_x_1002) ;  /* 0xffffff9c00147947 */ /* 0x000fea000383ffff */
.L_x_782:
        /* <DEDUP_REMOVED lines=8> */
.L_x_1004:
[----:B------:R-:W-:Y:S05]  /*20560*/  BSYNC B0 ;  /* 0x0000000000007941 */ /* 0x000fea0003800000 */
.L_x_1003:
[----:B------:R-:W-:Y:S01]  /*20570*/  IMAD.MOV.U32 R13, RZ, RZ, R23 ;  /* 0x000000ffff0d7224 */ /* 0x000fe200078e0017 */
[----:B------:R-:W-:Y:S01]  /*20580*/  MOV R11, 0x181f ;  /* 0x0000181f000b7802 */ /* 0x000fe20000000f00 */
[----:B------:R-:W-:Y:S01]  /*20590*/  IMAD.MOV.U32 R12, RZ, RZ, RZ ;  /* 0x000000ffff0c7224 */ /* 0x000fe200078e00ff */
[----:B------:R-:W-:Y:S01]  /*205a0*/  MOV R3, R14 ;  /* 0x0000000e00037202 */ /* 0x000fe20000000f00 */
[----:B------:R-:W-:Y:S02]  /*205b0*/  IMAD.MOV.U32 R15, RZ, RZ, -0x1 ;  /* 0xffffffffff0f7424 */ /* 0x000fe400078e00ff */
[----:B------:R-:W-:Y:S02]  /*205c0*/  IMAD.SHL.U32 R5, R31, 0x2, RZ ;  /* 0x000000021f057824 */ /* 0x000fe400078e00ff */
[----:B------:R-:W-:-:S07]  /*205d0*/  IMAD R4, R9, 0x2, R22 ;  /* 0x0000000209047824 */ /* 0x000fce00078e0216 */
[----:B------:R-:W-:Y:S05]  /*205e0*/  WARPSYNC.COLLECTIVE R15, `(.L_x_1005) ;  /* 0x000000000f087348 */ /* 0x000fea0003c00000 */
[----:B------:R0:W1:Y:S02]  /*205f0*/  SHFL.IDX P6, R14, R13, R12, R11 ;  /* 0x0000000c0d0e7389 */ /* 0x00006400000c000b */
[----:B01----:R-:W-:Y:S01]  /*20600*/  ENDCOLLECTIVE ;  /* 0x000000000000791b */ /* 0x003fe20003800000 */
.L_x_1005:
[----:B------:R-:W-:Y:S02]  /*20610*/  ULDC UR4, c[0x0][0x2f4] ;  /* 0x0000bd0000047ab9 */ /* 0x000fe40000000800 */
[----:B------:R-:W-:Y:S02]  /*20620*/  ISETP.GE.AND P1, PT, R31, UR4, PT ;  /* 0x000000041f007c0c */ /* 0x000fe4000bf26270 */
[----:B------:R-:W-:Y:S02]  /*20630*/  ISETP.GE.AND P0, PT, R30, UR4, PT ;  /* 0x000000041e007c0c */ /* 0x000fe4000bf06270 */
[C---:B------:R-:W-:Y:S02]  /*20640*/  ISETP.LT.OR P3, PT, R6.reuse, 0x1, P1 ;  /* 0x000000010600780c */ /* 0x040fe40000f61670 */
[----:B------:R-:W-:Y:S01]  /*20650*/  ISETP.LT.OR P4, PT, R6, 0x1, P0 ;  /* 0x000000010600780c */ /* 0x000fe20000781670 */
[----:B------:R-:W-:Y:S01]  /*20660*/  IMAD.MOV.U32 R13, RZ, RZ, R24 ;  /* 0x000000ffff0d7224 */ /* 0x000fe200078e0018 */
[----:B------:R-:W-:-:S02]  /*20670*/  MOV R12, 0x1 ;  /* 0x00000001000c7802 */ /* 0x000fc40000000f00 */
[----:B------:R-:W-:-:S13]  /*20680*/  IADD3 R2, P2, R14, R5, RZ ;  /* 0x000000050e027210 */ /* 0x000fda0007f5e0ff */
[----:B------:R-:W-:Y:S05]  /*20690*/  WARPSYNC.COLLECTIVE R15, `(.L_x_1006) ;  /* 0x000000000f087348 */ /* 0x000fea0003c00000 */
[----:B------:R0:W1:Y:S02]  /*206a0*/  SHFL.IDX P6, R14, R13, R12, R11 ;  /* 0x0000000c0d0e7389 */ /* 0x00006400000c000b */
[----:B01----:R-:W-:Y:S01]  /*206b0*/  ENDCOLLECTIVE ;  /* 0x000000000000791b */ /* 0x003fe20003800000 */
.L_x_1006:
[----:B------:R-:W-:-:S05]  /*206c0*/  IADD3.X R3, RZ, R3, RZ, P2, !PT ;  /* 0x00000003ff037210 */ /* 0x000fca00017fe4ff */
        /* <DEDUP_REMOVED lines=12> */
.L_x_1007:
[----:B------:R-:W-:Y:S01]  /*20790*/  IMAD.MOV.U32 R13, RZ, RZ, R24 ;  /* 0x000000ffff0d7224 */ /* 0x000fe200078e0018 */
[----:B------:R-:W-:Y:S02]  /*207a0*/  MOV R12, 0x2 ;  /* 0x00000002000c7802 */ /* 0x000fe40000000f00 */
[----:B------:R-:W-:-:S07]  /*207b0*/  MOV R10, R14 ;  /* 0x0000000e000a7202 */ /* 0x000fce0000000f00 */
[----:B------:R-:W-:Y:S05]  /*207c0*/  WARPSYNC.COLLECTIVE R15, `(.L_x_1008) ;  /* 0x000000000f087348 */ /* 0x000fea0003c00000 */
[----:B------:R0:W1:Y:S02]  /*207d0*/  SHFL.IDX P6, R14, R13, R12, R11 ;  /* 0x0000000c0d0e7389 */ /* 0x00006400000c000b */
[----:B01----:R-:W-:Y:S01]  /*207e0*/  ENDCOLLECTIVE ;  /* 0x000000000000791b */ /* 0x003fe20003800000 */
.L_x_1008:
        /* <DEDUP_REMOVED lines=14> */
.L_x_1009:
[----:B------:R-:W-:Y:S02]  /*208d0*/  IMAD.MOV.U32 R13, RZ, RZ, R24 ;  /* 0x000000ffff0d7224 */ /* 0x000fe400078e0018 */
[----:B------:R-:W-:Y:S01]  /*208e0*/  IMAD.MOV.U32 R12, RZ, RZ, 0x3 ;  /* 0x00000003ff0c7424 */ /* 0x000fe200078e00ff */
[----:B------:R-:W-:-:S13]  /*208f0*/  IADD3 R2, P2, R14, R5, RZ ;  /* 0x000000050e027210 */ /* 0x000fda0007f5e0ff */
[----:B------:R-:W-:Y:S05]  /*20900*/  WARPSYNC.COLLECTIVE R15, `(.L_x_1010) ;  /* 0x000000000f087348 */ /* 0x000fea0003c00000 */
[----:B------:R0:W1:Y:S02]  /*20910*/  SHFL.IDX P6, R14, R13, R12, R11 ;  /* 0x0000000c0d0e7389 */ /* 0x00006400000c000b */
[----:B01----:R-:W-:Y:S01]  /*20920*/  ENDCOLLECTIVE ;  /* 0x000000000000791b */ /* 0x003fe20003800000 */
.L_x_1010:
        /* <DEDUP_REMOVED lines=8> */
[----:B------:R-:W-:Y:S01]  /*209b0*/  IMAD.MOV.U32 R13, RZ, RZ, R23 ;  /* 0x000000ffff0d7224 */ /* 0x000fe200078e0017 */
[----:B------:R-:W-:-:S11]  /*209c0*/  MOV R7, R14 ;  /* 0x0000000e00077202 */ /* 0x000fd60000000f00 */
[----:B0-----:R-:W-:Y:S05]  /*209d0*/  WARPSYNC.COLLECTIVE R15, `(.L_x_1011) ;  /* 0x000000000f087348 */ /* 0x001fea0003c00000 */
[----:B------:R1:W2:Y:S02]  /*209e0*/  SHFL.IDX P6, R14, R13, R12, R11 ;  /* 0x0000000c0d0e7389 */ /* 0x0002a400000c000b */
[----:B012---:R-:W-:Y:S01]  /*209f0*/  ENDCOLLECTIVE ;  /* 0x000000000000791b */ /* 0x007fe20003800000 */
.L_x_1011:
[----:B------:R-:W-:Y:S01]  /*20a00*/  MOV R13, R24 ;  /* 0x00000018000d7202 */ /* 0x000fe20000000f00 */
[----:B------:R-:W-:Y:S01]  /*20a10*/  IMAD.MOV.U32 R12, RZ, RZ, 0x4 ;  /* 0x00000004ff0c7424 */ /* 0x000fe200078e00ff */
[----:B------:R-:W-:-:S13]  /*20a20*/  IADD3 R2, P2, R14, R5, RZ ;  /* 0x000000050e027210 */ /* 0x000fda0007f5e0ff */
[----:B------:R-:W-:Y:S05]  /*20a30*/  WARPSYNC.COLLECTIVE R15, `(.L_x_1012) ;  /* 0x000000000f087348 */ /* 0x000fea0003c00000 */
[----:B------:R0:W1:Y:S02]  /*20a40*/  SHFL.IDX P6, R14, R13, R12, R11 ;  /* 0x0000000c0d0e7389 */ /* 0x00006400000c000b */
[----:B01----:R-:W-:Y:S01]  /*20a50*/  ENDCOLLECTIVE ;  /* 0x000000000000791b */ /* 0x003fe20003800000 */
.L_x_1012:
        /* <DEDUP_REMOVED lines=13> */
.L_x_1013:
[----:B------:R-:W-:Y:S01]  /*20b30*/  MOV R13, R24 ;  /* 0x00000018000d7202 */ /* 0x000fe20000000f00 */
[----:B------:R-:W-:Y:S02]  /*20b40*/  IMAD.MOV.U32 R12, RZ, RZ, 0x5 ;  /* 0x00000005ff0c7424 */ /* 0x000fe400078e00ff */
[----:B------:R-:W-:-:S07]  /*20b50*/  IMAD.MOV.U32 R10, RZ, RZ, R14 ;  /* 0x000000ffff0a7224 */ /* 0x000fce00078e000e */
[----:B------:R-:W-:Y:S05]  /*20b60*/  WARPSYNC.COLLECTIVE R15, `(.L_x_1014) ;  /* 0x000000000f087348 */ /* 0x000fea0003c00000 */
[----:B------:R0:W1:Y:S02]  /*20b70*/  SHFL.IDX P6, R14, R13, R12, R11 ;  /* 0x0000000c0d0e7389 */ /* 0x00006400000c000b */
[----:B01----:R-:W-:Y:S01]  /*20b80*/  ENDCOLLECTIVE ;  /* 0x000000000000791b */ /* 0x003fe20003800000 */
.L_x_1014:
[----:B------:R-:W-:-:S05]  /*20b90*/  IADD3 R2, P2, R10, R5, RZ ;  /* 0x000000050a027210 */ /* 0x000fca0007f5e0ff */
[----:B------:R-:W-:-:S05]  /*20ba0*/  IMAD.X R3, RZ, RZ, R8, P2 ;  /* 0x000000ffff037224 */ /* 0x000fca00010e0608 */
[----:B------:R-:W-:Y:S01]  /*20bb0*/  @!PT LDS RZ, [RZ] ;  /* 0x00000000fffff984 */ /* 0x000fe20000000800 */
[----:B------:R-:W-:Y:S01]  /*20bc0*/  @!PT LDS RZ, [RZ] ;  /* 0x00000000fffff984 */ /* 0x000fe20000000800 */
[----:B------:R-:W-:Y:S01]  /*20bd0*/  @!PT LDS RZ, [RZ] ;  /* 0x00000000fffff984 */ /* 0x000fe20000000800 */
[----:B------:R0:W-:Y:S01]  /*20be0*/  LDGSTS.E.BYPASS.LTC128B.128 [R4+0x2400], desc[UR42][R2.64], !P3 ;  /* 0x0240000002047fae */ /* 0x0001e2000d901d6a */
[----:B------:R-:W-:Y:S02]  /*20bf0*/  MOV R13, R23 ;  /* 0x00000017000d7202 */ /* 0x000fe40000000f00 */
[C---:B------:R-:W-:Y:S01]  /*20c00*/  ISETP.LT.OR P3, PT, R6.reuse, 0x51, P1 ;  /* 0x000000510600780c */ /* 0x040fe20000f61670 */
[----:B------:R0:W-:Y:S01]  /*20c10*/  LDGSTS.E.BYPASS.LTC128B.128 [R4+0x6400], desc[UR42][R2.64+0x80], !P4 ;  /* 0x0640008002047fae */ /* 0x0001e2000e101d6a */
[----:B------:R-:W-:Y:S01]  /*20c20*/  ISETP.LT.OR P4, PT, R6, 0x51, P0 ;  /* 0x000000510600780c */ /* 0x000fe20000781670 */
[----:B------:R-:W-:-:S12]  /*20c30*/  IMAD.MOV.U32 R7, RZ, RZ, R14 ;  /* 0x000000ffff077224 */ /* 0x000fd800078e000e */
[----:B0-----:R-:W-:Y:S05]  /*20c40*/  WARPSYNC.COLLECTIVE R15, `(.L_x_1015) ;  /* 0x000000000f087348 */ /* 0x001fea0003c00000 */
[----:B------:R1:W2:Y:S02]  /*20c50*/  SHFL.IDX P6, R14, R13, R12, R11 ;  /* 0x0000000c0d0e7389 */ /* 0x0002a400000c000b */
[----:B012---:R-:W-:Y:S01]  /*20c60*/  ENDCOLLECTIVE ;  /* 0x000000000000791b */ /* 0x007fe20003800000 */
.L_x_1015:
[----:B------:R-:W-:Y:S01]  /*20c70*/  IMAD.MOV.U32 R13, RZ, RZ, R24 ;  /* 0x000000ffff0d7224 */ /* 0x000fe200078e0018 */
[----:B------:R-:W-:Y:S02]  /*20c80*/  MOV R12, 0x6 ;  /* 0x00000006000c7802 */ /* 0x000fe40000000f00 */
[----:B------:R-:W-:-:S13]  /*20c90*/  IADD3 R2, P2, R14, R5, RZ ;  /* 0x000000050e027210 */ /* 0x000fda0007f5e0ff */
[----:B------:R-:W-:Y:S05]  /*20ca0*/  WARPSYNC.COLLECTIVE R15, `(.L_x_1016) ;  /* 0x000000000f087348 */ /* 0x000fea0003c00000 */
[----:B------:R0:W1:Y:S02]  /*20cb0*/  SHFL.IDX P6, R14, R13, R12, R11 ;  /* 0x0000000c0d0e7389 */ /* 0x00006400000c000b */
[----:B01----:R-:W-:Y:S01]  /*20cc0*/  ENDCOLLECTIVE ;  /* 0x000000000000791b */ /* 0x003fe20003800000 */
.L_x_1016:
        /* <DEDUP_REMOVED lines=13> */
.L_x_1017:
[----:B------:R-:W-:Y:S01]  /*20da0*/  IMAD.MOV.U32 R13, RZ, RZ, R24 ;  /* 0x000000ffff0d7224 */ /* 0x000fe200078e0018 */
[----:B------:R-:W-:Y:S02]  /*20db0*/  MOV R12, 0x7 ;  /* 0x00000007000c7802 */ /* 0x000fe40000000f00 */
[----:B------:R-:W-:-:S07]  /*20dc0*/  MOV R10, R14 ;  /* 0x0000000e000a7202 */ /* 0x000fce0000000f00 */
[----:B------:R-:W-:Y:S05]  /*20dd0*/  WARPSYNC.COLLECTIVE R15, `(.L_x_1018) ;  /* 0x000000000f087348 */ /* 0x000fea0003c00000 */
[----:B------:R0:W1:Y:S02]  /*20de0*/  SHFL.IDX P6, R14, R13, R12, R11 ;  /* 0x0000000c0d0e7389 */ /* 0x00006400000c000b */
[----:B01----:R-:W-:Y:S01]  /*20df0*/  ENDCOLLECTIVE ;  /* 0x000000000000791b */ /* 0x003fe20003800000 */
.L_x_1018:
        /* <DEDUP_REMOVED lines=12> */
.L_x_1019:
[----:B------:R-:W-:Y:S05]  /*20ec0*/  BRA `(.L_x_1020) ;  /* 0xffffff9400b47947 */ /* 0x000fea000383ffff */
.L_x_787:
[----:B------:R-:W-:Y:S01]  /*20ed0*/  BSSY B0, `(.L_x_1021) ;  /* 0x0000008000007945 */ /* 0x000fe20003800000 */
[----:B------:R-:W-:Y:S01]  /*20ee0*/  MOV R13, R16 ;  /* 0x00000010000d7202 */ /* 0x000fe20000000f00 */
[----:B------:R-:W-:Y:S01]  /*20ef0*/  IMAD.MOV.U32 R12, RZ, RZ, RZ ;  /* 0x000000ffff0c7224 */ /* 0x000fe200078e00ff */
[----:B------:R-:W-:Y:S01]  /*20f00*/  MOV R15, 0xffffffff ;  /* 0xffffffff000f7802 */ /* 0x000fe20000000f00 */
[----:B------:R-:W-:-:S07]  /*20f10*/  IMAD.MOV.U32 R11, RZ, RZ, 0x1f ;  /* 0x0000001fff0b7424 */ /* 0x000fce00078e00ff */
[----:B0-----:R-:W-:Y:S05]  /*20f20*/  WARPSYNC.COLLECTIVE R15, `(.L_x_1022) ;  /* 0x000000000f087348 */ /* 0x001fea0003c00000 */
[----:B------:R1:W2:Y:S02]  /*20f30*/  SHFL.IDX P6, R14, R13, R12, R11 ;  /* 0x0000000c0d0e7389 */ /* 0x0002a400000c000b */
[----:B012---:R-:W-:Y:S01]  /*20f40*/  ENDCOLLECTIVE ;  /* 0x000000000000791b */ /* 0x007fe20003800000 */
.L_x_1022:
[----:B------:R-:W-:Y:S05]  /*20f50*/  BSYNC B0 ;  /* 0x0000000000007941 */ /* 0x000fea0003800000 */
.L_x_1021:
[----:B------:R-:W-:Y:S01]  /*20f60*/  IMAD.MOV.U32 R13, RZ, RZ, R16 ;  /* 0x000000ffff0d7224 */ /* 0x000fe200078e0010 */
[----:B------:R-:W-:Y:S01]  /*20f70*/  MOV R12, 0x1 ;  /* 0x00000001000c7802 */ /* 0x000fe20000000f00 */
[----:B------:R-:W-:Y:S02]  /*20f80*/  IMAD.MOV.U32 R11, RZ, RZ, 0x1f ;  /* 0x0000001fff0b7424 */ /* 0x000fe400078e00ff */
[----:B------:R-:W-:Y:S02]  /*20f90*/  IMAD.MOV.U32 R15, RZ, RZ, -0x1 ;  /* 0xffffffffff0f7424 */ /* 0x000fe400078e00ff */
[----:B------:R-:W-:Y:S02]  /*20fa0*/  IMAD.IADD R7, R19, 0x1, R9 ;  /* 0x0000000113077824 */ /* 0x000fe400078e0209 */
[----:B------:R-:W-:-:S07]  /*20fb0*/  IMAD.MOV.U32 R0, RZ, RZ, R14 ;  /* 0x000000ffff007224 */ /* 0x000fce00078e000e */
[----:B------:R-:W-:Y:S05]  /*20fc0*/  WARPSYNC.COLLECTIVE R15, `(.L_x_1023) ;  /* 0x000000000f087348 */ /* 0x000fea0003c00000 */
[----:B------:R0:W1:Y:S02]  /*20fd0*/  SHFL.IDX P6, R14, R13, R12, R11 ;  /* 0x0000000c0d0e7389 */ /* 0x00006400000c000b */
[----:B01----:R-:W-:Y:S01]  /*20fe0*/  ENDCOLLECTIVE ;  /* 0x000000000000791b */ /* 0x003fe20003800000 */
.L_x_1023:
[----:B------:R-:W-:Y:S02]  /*20ff0*/  ULDC UR4, c[0x0][0xc3c] ;  /* 0x00030f0000047ab9 */ /* 0x000fe40000000800 */
[----:B------:R-:W-:-:S13]  /*21000*/  ISETP.GE.OR P1, PT, R7, UR4, !P0 ;  /* 0x0000000407007c0c */ /* 0x000fda000c726670 */
[----:B------:R-:W0:Y:S08]  /*21010*/  @!P1 LDC.64 R2, c[0x0][0xc80] ;  /* 0x00032000ff029b82 */ /* 0x000e300000000a00 */
[----:B------:R-:W1:Y:S01]  /*21020*/  @!P1 LDC.64 R4, c[0x0][0xc78] ;  /* 0x00031e00ff049b82 */ /* 0x000e620000000a00 */
[----:B------:R-:W-:Y:S02]  /*21030*/  MOV R11, RZ ;  /* 0x000000ff000b7202 */ /* 0x000fe40000000f00 */
[----:B------:R-:W-:Y:S01]  /*21040*/  MOV R8, R14 ;  /* 0x0000000e00087202 */ /* 0x000fe20000000f00 */
        /* <DEDUP_REMOVED lines=18> */
.L_x_1024:
[----:B------:R-:W-:Y:S02]  /*21170*/  MOV R12, 0x2 ;  /* 0x00000002000c7802 */ /* 0x000fe40000000f00 */
[----:B------:R-:W-:-:S05]  /*21180*/  SEL R14, R14, RZ, P1 ;  /* 0x000000ff0e0e7207 */ /* 0x000fca0000800000 */
[----:B------:R-:W-:-:S04]  /*21190*/  IMAD.IADD R5, R13, 0x1, R14 ;  /* 0x000000010d057824 */ /* 0x000fc800078e020e */
[----:B------:R-:W-:-:S07]  /*211a0*/  IMAD.MOV.U32 R13, RZ, RZ, R5 ;  /* 0x000000ffff0d7224 */ /* 0x000fce00078e0005 */
[----:B------:R-:W-:Y:S05]  /*211b0*/  WARPSYNC.COLLECTIVE R15, `(.L_x_1025) ;  /* 0x000000000f087348 */ /* 0x000fea0003c00000 */
[----:B------:R0:W1:Y:S02]  /*211c0*/  SHFL.UP P6, R14, R13, R12, R11 ;  /* 0x0400000c0d0e7389 */ /* 0x00006400000c000b */
[----:B01----:R-:W-:Y:S01]  /*211d0*/  ENDCOLLECTIVE ;  /* 0x000000000000791b */ /* 0x003fe20003800000 */
.L_x_1025:
[----:B------:R-:W-:Y:S02]  /*211e0*/  MOV R12, 0x4 ;  /* 0x00000004000c7802 */ /* 0x000fe40000000f00 */
[----:B------:R-:W-:-:S05]  /*211f0*/  SEL R2, R14, RZ, P2 ;  /* 0x000000ff0e027207 */ /* 0x000fca0001000000 */
[----:B------:R-:W-:-:S04]  /*21200*/  IMAD.IADD R2, R5, 0x1, R2 ;  /* 0x0000000105027824 */ /* 0x000fc800078e0202 */
[----:B------:R-:W-:-:S07]  /*21210*/  IMAD.MOV.U32 R13, RZ, RZ, R2 ;  /* 0x000000ffff0d7224 */ /* 0x000fce00078e0002 */
[----:B------:R-:W-:Y:S05]  /*21220*/  WARPSYNC.COLLECTIVE R15, `(.L_x_1026) ;  /* 0x000000000f087348 */ /* 0x000fea0003c00000 */
[----:B------:R0:W1:Y:S02]  /*21230*/  SHFL.UP P6, R14, R13, R12, R11 ;  /* 0x0400000c0d0e7389 */ /* 0x00006400000c000b */
[----:B01----:R-:W-:Y:S01]  /*21240*/  ENDCOLLECTIVE ;  /* 0x000000000000791b */ /* 0x003fe20003800000 */
.L_x_1026:
[----:B------:R-:W-:Y:S02]  /*21250*/  MOV R12, 0x8 ;  /* 0x00000008000c7802 */ /* 0x000fe40000000f00 */
[----:B------:R-:W-:-:S05]  /*21260*/  SEL R3, R14, RZ, P3 ;  /* 0x000000ff0e037207 */ /* 0x000fca0001800000 */
[----:B------:R-:W-:-:S04]  /*21270*/  IMAD.IADD R3, R2, 0x1, R3 ;  /* 0x0000000102037824 */ /* 0x000fc800078e0203 */
[----:B------:R-:W-:-:S07]  /*21280*/  IMAD.MOV.U32 R13, RZ, RZ, R3 ;  /* 0x000000ffff0d7224 */ /* 0x000fce00078e0003 */
[----:B------:R-:W-:Y:S05]  /*21290*/  WARPSYNC.COLLECTIVE R15, `(.L_x_1027) ;  /* 0x000000000f087348 */ /* 0x000fea0003c00000 */
[----:B------:R0:W1:Y:S02]  /*212a0*/  SHFL.UP P6, R14, R13, R12, R11 ;  /* 0x0400000c0d0e7389 */ /* 0x00006400000c000b */
[----:B01----:R-:W-:Y:S01]  /*212b0*/  ENDCOLLECTIVE ;  /* 0x000000000000791b */ /* 0x003fe20003800000 */
.L_x_1027:
[----:B------:R-:W-:Y:S02]  /*212c0*/  MOV R12, 0x10 ;  /* 0x00000010000c7802 */ /* 0x000fe40000000f00 */
[----:B------:R-:W-:-:S05]  /*212d0*/  SEL R14, R14, RZ, P4 ;  /* 0x000000ff0e0e7207 */ /* 0x000fca0002000000 */
[----:B------:R-:W-:-:S04]  /*212e0*/  IMAD.IADD R5, R3, 0x1, R14 ;  /* 0x0000000103057824 */ /* 0x000fc800078e020e */
[----:B------:R-:W-:-:S07]  /*212f0*/  IMAD.MOV.U32 R13, RZ, RZ, R5 ;  /* 0x000000ffff0d7224 */ /* 0x000fce00078e0005 */
[----:B------:R-:W-:Y:S05]  /*21300*/  WARPSYNC.COLLECTIVE R15, `(.L_x_1028) ;  /* 0x000000000f087348 */ /* 0x000fea0003c00000 */
[----:B------:R0:W1:Y:S02]  /*21310*/  SHFL.UP P6, R14, R13, R12, R11 ;  /* 0x0400000c0d0e7389 */ /* 0x00006400000c000b */
[----:B01----:R-:W-:Y:S01]  /*21320*/  ENDCOLLECTIVE ;  /* 0x000000000000791b */ /* 0x003fe20003800000 */
.L_x_1028:
[----:B------:R-:W-:Y:S01]  /*21330*/  MOV R12, 0x1f ;  /* 0x0000001f000c7802 */ /* 0x000fe20000000f00 */
[----:B------:R-:W-:Y:S01]  /*21340*/  IMAD.MOV.U32 R11, RZ, RZ, 0x1f ;  /* 0x0000001fff0b7424 */ /* 0x000fe200078e00ff */
[----:B------:R-:W-:-:S05]  /*21350*/  SEL R2, R14, RZ, P5 ;  /* 0x000000ff0e027207 */ /* 0x000fca0002800000 */
[----:B------:R-:W-:-:S04]  /*21360*/  IMAD.IADD R2, R5, 0x1, R2 ;  /* 0x0000000105027824 */ /* 0x000fc800078e0202 */
[----:B------:R-:W-:-:S07]  /*21370*/  IMAD.MOV.U32 R13, RZ, RZ, R2 ;  /* 0x000000ffff0d7224 */ /* 0x000fce00078e0002 */
[----:B------:R-:W-:Y:S05]  /*21380*/  WARPSYNC.COLLECTIVE R15, `(.L_x_1029) ;  /* 0x000000000f087348 */ /* 0x000fea0003c00000 */
[----:B------:R0:W1:Y:S02]  /*21390*/  SHFL.IDX P6, R14, R13, R12, R11 ;  /* 0x0000000c0d0e7389 */ /* 0x00006400000c000b */
[----:B01----:R-:W-:Y:S01]  /*213a0*/  ENDCOLLECTIVE ;  /* 0x000000000000791b */ /* 0x003fe20003800000 */
.L_x_1029:
[----:B------:R-:W-:Y:S05]  /*213b0*/  BRA `(.L_x_1030) ;  /* 0xffffff9400c47947 */ /* 0x000fea000383ffff */
.L_x_790:
[----:B------:R-:W-:Y:S01]  /*213c0*/  BSSY B0, `(.L_x_1031) ;  /* 0x0000007000007945 */ /* 0x000fe20003800000 */
[----:B------:R-:W-:Y:S01]  /*213d0*/  MOV R12, 0x1 ;  /* 0x00000001000c7802 */ /* 0x000fe20000000f00 */
[----:B------:R-:W-:Y:S02]  /*213e0*/  IMAD.MOV.U32 R11, RZ, RZ, RZ ;  /* 0x000000ffff0b7224 */ /* 0x000fe400078e00ff */
[----:B------:R-:W-:-:S07]  /*213f0*/  IMAD.MOV.U32 R15, RZ, RZ, -0x1 ;  /* 0xffffffffff0f7424 */ /* 0x000fce00078e00ff */
[----:B------:R-:W-:Y:S05]  /*21400*/  WARPSYNC.COLLECTIVE R15, `(.L_x_1032) ;  /* 0x000000000f087348 */ /* 0x000fea0003c00000 */
[----:B------:R0:W1:Y:S02]  /*21410*/  SHFL.UP P6, R14, R13, R12, R11 ;  /* 0x0400000c0d0e7389 */ /* 0x00006400000c000b */
[----:B01----:R-:W-:Y:S01]  /*21420*/  ENDCOLLECTIVE ;  /* 0x000000000000791b */ /* 0x003fe20003800000 */
.L_x_1032:
[----:B------:R-:W-:Y:S05]  /*21430*/  BSYNC B0 ;  /* 0x0000000000007941 */ /* 0x000fea0003800000 */
.L_x_1031:
[----:B------:R-:W-:Y:S01]  /*21440*/  SEL R14, R14, RZ, P1 ;  /* 0x000000ff0e0e7207 */ /* 0x000fe20000800000 */
[----:B------:R-:W-:Y:S01]  /*21450*/  IMAD.MOV.U32 R12, RZ, RZ, 0x2 ;  /* 0x00000002ff0c7424 */ /* 0x000fe200078e00ff */
[----:B------:R-:W-:Y:S01]  /*21460*/  MOV R15, 0xffffffff ;  /* 0xffffffff000f7802 */ /* 0x000fe20000000f00 */
[----:B------:R-:W-:Y:S01]  /*21470*/  IMAD.MOV.U32 R11, RZ, RZ, RZ ;  /* 0x000000ffff0b7224 */ /* 0x000fe200078e00ff */
[----:B------:R-:W-:-:S07]  /*21480*/  IADD3 R13, R13, R14, RZ ;  /* 0x0000000e0d0d7210 */ /* 0x000fce0007ffe0ff */
[----:B------:R-:W-:Y:S05]  /*21490*/  WARPSYNC.COLLECTIVE R15, `(.L_x_1033) ;  /* 0x000000000f087348 */ /* 0x000fea0003c00000 */
[----:B------:R0:W1:Y:S02]  /*214a0*/  SHFL.UP P6, R14, R13, R12, R11 ;  /* 0x0400000c0d0e7389 */ /* 0x00006400000c000b */
[----:B01----:R-:W-:Y:S01]  /*214b0*/  ENDCOLLECTIVE ;  /* 0x000000000000791b */ /* 0x003fe20003800000 */
.L_x_1033:
[----:B------:R-:W-:Y:S02]  /*214c0*/  MOV R12, 0x4 ;  /* 0x00000004000c7802 */ /* 0x000fe40000000f00 */
[----:B------:R-:W-:-:S05]  /*214d0*/  SEL R2, R14, RZ, P2 ;  /* 0x000000ff0e027207 */ /* 0x000fca0001000000 */
[----:B------:R-:W-:-:S04]  /*214e0*/  IMAD.IADD R2, R13, 0x1, R2 ;  /* 0x000000010d027824 */ /* 0x000fc800078e0202 */
[----:B------:R-:W-:-:S07]  /*214f0*/  IMAD.MOV.U32 R13, RZ, RZ, R2 ;  /* 0x000000ffff0d7224 */ /* 0x000fce00078e0002 */
[----:B------:R-:W-:Y:S05]  /*21500*/  WARPSYNC.COLLECTIVE R15, `(.L_x_1034) ;  /* 0x000000000f087348 */ /* 0x000fea0003c00000 */
[----:B------:R0:W1:Y:S02]  /*21510*/  SHFL.UP P6, R14, R13, R12, R11 ;  /* 0x0400000c0d0e7389 */ /* 0x00006400000c000b */
[----:B01----:R-:W-:Y:S01]  /*21520*/  ENDCOLLECTIVE ;  /* 0x000000000000791b */ /* 0x003fe20003800000 */
.L_x_1034:
[----:B------:R-:W-:Y:S02]  /*21530*/  MOV R12, 0x8 ;  /* 0x00000008000c7802 */ /* 0x000fe40000000f00 */
[----:B------:R-:W-:-:S05]  /*21540*/  SEL R3, R14, RZ, P3 ;  /* 0x000000ff0e037207 */ /* 0x000fca0001800000 */
[----:B------:R-:W-:-:S04]  /*21550*/  IMAD.IADD R3, R2, 0x1, R3 ;  /* 0x0000000102037824 */ /* 0x000fc800078e0203 */
[----:B------:R-:W-:-:S07]  /*21560*/  IMAD.MOV.U32 R13, RZ, RZ, R3 ;  /* 0x000000ffff0d7224 */ /* 0x000fce00078e0003 */
[----:B------:R-:W-:Y:S05]  /*21570*/  WARPSYNC.COLLECTIVE R15, `(.L_x_1035) ;  /* 0x000000000f087348 */ /* 0x000fea0003c00000 */
[----:B------:R0:W1:Y:S02]  /*21580*/  SHFL.UP P6, R14, R13, R12, R11 ;  /* 0x0400000c0d0e7389 */ /* 0x00006400000c000b */
[----:B01----:R-:W-:Y:S01]  /*21590*/  ENDCOLLECTIVE ;  /* 0x000000000000791b */ /* 0x003fe20003800000 */
.L_x_1035:
[----:B------:R-:W-:Y:S02]  /*215a0*/  MOV R12, 0x10 ;  /* 0x00000010000c7802 */ /* 0x000fe40000000f00 */
[----:B------:R-:W-:-:S05]  /*215b0*/  SEL R14, R14, RZ, P4 ;  /* 0x000000ff0e0e7207 */ /* 0x000fca0002000000 */
[----:B------:R-:W-:-:S04]  /*215c0*/  IMAD.IADD R5, R3, 0x1, R14 ;  /* 0x0000000103057824 */ /* 0x000fc800078e020e */
[----:B------:R-:W-:-:S07]  /*215d0*/  IMAD.MOV.U32 R13, RZ, RZ, R5 ;  /* 0x000000ffff0d7224 */ /* 0x000fce00078e0005 */
[----:B------:R-:W-:Y:S05]  /*215e0*/  WARPSYNC.COLLECTIVE R15, `(.L_x_1036) ;  /* 0x000000000f087348 */ /* 0x000fea0003c00000 */
[----:B------:R0:W1:Y:S02]  /*215f0*/  SHFL.UP P6, R14, R13, R12, R11 ;  /* 0x0400000c0d0e7389 */ /* 0x00006400000c000b */
[----:B01----:R-:W-:Y:S01]  /*21600*/  ENDCOLLECTIVE ;  /* 0x000000000000791b */ /* 0x003fe20003800000 */
.L_x_1036:
        /* <DEDUP_REMOVED lines=8> */
.L_x_1037:
[----:B------:R-:W-:Y:S05]  /*21690*/  BRA `(.L_x_1038) ;  /* 0xffffff9400b07947 */ /* 0x000fea000383ffff */
.L_x_792:
[----:B------:R-:W-:Y:S01]  /*216a0*/  BSSY B0, `(.L_x_1039) ;  /* 0x0000006000007945 */ /* 0x000fe20003800000 */
[----:B------:R-:W-:Y:S01]  /*216b0*/  PLOP3.LUT P6, PT, P6, PT, PT, 0x8, 0x0 ;  /* 0x000000000000781c */ /* 0x000fe200037ce170 */
[----:B------:R-:W-:-:S12]  /*216c0*/  IMAD.MOV.U32 R15, RZ, RZ, -0x1 ;  /* 0xffffffffff0f7424 */ /* 0x000fd800078e00ff */
[----:B0-----:R-:W-:Y:S05]  /*216d0*/  WARPSYNC.COLLECTIVE R15, `(.L_x_1040) ;  /* 0x000000000f087348 */ /* 0x001fea0003c00000 */
[----:B------:R-:W-:Y:S01]  /*216e0*/  VOTE.ANY R14, PT, P6 ;  /* 0x00000000000e7806 */ /* 0x000fe200030e0100 */
[----:B0-----:R-:W-:Y:S06]  /*216f0*/  ENDCOLLECTIVE ;  /* 0x000000000000791b */ /* 0x001fec0003800000 */
.L_x_1040:
[----:B------:R-:W-:Y:S05]  /*21700*/  BSYNC B0 ;  /* 0x0000000000007941 */ /* 0x000fea0003800000 */
.L_x_1039:
[----:B------:R-:W-:Y:S01]  /*21710*/  MOV R3, R14 ;  /* 0x0000000e00037202 */ /* 0x000fe20000000f00 */
[----:B------:R-:W-:Y:S01]  /*21720*/  IMAD.MOV.U32 R13, RZ, RZ, R7 ;  /* 0x000000ffff0d7224 */ /* 0x000fe200078e0007 */
[----:B------:R-:W-:Y:S01]  /*21730*/  MOV R11, 0x1f ;  /* 0x0000001f000b7802 */ /* 0x000fe20000000f00 */
[----:B------:R-:W-:Y:S01]  /*21740*/  IMAD.MOV.U32 R15, RZ, RZ, -0x1 ;  /* 0xffffffffff0f7424 */ /* 0x000fe200078e00ff */
[----:B------:R-:W0:Y:S02]  /*21750*/  POPC R8, R3 ;  /* 0x0000000300087309 */ /* 0x000e240000000000 */
[----:B0-----:R-:W-:-:S07]  /*21760*/  IMAD.MOV.U32 R12, RZ, RZ, R8 ;  /* 0x000000ffff0c7224 */ /* 0x001fce00078e0008 */
[----:B------:R-:W-:Y:S05]  /*21770*/  WARPSYNC.COLLECTIVE R15, `(.L_x_1041) ;  /* 0x000000000f087348 */ /* 0x000fea0003c00000 */
[----:B------:R0:W1:Y:S02]  /*21780*/  SHFL.IDX P6, R14, R13, R12, R11 ;  /* 0x0000000c0d0e7389 */ /* 0x00006400000c000b */
[----:B01----:R-:W-:Y:S01]  /*21790*/  ENDCOLLECTIVE ;  /* 0x000000000000791b */ /* 0x003fe20003800000 */
.L_x_1041:
[----:B------:R-:W-:Y:S01]  /*217a0*/  MOV R13, R4 ;  /* 0x00000004000d7202 */ /* 0x000fe20000000f00 */
[----:B------:R-:W-:-:S07]  /*217b0*/  IMAD.MOV.U32 R7, RZ, RZ, R14 ;  /* 0x000000ffff077224 */ /* 0x000fce00078e000e */
[----:B------:R-:W-:Y:S05]  /*217c0*/  WARPSYNC.COLLECTIVE R15, `(.L_x_1042) ;  /* 0x000000000f087348 */ /* 0x000fea0003c00000 */
[----:B------:R0:W1:Y:S02]  /*217d0*/  SHFL.IDX P6, R14, R13, R12, R11 ;  /* 0x0000000c0d0e7389 */ /* 0x00006400000c000b */
[----:B01----:R-:W-:Y:S01]  /*217e0*/  ENDCOLLECTIVE ;  /* 0x000000000000791b */ /* 0x003fe20003800000 */
.L_x_1042:
[----:B------:R-:W-:Y:S01]  /*217f0*/  IMAD.MOV.U32 R4, RZ, RZ, R14 ;  /* 0x000000ffff047224 */ /* 0x000fe200078e000e */
[----:B------:R-:W-:Y:S06]  /*21800*/  BRA `(.L_x_1043) ;  /* 0xffffff9400907947 */ /* 0x000fec000383ffff */
.L_x_794:
[----:B------:R-:W-:Y:S01]  /*21810*/  BSSY B0, `(.L_x_1044) ;  /* 0x0000007000007945 */ /* 0x000fe20003800000 */
[----:B------:R-:W-:Y:S01]  /*21820*/  IMAD.MOV.U32 R13, RZ, RZ, R2 ;  /* 0x000000ffff0d7224 */ /* 0x000fe200078e0002 */
[----:B------:R-:W-:Y:S01]  /*21830*/  MOV R11, 0x1f ;  /* 0x0000001f000b7802 */ /* 0x000fe20000000f00 */
[----:B------:R-:W-:-:S07]  /*21840*/  IMAD.MOV.U32 R15, RZ, RZ, -0x1 ;  /* 0xffffffffff0f7424 */ /* 0x000fce00078e00ff */
[----:B0123--:R-:W-:Y:S05]  /*21850*/  WARPSYNC.COLLECTIVE R15, `(.L_x_1045) ;  /* 0x000000000f087348 */ /* 0x00ffea0003c00000 */
[----:B------:R4:W0:Y:S02]  /*21860*/  SHFL.IDX P6, R14, R13, R12, R11 ;  /* 0x0000000c0d0e7389 */ /* 0x00082400000c000b */
[----:B01234-:R-:W-:Y:S01]  /*21870*/  ENDCOLLECTIVE ;  /* 0x000000000000791b */ /* 0x01ffe20003800000 */
.L_x_1045:
[----:B------:R-:W-:Y:S05]  /*21880*/  BSYNC B0 ;  /* 0x0000000000007941 */ /* 0x000fea0003800000 */
.L_x_1044:
[----:B------:R-:W-:Y:S01]  /*21890*/  IMAD.MOV.U32 R6, RZ, RZ, R14 ;  /* 0x000000ffff067224 */ /* 0x000fe200078e000e */
[----:B------:R-:W-:Y:S06]  /*218a0*/  BRA `(.L_x_793) ;  /* 0xffffff9400807947 */ /* 0x000fec000383ffff */
.L_x_798:
[----:B0-----:R0:W1:Y:S02]  /*218b0*/  SYNCS.PHASECHK.TRANS64.TRYWAIT P0, [R4+URZ+0x28820], R0 ;  /* 0x02882000040075a7 */ /* 0x001064000800017f */
[----:B-1----:R-:W-:Y:S05]  /*218c0*/  @!P0 NANOSLEEP.SYNCS 0x989680 ;  /* 0x009896800000895d */ /* 0x002fea0003900000 */
[----:B------:R-:W1:Y:S02]  /*218d0*/  @!P0 SYNCS.PHASECHK.TRANS64 P0, [R4+URZ+0x28820], R0 ;  /* 0x02882000040085a7 */ /* 0x000e64000800007f */
[----:B-1----:R-:W-:Y:S05]  /*218e0*/  @!P0 BRA `(.L_x_798) ;  /* 0xfffffffc00f08947 */ /* 0x002fea000383ffff */
[----:B------:R-:W-:Y:S05]  /*218f0*/  BRA `(.L_x_1046) ;  /* 0xffffff9800d87947 */ /* 0x000fea000383ffff */
.L_x_799:
[----:B------:R-:W1:Y:S01]  /*21900*/  S2R R2, SR_TID.X ;  /* 0x0000000000027919 */ /* 0x000e620000002100 */
[----:B------:R-:W-:Y:S01]  /*21910*/  BSSY B0, `(.L_x_1047) ;  /* 0x000000a000007945 */ /* 0x000fe20003800000 */
[----:B------:R-:W-:Y:S01]  /*21920*/  IMAD.MOV.U32 R12, RZ, RZ, RZ ;  /* 0x000000ffff0c7224 */ /* 0x000fe200078e00ff */
[----:B------:R-:W-:Y:S01]  /*21930*/  MOV R15, 0xffffffff ;  /* 0xffffffff000f7802 */ /* 0x000fe20000000f00 */
[----:B------:R-:W-:Y:S01]  /*21940*/  IMAD.MOV.U32 R11, RZ, RZ, 0x1f ;  /* 0x0000001fff0b7424 */ /* 0x000fe200078e00ff */
[----:B-1----:R-:W-:-:S04]  /*21950*/  SHF.R.U32.HI R2, RZ, 0x5, R2 ;  /* 0x00000005ff027819 */ /* 0x002fc80000011602 */
[----:B------:R-:W-:-:S04]  /*21960*/  LOP3.LUT R2, R2, 0x3, RZ, 0xc0, !PT ;  /* 0x0000000302027812 */ /* 0x000fc800078ec0ff */
[----:B------:R-:W-:-:S07]  /*21970*/  MOV R13, R2 ;  /* 0x00000002000d7202 */ /* 0x000fce0000000f00 */
[----:B0-2---:R-:W-:Y:S05]  /*21980*/  WARPSYNC.COLLECTIVE R15, `(.L_x_1048) ;  /* 0x000000000f087348 */ /* 0x005fea0003c00000 */
[----:B------:R1:W3:Y:S02]  /*21990*/  SHFL.IDX P6, R14, R13, R12, R11 ;  /* 0x0000000c0d0e7389 */ /* 0x0002e400000c000b */
[----:B0123--:R-:W-:Y:S01]  /*219a0*/  ENDCOLLECTIVE ;  /* 0x000000000000791b */ /* 0x00ffe20003800000 */
.L_x_1048:
[----:B------:R-:W-:Y:S05]  /*219b0*/  BSYNC B0 ;  /* 0x0000000000007941 */ /* 0x000fea0003800000 */
.L_x_1047:
[----:B------:R-:W-:Y:S05]  /*219c0*/  BRA `(.L_x_1049) ;  /* 0xffffff9800c07947 */ /* 0x000fea000383ffff */
.L_x_800:
[----:B------:R-:W-:Y:S01]  /*219d0*/  BSSY B0, `(.L_x_1050) ;  /* 0x0000006000007945 */ /* 0x000fe20003800000 */
[----:B------:R-:W-:-:S07]  /*219e0*/  IMAD.MOV.U32 R15, RZ, RZ, -0x1 ;  /* 0xffffffffff0f7424 */ /* 0x000fce00078e00ff */
[----:B0-2---:R-:W-:Y:S05]  /*219f0*/  WARPSYNC.COLLECTIVE R15, `(.L_x_1051) ;  /* 0x000000000f0c7348 */ /* 0x005fea0003c00000 */
[----:B------:R-:W-:Y:S02]  /*21a00*/  ELECT P6, UR62, PT ;  /* 0x00000000003e782f */ /* 0x000fe400038c0000 */
[----:B------:R-:W-:Y:S01]  /*21a10*/  MOV R14, UR62 ;  /* 0x0000003e000e7c02 */ /* 0x000fe20008000f00 */
[----:B0-2---:R-:W-:Y:S10]  /*21a20*/  ENDCOLLECTIVE ;  /* 0x000000000000791b */ /* 0x005ff40003800000 */
.L_x_1051:
[----:B------:R-:W-:Y:S05]  /*21a30*/  BSYNC B0 ;  /* 0x0000000000007941 */ /* 0x000fea0003800000 */
.L_x_1050:
[----:B------:R-:W-:Y:S05]  /*21a40*/  BRA `(.L_x_1052) ;  /* 0xffffff9800b47947 */ /* 0x000fea000383ffff */
.L_x_802:
[----:B0-----:R0:W1:Y:S02]  /*21a50*/  SYNCS.PHASECHK.TRANS64.TRYWAIT P1, [R5+URZ+0x28840], R0 ;  /* 0x02884000050075a7 */ /* 0x001064000802017f */
[----:B-1----:R-:W-:Y:S05]  /*21a60*/  @!P1 NANOSLEEP.SYNCS 0x989680 ;  /* 0x009896800000995d */ /* 0x002fea0003900000 */
[----:B------:R-:W1:Y:S02]  /*21a70*/  @!P1 SYNCS.PHASECHK.TRANS64 P1, [R5+URZ+0x28840], R0 ;  /* 0x02884000050095a7 */ /* 0x000e64000802007f */
[----:B-1----:R-:W-:Y:S05]  /*21a80*/  @!P1 BRA `(.L_x_802) ;  /* 0xfffffffc00f09947 */ /* 0x002fea000383ffff */
[----:B------:R-:W-:Y:S05]  /*21a90*/  BRA `(.L_x_1053) ;  /* 0xffffff9800d47947 */ /* 0x000fea000383ffff */
.L_x_804:
[----:B-1----:R1:W3:Y:S02]  /*21aa0*/  SYNCS.PHASECHK.TRANS64.TRYWAIT P1, [R25+URZ+0x28840], R2 ;  /* 0x02884002190075a7 */ /* 0x0022e4000802017f */
[----:B---3--:R-:W-:Y:S05]  /*21ab0*/  @!P1 NANOSLEEP.SYNCS 0x989680 ;  /* 0x009896800000995d */ /* 0x008fea0003900000 */
[----:B------:R-:W3:Y:S02]  /*21ac0*/  @!P1 SYNCS.PHASECHK.TRANS64 P1, [R25+URZ+0x28840], R2 ;  /* 0x02884002190095a7 */ /* 0x000ee4000802007f */
[----:B---3--:R-:W-:Y:S05]  /*21ad0*/  @!P1 BRA `(.L_x_804) ;  /* 0xfffffffc00f09947 */ /* 0x008fea000383ffff */
[----:B------:R-:W-:Y:S05]  /*21ae0*/  BRA `(.L_x_1054) ;  /* 0xffffff9800e07947 */ /* 0x000fea000383ffff */
.L_x_806:
[----:B---3--:R3:W4:Y:S02]  /*21af0*/  SYNCS.PHASECHK.TRANS64.TRYWAIT P1, [R5+URZ+0x28860], R0 ;  /* 0x02886000050075a7 */ /* 0x008724000802017f */
[----:B----4-:R-:W-:Y:S05]  /*21b00*/  @!P1 NANOSLEEP.SYNCS 0x989680 ;  /* 0x009896800000995d */ /* 0x010fea0003900000 */
[----:B------:R-:W4:Y:S02]  /*21b10*/  @!P1 SYNCS.PHASECHK.TRANS64 P1, [R5+URZ+0x28860], R0 ;  /* 0x02886000050095a7 */ /* 0x000f24000802007f */
[----:B----4-:R-:W-:Y:S05]  /*21b20*/  @!P1 BRA `(.L_x_806) ;  /* 0xfffffffc00f09947 */ /* 0x010fea000383ffff */
[----:B------:R-:W-:Y:S05]  /*21b30*/  BRA `(.L_x_1055) ;  /* 0xffffff9800dc7947 */ /* 0x000fea000383ffff */
.L_x_1056:
        /* <DEDUP_REMOVED lines=12> */
.L_x_3544:


//--------------------- .text._ZN7cutlass13device_kernelIN5flash11enable_sm90INS1_16FlashAttnFwdSm90INS1_25CollectiveMainloopFwdSm90ILi2EN4cute5tupleIJNS5_1CILi1EEES8_S8_EEENS6_IJNS7_ILi128EEESA_SA_EEELi128ENS_6half_tEfNS_4arch4Sm90ELb0ELb1ELb0ELb0ELb1ELb0ELb0ELb1ELb1ELb1ELb1ELb0EEENS1_21CollectiveEpilogueFwdISB_S9_SC_SE_Li256ELb0ELb1ELb1ELb0EEENS1_19SingleTileSchedulerILb0ELb1ELb1ELi128EEEEEEEEEvNT_6ParamsE --------------------------
	.section	.text._ZN7cutlass13device_kernelIN5flash11enable_sm90INS1_16FlashAttnFwdSm90INS1_25CollectiveMainloopFwdSm90ILi2EN4cute5tupleIJNS5_1CILi1EEES8_S8_EEENS6_IJNS7_ILi128EEESA_SA_EEELi128ENS_6half_tEfNS_4arch4Sm90ELb0ELb1ELb0ELb0ELb1ELb0ELb0ELb1ELb1ELb1ELb1ELb0EEENS1_21CollectiveEpilogueFwdISB_S9_SC_SE_Li256ELb0ELb1ELb1ELb0EEENS1_19SingleTileSchedulerILb0ELb1ELb1ELi128EEEEEEEEEvNT_6ParamsE,"ax",@progbits
	.align	128
.text._ZN7cutlass13device_kernelIN5flash11enable_sm90INS1_16FlashAttnFwdSm90INS1_25CollectiveMainloopFwdSm90ILi2EN4cute5tupleIJNS5_1CILi1EEES8_S8_EEENS6_IJNS7_ILi128EEESA_SA_EEELi128ENS_6half_tEfNS_4arch4Sm90ELb0ELb1ELb0ELb0ELb1ELb0ELb0ELb1ELb1ELb1ELb1ELb0EEENS1_21CollectiveEpilogueFwdISB_S9_SC_SE_Li256ELb0ELb1ELb1ELb0EEENS1_19SingleTileSchedulerILb0ELb1ELb1ELi128EEEEEEEEEvNT_6ParamsE:
        .type           _ZN7cutlass13device_kernelIN5flash11enable_sm90INS1_16FlashAttnFwdSm90INS1_25CollectiveMainloopFwdSm90ILi2EN4cute5tupleIJNS5_1CILi1EEES8_S8_EEENS6_IJNS7_ILi128EEESA_SA_EEELi128ENS_6half_tEfNS_4arch4Sm90ELb0ELb1ELb0ELb0ELb1ELb0ELb0ELb1ELb1ELb1ELb1ELb0EEENS1_21CollectiveEpilogueFwdISB_S9_SC_SE_Li256ELb0ELb1ELb1ELb0EEENS1_19SingleTileSchedulerILb0ELb1ELb1ELi128EEEEEEEEEvNT_6ParamsE,@function
        .size           _ZN7cutlass13device_kernelIN5flash11enable_sm90INS1_16FlashAttnFwdSm90INS1_25CollectiveMainloopFwdSm90ILi2EN4cute5tupleIJNS5_1CILi1EEES8_S8_EEENS6_IJNS7_ILi128EEESA_SA_EEELi128ENS_6half_tEfNS_4arch4Sm90ELb0ELb1ELb0ELb0ELb1ELb0ELb0ELb1ELb1ELb1ELb1ELb0EEENS1_21CollectiveEpilogueFwdISB_S9_SC_SE_Li256ELb0ELb1ELb1ELb0EEENS1_19SingleTileSchedulerILb0ELb1ELb1ELi128EEEEEEEEEvNT_6ParamsE,(.L_x_3545 - _ZN7cutlass13device_kernelIN5flash11enable_sm90INS1_16FlashAttnFwdSm90INS1_25CollectiveMainloopFwdSm90ILi2EN4cute5tupleIJNS5_1CILi1EEES8_S8_EEENS6_IJNS7_ILi128EEESA_SA_EEELi128ENS_6half_tEfNS_4arch4Sm90ELb0ELb1ELb0ELb0ELb1ELb0ELb0ELb1ELb1ELb1ELb1ELb0EEENS1_21CollectiveEpilogueFwdISB_S9_SC_SE_Li256ELb0ELb1ELb1ELb0EEENS1_19SingleTileSchedulerILb0ELb1ELb1ELi128EEEEEEEEEvNT_6ParamsE)
        .other          _ZN7cutlass13device_kernelIN5flash11enable_sm90INS1_16FlashAttnFwdSm90INS1_25CollectiveMainloopFwdSm90ILi2EN4cute5tupleIJNS5_1CILi1EEES8_S8_EEENS6_IJNS7_ILi128EEESA_SA_EEELi128ENS_6half_tEfNS_4arch4Sm90ELb0ELb1ELb0ELb0ELb1ELb0ELb0ELb1ELb1ELb1ELb1ELb0EEENS1_21CollectiveEpilogueFwdISB_S9_SC_SE_Li256ELb0ELb1ELb1ELb0EEENS1_19SingleTileSchedulerILb0ELb1ELb1ELi128EEEEEEEEEvNT_6ParamsE,@"STO_CUDA_ENTRY STV_DEFAULT"
_ZN7cutlass13device_kernelIN5flash11enable_sm90INS1_16FlashAttnFwdSm90INS1_25CollectiveMainloopFwdSm90ILi2EN4cute5tupleIJNS5_1CILi1EEES8_S8_EEENS6_IJNS7_ILi128EEESA_SA_EEELi128ENS_6half_tEfNS_4arch4Sm90ELb0ELb1ELb0ELb0ELb1ELb0ELb0ELb1ELb1ELb1ELb1ELb0EEENS1_21CollectiveEpilogueFwdISB_S9_SC_SE_Li256ELb0ELb1ELb1ELb0EEENS1_19SingleTileSchedulerILb0ELb1ELb1ELi128EEEEEEEEEvNT_6ParamsE:
        /* <DEDUP_REMOVED lines=44> */
.L_x_1057:
        /* <DEDUP_REMOVED lines=22> */
.L_x_1058:
        /* <DEDUP_REMOVED lines=18> */
.L_x_1059:
        /* <DEDUP_REMOVED lines=22> */
.L_x_1060:
        /* <DEDUP_REMOVED lines=23> */
.L_x_1061:
        /* <DEDUP_REMOVED lines=9> */
.L_x_1064:
        /* <DEDUP_REMOVED lines=21> */
[----:B------:R-:W0:Y:S01]  /*09f0*/  LDC.64 R8, c[0x0][0x418] ;  /* 0x00010600ff087b82 */ /* 0x000e220000000a00 */
[----:B------:R-:W-:Y:S01]  /*0a00*/  ULDC UR4, c[0x0][0x448] ;  /* 0x0001120000047ab9 */ /* 0x000fe20000000800 */
[----:B------:R-:W-:Y:S01]  /*0a10*/  VIADD R19, R19, 0xffffff80 ;  /* 0xffffff8013137836 */ /* 0x000fe20000000000 */
[----:B------:R-:W-:-:S03]  /*0a20*/  UISETP.NE.AND UP0, UPT, UR4, 0x1, UPT ;  /* 0x000000010400788c */ /* 0x000fc6000bf05270 */
[----:B------:R-:W-:Y:S01]  /*0a30*/  ULDC.64 UR4, c[0x0][0x9e0] ;  /* 0x0002780000047ab9 */ /* 0x000fe20000000a00 */
[----:B------:R-:W-:Y:S01]  /*0a40*/  UP2UR UR42, UPR, URZ, 0x1 ;  /* 0x000000013f2a7883 */ /* 0x000fe20008000000 */
[----:B------:R-:W1:Y:S06]  /*0a50*/  LDC R5, c[0x0][0x288] ;  /* 0x0000a200ff057b82 */ /* 0x000e6c0000000800 */
[----:B------:R-:W-:Y:S01]  /*0a60*/  @UP0 ULDC UR9, c[0x0][0x44c] ;  /* 0x0001130000090ab9 */ /* 0x000fe20000000800 */
[----:B------:R-:W-:Y:S01]  /*0a70*/  @UP0 ULDC UR11, c[0x0][0x450] ;  /* 0x00011400000b0ab9 */ /* 0x000fe20000000800 */
[----:B------:R-:W2:Y:S08]  /*0a80*/  LDC R2, c[0x0][0x424] ;  /* 0x00010900ff027b82 */ /* 0x000eb00000000800 */
[----:B------:R-:W3:Y:S01]  /*0a90*/  S2UR UR45, SR_CTAID.X ;  /* 0x00000000002d79c3 */ /* 0x000ee20000002500 */
[----:B0-----:R-:W-:-:S04]  /*0aa0*/  ISETP.NE.U32.AND P0, PT, R8, RZ, PT ;  /* 0x000000ff0800720c */ /* 0x001fc80003f05070 */
[----:B------:R-:W-:-:S03]  /*0ab0*/  ISETP.NE.AND.EX P0, PT, R9, RZ, PT, P0 ;  /* 0x000000ff0900720c */ /* 0x000fc60003f05300 */
[----:B------:R-:W0:Y:S01]  /*0ac0*/  LDC R7, c[0x0][0x2f0] ;  /* 0x0000bc00ff077b82 */ /* 0x000e220000000800 */
[----:B-1----:R-:W-:Y:S02]  /*0ad0*/  IADD3 R3, -R5, 0x1, RZ ;  /* 0x0000000105037810 */ /* 0x002fe40007ffe1ff */
[----:B--2---:R-:W-:Y:S01]  /*0ae0*/  SEL R2, R2, 0x1, P0 ;  /* 0x0000000102027807 */ /* 0x004fe20000000000 */
[----:B---3--:R-:W-:-:S04]  /*0af0*/  USHF.L.U32 UR45, UR45, 0x7, URZ ;  /* 0x000000072d2d7899 */ /* 0x008fc8000800063f */
[----:B------:R-:W-:Y:S02]  /*0b00*/  @UP0 UIADD3 UR8, UR45, 0x7f, URZ ;  /* 0x0000007f2d080890 */ /* 0x000fe4000fffe03f */
[----:B------:R-:W-:Y:S01]  /*0b10*/  UIADD3 UR7, UR45, 0x7f, URZ ;  /* 0x0000007f2d077890 */ /* 0x000fe2000fffe03f */
[----:B0-----:R-:W-:Y:S01]  /*0b20*/  IMAD R3, R2, R7, R3 ;  /* 0x0000000702037224 */ /* 0x001fe200078e0203 */
[----:B------:R-:W-:-:S04]  /*0b30*/  UIMAD.WIDE.U32 UR8, UR8, UR9, URZ ;  /* 0x00000009080872a5 */ /* 0x000fc8000f8e003f */
[----:B------:R-:W-:Y:S01]  /*0b40*/  R2UR UR10, R3 ;  /* 0x00000000030a72ca */ /* 0x000fe200000e0000 */
[----:B------:R-:W-:Y:S02]  /*0b50*/  @UP0 USHF.R.U32.HI UR7, URZ, UR11, UR9 ;  /* 0x0000000b3f070299 */ /* 0x000fe40008011609 */
[----:B------:R-:W-:-:S04]  /*0b60*/  UISETP.GE.AND UP0, UPT, UR5, 0x1, UPT ;  /* 0x000000010500788c */ /* 0x000fc8000bf06270 */
[----:B------:R-:W-:Y:S02]  /*0b70*/  UP2UR UR41, UPR, URZ, 0x1 ;  /* 0x000000013f297883 */ /* 0x000fe40008000000 */
[----:B------:R-:W-:-:S04]  /*0b80*/  PLOP3.LUT P0, PT, PT, PT, UP0, 0x40, 0x0 ;  /* 0x000000000000781c */ /* 0x000fc80003f0e808 */
[----:B------:R-:W-:-:S04]  /*0b90*/  UIADD3 UR7, UR10, UR7, URZ ;  /* 0x000000070a077290 */ /* 0x000fc8000fffe03f */
[----:B------:R-:W-:-:S06]  /*0ba0*/  UIADD3 UR4, UR7, UR4, URZ ;  /* 0x0000000407047290 */ /* 0x000fcc000fffe03f */
[----:B------:R-:W-:Y:S01]  /*0bb0*/  IMAD.U32 R0, RZ, RZ, UR4 ;  /* 0x00000004ff007e24 */ /* 0x000fe2000f8e00ff */
[----:B------:R-:W-:Y:S06]  /*0bc0*/  @P0 BRA `(.L_x_1066) ;  /* 0x0000000000400947 */ /* 0x000fec0003800000 */
[----:B------:R-:W-:Y:S01]  /*0bd0*/  ISETP.LT.AND P0, PT, RZ, UR7, PT ;  /* 0x00000007ff007c0c */ /* 0x000fe2000bf01270 */
[----:B------:R-:W-:-:S12]  /*0be0*/  UIADD3 UR4, UR7, -0x1, URZ ;  /* 0xffffffff07047890 */ /* 0x000fd8000fffe03f */
[----:B------:R-:W-:Y:S05]  /*0bf0*/  @P0 BRA `(.L_x_1067) ;  /* 0x00000000001c0947 */ /* 0x000fea0003800000 */
[----:B------:R-:W-:Y:S02]  /*0c00*/  UISETP.NE.AND UP0, UPT, UR5, 0x1, UPT ;  /* 0x000000010500788c */ /* 0x000fe4000bf05270 */
[----:B------:R-:W-:-:S09]  /*0c10*/  UIADD3 UR4, -UR7, URZ, URZ ;  /* 0x0000003f07047290 */ /* 0x000fd2000fffe13f */
[----:B------:R-:W-:Y:S02]  /*0c20*/  @UP0 ULDC.64 UR10, c[0x0][0x9e8] ;  /* 0x00027a00000a0ab9 */ /* 0x000fe40000000a00 */
[----:B------:R-:W-:-:S04]  /*0c30*/  UIMAD.WIDE.U32 UR8, UR4, UR10, URZ ;  /* 0x0000000a040872a5 */ /* 0x000fc8000f8e003f */
[----:B------:R-:W-:-:S04]  /*0c40*/  @UP0 USHF.R.U32.HI UR4, URZ, UR11, UR9 ;  /* 0x0000000b3f040299 */ /* 0x000fc80008011609 */
[----:B------:R-:W-:Y:S01]  /*0c50*/  ULOP3.LUT UR4, URZ, UR4, URZ, 0x33, !UPT ;  /* 0x000000043f047292 */ /* 0x000fe2000f8e333f */
[----:B------:R-:W-:Y:S11]  /*0c60*/  BRA `(.L_x_1068) ;  /* 0x0000000000107947 */ /* 0x000ff60003800000 */
.L_x_1067:
[----:B------:R-:W-:-:S11]  /*0c70*/  UISETP.NE.AND UP0, UPT, UR5, 0x1, UPT ;  /* 0x000000010500788c */ /* 0x000fd6000bf05270 */
[----:B------:R-:W-:Y:S02]  /*0c80*/  @UP0 ULDC.64 UR10, c[0x0][0x9e8] ;  /* 0x00027a00000a0ab9 */ /* 0x000fe40000000a00 */
[----:B------:R-:W-:-:S04]  /*0c90*/  UIMAD.WIDE.U32 UR8, UR4, UR10, URZ ;  /* 0x0000000a040872a5 */ /* 0x000fc8000f8e003f */
[----:B------:R-:W-:-:S12]  /*0ca0*/  @UP0 USHF.R.U32.HI UR4, URZ, UR11, UR9 ;  /* 0x0000000b3f040299 */ /* 0x000fd80008011609 */
.L_x_1068:
[----:B------:R-:W-:-:S06]  /*0cb0*/  UIMAD UR4, UR4, UR5, UR5 ;  /* 0x00000005040472a4 */ /* 0x000fcc000f8e0205 */
[----:B------:R-:W-:-:S07]  /*0cc0*/  VIMNMX R0, R0, UR4, PT ;  /* 0x0000000400007c48 */ /* 0x000fce000bfe0100 */
.L_x_1066:
[----:B------:R-:W-:Y:S01]  /*0cd0*/  UISETP.NE.AND UP0, UPT, UR42, URZ, UPT ;  /* 0x0000003f2a00728c */ /* 0x000fe2000bf05270 */
[-C--:B------:R-:W-:Y:S01]  /*0ce0*/  IMAD R18, R2, R7.reuse, -R5 ;  /* 0x0000000702127224 */ /* 0x080fe200078e0a05 */
[----:B------:R-:W-:Y:S01]  /*0cf0*/  UMOV UR4, UR45 ;  /* 0x0000002d00047c82 */ /* 0x000fe20008000000 */
[----:B------:R-:W-:Y:S02]  /*0d00*/  VIADD R4, R0, 0x7f ;  /* 0x0000007f00047836 */ /* 0x000fe40000000000 */
[----:B------:R-:W-:Y:S01]  /*0d10*/  IMAD R0, R2, R7, 0x7f ;  /* 0x0000007f02007424 */ /* 0x000fe200078e0207 */
[----:B------:R-:W-:Y:S02]  /*0d20*/  R2UR UR7, R18 ;  /* 0x00000000120772ca */ /* 0x000fe400000e0000 */
[----:B------:R-:W-:Y:S02]  /*0d30*/  SHF.R.S32.HI R5, RZ, 0x1f, R4 ;  /* 0x0000001fff057819 */ /* 0x000fe40000011404 */
[----:B------:R-:W-:Y:S01]  /*0d40*/  SHF.R.S32.HI R3, RZ, 0x1f, R0 ;  /* 0x0000001fff037819 */ /* 0x000fe20000011400 */
[----:B------:R-:W-:Y:S01]  /*0d50*/  @UP0 ULDC UR8, c[0x0][0x44c] ;  /* 0x0001130000080ab9 */ /* 0x000fe20000000800 */
[----:B------:R-:W-:Y:S01]  /*0d60*/  @UP0 ULDC UR10, c[0x0][0x450] ;  /* 0x00011400000a0ab9 */ /* 0x000fe20000000800 */
[----:B------:R-:W-:Y:S01]  /*0d70*/  UIMAD.WIDE.U32 UR8, UR45, UR8, URZ ;  /* 0x000000082d0872a5 */ /* 0x000fe2000f8e003f */
[----:B------:R-:W-:-:S02]  /*0d80*/  LEA.HI R5, R5, R4, RZ, 0x7 ;  /* 0x0000000405057211 */ /* 0x000fc400078f38ff */
[----:B------:R-:W-:Y:S01]  /*0d90*/  LEA.HI R3, R3, R0, RZ, 0x7 ;  /* 0x0000000003037211 */ /* 0x000fe200078f38ff */
[----:B------:R-:W-:Y:S01]  /*0da0*/  @UP0 USHF.R.U32.HI UR4, URZ, UR10, UR9 ;  /* 0x0000000a3f040299 */ /* 0x000fe20008011609 */
[----:B------:R-:W-:Y:S01]  /*0db0*/  SHF.R.S32.HI R0, RZ, 0x7, R5 ;  /* 0x00000007ff007819 */ /* 0x000fe20000011405 */
[----:B------:R-:W-:Y:S01]  /*0dc0*/  UISETP.GE.AND UP0, UPT, UR5, 0x1, UPT ;  /* 0x000000010500788c */ /* 0x000fe2000bf06270 */
[----:B------:R-:W-:Y:S01]  /*0dd0*/  SHF.R.S32.HI R3, RZ, 0x7, R3 ;  /* 0x00000007ff037819 */ /* 0x000fe20000011403 */
[----:B------:R-:W-:-:S03]  /*0de0*/  UIADD3 UR4, UR7, UR4, URZ ;  /* 0x0000000407047290 */ /* 0x000fc6000fffe03f */
[----:B------:R-:W-:Y:S01]  /*0df0*/  ULDC UR7, c[0x0][0x9dc] ;  /* 0x0002770000077ab9 */ /* 0x000fe20000000800 */
[----:B------:R-:W-:Y:S01]  /*0e00*/  PLOP3.LUT P0, PT, PT, PT, UP0, 0x40, 0x0 ;  /* 0x000000000000781c */ /* 0x000fe20003f0e808 */
[----:B------:R-:W-:Y:S01]  /*0e10*/  UIADD3 UR7, UR4, -UR7, URZ ;  /* 0x8000000704077290 */ /* 0x000fe2000fffe03f */
[----:B------:R-:W-:-:S11]  /*0e20*/  VIMNMX R17, R3, R0, PT ;  /* 0x0000000003117248 */ /* 0x000fd60003fe0100 */
[----:B------:R-:W-:Y:S05]  /*0e30*/  @P0 BRA `(.L_x_1069) ;  /* 0x0000000000440947 */ /* 0x000fea0003800000 */
[----:B------:R-:W-:-:S06]  /*0e40*/  UISETP.GT.AND UP0, UPT, UR4, -0x1, UPT ;  /* 0xffffffff0400788c */ /* 0x000fcc000bf04270 */
[----:B------:R-:W-:-:S13]  /*0e50*/  PLOP3.LUT P0, PT, PT, PT, UP0, 0x80, 0x0 ;  /* 0x000000000000781c */ /* 0x000fda0003f0f008 */
[----:B------:R-:W-:Y:S05]  /*0e60*/  @P0 BRA `(.L_x_1070) ;  /* 0x00000000001c0947 */ /* 0x000fea0003800000 */
[----:B------:R-:W-:Y:S02]  /*0e70*/  UISETP.NE.AND UP0, UPT, UR5, 0x1, UPT ;  /* 0x000000010500788c */ /* 0x000fe4000bf05270 */
[----:B------:R-:W-:-:S09]  /*0e80*/  ULOP3.LUT UR4, URZ, UR4, URZ, 0x33, !UPT ;  /* 0x000000043f047292 */ /* 0x000fd2000f8e333f */
[----:B------:R-:W-:Y:S02]  /*0e90*/  @UP0 ULDC.64 UR10, c[0x0][0x9e8] ;  /* 0x00027a00000a0ab9 */ /* 0x000fe40000000a00 */
[----:B------:R-:W-:-:S04]  /*0ea0*/  UIMAD.WIDE.U32 UR8, UR4, UR10, URZ ;  /* 0x0000000a040872a5 */ /* 0x000fc8000f8e003f */
[----:B------:R-:W-:-:S04]  /*0eb0*/  @UP0 USHF.R.U32.HI UR4, URZ, UR11, UR9 ;  /* 0x0000000b3f040299 */ /* 0x000fc80008011609 */
[----:B------:R-:W-:Y:S01]  /*0ec0*/  ULOP3.LUT UR4, URZ, UR4, URZ, 0x33, !UPT ;  /* 0x000000043f047292 */ /* 0x000fe2000f8e333f */
[----:B------:R-:W-:Y:S11]  /*0ed0*/  BRA `(.L_x_1071) ;  /* 0x0000000000107947 */ /* 0x000ff60003800000 */
.L_x_1070:
[----:B------:R-:W-:-:S11]  /*0ee0*/  UISETP.NE.AND UP0, UPT, UR5, 0x1, UPT ;  /* 0x000000010500788c */ /* 0x000fd6000bf05270 */
[----:B------:R-:W-:Y:S02]  /*0ef0*/  @UP0 ULDC.64 UR10, c[0x0][0x9e8] ;  /* 0x00027a00000a0ab9 */ /* 0x000fe40000000a00 */
[----:B------:R-:W-:-:S04]  /*0f00*/  UIMAD.WIDE.U32 UR8, UR4, UR10, URZ ;  /* 0x0000000a040872a5 */ /* 0x000fc8000f8e003f */
[----:B------:R-:W-:-:S12]  /*0f10*/  @UP0 USHF.R.U32.HI UR4, URZ, UR11, UR9 ;  /* 0x0000000b3f040299 */ /* 0x000fd80008011609 */
.L_x_1071:
[----:B------:R-:W-:-:S04]  /*0f20*/  UIMAD UR4, UR4, UR5, URZ ;  /* 0x00000005040472a4 */ /* 0x000fc8000f8e023f */
[----:B------:R-:W-:-:S04]  /*0f30*/  UISETP.LT.AND UP0, UPT, UR7, UR4, UPT ;  /* 0x000000040700728c */ /* 0x000fc8000bf01270 */
[----:B------:R-:W-:-:S12]  /*0f40*/  USEL UR7, UR7, UR4, !UP0 ;  /* 0x0000000407077287 */ /* 0x000fd8000c000000 */
.L_x_1069:
[----:B------:R-:W-:Y:S02]  /*0f50*/  USHF.R.S32.HI UR4, URZ, 0x1f, UR7 ;  /* 0x0000001f3f047899 */ /* 0x000fe40008011407 */
[----:B------:R-:W-:Y:S02]  /*0f60*/  USHF.R.U32.HI UR10, URZ, 0x10, UR6 ;  /* 0x000000103f0a7899 */ /* 0x000fe40008011606 */
[----:B------:R-:W-:Y:S02]  /*0f70*/  ULEA.HI UR4, UR4, UR7, URZ, 0x7 ;  /* 0x0000000704047291 */ /* 0x000fe4000f8f383f */
[----:B------:R-:W-:Y:S02]  /*0f80*/  ULOP3.LUT UR38, UR6, 0xffff, URZ, 0xc0, !UPT ;  /* 0x0000ffff06267892 */ /* 0x000fe4000f8ec03f */
[----:B------:R-:W-:-:S04]  /*0f90*/  USHF.R.S32.HI UR4, URZ, 0x7, UR4 ;  /* 0x000000073f047899 */ /* 0x000fc80008011404 */
[----:B------:R-:W-:-:S04]  /*0fa0*/  UISETP.LT.AND UP0, UPT, URZ, UR4, UPT ;  /* 0x000000043f00728c */ /* 0x000fc8000bf01270 */
[----:B------:R-:W-:Y:S02]  /*0fb0*/  USEL UR9, URZ, UR4, !UP0 ;  /* 0x000000043f097287 */ /* 0x000fe4000c000000 */
[----:B------:R-:W-:Y:S01]  /*0fc0*/  UISETP.NE.AND UP0, UPT, UR10, URZ, UPT ;  /* 0x0000003f0a00728c */ /* 0x000fe2000bf05270 */
[----:B------:R-:W-:-:S03]  /*0fd0*/  UMOV UR4, URZ ;  /* 0x0000003f00047c82 */ /* 0x000fc60008000000 */
[----:B------:R-:W-:-:S07]  /*0fe0*/  ISETP.GT.AND P0, PT, R17, UR9, PT ;  /* 0x0000000911007c0c */ /* 0x000fce000bf04270 */
[----:B------:R-:W-:-:S06]  /*0ff0*/  @!UP0 ULDC UR10, c[0x0][0x9f0] ;  /* 0x00027c00000a8ab9 */ /* 0x000fcc0000000800 */
[----:B------:R-:W-:Y:S05]  /*1000*/  @!P0 BRA `(.L_x_1072) ;  /* 0x00000000008c8947 */ /* 0x000fea0003800000 */
[----:B------:R-:W-:Y:S01]  /*1010*/  IMAD.U32 R6, RZ, RZ, UR10 ;  /* 0x0000000aff067e24 */ /* 0x000fe2000f8e00ff */
[----:B------:R-:W-:-:S04]  /*1020*/  UMOV UR4, URZ ;  /* 0x0000003f00047c82 */ /* 0x000fc80008000000 */
[----:B------:R-:W-:-:S04]  /*1030*/  IABS R0, R6 ;  /* 0x0000000600007213 */ /* 0x000fc80000000000 */
[----:B------:R-:W-:Y:S02]  /*1040*/  R2UR UR11, R0 ;  /* 0x00000000000b72ca */ /* 0x000fe400000e0000 */
[----:B------:R-:W-:Y:S02]  /*1050*/  IADD3 R0, R6, -0x1, R17 ;  /* 0xffffffff06007810 */ /* 0x000fe40007ffe011 */
[----:B------:R-:W-:Y:S02]  /*1060*/  IABS R6, R6 ;  /* 0x0000000600067213 */ /* 0x000fe40000000000 */
[----:B------:R-:W-:-:S03]  /*1070*/  R2UR UR6, R0 ;  /* 0x00000000000672ca */ /* 0x000fc600000e0000 */
[----:B------:R-:W-:-:S04]  /*1080*/  IMAD.MOV R6, RZ, RZ, -R6 ;  /* 0x000000ffff067224 */ /* 0x000fc800078e0a06 */
[----:B------:R-:W0:Y:S06]  /*1090*/  I2F.RP R3, UR11 ;  /* 0x0000000b00037d06 */ /* 0x000e2c0008209400 */
[----:B------:R-:W-:-:S06]  /*10a0*/  UIADD3 UR6, -UR9, UR6, URZ ;  /* 0x0000000609067290 */ /* 0x000fcc000fffe13f */
[----:B------:R-:W-:Y:S01]  /*10b0*/  IMAD.U32 R0, RZ, RZ, UR6 ;  /* 0x00000006ff007e24 */ /* 0x000fe2000f8e00ff */
[----:B------:R-:W-:Y:S01]  /*10c0*/  ULOP3.LUT UR6, UR6, UR10, URZ, 0x3c, !UPT ;  /* 0x0000000a06067292 */ /* 0x000fe2000f8e3c3f */
[----:B0-----:R-:W0:Y:S03]  /*10d0*/  MUFU.RCP R3, R3 ;  /* 0x0000000300037308 */ /* 0x001e260000001000 */
[----:B------:R-:W-:-:S04]  /*10e0*/  IABS R0, R0 ;  /* 0x0000000000007213 */ /* 0x000fc80000000000 */
[----:B------:R-:W-:Y:S01]  /*10f0*/  R2UR UR8, R0 ;  /* 0x00000000000872ca */ /* 0x000fe200000e0000 */
[----:B------:R-:W-:Y:S02]  /*1100*/  IMAD.MOV.U32 R0, RZ, RZ, R6 ;  /* 0x000000ffff007224 */ /* 0x000fe400078e0006 */
[----:B0-----:R-:W-:-:S06]  /*1110*/  VIADD R4, R3, 0xffffffe ;  /* 0x0ffffffe03047836 */ /* 0x001fcc0000000000 */
        /* <DEDUP_REMOVED lines=14> */
[----:B------:R-:W-:-:S05]  /*1200*/  UISETP.NE.AND UP1, UPT, UR10, URZ, UPT ;  /* 0x0000003f0a00728c */ /* 0x000fca000bf25270 */
[----:B------:R-:W-:Y:S02]  /*1210*/  UMOV UR4, UR5 ;  /* 0x0000000500047c82 */ /* 0x000fe40008000000 */
[----:B------:R-:W-:-:S04]  /*1220*/  @!UP0 UIADD3 UR4, -UR4, URZ, URZ ;  /* 0x0000003f04048290 */ /* 0x000fc8000fffe13f */
[----:B------:R-:W-:-:S12]  /*1230*/  @!UP1 ULOP3.LUT UR4, URZ, UR10, URZ, 0x33, !UPT ;  /* 0x0000000a3f049292 */ /* 0x000fd8000f8e333f */
.L_x_1072:
[----:B------:R-:W-:Y:S02]  /*1240*/  UIMAD UR38, UR38, UR4, UR9 ;  /* 0x00000004262672a4 */ /* 0x000fe4000f8e0209 */
[----:B------:R-:W-:Y:S01]  /*1250*/  IMAD.U32 R4, RZ, RZ, UR4 ;  /* 0x00000004ff047e24 */ /* 0x000fe2000f8e00ff */
[----:B------:R-:W-:Y:S01]  /*1260*/  PLOP3.LUT P0, PT, PT, PT, PT, 0x80, 0x0 ;  /* 0x000000000000781c */ /* 0x000fe20003f0f070 */
[----:B------:R-:W-:Y:S01]  /*1270*/  IMAD.MOV.U32 R0, RZ, RZ, RZ ;  /* 0x000000ffff007224 */ /* 0x000fe200078e00ff */
[----:B------:R-:W-:Y:S01]  /*1280*/  CS2R R150, SRZ ;  /* 0x0000000000967805 */ /* 0x000fe2000001ff00 */
[----:B------:R-:W-:Y:S01]  /*1290*/  IMAD.MOV.U32 R3, RZ, RZ, RZ ;  /* 0x000000ffff037224 */ /* 0x000fe200078e00ff */
[----:B------:R-:W-:Y:S02]  /*12a0*/  VIADDMNMX R17, R4, UR38, R17, PT ;  /* 0x0000002604117c46 */ /* 0x000fe4000b800111 */
[----:B------:R-:W-:Y:S02]  /*12b0*/  CS2R R148, SRZ ;  /* 0x0000000000947805 */ /* 0x000fe4000001ff00 */
[----:B------:R-:W-:-:S02]  /*12c0*/  CS2R R146, SRZ ;  /* 0x0000000000927805 */ /* 0x000fc4000001ff00 */
[----:B------:R-:W-:Y:S02]  /*12d0*/  CS2R R144, SRZ ;  /* 0x0000000000907805 */ /* 0x000fe4000001ff00 */
[----:B------:R-:W-:Y:S02]  /*12e0*/  ISETP.GT.AND P1, PT, R17, UR38, PT ;  /* 0x0000002611007c0c */ /* 0x000fe4000bf24270 */
        /* <DEDUP_REMOVED lines=27> */
[----:B------:R-:W-:Y:S01]  /*14a0*/  CS2R R88, SRZ ;  /* 0x0000000000587805 */ /* 0x000fe2000001ff00 */
[----:B------:R-:W-:Y:S06]  /*14b0*/  @!P1 BRA `(.L_x_1073) ;  /* 0x000000c400c89947 */ /* 0x000fec0003800000 */
[----:B------:R-:W-:Y:S01]  /*14c0*/  SHF.R.S32.HI R22, RZ, 0x1f, R19 ;  /* 0x0000001fff167819 */ /* 0x000fe20000011413 */
[----:B------:R-:W0:Y:S01]  /*14d0*/  S2UR UR5, SR_CgaCtaId ;  /* 0x00000000000579c3 */ /* 0x000e220000008800 */
[----:B------:R-:W-:Y:S02]  /*14e0*/  UMOV UR40, 0x400 ;  /* 0x0000040000287882 */ /* 0x000fe40000000000 */
[----:B------:R-:W-:-:S04]  /*14f0*/  LEA.HI R23, R22, R19, RZ, 0x7 ;  /* 0x0000001316177211 */ /* 0x000fc800078f38ff */
[----:B------:R-:W-:-:S05]  /*1500*/  SHF.R.S32.HI R88, RZ, 0x7, R23 ;  /* 0x00000007ff587819 */ /* 0x000fca0000011417 */
        /* <DEDUP_REMOVED lines=20> */
[----:B------:R-:W-:Y:S02]  /*1650*/  IMAD.U32 R10, RZ, RZ, UR6 ;  /* 0x00000006ff0a7e24 */ /* 0x000fe4000f8e00ff */
[----:B------:R-:W-:Y:S02]  /*1660*/  IMAD.U32 R6, RZ, RZ, UR4 ;  /* 0x00000004ff067e24 */ /* 0x000fe4000f8e00ff */
[----:B------:R-:W-:-:S02]  /*1670*/  IMAD.U32 R7, RZ, RZ, UR5 ;  /* 0x00000005ff077e24 */ /* 0x000fc4000f8e00ff */
[----:B------:R-:W-:Y:S02]  /*1680*/  IMAD.U32 R11, RZ, RZ, UR7 ;  /* 0x00000007ff0b7e24 */ /* 0x000fe4000f8e00ff */
[----:B------:R-:W-:Y:S02]  /*1690*/  IMAD.MOV.U32 R8, RZ, RZ, 0x70 ;  /* 0x00000070ff087424 */ /* 0x000fe400078e00ff */
[----:B------:R-:W-:Y:S02]  /*16a0*/  IMAD.MOV.U32 R12, RZ, RZ, 0x1 ;  /* 0x00000001ff0c7424 */ /* 0x000fe400078e00ff */
[----:B0-----:R-:W-:-:S07]  /*16b0*/  IMAD.MOV.U32 R13, RZ, RZ, RZ ;  /* 0x000000ffff0d7224 */ /* 0x001fce00078e00ff */
[----:B------:R-:W-:-:S07]  /*16c0*/  LEPC R20, `(.L_x_1074) ;  /* 0x000000001014794e */ /* 0x000fce0000000000 */
[----:B-1----:R-:W-:Y:S05]  /*16d0*/  CALL.ABS.NOINC R14 ;  /* 0x000000000e007343 */ /* 0x002fea0003c00000 */
.L_x_1074:
[----:B------:R-:W-:-:S04]  /*16e0*/  SHF.L.U32 R0, RZ, 0x1f, RZ ;  /* 0x0000001fff007819 */ /* 0x000fc800000006ff */
[----:B------:R-:W0:Y:S02]  /*16f0*/  SYNCS.PHASECHK.TRANS64.TRYWAIT P0, [UR40+0x28800], R0 ;  /* 0x02880000ff0075a7 */ /* 0x000e240008000168 */
[----:B0-----:R-:W-:Y:S05]  /*1700*/  @!P0 BRA `(.L_x_1075) ;  /* 0x0000011c00588947 */ /* 0x001fea0003800000 */
.L_x_1208:
[----:B------:R-:W-:-:S06]  /*1710*/  ULOP3.LUT UR4, UR36, 0x1, URZ, 0xfc, !UPT ;  /* 0x0000000124047892 */ /* 0x000fcc000f8efc3f */
[----:B0-----:R-:W-:-:S05]  /*1720*/  IMAD.U32 R3, RZ, RZ, UR4 ;  /* 0x00000004ff037e24 */ /* 0x001fca000f8e00ff */
[----:B------:R-:W-:-:S13]  /*1730*/  ISETP.NE.AND P0, PT, R3, 0x3, PT ;  /* 0x000000030300780c */ /* 0x000fda0003f05270 */
[----:B------:R-:W-:Y:S05]  /*1740*/  @!P0 BRA `(.L_x_1076) ;  /* 0x0000000000048947 */ /* 0x000fea0003800000 */
[----:B------:R-:W-:Y:S01]  /*1750*/  BPT.TRAP 0x1 ;  /* 0x000000040000795c */ /* 0x000fe20000300000 */
.L_x_1076:
[----:B------:R0:W1:Y:S01]  /*1760*/  SYNCS.PHASECHK.TRANS64.TRYWAIT P1, [UR40+0x28830], R0 ;  /* 0x02883000ff0075a7 */ /* 0x0000620008020168 */
[----:B------:R-:W-:Y:S05]  /*1770*/  @!P0 BRA `(.L_x_1077) ;  /* 0x0000000000048947 */ /* 0x000fea0003800000 */
[----:B------:R-:W-:Y:S01]  /*1780*/  BPT.TRAP 0x1 ;  /* 0x000000040000795c */ /* 0x000fe20000300000 */
.L_x_1077:
[----:B------:R-:W-:-:S05]  /*1790*/  IMAD.U32 R10, RZ, RZ, UR43 ;  /* 0x0000002bff0a7e24 */ /* 0x000fca000f8e00ff */
[----:B------:R-:W-:Y:S01]  /*17a0*/  LOP3.LUT R10, R10, 0x10000, RZ, 0xfc, !PT ;  /* 0x000100000a0a7812 */ /* 0x000fe200078efcff */
[----:B-1----:R-:W-:Y:S06]  /*17b0*/  @P1 BRA `(.L_x_1078) ;  /* 0x0000000000081947 */ /* 0x002fec0003800000 */
[----:B------:R-:W1:Y:S02]  /*17c0*/  SYNCS.PHASECHK.TRANS64.TRYWAIT P1, [UR40+0x28830], R0 ;  /* 0x02883000ff0075a7 */ /* 0x000e640008020168 */
[----:B-1----:R-:W-:Y:S05]  /*17d0*/  @!P1 BRA `(.L_x_1079) ;  /* 0x0000011c003c9947 */ /* 0x002fea0003800000 */
.L_x_1078:
[----:B------:R-:W-:Y:S05]  /*17e0*/  WARPSYNC.ALL ;  /* 0x0000000000007948 */ /* 0x000fea0003800000 */
[----:B------:R-:W-:Y:S01]  /*17f0*/  IMAD.MOV.U32 R11, RZ, RZ, 0x40000040 ;  /* 0x40000040ff0b7424 */ /* 0x000fe200078e00ff */
[----:B------:R-:W-:Y:S01]  /*1800*/  UIADD3 UR4, UR40, 0x18400, URZ ;  /* 0x0001840028047890 */ /* 0x000fe2000fffe03f */
[C---:B------:R-:W-:Y:S01]  /*1810*/  R2UR UR8, R10.reuse ;  /* 0x000000000a0872ca */ /* 0x040fe200000e0000 */
[----:B------:R-:W-:Y:S02]  /*1820*/  WARPGROUP.ARRIVE ;  /* 0x00000000000079c5 */ /* 0x000fe40000000000 */
[----:B------:R-:W-:Y:S01]  /*1830*/  R2UR UR9, R11 ;  /* 0x000000000b0972ca */ /* 0x000fe200000e0000 */
[----:B------:R-:W-:Y:S01]  /*1840*/  USHF.R.U32.HI UR4, URZ, 0x4, UR4 ;  /* 0x000000043f047899 */ /* 0x000fe20008011604 */
[----:B------:R-:W-:Y:S01]  /*1850*/  R2UR UR6, R10 ;  /* 0x000000000a0672ca */ /* 0x000fe200000e0000 */
[----:B------:R-:W-:Y:S01]  /*1860*/  UMOV UR11, 0x40000040 ;  /* 0x40000040000b7882 */ /* 0x000fe20000000000 */
[----:B------:R-:W-:Y:S01]  /*1870*/  UMOV UR5, 0x40000040 ;  /* 0x4000004000057882 */ /* 0x000fe20000000000 */
[----:B------:R-:W-:Y:S01]  /*1880*/  ULOP3.LUT UR4, UR4, 0x3fff, URZ, 0xc0, !UPT ;  /* 0x00003fff04047892 */ /* 0x000fe2000f8ec03f */
[----:B------:R-:W2:Y:S01]  /*1890*/  S2UR UR43, SR_CgaCtaId ;  /* 0x00000000002b79c3 */ /* 0x000ea20000008800 */
        /* <DEDUP_REMOVED lines=10> */
[----:B------:R-:W-:-:S03]  /*1940*/  UIADD3 UR10, UR44, 0x2, URZ ;  /* 0x000000022c0a7890 */ /* 0x000fc6000fffe03f */
[----:B------:R-:W-:Y:S01]  /*1950*/  UMOV UR8, UR4 ;  /* 0x0000000400087c82 */ /* 0x000fe20008000000 */
[----:B------:R-:W-:Y:S01]  /*1960*/  UMOV UR9, UR5 ;  /* 0x0000000500097c82 */ /* 0x000fe20008000000 */
[----:B------:R-:W-:Y:S01]  /*1970*/  UMOV UR11, 0x40000040 ;  /* 0x40000040000b7882 */ /* 0x000fe20000000000 */
[----:B------:R-:W-:Y:S02]  /*1980*/  UIADD3 UR16, UR6, 0x400, URZ ;  /* 0x0000040006107890 */ /* 0x000fe4000fffe03f */
[----:B------:R-:W-:Y:S02]  /*1990*/  UIADD3 UR18, UR44, 0x400, URZ ;  /* 0x000004002c127890 */ /* 0x000fe4000fffe03f */
        /* <DEDUP_REMOVED lines=12> */
[----:B------:R-:W-:Y:S02]  /*1a60*/  WARPGROUP.DEPBAR.LE gsb0, 0x0 ;  /* 0x00008000000079c5 */ /* 0x000fe40000010000 */
[----:B------:R-:W-:-:S06]  /*1a70*/  WARPGROUP.ARRIVE ;  /* 0x00000000000079c5 */ /* 0x000fcc0000000000 */
[----:B------:R-:W-:Y:S01]  /*1a80*/  HGMMA.64x128x16.F32 R24, gdesc[UR8], R24, gsb0 ;  /* 0x01e00000081879f0 */ /* 0x000fe20008000818 */
[----:B------:R-:W-:Y:S02]  /*1a90*/  UIADD3 UR8, UR6, 0x4, URZ ;  /* 0x0000000406087890 */ /* 0x000fe4000fffe03f */
        /* <DEDUP_REMOVED lines=22> */
[----:B--2---:R-:W-:Y:S05]  /*1c00*/  @!P0 BRA `(.L_x_1080) ;  /* 0x0000000000048947 */ /* 0x004fea0003800000 */
[----:B------:R-:W-:Y:S01]  /*1c10*/  BPT.TRAP 0x1 ;  /* 0x000000040000795c */ /* 0x000fe20000300000 */
.L_x_1080:
[----:B01----:R-:W-:Y:S01]  /*1c20*/  LOP3.LUT R0, R23, 0xffffff80, RZ, 0xc0, !PT ;  /* 0xffffff8017007812 */ /* 0x003fe200078ec0ff */
[----:B------:R-:W-:Y:S01]  /*1c30*/  UISETP.NE.AND UP1, UPT, UR42, URZ, UPT ;  /* 0x0000003f2a00728c */ /* 0x000fe2000bf25270 */
[----:B------:R-:W-:Y:S01]  /*1c40*/  LEA.HI R22, R22, R19, RZ, 0x2 ;  /* 0x0000001316167211 */ /* 0x000fe200078f10ff */
[----:B------:R-:W-:Y:S01]  /*1c50*/  UISETP.NE.AND UP0, UPT, UR41, URZ, UPT ;  /* 0x0000003f2900728c */ /* 0x000fe2000bf05270 */
[----:B------:R-:W-:Y:S01]  /*1c60*/  LEA.HI R6, R88, R88, RZ, 0x1 ;  /* 0x0000005858067211 */ /* 0x000fe200078f08ff */
[C---:B------:R-:W-:Y:S01]  /*1c70*/  IMAD.IADD R3, R19.reuse, 0x1, -R0 ;  /* 0x0000000113037824 */ /* 0x040fe200078e0a00 */
[----:B------:R-:W-:Y:S01]  /*1c80*/  LOP3.LUT R22, R22, 0xfffffffc, RZ, 0xc0, !PT ;  /* 0xfffffffc16167812 */ /* 0x000fe200078ec0ff */
[----:B------:R-:W-:Y:S01]  /*1c90*/  ULDC UR51, c[0x0][0x2f0] ;  /* 0x0000bc0000337ab9 */ /* 0x000fe20000000800 */
[----:B------:R-:W-:Y:S01]  /*1ca0*/  LOP3.LUT R9, R6, 0x3fffffe, RZ, 0xc0, !PT ;  /* 0x03fffffe06097812 */ /* 0x000fe200078ec0ff */
[----:B------:R-:W-:Y:S01]  /*1cb0*/  ULDC UR47, c[0x0][0x9dc] ;  /* 0x00027700002f7ab9 */ /* 0x000fe20000000800 */
[----:B------:R-:W-:Y:S01]  /*1cc0*/  SHF.R.S32.HI R0, RZ, 0x1f, R3 ;  /* 0x0000001fff007819 */ /* 0x000fe20000011403 */
[----:B------:R-:W-:Y:S01]  /*1cd0*/  IMAD.IADD R22, R19, 0x1, -R22 ;  /* 0x0000000113167824 */ /* 0x000fe200078e0a16 */
[----:B------:R-:W-:Y:S01]  /*1ce0*/  PLOP3.LUT P1, PT, PT, PT, UP1, 0x80, 0x0 ;  /* 0x000000000000781c */ /* 0x000fe20003f2f018 */
[----:B------:R-:W-:Y:S01]  /*1cf0*/  IMAD.IADD R9, R88, 0x1, -R9 ;  /* 0x0000000158097824 */ /* 0x000fe200078e0a09 */
[CC--:B------:R-:W-:Y:S01]  /*1d00*/  LEA.HI R4, R0.reuse, R3.reuse, RZ, 0x2 ;  /* 0x0000000300047211 */ /* 0x0c0fe200078f10ff */
[----:B------:R-:W-:Y:S01]  /*1d10*/  @UP1 ULDC UR6, c[0x0][0x44c] ;  /* 0x0001130000061ab9 */ /* 0x000fe20000000800 */
[----:B------:R-:W-:Y:S01]  /*1d20*/  LEA.HI R5, R0, R3, RZ, 0x5 ;  /* 0x0000000300057211 */ /* 0x000fe200078f28ff */
[----:B------:R-:W-:Y:S01]  /*1d30*/  @UP1 ULDC UR7, c[0x0][0x450] ;  /* 0x0001140000071ab9 */ /* 0x000fe20000000800 */
[--C-:B------:R-:W-:Y:S01]  /*1d40*/  SHF.R.S32.HI R0, RZ, 0x2, R4.reuse ;  /* 0x00000002ff007819 */ /* 0x100fe20000011404 */
[----:B------:R-:W-:Y:S01]  /*1d50*/  ULOP3.LUT UR47, URZ, UR47, URZ, 0x33, !UPT ;  /* 0x0000002f3f2f7292 */ /* 0x000fe2000f8e333f */
[----:B------:R-:W-:Y:S01]  /*1d60*/  SHF.R.S32.HI R7, RZ, 0x1f, R4 ;  /* 0x0000001fff077819 */ /* 0x000fe20000011404 */
[----:B------:R-:W-:Y:S01]  /*1d70*/  ULDC UR10, c[0x0][0x9e0] ;  /* 0x00027800000a7ab9 */ /* 0x000fe20000000800 */
[----:B------:R-:W-:-:S02]  /*1d80*/  SHF.R.S32.HI R5, RZ, 0x5, R5 ;  /* 0x00000005ff057819 */ /* 0x000fc40000011405 */
[----:B------:R-:W-:Y:S02]  /*1d90*/  LEA.HI R7, R7, R0, RZ, 0x3 ;  /* 0x0000000007077211 */ /* 0x000fe400078f18ff */
[----:B------:R-:W-:Y:S02]  /*1da0*/  LEA.HI R6, R22, R22, RZ, 0x1 ;  /* 0x0000001616067211 */ /* 0x000fe400078f08ff */
[----:B------:R-:W-:Y:S02]  /*1db0*/  LEA R8, R5, UR45, 0x4 ;  /* 0x0000002d05087c11 */ /* 0x000fe4000f8e20ff */
[----:B------:R-:W-:Y:S02]  /*1dc0*/  LOP3.LUT R7, R7, 0xfffffff8, RZ, 0xc0, !PT ;  /* 0xfffffff807077812 */ /* 0x000fe400078ec0ff */
[----:B------:R-:W-:Y:S02]  /*1dd0*/  LOP3.LUT R5, R6, 0x1ffffffe, RZ, 0xc0, !PT ;  /* 0x1ffffffe06057812 */ /* 0x000fe400078ec0ff */
[----:B------:R-:W-:-:S02]  /*1de0*/  IADD3 R8, R8, R0, -R7 ;  /* 0x0000000008087210 */ /* 0x000fc40007ffe807 */
[----:B------:R-:W-:Y:S01]  /*1df0*/  PLOP3.LUT P2, PT, PT, PT, UP1, 0x80, 0x0 ;  /* 0x000000000000781c */ /* 0x000fe20003f4f018 */
[----:B------:R-:W-:Y:S01]  /*1e00*/  IMAD.IADD R0, R22, 0x1, -R5 ;  /* 0x0000000116007824 */ /* 0x000fe200078e0a05 */
[----:B------:R-:W-:Y:S01]  /*1e10*/  LOP3.LUT R4, R4, 0x7ffffffc, RZ, 0xc0, !PT ;  /* 0x7ffffffc04047812 */ /* 0x000fe200078ec0ff */
[----:B------:R-:W-:Y:S01]  /*1e20*/  IMAD R9, R9, 0x40, R8 ;  /* 0x0000004009097824 */ /* 0x000fe200078e0208 */
[C---:B------:R-:W-:Y:S01]  /*1e30*/  LEA R14, R17.reuse, 0xffffff80, 0x7 ;  /* 0xffffff80110e7811 */ /* 0x040fe200078e38ff */
[----:B------:R-:W-:Y:S02]  /*1e40*/  IMAD.MOV.U32 R8, RZ, RZ, -0x80 ;  /* 0xffffff80ff087424 */ /* 0x000fe400078e00ff */
[----:B------:R-:W-:Y:S02]  /*1e50*/  IMAD R0, R0, 0x8, R9 ;  /* 0x0000000800007824 */ /* 0x000fe400078e0209 */
[----:B------:R-:W-:Y:S02]  /*1e60*/  IMAD R23, R17, R8, 0x80 ;  /* 0x0000008011177424 */ /* 0x000fe400078e0208 */
[----:B------:R-:W-:Y:S01]  /*1e70*/  @P1 IMAD.HI.U32 R5, R0, UR6, RZ ;  /* 0x0000000600051c27 */ /* 0x000fe2000f8e00ff */
[----:B------:R-:W-:Y:S01]  /*1e80*/  UIADD3 UR6, UR40, 0x28840, URZ ;  /* 0x0002884028067890 */ /* 0x000fe2000fffe03f */
[----:B------:R-:W-:-:S02]  /*1e90*/  PLOP3.LUT P1, PT, PT, PT, UP0, 0x40, 0x0 ;  /* 0x000000000000781c */ /* 0x000fc40003f2e808 */
[----:B------:R-:W-:Y:S01]  /*1ea0*/  IMAD.MOV.U32 R6, RZ, RZ, R0 ;  /* 0x000000ffff067224 */ /* 0x000fe200078e0000 */
[----:B------:R-:W-:Y:S01]  /*1eb0*/  @P2 SHF.R.U32.HI R6, RZ, UR7, R5 ;  /* 0x00000007ff062c19 */ /* 0x000fe20008011605 */
[----:B------:R-:W-:Y:S01]  /*1ec0*/  UPRMT UR6, UR43, 0x654, UR6 ;  /* 0x000006542b067896 */ /* 0x000fe20008000006 */
[----:B------:R-:W-:Y:S02]  /*1ed0*/  IMAD.IADD R3, R3, 0x1, -R4 ;  /* 0x0000000103037824 */ /* 0x000fe400078e0a04 */
[----:B------:R-:W-:Y:S01]  /*1ee0*/  VIADD R4, R23, 0x1 ;  /* 0x0000000117047836 */ /* 0x000fe20000000000 */
[----:B------:R-:W0:Y:S03]  /*1ef0*/  SHFL.IDX PT, R9, R6, RZ, 0x1c1f ;  /* 0x001c1fff06097589 */ /* 0x000e2600000e0000 */
[----:B------:R-:W-:Y:S02]  /*1f00*/  IMAD R5, R3, -0x2, R4 ;  /* 0xfffffffe03057824 */ /* 0x000fe400078e0204 */
[----:B------:R-:W-:Y:S01]  /*1f10*/  SYNCS.ARRIVE.TRANS64.RED.A1T0 RZ, [UR6], RZ ;  /* 0x000000ffffff79a7 */ /* 0x000fe20008100406 */
[----:B------:R-:W-:Y:S01]  /*1f20*/  ULDC UR6, c[0x0][0x288] ;  /* 0x0000a20000067ab9 */ /* 0x000fe20000000800 */
[----:B------:R-:W-:-:S02]  /*1f30*/  IMAD R5, R2, UR51, R5 ;  /* 0x0000003302057c24 */ /* 0x000fc4000f8e0205 */
[----:B------:R-:W-:Y:S02]  /*1f40*/  IMAD.U32 R8, RZ, RZ, UR6 ;  /* 0x00000006ff087e24 */ /* 0x000fe4000f8e00ff */
[----:B------:R-:W-:Y:S02]  /*1f50*/  IMAD R4, R2, UR51, R23 ;  /* 0x0000003302047c24 */ /* 0x000fe4000f8e0217 */
[----:B------:R-:W-:Y:S02]  /*1f60*/  IMAD.IADD R5, R5, 0x1, -R8 ;  /* 0x0000000105057824 */ /* 0x000fe400078e0a08 */
[----:B------:R-:W-:Y:S02]  /*1f70*/  IMAD R20, R3, -0x2, R4 ;  /* 0xfffffffe03147824 */ /* 0x000fe400078e0204 */
[C---:B------:R-:W-:Y:S02]  /*1f80*/  VIADD R89, R5.reuse, UR10 ;  /* 0x0000000a05597c36 */ /* 0x040fe40008000000 */
[----:B------:R-:W-:-:S03]  /*1f90*/  VIADD R22, R5, UR47 ;  /* 0x0000002f05167c36 */ /* 0x000fc60008000000 */
[----:B0-----:R-:W-:Y:S01]  /*1fa0*/  VIADDMNMX R4, R9, R89, R20, PT ;  /* 0x0000005909047246 */ /* 0x001fe20003800114 */
[----:B------:R-:W-:Y:S01]  /*1fb0*/  IMAD.IADD R7, R22, 0x1, R9 ;  /* 0x0000000116077824 */ /* 0x000fe200078e0209 */
[----:B------:R-:W-:Y:S06]  /*1fc0*/  @P1 BRA `(.L_x_1081) ;  /* 0x0000000000641947 */ /* 0x000fec0003800000 */
[----:B------:R-:W-:Y:S01]  /*1fd0*/  IMAD R5, R2, UR51, R9 ;  /* 0x0000003302057c24 */ /* 0x000fe2000f8e0209 */
[----:B------:R-:W-:Y:S03]  /*1fe0*/  BSSY B0, `(.L_x_1082) ;  /* 0x0000013000007945 */ /* 0x000fe60003800000 */
[----:B------:R-:W-:-:S05]  /*1ff0*/  IMAD.IADD R5, R5, 0x1, -R8 ;  /* 0x0000000105057824 */ /* 0x000fca00078e0a08 */
[----:B------:R-:W-:-:S13]  /*2000*/  ISETP.GT.AND P1, PT, R5, -0x1, PT ;  /* 0xffffffff0500780c */ /* 0x000fda0003f24270 */
[----:B------:R-:W-:Y:S05]  /*2010*/  @P1 BRA `(.L_x_1083) ;  /* 0x0000000000241947 */ /* 0x000fea0003800000 */
[----:B------:R-:W-:Y:S01]  /*2020*/  ULDC UR6, c[0x0][0x9e4] ;  /* 0x0002790000067ab9 */ /* 0x000fe20000000800 */
[----:B------:R-:W-:Y:S01]  /*2030*/  LOP3.LUT R5, RZ, R5, RZ, 0x33, !PT ;  /* 0x00000005ff057212 */ /* 0x000fe200078e33ff */
[----:B------:R-:W-:-:S05]  /*2040*/  IMAD.U32 R9, RZ, RZ, UR6 ;  /* 0x00000006ff097e24 */ /* 0x000fca000f8e00ff */
[----:B------:R-:W-:-:S13]  /*2050*/  ISETP.NE.AND P1, PT, R9, 0x1, PT ;  /* 0x000000010900780c */ /* 0x000fda0003f25270 */
[----:B------:R-:W0:Y:S02]  /*2060*/  @P1 LDC.64 R12, c[0x0][0x9e8] ;  /* 0x00027a00ff0c1b82 */ /* 0x000e240000000a00 */
[----:B0-----:R-:W-:-:S05]  /*2070*/  @P1 IMAD.HI.U32 R12, R5, R12, RZ ;  /* 0x0000000c050c1227 */ /* 0x001fca00078e00ff */
[----:B------:R-:W-:-:S04]  /*2080*/  @P1 SHF.R.U32.HI R5, RZ, R13, R12 ;  /* 0x0000000dff051219 */ /* 0x000fc8000001160c */
[----:B------:R-:W-:Y:S01]  /*2090*/  LOP3.LUT R5, RZ, R5, RZ, 0x33, !PT ;  /* 0x00000005ff057212 */ /* 0x000fe200078e33ff */
[----:B------:R-:W-:Y:S06]  /*20a0*/  BRA `(.L_x_1084) ;  /* 0x0000000000187947 */ /* 0x000fec0003800000 */
.L_x_1083:
[----:B------:R-:W-:Y:S02]  /*20b0*/  ULDC UR6, c[0x0][0x9e4] ;  /* 0x0002790000067ab9 */ /* 0x000fe40000000800 */
[----:B------:R-:W-:-:S05]  /*20c0*/  IMAD.U32 R9, RZ, RZ, UR6 ;  /* 0x00000006ff097e24 */ /* 0x000fca000f8e00ff */
[----:B------:R-:W-:-:S13]  /*20d0*/  ISETP.NE.AND P1, PT, R9, 0x1, PT ;  /* 0x000000010900780c */ /* 0x000fda0003f25270 */
[----:B------:R-:W0:Y:S02]  /*20e0*/  @P1 LDC.64 R12, c[0x0][0x9e8] ;  /* 0x00027a00ff0c1b82 */ /* 0x000e240000000a00 */
[----:B0-----:R-:W-:-:S05]  /*20f0*/  @P1 IMAD.HI.U32 R12, R5, R12, RZ ;  /* 0x0000000c050c1227 */ /* 0x001fca00078e00ff */
[----:B------:R-:W-:-:S07]  /*2100*/  @P1 SHF.R.U32.HI R5, RZ, R13, R12 ;  /* 0x0000000dff051219 */ /* 0x000fce000001160c */
.L_x_1084:
[----:B------:R-:W-:Y:S05]  /*2110*/  BSYNC B0 ;  /* 0x0000000000007941 */ /* 0x000fea0003800000 */
.L_x_1082:
[----:B------:R-:W-:-:S04]  /*2120*/  IMAD R12, R5, R9, -R14 ;  /* 0x00000009050c7224 */ /* 0x000fc800078e0a0e */
[----:B------:R-:W-:-:S05]  /*2130*/  IMAD R12, R3, -0x2, R12 ;  /* 0xfffffffe030c7824 */ /* 0x000fca00078e020c */
[----:B------:R-:W-:Y:S02]  /*2140*/  VIADDMNMX R4, R12, R9, R4, PT ;  /* 0x000000090c047246 */ /* 0x000fe40003800104 */
[----:B------:R-:W-:-:S07]  /*2150*/  VIMNMX R7, R7, R12, !PT ;  /* 0x0000000c07077248 */ /* 0x000fce0007fe0100 */
.L_x_1081:
[C---:B------:R-:W-:Y:S01]  /*2160*/  ISETP.GE.AND P2, PT, R23.reuse, 0x9, PT ;  /* 0x000000091700780c */ /* 0x040fe20003f46270 */
[----:B------:R-:W-:Y:S01]  /*2170*/  UISETP.NE.AND UP0, UPT, UR41, URZ, UPT ;  /* 0x0000003f2900728c */ /* 0x000fe2000bf05270 */
[----:B------:R-:W-:Y:S02]  /*2180*/  ISETP.GE.AND P1, PT, R23, 0x2, PT ;  /* 0x000000021700780c */ /* 0x000fe40003f26270 */
[C---:B------:R-:W-:Y:S02]  /*2190*/  ISETP.GT.AND P3, PT, R7.reuse, 0x8, !P2 ;  /* 0x000000080700780c */ /* 0x040fe40005764270 */
[----:B------:R-:W-:Y:S02]  /*21a0*/  ISETP.GT.AND P4, PT, R7, 0x1, !P1 ;  /* 0x000000010700780c */ /* 0x000fe40004f84270 */
[----:B------:R-:W-:Y:S02]  /*21b0*/  ISETP.LT.OR P3, PT, R4, 0x9, P3 ;  /* 0x000000090400780c */ /* 0x000fe40001f61670 */
[----:B------:R-:W-:-:S02]  /*21c0*/  ISETP.GE.AND P5, PT, R23, 0x11, PT ;  /* 0x000000111700780c */ /* 0x000fc40003fa6270 */
[----:B------:R-:W-:Y:S02]  /*21d0*/  FSEL R97, R28, -INF , !P3 ;  /* 0xff8000001c617808 */ /* 0x000fe40005800000 */
[----:B------:R-:W-:Y:S02]  /*21e0*/  ISETP.LT.OR P4, PT, R4, 0x2, P4 ;  /* 0x000000020400780c */ /* 0x000fe40002781670 */
[----:B------:R-:W-:Y:S02]  /*21f0*/  ISETP.GT.AND P3, PT, R7, 0x10, !P5 ;  /* 0x000000100700780c */ /* 0x000fe40006f64270 */
[----:B------:R-:W-:Y:S02]  /*2200*/  ISETP.GE.AND P6, PT, R23, 0xa, PT ;  /* 0x0000000a1700780c */ /* 0x000fe40003fc6270 */
[----:B------:R-:W-:Y:S02]  /*2210*/  FSEL R95, R25, -INF , !P4 ;  /* 0xff800000195f7808 */ /* 0x000fe40006000000 */
[----:B------:R-:W-:-:S02]  /*2220*/  P2R R88, PR, RZ, 0x20 ;  /* 0x00000020ff587803 */ /* 0x000fc40000000000 */
[----:B------:R-:W-:Y:S02]  /*2230*/  ISETP.LT.OR P3, PT, R4, 0x11, P3 ;  /* 0x000000110400780c */ /* 0x000fe40001f61670 */
[----:B------:R-:W-:Y:S02]  /*2240*/  ISETP.GT.AND P4, PT, R7, 0x9, !P6 ;  /* 0x000000090700780c */ /* 0x000fe40007784270 */
[----:B------:R-:W-:Y:S02]  /*2250*/  ISETP.GE.AND P5, PT, R23, 0x12, PT ;  /* 0x000000121700780c */ /* 0x000fe40003fa6270 */
[----:B------:R-:W-:Y:S02]  /*2260*/  FSEL R127, R32, -INF , !P3 ;  /* 0xff800000207f7808 */ /* 0x000fe40005800000 */
[----:B------:R-:W-:Y:S02]  /*2270*/  ISETP.LT.OR P4, PT, R4, 0xa, P4 ;  /* 0x0000000a0400780c */ /* 0x000fe40002781670 */
[----:B------:R-:W-:-:S02]  /*2280*/  ISETP.GT.AND P3, PT, R7, 0x11, !P5 ;  /* 0x000000110700780c */ /* 0x000fc40006f64270 */
[----:B------:R-:W-:Y:S02]  /*2290*/  FSEL R125, R29, -INF , !P4 ;  /* 0xff8000001d7d7808 */ /* 0x000fe40006000000 */
[----:B------:R-:W-:Y:S02]  /*22a0*/  ISETP.LT.OR P3, PT, R4, 0x12, P3 ;  /* 0x000000120400780c */ /* 0x000fe40001f61670 */
[----:B------:R-:W-:Y:S02]  /*22b0*/  ISETP.GE.AND P4, PT, R23, 0x19, PT ;  /* 0x000000191700780c */ /* 0x000fe40003f86270 */
[----:B------:R-:W-:Y:S02]  /*22c0*/  FSEL R129, R33, -INF , !P3 ;  /* 0xff80000021817808 */ /* 0x000fe40005800000 */
[----:B------:R-:W-:Y:S02]  /*22d0*/  ISETP.GT.AND P3, PT, R7, 0x18, !P4 ;  /* 0x000000180700780c */ /* 0x000fe40006764270 */
[----:B------:R-:W-:-:S02]  /*22e0*/  P2R R32, PR, RZ, 0x10 ;  /* 0x00000010ff207803 */ /* 0x000fc40000000000 */
[----:B------:R-:W-:Y:S02]  /*22f0*/  ISETP.LT.OR P3, PT, R4, 0x19, P3 ;  /* 0x000000190400780c */ /* 0x000fe40001f61670 */
[----:B------:R-:W-:Y:S02]  /*2300*/  ISETP.GE.AND P4, PT, R23, 0x1a, PT ;  /* 0x0000001a1700780c */ /* 0x000fe40003f86270 */
[----:B------:R-:W-:Y:S02]  /*2310*/  FSEL R123, R36, -INF , !P3 ;  /* 0xff800000247b7808 */ /* 0x000fe40005800000 */
[----:B------:R-:W-:Y:S02]  /*2320*/  ISETP.GT.AND P3, PT, R7, 0x19, !P4 ;  /* 0x000000190700780c */ /* 0x000fe40006764270 */
[----:B------:R-:W-:Y:S02]  /*2330*/  P2R R33, PR, RZ, 0x10 ;  /* 0x00000010ff217803 */ /* 0x000fe40000000000 */
[----:B------:R-:W-:-:S02]  /*2340*/  ISETP.LT.OR P3, PT, R4, 0x1a, P3 ;  /* 0x0000001a0400780c */ /* 0x000fc40001f61670 */
[----:B------:R-:W-:Y:S02]  /*2350*/  ISETP.GE.AND P4, PT, R23, 0x21, PT ;  /* 0x000000211700780c */ /* 0x000fe40003f86270 */
[----:B------:R-:W-:Y:S02]  /*2360*/  FSEL R99, R37, -INF , !P3 ;  /* 0xff80000025637808 */ /* 0x000fe40005800000 */
[----:B------:R-:W-:Y:S02]  /*2370*/  ISETP.GT.AND P3, PT, R7, 0x20, !P4 ;  /* 0x000000200700780c */ /* 0x000fe40006764270 */
[----:B------:R-:W-:Y:S02]  /*2380*/  P2R R36, PR, RZ, 0x10 ;  /* 0x00000010ff247803 */ /* 0x000fe40000000000 */
[----:B------:R-:W-:Y:S02]  /*2390*/  ISETP.LT.OR P3, PT, R4, 0x21, P3 ;  /* 0x000000210400780c */ /* 0x000fe40001f61670 */
[----:B------:R-:W-:-:S02]  /*23a0*/  ISETP.GE.AND P4, PT, R23, 0x22, PT ;  /* 0x000000221700780c */ /* 0x000fc40003f86270 */
[----:B------:R-:W-:Y:S02]  /*23b0*/  FSEL R121, R40, -INF , !P3 ;  /* 0xff80000028797808 */ /* 0x000fe40005800000 */
[----:B------:R-:W-:Y:S02]  /*23c0*/  ISETP.GT.AND P3, PT, R7, 0x21, !P4 ;  /* 0x000000210700780c */ /* 0x000fe40006764270 */
[----:B------:R-:W-:Y:S02]  /*23d0*/  P2R R37, PR, RZ, 0x10 ;  /* 0x00000010ff257803 */ /* 0x000fe40000000000 */
[----:B------:R-:W-:Y:S02]  /*23e0*/  ISETP.LT.OR P3, PT, R4, 0x22, P3 ;  /* 0x000000220400780c */ /* 0x000fe40001f61670 */
[----:B------:R-:W-:Y:S02]  /*23f0*/  ISETP.GE.AND P4, PT, R23, 0x29, PT ;  /* 0x000000291700780c */ /* 0x000fe40003f86270 */
[----:B------:R-:W-:-:S02]  /*2400*/  FSEL R101, R41, -INF , !P3 ;  /* 0xff80000029657808 */ /* 0x000fc40005800000 */
[----:B------:R-:W-:Y:S02]  /*2410*/  ISETP.GT.AND P3, PT, R7, 0x28, !P4 ;  /* 0x000000280700780c */ /* 0x000fe40006764270 */
[----:B------:R-:W-:Y:S02]  /*2420*/  P2R R40, PR, RZ, 0x10 ;  /* 0x00000010ff287803 */ /* 0x000fe40000000000 */
[----:B------:R-:W-:Y:S02]  /*2430*/  ISETP.LT.OR P3, PT, R4, 0x29, P3 ;  /* 0x000000290400780c */ /* 0x000fe40001f61670 */
[----:B------:R-:W-:Y:S02]  /*2440*/  ISETP.GE.AND P4, PT, R23, 0x2a, PT ;  /* 0x0000002a1700780c */ /* 0x000fe40003f86270 */
[----:B------:R-:W-:Y:S02]  /*2450*/  FSEL R119, R44, -INF , !P3 ;  /* 0xff8000002c777808 */ /* 0x000fe40005800000 */
[----:B------:R-:W-:-:S02]  /*2460*/  ISETP.GT.AND P3, PT, R7, 0x29, !P4 ;  /* 0x000000290700780c */ /* 0x000fc40006764270 */
[----:B------:R-:W-:Y:S02]  /*2470*/  P2R R41, PR, RZ, 0x10 ;  /* 0x00000010ff297803 */ /* 0x000fe40000000000 */
        /* <DEDUP_REMOVED lines=81> */
[----:B------:R-:W-:Y:S02]  /*2990*/  P2R R29, PR, RZ, 0x20 ;  /* 0x00000020ff1d7803 */ /* 0x000fe40000000000 */
[----:B------:R-:W-:-:S02]  /*29a0*/  FSEL R77, R77, -INF , !P3 ;  /* 0xff8000004d4d7808 */ /* 0x000fc40005800000 */
[----:B------:R-:W-:Y:S02]  /*29b0*/  ISETP.GE.AND P3, PT, R23, 0x71, PT ;  /* 0x000000711700780c */ /* 0x000fe40003f66270 */
[----:B------:R-:W-:Y:S02]  /*29c0*/  P2R R25, PR, RZ, 0x40 ;  /* 0x00000040ff197803 */ /* 0x000fe40000000000 */
[----:B------:R-:W-:-:S04]  /*29d0*/  ISETP.GT.AND P4, PT, R7, 0x70, !P3 ;  /* 0x000000700700780c */ /* 0x000fc80005f84270 */
[----:B------:R-:W-:-:S04]  /*29e0*/  ISETP.LT.OR P4, PT, R4, 0x71, P4 ;  /* 0x000000710400780c */ /* 0x000fc80002781670 */
[----:B------:R-:W-:Y:S02]  /*29f0*/  FSEL R19, R80, -INF , !P4 ;  /* 0xff80000050137808 */ /* 0x000fe40006000000 */
[----:B------:R-:W-:-:S04]  /*2a00*/  ISETP.GE.AND P4, PT, R23, 0x72, PT ;  /* 0x000000721700780c */ /* 0x000fc80003f86270 */
        /* <DEDUP_REMOVED lines=8> */
[----:B------:R-:W-:Y:S02]  /*2a90*/  P2R R28, PR, RZ, 0x40 ;  /* 0x00000040ff1c7803 */ /* 0x000fe40000000000 */
[----:B------:R-:W-:-:S04]  /*2aa0*/  ISETP.GT.AND P6, PT, R7, RZ, !P6 ;  /* 0x000000ff0700720c */ /* 0x000fc800077c4270 */
[----:B------:R-:W-:-:S04]  /*2ab0*/  ISETP.LT.OR P6, PT, R4, 0x1, P6 ;  /* 0x000000010400780c */ /* 0x000fc800037c1670 */
[----:B------:R-:W-:Y:S02]  /*2ac0*/  FSEL R93, R24, -INF , !P6 ;  /* 0xff800000185d7808 */ /* 0x000fe40007000000 */
[----:B------:R-:W-:-:S04]  /*2ad0*/  ISETP.GE.AND P6, PT, R23, 0x7a, PT ;  /* 0x0000007a1700780c */ /* 0x000fc80003fc6270 */
[----:B------:R-:W-:Y:S02]  /*2ae0*/  P2R R24, PR, RZ, 0x40 ;  /* 0x00000040ff187803 */ /* 0x000fe40000000000 */
[----:B------:R-:W-:Y:S02]  /*2af0*/  ISETP.GT.AND P6, PT, R7, 0x79, !P6 ;  /* 0x000000790700780c */ /* 0x000fe400077c4270 */
[----:B------:R-:W0:Y:S02]  /*2b00*/  SHFL.IDX PT, R7, R6, 0x1, 0x1c1f ;  /* 0x003c1f0006077f89 */ /* 0x000e2400000e0000 */
[----:B------:R-:W-:-:S04]  /*2b10*/  ISETP.LT.OR P6, PT, R4, 0x7a, P6 ;  /* 0x0000007a0400780c */ /* 0x000fc800037c1670 */
[----:B------:R-:W-:Y:S02]  /*2b20*/  FSEL R85, R85, -INF , !P6 ;  /* 0xff80000055557808 */ /* 0x000fe40007000000 */
[----:B------:R-:W-:Y:S02]  /*2b30*/  PLOP3.LUT P6, PT, PT, PT, UP0, 0x40, 0x0 ;  /* 0x000000000000781c */ /* 0x000fe40003fce808 */
[----:B0-----:R-:W-:Y:S01]  /*2b40*/  VIADDMNMX R4, R7, R89, R20, PT ;  /* 0x0000005907047246 */ /* 0x001fe20003800114 */
[----:B------:R-:W-:-:S10]  /*2b50*/  IMAD.IADD R12, R22, 0x1, R7 ;  /* 0x00000001160c7824 */ /* 0x000fd400078e0207 */
[----:B------:R-:W-:Y:S05]  /*2b60*/  @P6 BRA `(.L_x_1085) ;  /* 0x0000000000646947 */ /* 0x000fea0003800000 */
        /* <DEDUP_REMOVED lines=14> */
.L_x_1087:
[----:B------:R-:W-:Y:S02]  /*2c50*/  ULDC UR6, c[0x0][0x9e4] ;  /* 0x0002790000067ab9 */ /* 0x000fe40000000800 */
[----:B------:R-:W-:-:S05]  /*2c60*/  IMAD.U32 R20, RZ, RZ, UR6 ;  /* 0x00000006ff147e24 */ /* 0x000fca000f8e00ff */
[----:B------:R-:W-:-:S13]  /*2c70*/  ISETP.NE.AND P6, PT, R20, 0x1, PT ;  /* 0x000000011400780c */ /* 0x000fda0003fc5270 */
[----:B------:R-:W0:Y:S02]  /*2c80*/  @P6 LDC.64 R22, c[0x0][0x9e8] ;  /* 0x00027a00ff166b82 */ /* 0x000e240000000a00 */
[----:B0-----:R-:W-:-:S05]  /*2c90*/  @P6 IMAD.HI.U32 R6, R7, R22, RZ ;  /* 0x0000001607066227 */ /* 0x001fca00078e00ff */
[----:B------:R-:W-:-:S07]  /*2ca0*/  @P6 SHF.R.U32.HI R7, RZ, R23, R6 ;  /* 0x00000017ff076219 */ /* 0x000fce0000011606 */
.L_x_1088:
[----:B------:R-:W-:Y:S05]  /*2cb0*/  BSYNC B0 ;  /* 0x0000000000007941 */ /* 0x000fea0003800000 */
.L_x_1086:
[----:B------:R-:W-:-:S04]  /*2cc0*/  IMAD R6, R7, R20, -R14 ;  /* 0x0000001407067224 */ /* 0x000fc800078e0a0e */
[----:B------:R-:W-:-:S05]  /*2cd0*/  IMAD R7, R3, -0x2, R6 ;  /* 0xfffffffe03077824 */ /* 0x000fca00078e0206 */
[----:B------:R-:W-:Y:S02]  /*2ce0*/  VIADDMNMX R4, R7, R20, R4, PT ;  /* 0x0000001407047246 */ /* 0x000fe40003800104 */
[----:B------:R-:W-:-:S07]  /*2cf0*/  VIMNMX R12, R12, R7, !PT ;  /* 0x000000070c0c7248 */ /* 0x000fce0007fe0100 */
.L_x_1085:
[----:B------:R-:W-:Y:S01]  /*2d00*/  ISETP.GT.AND P1, PT, R12, 0x1, !P1 ;  /* 0x000000010c00780c */ /* 0x000fe20004f24270 */
[----:B------:R-:W-:Y:S01]  /*2d10*/  ULDC UR6, c[0x0][0x988] ;  /* 0x0002620000067ab9 */ /* 0x000fe20000000800 */
[----:B------:R-:W-:Y:S01]  /*2d20*/  ISETP.NE.AND P6, PT, R25, RZ, PT ;  /* 0x000000ff1900720c */ /* 0x000fe20003fc5270 */
[----:B------:R-:W-:Y:S01]  /*2d30*/  UISETP.NE.AND UP1, UPT, UR42, URZ, UPT ;  /* 0x0000003f2a00728c */ /* 0x000fe2000bf25270 */
[----:B------:R-:W-:Y:S01]  /*2d40*/  ISETP.LT.OR P1, PT, R4, 0x2, P1 ;  /* 0x000000020400780c */ /* 0x000fe20000f21670 */
[----:B------:R-:W-:Y:S01]  /*2d50*/  UISETP.NE.AND UP0, UPT, UR41, URZ, UPT ;  /* 0x0000003f2900728c */ /* 0x000fe2000bf05270 */
[----:B------:R-:W-:Y:S02]  /*2d60*/  FMNMX.FTZ R6, R93, R95, !PT ;  /* 0x0000005f5d067209 */ /* 0x000fe40007810000 */
[----:B------:R-:W-:Y:S02]  /*2d70*/  FSEL R27, R27, -INF , !P1 ;  /* 0xff8000001b1b7808 */ /* 0x000fe40004800000 */
[----:B------:R-:W-:-:S02]  /*2d80*/  ISETP.GT.AND P1, PT, R12, 0x9, !P6 ;  /* 0x000000090c00780c */ /* 0x000fc40007724270 */
[----:B------:R-:W-:Y:S02]  /*2d90*/  FMNMX.FTZ R6, R97, R6, !PT ;  /* 0x0000000661067209 */ /* 0x000fe40007810000 */
[----:B------:R-:W-:Y:S01]  /*2da0*/  ISETP.LT.OR P1, PT, R4, 0xa, P1 ;  /* 0x0000000a0400780c */ /* 0x000fe20000f21670 */
[----:B------:R-:W-:Y:S01]  /*2db0*/  @UP1 ULDC UR14, c[0x0][0x450] ;  /* 0x00011400000e1ab9 */ /* 0x000fe20000000800 */
[----:B------:R-:W-:Y:S02]  /*2dc0*/  FMNMX.FTZ R6, R125, R6, !PT ;  /* 0x000000067d067209 */ /* 0x000fe40007810000 */
[----:B------:R-:W-:Y:S02]  /*2dd0*/  FSEL R31, R31, -INF , !P1 ;  /* 0xff8000001f1f7808 */ /* 0x000fe40004800000 */
[----:B------:R-:W-:Y:S02]  /*2de0*/  ISETP.NE.AND P1, PT, R88, RZ, PT ;  /* 0x000000ff5800720c */ /* 0x000fe40003f25270 */
[----:B------:R-:W-:-:S02]  /*2df0*/  FMNMX.FTZ R6, R127, R6, !PT ;  /* 0x000000067f067209 */ /* 0x000fc40007810000 */
[----:B------:R-:W-:Y:S02]  /*2e00*/  ISETP.GT.AND P1, PT, R12, 0x10, !P1 ;  /* 0x000000100c00780c */ /* 0x000fe40004f24270 */
[----:B------:R-:W-:Y:S02]  /*2e10*/  FMNMX.FTZ R6, R129, R6, !PT ;  /* 0x0000000681067209 */ /* 0x000fe40007810000 */
[----:B------:R-:W-:Y:S02]  /*2e20*/  ISETP.LT.OR P1, PT, R4, 0x11, P1 ;  /* 0x000000110400780c */ /* 0x000fe40000f21670 */
[----:B------:R-:W-:Y:S02]  /*2e30*/  ISETP.GT.AND P2, PT, R12, 0x8, !P2 ;  /* 0x000000080c00780c */ /* 0x000fe40005744270 */
[----:B------:R-:W-:Y:S02]  /*2e40*/  FSEL R25, R34, -INF , !P1 ;  /* 0xff80000022197808 */ /* 0x000fe40004800000 */
[----:B------:R-:W-:-:S02]  /*2e50*/  ISETP.NE.AND P1, PT, R29, RZ, PT ;  /* 0x000000ff1d00720c */ /* 0x000fc40003f25270 */
[----:B------:R-:W-:Y:S02]  /*2e60*/  FMNMX.FTZ R6, R123, R6, !PT ;  /* 0x000000067b067209 */ /* 0x000fe40007810000 */
[----:B------:R-:W-:Y:S02]  /*2e70*/  ISETP.GT.AND P1, PT, R12, 0x11, !P1 ;  /* 0x000000110c00780c */ /* 0x000fe40004f24270 */
[C---:B------:R-:W-:Y:S02]  /*2e80*/  ISETP.LT.OR P2, PT, R4.reuse, 0x9, P2 ;  /* 0x000000090400780c */ /* 0x040fe40001741670 */
[----:B------:R-:W-:Y:S02]  /*2e90*/  ISETP.LT.OR P1, PT, R4, 0x12, P1 ;  /* 0x000000120400780c */ /* 0x000fe40000f21670 */
[----:B------:R-:W-:Y:S02]  /*2ea0*/  FMNMX.FTZ R6, R99, R6, !PT ;  /* 0x0000000663067209 */ /* 0x000fe40007810000 */
[----:B------:R-:W-:-:S02]  /*2eb0*/  FSEL R35, R35, -INF , !P1 ;  /* 0xff80000023237808 */ /* 0x000fc40004800000 */
[----:B------:R-:W-:Y:S02]  /*2ec0*/  ISETP.NE.AND P1, PT, R32, RZ, PT ;  /* 0x000000ff2000720c */ /* 0x000fe40003f25270 */
[----:B------:R-:W-:Y:S02]  /*2ed0*/  FSEL R23, R30, -INF , !P2 ;  /* 0xff8000001e177808 */ /* 0x000fe40005000000 */
[----:B------:R-:W-:Y:S02]  /*2ee0*/  ISETP.GT.AND P1, PT, R12, 0x18, !P1 ;  /* 0x000000180c00780c */ /* 0x000fe40004f24270 */
[----:B------:R-:W-:Y:S02]  /*2ef0*/  ISETP.NE.AND P2, PT, R45, RZ, PT ;  /* 0x000000ff2d00720c */ /* 0x000fe40003f45270 */
[----:B------:R-:W-:Y:S02]  /*2f00*/  ISETP.LT.OR P1, PT, R4, 0x19, P1 ;  /* 0x000000190400780c */ /* 0x000fe40000f21670 */
[----:B------:R-:W-:-:S02]  /*2f10*/  FMNMX.FTZ R6, R121, R6, !PT ;  /* 0x0000000679067209 */ /* 0x000fc40007810000 */
[----:B------:R-:W-:Y:S02]  /*2f20*/  FSEL R29, R38, -INF , !P1 ;  /* 0xff800000261d7808 */ /* 0x000fe40004800000 */
[----:B------:R-:W-:Y:S02]  /*2f30*/  ISETP.NE.AND P1, PT, R33, RZ, PT ;  /* 0x000000ff2100720c */ /* 0x000fe40003f25270 */
[----:B------:R-:W-:Y:S02]  /*2f40*/  FMNMX.FTZ R6, R101, R6, !PT ;  /* 0x0000000665067209 */ /* 0x000fe40007810000 */
[----:B------:R-:W-:Y:S02]  /*2f50*/  ISETP.GT.AND P1, PT, R12, 0x19, !P1 ;  /* 0x000000190c00780c */ /* 0x000fe40004f24270 */
[----:B------:R-:W-:Y:S02]  /*2f60*/  ISETP.NE.AND P6, PT, R48, RZ, PT ;  /* 0x000000ff3000720c */ /* 0x000fe40003fc5270 */
[----:B------:R-:W-:-:S02]  /*2f70*/  ISETP.LT.OR P1, PT, R4, 0x1a, P1 ;  /* 0x0000001a0400780c */ /* 0x000fc40000f21670 */
[----:B------:R-:W-:Y:S02]  /*2f80*/  FMNMX.FTZ R6, R119, R6, !PT ;  /* 0x0000000677067209 */ /* 0x000fe40007810000 */
[----:B------:R-:W-:Y:S02]  /*2f90*/  FSEL R39, R39, -INF , !P1 ;  /* 0xff80000027277808 */ /* 0x000fe40004800000 */
[----:B------:R-:W-:Y:S02]  /*2fa0*/  ISETP.NE.AND P1, PT, R36, RZ, PT ;  /* 0x000000ff2400720c */ /* 0x000fe40003f25270 */
[----:B------:R-:W-:Y:S02]  /*2fb0*/  FMNMX.FTZ R6, R103, R6, !PT ;  /* 0x0000000667067209 */ /* 0x000fe40007810000 */
[----:B------:R-:W-:Y:S02]  /*2fc0*/  ISETP.GT.AND P1, PT, R12, 0x20, !P1 ;  /* 0x000000200c00780c */ /* 0x000fe40004f24270 */
[----:B------:R-:W-:-:S02]  /*2fd0*/  FMNMX.FTZ R6, R117, R6, !PT ;  /* 0x0000000675067209 */ /* 0x000fc40007810000 */
[----:B------:R-:W-:Y:S02]  /*2fe0*/  ISETP.LT.OR P1, PT, R4, 0x21, P1 ;  /* 0x000000210400780c */ /* 0x000fe40000f21670 */
[----:B------:R-:W-:Y:S02]  /*2ff0*/  FMNMX.FTZ R6, R105, R6, !PT ;  /* 0x0000000669067209 */ /* 0x000fe40007810000 */
[----:B------:R-:W-:Y:S02]  /*3000*/  FSEL R33, R42, -INF , !P1 ;  /* 0xff8000002a217808 */ /* 0x000fe40004800000 */
[----:B------:R-:W-:Y:S02]  /*3010*/  ISETP.NE.AND P1, PT, R37, RZ, PT ;  /* 0x000000ff2500720c */ /* 0x000fe40003f25270 */
[----:B------:R-:W-:Y:S02]  /*3020*/  FMNMX.FTZ R6, R115, R6, !PT ;  /* 0x0000000673067209 */ /* 0x000fe40007810000 */
[----:B------:R-:W-:-:S02]  /*3030*/  ISETP.GT.AND P1, PT, R12, 0x21, !P1 ;  /* 0x000000210c00780c */ /* 0x000fc40004f24270 */
[----:B------:R-:W-:Y:S02]  /*3040*/  FMNMX.FTZ R6, R107, R6, !PT ;  /* 0x000000066b067209 */ /* 0x000fe40007810000 */
[----:B------:R-:W-:Y:S02]  /*3050*/  ISETP.LT.OR P1, PT, R4, 0x22, P1 ;  /* 0x000000220400780c */ /* 0x000fe40000f21670 */
[----:B------:R-:W-:Y:S02]  /*3060*/  FMNMX.FTZ R6, R113, R6, !PT ;  /* 0x0000000671067209 */ /* 0x000fe40007810000 */
[----:B------:R-:W-:Y:S02]  /*3070*/  FSEL R43, R43, -INF , !P1 ;  /* 0xff8000002b2b7808 */ /* 0x000fe40004800000 */
[----:B------:R-:W-:Y:S02]  /*3080*/  ISETP.NE.AND P1, PT, R40, RZ, PT ;  /* 0x000000ff2800720c */ /* 0x000fe40003f25270 */
[----:B------:R-:W-:-:S02]  /*3090*/  FMNMX.FTZ R6, R111, R6, !PT ;  /* 0x000000066f067209 */ /* 0x000fc40007810000 */
[----:B------:R-:W-:Y:S02]  /*30a0*/  ISETP.GT.AND P1, PT, R12, 0x28, !P1 ;  /* 0x000000280c00780c */ /* 0x000fe40004f24270 */
[----:B------:R-:W-:Y:S02]  /*30b0*/  FMNMX.FTZ R6, R109, R6, !PT ;  /* 0x000000066d067209 */ /* 0x000fe40007810000 */
[----:B------:R-:W-:Y:S02]  /*30c0*/  ISETP.LT.OR P1, PT, R4, 0x29, P1 ;  /* 0x000000290400780c */ /* 0x000fe40000f21670 */
[----:B------:R-:W-:Y:S02]  /*30d0*/  FMNMX.FTZ R6, R61, R6, !PT ;  /* 0x000000063d067209 */ /* 0x000fe40007810000 */
[----:B------:R-:W-:Y:S02]  /*30e0*/  FSEL R37, R46, -INF , !P1 ;  /* 0xff8000002e257808 */ /* 0x000fe40004800000 */
[----:B------:R-:W-:-:S02]  /*30f0*/  ISETP.NE.AND P1, PT, R41, RZ, PT ;  /* 0x000000ff2900720c */ /* 0x000fc40003f25270 */
[----:B------:R-:W-:Y:S02]  /*3100*/  FMNMX.FTZ R6, R5, R6, !PT ;  /* 0x0000000605067209 */ /* 0x000fe40007810000 */
[----:B------:R-:W-:Y:S02]  /*3110*/  ISETP.GT.AND P1, PT, R12, 0x29, !P1 ;  /* 0x000000290c00780c */ /* 0x000fe40004f24270 */
[----:B------:R-:W-:Y:S02]  /*3120*/  FMNMX.FTZ R6, R65, R6, !PT ;  /* 0x0000000641067209 */ /* 0x000fe40007810000 */
[----:B------:R-:W-:Y:S02]  /*3130*/  ISETP.LT.OR P1, PT, R4, 0x2a, P1 ;  /* 0x0000002a0400780c */ /* 0x000fe40000f21670 */
[----:B------:R-:W-:Y:S02]  /*3140*/  FMNMX.FTZ R6, R9, R6, !PT ;  /* 0x0000000609067209 */ /* 0x000fe40007810000 */
[----:B------:R-:W-:-:S02]  /*3150*/  FSEL R47, R47, -INF , !P1 ;  /* 0xff8000002f2f7808 */ /* 0x000fc40004800000 */
[----:B------:R-:W-:Y:S02]  /*3160*/  ISETP.NE.AND P1, PT, R44, RZ, PT ;  /* 0x000000ff2c00720c */ /* 0x000fe40003f25270 */
[----:B------:R-:W-:Y:S02]  /*3170*/  FMNMX.FTZ R6, R69, R6, !PT ;  /* 0x0000000645067209 */ /* 0x000fe40007810000 */
[----:B------:R-:W-:Y:S02]  /*3180*/  ISETP.GT.AND P1, PT, R12, 0x30, !P1 ;  /* 0x000000300c00780c */ /* 0x000fe40004f24270 */
[----:B------:R-:W-:Y:S02]  /*3190*/  FMNMX.FTZ R6, R13, R6, !PT ;  /* 0x000000060d067209 */ /* 0x000fe40007810000 */
[----:B------:R-:W-:Y:S02]  /*31a0*/  ISETP.LT.OR P1, PT, R4, 0x31, P1 ;  /* 0x000000310400780c */ /* 0x000fe40000f21670 */
[----:B------:R-:W-:-:S02]  /*31b0*/  FMNMX.FTZ R6, R73, R6, !PT ;  /* 0x0000000649067209 */ /* 0x000fc40007810000 */
[----:B------:R-:W-:Y:S02]  /*31c0*/  FSEL R41, R50, -INF , !P1 ;  /* 0xff80000032297808 */ /* 0x000fe40004800000 */
[----:B------:R-:W-:Y:S02]  /*31d0*/  ISETP.GT.AND P1, PT, R12, 0x31, !P2 ;  /* 0x000000310c00780c */ /* 0x000fe40005724270 */
[----:B------:R-:W-:Y:S02]  /*31e0*/  FMNMX.FTZ R6, R15, R6, !PT ;  /* 0x000000060f067209 */ /* 0x000fe40007810000 */
[----:B------:R-:W-:Y:S02]  /*31f0*/  ISETP.LT.OR P1, PT, R4, 0x32, P1 ;  /* 0x000000320400780c */ /* 0x000fe40000f21670 */
[----:B------:R-:W-:Y:S02]  /*3200*/  FMNMX.FTZ R6, R77, R6, !PT ;  /* 0x000000064d067209 */ /* 0x000fe40007810000 */
[----:B------:R-:W-:-:S02]  /*3210*/  FSEL R51, R51, -INF , !P1 ;  /* 0xff80000033337808 */ /* 0x000fc40004800000 */
        /* <DEDUP_REMOVED lines=8> */
[----:B------:R-:W-:Y:S01]  /*32a0*/  FMNMX.FTZ R14, R85, R6, !PT ;  /* 0x00000006550e7209 */ /* 0x000fe20007810000 */
[----:B------:R-:W-:Y:S01]  /*32b0*/  IMAD.U32 R6, RZ, RZ, UR6 ;  /* 0x00000006ff067e24 */ /* 0x000fe2000f8e00ff */
[----:B------:R-:W-:Y:S01]  /*32c0*/  ISETP.LT.OR P1, PT, R4, 0x3a, P1 ;  /* 0x0000003a0400780c */ /* 0x000fe20000f21670 */
[----:B------:R-:W-:Y:S01]  /*32d0*/  @UP1 ULDC UR6, c[0x0][0x44c] ;  /* 0x0001130000061ab9 */ /* 0x000fe20000000800 */
[----:B------:R-:W-:Y:S01]  /*32e0*/  ISETP.NE.AND P2, PT, R91, RZ, PT ;  /* 0x000000ff5b00720c */ /* 0x000fe20003f45270 */
[----:B------:R-:W0:Y:S01]  /*32f0*/  SHFL.BFLY PT, R7, R14, 0x2, 0x1f ;  /* 0x0c401f000e077f89 */ /* 0x000e2200000e0000 */
[----:B------:R-:W-:Y:S01]  /*3300*/  FSEL R55, R55, -INF , !P1 ;  /* 0xff80000037377808 */ /* 0x000fe20004800000 */
[----:B------:R-:W-:Y:S01]  /*3310*/  UIMAD.WIDE.U32 UR6, UR45, UR6, URZ ;  /* 0x000000062d0672a5 */ /* 0x000fe2000f8e003f */
[----:B------:R-:W-:-:S02]  /*3320*/  ISETP.NE.AND P1, PT, R52, RZ, PT ;  /* 0x000000ff3400720c */ /* 0x000fc40003f25270 */
[----:B------:R-:W-:Y:S01]  /*3330*/  ISETP.NE.AND P6, PT, R72, RZ, PT ;  /* 0x000000ff4800720c */ /* 0x000fe20003fc5270 */
[----:B------:R-:W-:Y:S01]  /*3340*/  @UP1 USHF.R.U32.HI UR45, URZ, UR14, UR7 ;  /* 0x0000000e3f2d1299 */ /* 0x000fe20008011607 */
[C---:B------:R-:W-:Y:S02]  /*3350*/  ISETP.GT.AND P1, PT, R12.reuse, 0x40, !P1 ;  /* 0x000000400c00780c */ /* 0x040fe40004f24270 */
[----:B------:R-:W-:Y:S02]  /*3360*/  ISETP.GT.AND P3, PT, R12, 0x70, !P3 ;  /* 0x000000700c00780c */ /* 0x000fe40005f64270 */
[----:B------:R-:W-:Y:S02]  /*3370*/  ISETP.LT.OR P1, PT, R4, 0x41, P1 ;  /* 0x000000410400780c */ /* 0x000fe40000f21670 */
[----:B------:R-:W-:Y:S02]  /*3380*/  ISETP.GT.AND P4, PT, R12, 0x71, !P4 ;  /* 0x000000710c00780c */ /* 0x000fe40006784270 */
[----:B------:R-:W-:-:S02]  /*3390*/  FSEL R49, R58, -INF , !P1 ;  /* 0xff8000003a317808 */ /* 0x000fc40004800000 */
[----:B------:R-:W-:Y:S02]  /*33a0*/  ISETP.NE.AND P1, PT, R53, RZ, PT ;  /* 0x000000ff3500720c */ /* 0x000fe40003f25270 */
[----:B------:R-:W-:Y:S02]  /*33b0*/  ISETP.LT.OR P3, PT, R4, 0x71, P3 ;  /* 0x000000710400780c */ /* 0x000fe40001f61670 */
[C---:B------:R-:W-:Y:S02]  /*33c0*/  ISETP.GT.AND P1, PT, R12.reuse, 0x41, !P1 ;  /* 0x000000410c00780c */ /* 0x040fe40004f24270 */
[----:B------:R-:W-:Y:S02]  /*33d0*/  ISETP.GT.AND P5, PT, R12, 0x78, !P5 ;  /* 0x000000780c00780c */ /* 0x000fe40006fa4270 */
[----:B------:R-:W-:Y:S02]  /*33e0*/  ISETP.LT.OR P1, PT, R4, 0x42, P1 ;  /* 0x000000420400780c */ /* 0x000fe40000f21670 */
[----:B0-----:R-:W-:-:S02]  /*33f0*/  FMNMX.FTZ R20, R14, R7, !PT ;  /* 0x000000070e147209 */ /* 0x001fc40007810000 */
[----:B------:R-:W-:Y:S02]  /*3400*/  FSEL R59, R59, -INF , !P1 ;  /* 0xff8000003b3b7808 */ /* 0x000fe40004800000 */
[----:B------:R-:W-:Y:S01]  /*3410*/  ISETP.NE.AND P1, PT, R56, RZ, PT ;  /* 0x000000ff3800720c */ /* 0x000fe20003f25270 */
[----:B------:R-:W0:Y:S01]  /*3420*/  SHFL.BFLY PT, R7, R20, 0x1, 0x1f ;  /* 0x0c201f0014077f89 */ /* 0x000e2200000e0000 */
[----:B------:R-:W-:Y:S02]  /*3430*/  ISETP.LT.OR P4, PT, R4, 0x72, P4 ;  /* 0x000000720400780c */ /* 0x000fe40002781670 */
[----:B------:R-:W-:Y:S02]  /*3440*/  ISETP.GT.AND P1, PT, R12, 0x48, !P1 ;  /* 0x000000480c00780c */ /* 0x000fe40004f24270 */
[C---:B------:R-:W-:Y:S02]  /*3450*/  ISETP.LT.OR P5, PT, R4.reuse, 0x79, P5 ;  /* 0x000000790400780c */ /* 0x040fe40002fa1670 */
[----:B------:R-:W-:-:S02]  /*3460*/  ISETP.LT.OR P1, PT, R4, 0x49, P1 ;  /* 0x000000490400780c */ /* 0x000fc40000f21670 */
[----:B------:R-:W-:Y:S02]  /*3470*/  FSEL R83, R83, -INF , !P4 ;  /* 0xff80000053537808 */ /* 0x000fe40006000000 */
[----:B------:R-:W-:Y:S02]  /*3480*/  FSEL R53, R62, -INF , !P1 ;  /* 0xff8000003e357808 */ /* 0x000fe40004800000 */
[----:B------:R-:W-:Y:S02]  /*3490*/  ISETP.NE.AND P1, PT, R57, RZ, PT ;  /* 0x000000ff3900720c */ /* 0x000fe40003f25270 */
[----:B------:R-:W-:Y:S02]  /*34a0*/  R2UR UR11, R18 ;  /* 0x00000000120b72ca */ /* 0x000fe400000e0000 */
[----:B------:R-:W-:-:S04]  /*34b0*/  ISETP.GT.AND P1, PT, R12, 0x49, !P1 ;  /* 0x000000490c00780c */ /* 0x000fc80004f24270 */
[----:B------:R-:W-:Y:S02]  /*34c0*/  ISETP.LT.OR P1, PT, R4, 0x4a, P1 ;  /* 0x0000004a0400780c */ /* 0x000fe40000f21670 */
[----:B0-----:R-:W-:Y:S02]  /*34d0*/  FMNMX.FTZ R7, R20, R7, !PT ;  /* 0x0000000714077209 */ /* 0x001fe40007810000 */
[----:B------:R-:W-:Y:S02]  /*34e0*/  FSEL R63, R63, -INF , !P1 ;  /* 0xff8000003f3f7808 */ /* 0x000fe40004800000 */
[----:B------:R-:W-:Y:S01]  /*34f0*/  ISETP.NE.AND P1, PT, R60, RZ, PT ;  /* 0x000000ff3c00720c */ /* 0x000fe20003f25270 */
[----:B------:R-:W-:Y:S01]  /*3500*/  FMUL.FTZ R22, R7, R6 ;  /* 0x0000000607167220 */ /* 0x000fe20000410000 */
[----:B------:R-:W-:Y:S02]  /*3510*/  UIADD3 UR45, UR11, UR45, URZ ;  /* 0x0000002d0b2d7290 */ /* 0x000fe4000fffe03f */
[----:B------:R-:W-:-:S02]  /*3520*/  ISETP.GT.AND P1, PT, R12, 0x50, !P1 ;  /* 0x000000500c00780c */ /* 0x000fc40004f24270 */
[----:B------:R-:W-:Y:S02]  /*3530*/  UIADD3 UR10, UR45, UR10, URZ ;  /* 0x0000000a2d0a7290 */ /* 0x000fe4000fffe03f */
[----:B------:R-:W-:-:S04]  /*3540*/  ISETP.LT.OR P1, PT, R4, 0x51, P1 ;  /* 0x000000510400780c */ /* 0x000fc80000f21670 */
[----:B------:R-:W-:Y:S02]  /*3550*/  FSEL R57, R66, -INF , !P1 ;  /* 0xff80000042397808 */ /* 0x000fe40004800000 */
[----:B------:R-:W-:-:S04]  /*3560*/  ISETP.NE.AND P1, PT, R64, RZ, PT ;  /* 0x000000ff4000720c */ /* 0x000fc80003f25270 */
[----:B------:R-:W-:-:S04]  /*3570*/  ISETP.GT.AND P1, PT, R12, 0x51, !P1 ;  /* 0x000000510c00780c */ /* 0x000fc80004f24270 */
        /* <DEDUP_REMOVED lines=10> */
[----:B------:R-:W-:Y:S02]  /*3620*/  ISETP.GT.AND P1, PT, R12, 0x60, !P2 ;  /* 0x000000600c00780c */ /* 0x000fe40005724270 */
[----:B------:R-:W-:Y:S02]  /*3630*/  ISETP.NE.AND P2, PT, R76, RZ, PT ;  /* 0x000000ff4c00720c */ /* 0x000fe40003f45270 */
[----:B------:R-:W-:Y:S02]  /*3640*/  ISETP.LT.OR P1, PT, R4, 0x61, P1 ;  /* 0x000000610400780c */ /* 0x000fe40000f21670 */
[----:B------:R-:W-:Y:S02]  /*3650*/  ISETP.GT.AND P2, PT, R12, 0x69, !P2 ;  /* 0x000000690c00780c */ /* 0x000fe40005744270 */
[----:B------:R-:W-:-:S02]  /*3660*/  FSEL R91, R74, -INF , !P1 ;  /* 0xff8000004a5b7808 */ /* 0x000fc40004800000 */
[----:B------:R-:W-:Y:S02]  /*3670*/  ISETP.GT.AND P1, PT, R12, 0x61, !P6 ;  /* 0x000000610c00780c */ /* 0x000fe40007724270 */
[----:B------:R-:W-:Y:S02]  /*3680*/  ISETP.NE.AND P6, PT, R28, RZ, PT ;  /* 0x000000ff1c00720c */ /* 0x000fe40003fc5270 */
[C---:B------:R-:W-:Y:S02]  /*3690*/  ISETP.LT.OR P1, PT, R4.reuse, 0x62, P1 ;  /* 0x000000620400780c */ /* 0x040fe40000f21670 */
[----:B------:R-:W-:Y:S02]  /*36a0*/  ISETP.LT.OR P2, PT, R4, 0x6a, P2 ;  /* 0x0000006a0400780c */ /* 0x000fe40001741670 */
[----:B------:R-:W-:Y:S02]  /*36b0*/  FSEL R75, R75, -INF , !P1 ;  /* 0xff8000004b4b7808 */ /* 0x000fe40004800000 */
[----:B------:R-:W-:-:S02]  /*36c0*/  FSETP.NEU.FTZ.AND P1, PT, R7, -INF , PT ;  /* 0xff8000000700780b */ /* 0x000fc40003f3d000 */
[----:B------:R-:W-:Y:S02]  /*36d0*/  FSEL R79, R79, -INF , !P2 ;  /* 0xff8000004f4f7808 */ /* 0x000fe40005000000 */
[----:B------:R-:W-:Y:S02]  /*36e0*/  FSEL R22, R22, RZ, P1 ;  /* 0x000000ff16167208 */ /* 0x000fe40000800000 */
[----:B------:R-:W-:Y:S02]  /*36f0*/  ISETP.GT.AND P1, PT, R12, RZ, !P6 ;  /* 0x000000ff0c00720c */ /* 0x000fe40007724270 */
[----:B------:R-:W-:Y:S01]  /*3700*/  ISETP.NE.AND P6, PT, R24, RZ, PT ;  /* 0x000000ff1800720c */ /* 0x000fe20003fc5270 */
[-CC-:B------:R-:W-:Y:S01]  /*3710*/  FFMA.FTZ R170, R115, R6.reuse, -R22.reuse ;  /* 0x0000000673aa7223 */ /* 0x180fe20000010816 */
[----:B------:R-:W-:Y:S01]  /*3720*/  ISETP.LT.OR P1, PT, R4, 0x1, P1 ;  /* 0x000000010400780c */ /* 0x000fe20000f21670 */
[-CC-:B------:R-:W-:Y:S01]  /*3730*/  FFMA.FTZ R164, R113, R6.reuse, -R22.reuse ;  /* 0x0000000671a47223 */ /* 0x180fe20000010816 */
[----:B------:R-:W-:Y:S01]  /*3740*/  FSEL R113, R82, -INF , !P3 ;  /* 0xff80000052717808 */ /* 0x000fe20005800000 */
[-CC-:B------:R-:W-:Y:S01]  /*3750*/  FFMA.FTZ R9, R9, R6.reuse, -R22.reuse ;  /* 0x0000000609097223 */ /* 0x180fe20000010816 */
[----:B------:R-:W-:Y:S01]  /*3760*/  FSEL R26, R26, -INF , !P1 ;  /* 0xff8000001a1a7808 */ /* 0x000fe20004800000 */
[-CC-:B------:R-:W-:Y:S01]  /*3770*/  FFMA.FTZ R180, R93, R6.reuse, -R22.reuse ;  /* 0x000000065db47223 */ /* 0x180fe20000010816 */
[----:B------:R-:W-:Y:S01]  /*3780*/  ISETP.NE.AND P1, PT, R92, RZ, PT ;  /* 0x000000ff5c00720c */ /* 0x000fe20003f25270 */
[-CC-:B------:R-:W-:Y:S01]  /*3790*/  FFMA.FTZ R93, R95, R6.reuse, -R22.reuse ;  /* 0x000000065f5d7223 */ /* 0x180fe20000010816 */
[----:B------:R-:W-:Y:S01]  /*37a0*/  FMNMX.FTZ R14, R26, R27, !PT ;  /* 0x0000001b1a0e7209 */ /* 0x000fe20007810000 */
[----:B------:R-:W-:Y:S01]  /*37b0*/  MUFU.EX2 R162, R9 ;  /* 0x0000000900a27308 */ /* 0x000fe20000000800 */
[----:B------:R-:W-:Y:S01]  /*37c0*/  ISETP.GT.AND P1, PT, R12, 0x68, !P1 ;  /* 0x000000680c00780c */ /* 0x000fe20004f24270 */
[--C-:B------:R-:W-:Y:S01]  /*37d0*/  FFMA.FTZ R182, R97, R6, -R22.reuse ;  /* 0x0000000661b67223 */ /* 0x100fe20000010816 */
[----:B------:R-:W-:Y:S01]  /*37e0*/  FMNMX.FTZ R14, R23, R14, !PT ;  /* 0x0000000e170e7209 */ /* 0x000fe20007810000 */
[-CC-:B------:R-:W-:Y:S01]  /*37f0*/  FFMA.FTZ R95, R125, R6.reuse, -R22.reuse ;  /* 0x000000067d5f7223 */ /* 0x180fe20000010816 */
[----:B------:R-:W-:Y:S01]  /*3800*/  ISETP.LT.OR P1, PT, R4, 0x69, P1 ;  /* 0x000000690400780c */ /* 0x000fe20000f21670 */
[--C-:B------:R-:W-:Y:S01]  /*3810*/  FFMA.FTZ R176, R127, R6, -R22.reuse ;  /* 0x000000067fb07223 */ /* 0x100fe20000010816 */
[----:B------:R-:W-:Y:S01]  /*3820*/  FMNMX.FTZ R14, R31, R14, !PT ;  /* 0x0000000e1f0e7209 */ /* 0x000fe20007810000 */
[----:B------:R-:W-:Y:S01]  /*3830*/  MUFU.EX2 R180, R180 ;  /* 0x000000b400b47308 */ /* 0x000fe20000000800 */
[----:B------:R-:W-:Y:S01]  /*3840*/  FSEL R115, R78, -INF , !P1 ;  /* 0xff8000004e737808 */ /* 0x000fe20004800000 */
[--C-:B------:R-:W-:Y:S01]  /*3850*/  FFMA.FTZ R97, R129, R6, -R22.reuse ;  /* 0x0000000681617223 */ /* 0x100fe20000010816 */
[----:B------:R-:W-:Y:S01]  /*3860*/  FMNMX.FTZ R14, R25, R14, !PT ;  /* 0x0000000e190e7209 */ /* 0x000fe20007810000 */
[-CC-:B------:R-:W-:Y:S01]  /*3870*/  FFMA.FTZ R178, R123, R6.reuse, -R22.reuse ;  /* 0x000000067bb27223 */ /* 0x180fe20000010816 */
[----:B------:R-:W-:Y:S01]  /*3880*/  ISETP.GT.AND P6, PT, R12, 0x79, !P6 ;  /* 0x000000790c00780c */ /* 0x000fe200077c4270 */
[--C-:B------:R-:W-:Y:S01]  /*3890*/  FFMA.FTZ R12, R111, R6, -R22.reuse ;  /* 0x000000066f0c7223 */ /* 0x100fe20000010816 */
[----:B------:R-:W-:Y:S01]  /*38a0*/  FMNMX.FTZ R14, R35, R14, !PT ;  /* 0x0000000e230e7209 */ /* 0x000fe20007810000 */
[----:B------:R-:W0:Y:S01]  /*38b0*/  MUFU.EX2 R93, R93 ;  /* 0x0000005d005d7308 */ /* 0x000e220000000800 */
[----:B------:R-:W-:Y:S01]  /*38c0*/  ISETP.LT.OR P6, PT, R4, 0x7a, P6 ;  /* 0x0000007a0400780c */ /* 0x000fe200037c1670 */
[--C-:B------:R-:W-:Y:S01]  /*38d0*/  FFMA.FTZ R4, R61, R6, -R22.reuse ;  /* 0x000000063d047223 */ /* 0x100fe20000010816 */
[----:B------:R-:W-:Y:S01]  /*38e0*/  FMNMX.FTZ R14, R29, R14, !PT ;  /* 0x0000000e1d0e7209 */ /* 0x000fe20007810000 */
[-CC-:B------:R-:W-:Y:S01]  /*38f0*/  FFMA.FTZ R168, R117, R6.reuse, -R22.reuse ;  /* 0x0000000675a87223 */ /* 0x180fe20000010816 */
[----:B------:R-:W-:Y:S01]  /*3900*/  FSEL R111, R86, -INF , !P5 ;  /* 0xff800000566f7808 */ /* 0x000fe20006800000 */
[--C-:B------:R-:W-:Y:S01]  /*3910*/  FFMA.FTZ R99, R99, R6, -R22.reuse ;  /* 0x0000000663637223 */ /* 0x100fe20000010816 */
[----:B------:R-:W-:Y:S01]  /*3920*/  FMNMX.FTZ R14, R39, R14, !PT ;  /* 0x0000000e270e7209 */ /* 0x000fe20007810000 */
[----:B------:R1:W-:Y:S01]  /*3930*/  MUFU.EX2 R166, R4 ;  /* 0x0000000400a67308 */ /* 0x0003e20000000800 */
[----:B------:R-:W-:Y:S01]  /*3940*/  FSEL R87, R87, -INF , !P6 ;  /* 0xff80000057577808 */ /* 0x000fe20007000000 */
        /* <DEDUP_REMOVED lines=14> */
[----:B------:R-:W3:Y:S01]  /*3a30*/  MUFU.EX2 R95, R95 ;  /* 0x0000005f005f7308 */ /* 0x000ee20000000800 */
[-CC-:B------:R-:W-:Y:S01]  /*3a40*/  FFMA.FTZ R69, R69, R6.reuse, -R22.reuse ;  /* 0x0000000645457223 */ /* 0x180fe20000010816 */
[--C-:B------:R-:W-:Y:S01]  /*3a50*/  FFMA.FTZ R13, R13, R6, -R22.reuse ;  /* 0x000000060d0d7223 */ /* 0x100fe20000010816 */
[----:B------:R-:W-:Y:S01]  /*3a60*/  FMNMX.FTZ R14, R41, R14, !PT ;  /* 0x0000000e290e7209 */ /* 0x000fe20007810000 */
[-CC-:B------:R-:W-:Y:S01]  /*3a70*/  FFMA.FTZ R73, R73, R6.reuse, -R22.reuse ;  /* 0x0000000649497223 */ /* 0x180fe20000010816 */
[-CC-:B------:R-:W-:Y:S01]  /*3a80*/  FFMA.FTZ R15, R15, R6.reuse, -R22.reuse ;  /* 0x000000060f0f7223 */ /* 0x180fe20000010816 */
[--C-:B------:R-:W-:Y:S01]  /*3a90*/  FFMA.FTZ R77, R77, R6, -R22.reuse ;  /* 0x000000064d4d7223 */ /* 0x100fe20000010816 */
[----:B------:R-:W-:Y:S01]  /*3aa0*/  FMNMX.FTZ R14, R51, R14, !PT ;  /* 0x0000000e330e7209 */ /* 0x000fe20007810000 */
[----:B------:R-:W4:Y:S01]  /*3ab0*/  MUFU.EX2 R176, R176 ;  /* 0x000000b000b07308 */ /* 0x000f220000000800 */
[-CC-:B------:R-:W-:Y:S01]  /*3ac0*/  FFMA.FTZ R19, R19, R6.reuse, -R22.reuse ;  /* 0x0000000613137223 */ /* 0x180fe20000010816 */
[--C-:B------:R-:W-:Y:S01]  /*3ad0*/  FFMA.FTZ R81, R81, R6, -R22.reuse ;  /* 0x0000000651517223 */ /* 0x100fe20000010816 */
[----:B------:R-:W-:Y:S01]  /*3ae0*/  FMNMX.FTZ R14, R45, R14, !PT ;  /* 0x0000000e2d0e7209 */ /* 0x000fe20007810000 */
[-CC-:B------:R-:W-:Y:S01]  /*3af0*/  FFMA.FTZ R21, R21, R6.reuse, -R22.reuse ;  /* 0x0000000615157223 */ /* 0x180fe20000010816 */
[----:B------:R-:W-:-:S02]  /*3b00*/  FFMA.FTZ R22, R85, R6, -R22 ;  /* 0x0000000655167223 */ /* 0x000fc40000010816 */
[----:B------:R-:W-:Y:S01]  /*3b10*/  FMNMX.FTZ R14, R55, R14, !PT ;  /* 0x0000000e370e7209 */ /* 0x000fe20007810000 */
[----:B------:R-:W-:Y:S03]  /*3b20*/  MUFU.EX2 R117, R12 ;  /* 0x0000000c00757308 */ /* 0x000fe60000000800 */
[----:B------:R-:W-:-:S04]  /*3b30*/  FMNMX.FTZ R14, R49, R14, !PT ;  /* 0x0000000e310e7209 */ /* 0x000fc80007810000 */
[----:B------:R-:W-:Y:S01]  /*3b40*/  FMNMX.FTZ R14, R59, R14, !PT ;  /* 0x0000000e3b0e7209 */ /* 0x000fe20007810000 */
[----:B------:R-:W5:Y:S03]  /*3b50*/  MUFU.EX2 R97, R97 ;  /* 0x0000006100617308 */ /* 0x000f660000000800 */
        /* <DEDUP_REMOVED lines=14> */
[----:B------:R-:W-:Y:S03]  /*3c40*/  MUFU.EX2 R174, R174 ;  /* 0x000000ae00ae7308 */ /* 0x000fe60000000800 */
[----:B------:R-:W-:-:S04]  /*3c50*/  FMNMX.FTZ R14, R113, R14, !PT ;  /* 0x0000000e710e7209 */ /* 0x000fc80007810000 */
[----:B------:R-:W-:Y:S01]  /*3c60*/  FMNMX.FTZ R14, R83, R14, !PT ;  /* 0x0000000e530e7209 */ /* 0x000fe20007810000 */
[----:B------:R-:W-:Y:S03]  /*3c70*/  MUFU.EX2 R103, R103 ;  /* 0x0000006700677308 */ /* 0x000fe60000000800 */
[----:B------:R-:W-:-:S04]  /*3c80*/  FMNMX.FTZ R14, R111, R14, !PT ;  /* 0x0000000e6f0e7209 */ /* 0x000fc80007810000 */
[----:B------:R-:W-:Y:S01]  /*3c90*/  FMNMX.FTZ R14, R87, R14, !PT ;  /* 0x0000000e570e7209 */ /* 0x000fe20007810000 */
[----:B------:R-:W-:Y:S04]  /*3ca0*/  MUFU.EX2 R168, R168 ;  /* 0x000000a800a87308 */ /* 0x000fe80000000800 */
[----:B------:R-:W0:Y:S04]  /*3cb0*/  SHFL.BFLY PT, R61, R14, 0x2, 0x1f ;  /* 0x0c401f000e3d7f89 */ /* 0x000e2800000e0000 */
[----:B------:R-:W-:Y:S08]  /*3cc0*/  MUFU.EX2 R105, R105 ;  /* 0x0000006900697308 */ /* 0x000ff00000000800 */
[----:B------:R-:W-:Y:S08]  /*3cd0*/  MUFU.EX2 R170, R170 ;  /* 0x000000aa00aa7308 */ /* 0x000ff00000000800 */
[----:B------:R-:W-:Y:S01]  /*3ce0*/  MUFU.EX2 R107, R107 ;  /* 0x0000006b006b7308 */ /* 0x000fe20000000800 */
[----:B0-----:R-:W-:-:S07]  /*3cf0*/  FMNMX.FTZ R61, R14, R61, !PT ;  /* 0x0000003d0e3d7209 */ /* 0x001fce0007810000 */
[----:B------:R-:W-:Y:S01]  /*3d00*/  MUFU.EX2 R164, R164 ;  /* 0x000000a400a47308 */ /* 0x000fe20000000800 */
[----:B-1----:R-:W0:Y:S07]  /*3d10*/  SHFL.BFLY PT, R4, R61, 0x1, 0x1f ;  /* 0x0c201f003d047f89 */ /* 0x002e2e00000e0000 */
[----:B------:R-:W-:Y:S08]  /*3d20*/  MUFU.EX2 R109, R109 ;  /* 0x0000006d006d7308 */ /* 0x000ff00000000800 */
[----:B------:R-:W-:Y:S08]  /*3d30*/  MUFU.EX2 R5, R5 ;  /* 0x0000000500057308 */ /* 0x000ff00000000800 */
[----:B------:R-:W-:Y:S01]  /*3d40*/  MUFU.EX2 R160, R65 ;  /* 0x0000004100a07308 */ /* 0x000fe20000000800 */
[----:B0-----:R-:W-:-:S04]  /*3d50*/  FMNMX.FTZ R9, R61, R4, !PT ;  /* 0x000000043d097209 */ /* 0x001fc80007810000 */
[C---:B------:R-:W-:Y:S01]  /*3d60*/  FSETP.NEU.FTZ.AND P1, PT, R9.reuse, -INF , PT ;  /* 0xff8000000900780b */ /* 0x040fe20003f3d000 */
[----:B------:R-:W-:Y:S02]  /*3d70*/  FMUL.FTZ R4, R9, R6 ;  /* 0x0000000609047220 */ /* 0x000fe40000410000 */
[----:B------:R-:W-:Y:S03]  /*3d80*/  MUFU.EX2 R69, R69 ;  /* 0x0000004500457308 */ /* 0x000fe60000000800 */
[----:B------:R-:W-:Y:S02]  /*3d90*/  FSEL R4, R4, RZ, P1 ;  /* 0x000000ff04047208 */ /* 0x000fe40000800000 */
[----:B------:R-:W-:-:S03]  /*3da0*/  PLOP3.LUT P1, PT, PT, PT, UP0, 0x40, 0x0 ;  /* 0x000000000000781c */ /* 0x000fc60003f2e808 */
        /* <DEDUP_REMOVED lines=28> */
[----:B------:R-:W1:Y:S01]  /*3f70*/  MUFU.EX2 R23, R23 ;  /* 0x0000001700177308 */ /* 0x000e620000000800 */
[----:B-----5:R-:W-:Y:S01]  /*3f80*/  FADD.FTZ R31, R97, R34 ;  /* 0x00000022611f7221 */ /* 0x020fe20000010000 */
[-CC-:B------:R-:W-:Y:S01]  /*3f90*/  FFMA.FTZ R67, R67, R6.reuse, -R4.reuse ;  /* 0x0000000643437223 */ /* 0x180fe20000010804 */
[-CC-:B------:R-:W-:Y:S01]  /*3fa0*/  FFMA.FTZ R89, R89, R6.reuse, -R4.reuse ;  /* 0x0000000659597223 */ /* 0x180fe20000010804 */
[-CC-:B------:R-:W-:Y:S01]  /*3fb0*/  FFMA.FTZ R71, R71, R6.reuse, -R4.reuse ;  /* 0x0000000647477223 */ /* 0x180fe20000010804 */
[----:B------:R-:W-:Y:S01]  /*3fc0*/  FADD.FTZ R34, R178, R31 ;  /* 0x0000001fb2227221 */ /* 0x000fe20000010000 */
[-CC-:B------:R-:W-:Y:S01]  /*3fd0*/  FFMA.FTZ R91, R91, R6.reuse, -R4.reuse ;  /* 0x000000065b5b7223 */ /* 0x180fe20000010804 */
[-C--:B------:R-:W-:Y:S01]  /*3fe0*/  FFMA.FTZ R75, R75, R6.reuse, -R4 ;  /* 0x000000064b4b7223 */ /* 0x080fe20000010804 */
[----:B------:R-:W2:Y:S01]  /*3ff0*/  MUFU.EX2 R25, R25 ;  /* 0x0000001900197308 */ /* 0x000ea20000000800 */
[----:B------:R-:W-:Y:S01]  /*4000*/  FADD.FTZ R31, R99, R34 ;  /* 0x00000022631f7221 */ /* 0x000fe20000010000 */
[-CC-:B------:R-:W-:Y:S01]  /*4010*/  FFMA.FTZ R115, R115, R6.reuse, -R4.reuse ;  /* 0x0000000673737223 */ /* 0x180fe20000010804 */
[-CC-:B------:R-:W-:Y:S01]  /*4020*/  FFMA.FTZ R79, R79, R6.reuse, -R4.reuse ;  /* 0x000000064f4f7223 */ /* 0x180fe20000010804 */
[-CC-:B------:R-:W-:Y:S01]  /*4030*/  FFMA.FTZ R113, R113, R6.reuse, -R4.reuse ;  /* 0x0000000671717223 */ /* 0x180fe20000010804 */
[----:B------:R-:W-:Y:S01]  /*4040*/  FADD.FTZ R36, R172, R31 ;  /* 0x0000001fac247221 */ /* 0x000fe20000010000 */
[-CC-:B------:R-:W-:Y:S01]  /*4050*/  FFMA.FTZ R83, R83, R6.reuse, -R4.reuse ;  /* 0x0000000653537223 */ /* 0x180fe20000010804 */
[-C--:B------:R-:W-:Y:S01]  /*4060*/  FFMA.FTZ R111, R111, R6.reuse, -R4 ;  /* 0x000000066f6f7223 */ /* 0x080fe20000010804 */
[----:B------:R3:W4:Y:S01]  /*4070*/  MUFU.EX2 R14, R35 ;  /* 0x00000023000e7308 */ /* 0x0007220000000800 */
[----:B------:R-:W-:Y:S01]  /*4080*/  FADD.FTZ R31, R101, R36 ;  /* 0x00000024651f7221 */ /* 0x000fe20000010000 */
[----:B0-----:R-:W-:Y:S01]  /*4090*/  FADD.FTZ R36, R26, R27 ;  /* 0x0000001b1a247221 */ /* 0x001fe20000010000 */
[----:B------:R-:W-:Y:S01]  /*40a0*/  FFMA.FTZ R87, R87, R6, -R4 ;  /* 0x0000000657577223 */ /* 0x000fe20000010804 */
[----:B------:R-:W-:Y:S01]  /*40b0*/  F2FP.F16.F32.PACK_AB R181, R27, R26 ;  /* 0x0000001a1bb5723e */ /* 0x000fe200000000ff */
[----:B------:R-:W-:Y:S01]  /*40c0*/  FADD.FTZ R38, R174, R31 ;  /* 0x0000001fae267221 */ /* 0x000fe20000010000 */
[----:B-1----:R-:W-:Y:S01]  /*40d0*/  FADD.FTZ R31, R23, R36 ;  /* 0x00000024171f7221 */ /* 0x002fe20000010000 */
[C---:B------:R-:W-:Y:S01]  /*40e0*/  F2FP.F16.F32.PACK_AB R183, R12.reuse, R23 ;  /* 0x000000170cb7723e */ /* 0x040fe200000000ff */
[----:B------:R-:W0:Y:S01]  /*40f0*/  MUFU.EX2 R29, R29 ;  /* 0x0000001d001d7308 */ /* 0x000e220000000800 */
[----:B---3--:R-:W-:Y:S01]  /*4100*/  FADD.FTZ R35, R103, R38 ;  /* 0x0000002667237221 */ /* 0x008fe20000010000 */
[----:B------:R-:W-:Y:S01]  /*4110*/  FADD.FTZ R38, R12, R31 ;  /* 0x0000001f0c267221 */ /* 0x000fe20000010000 */
[----:B------:R-:W-:-:S02]  /*4120*/  F2FP.F16.F32.PACK_AB R180, R93, R180 ;  /* 0x000000b45db4723e */ /* 0x000fc400000000ff */
[----:B------:R-:W-:Y:S01]  /*4130*/  FADD.FTZ R40, R168, R35 ;  /* 0x00000023a8287221 */ /* 0x000fe20000010000 */
[----:B--2---:R-:W-:Y:S01]  /*4140*/  FADD.FTZ R31, R25, R38 ;  /* 0x00000026191f7221 */ /* 0x004fe20000010000 */
[----:B------:R-:W-:Y:S01]  /*4150*/  F2FP.F16.F32.PACK_AB R182, R95, R182 ;  /* 0x000000b65fb6723e */ /* 0x000fe200000000ff */
[----:B------:R-:W1:Y:S01]  /*4160*/  MUFU.EX2 R20, R39 ;  /* 0x0000002700147308 */ /* 0x000e620000000800 */
[----:B------:R-:W-:Y:S01]  /*4170*/  FADD.FTZ R35, R105, R40 ;  /* 0x0000002869237221 */ /* 0x000fe20000010000 */
[C---:B----4-:R-:W-:Y:S01]  /*4180*/  FADD.FTZ R18, R14.reuse, R31 ;  /* 0x0000001f0e127221 */ /* 0x050fe20000010000 */
[----:B------:R-:W-:Y:S02]  /*4190*/  F2FP.F16.F32.PACK_AB R177, R14, R25 ;  /* 0x000000190eb1723e */ /* 0x000fe400000000ff */
[----:B------:R-:W-:Y:S01]  /*41a0*/  FADD.FTZ R38, R170, R35 ;  /* 0x00000023aa267221 */ /* 0x000fe20000010000 */
[----:B------:R-:W-:Y:S02]  /*41b0*/  F2FP.F16.F32.PACK_AB R176, R97, R176 ;  /* 0x000000b061b0723e */ /* 0x000fe400000000ff */
[----:B------:R-:W2:Y:S01]  /*41c0*/  MUFU.EX2 R33, R33 ;  /* 0x0000002100217308 */ /* 0x000ea20000000800 */
[----:B0-----:R-:W-:Y:S01]  /*41d0*/  FADD.FTZ R31, R29, R18 ;  /* 0x000000121d1f7221 */ /* 0x001fe20000010000 */
[----:B------:R-:W-:Y:S01]  /*41e0*/  FADD.FTZ R35, R107, R38 ;  /* 0x000000266b237221 */ /* 0x000fe20000010000 */
[----:B------:R-:W-:-:S02]  /*41f0*/  F2FP.F16.F32.PACK_AB R178, R99, R178 ;  /* 0x000000b263b2723e */ /* 0x000fc400000000ff */
[----:B------:R-:W-:Y:S01]  /*4200*/  F2FP.F16.F32.PACK_AB R172, R101, R172 ;  /* 0x000000ac65ac723e */ /* 0x000fe200000000ff */
[----:B------:R-:W-:Y:S01]  /*4210*/  FADD.FTZ R40, R164, R35 ;  /* 0x00000023a4287221 */ /* 0x000fe20000010000 */
[----:B------:R-:W-:Y:S01]  /*4220*/  F2FP.F16.F32.PACK_AB R174, R103, R174 ;  /* 0x000000ae67ae723e */ /* 0x000fe200000000ff */
[----:B------:R-:W0:Y:S01]  /*4230*/  MUFU.EX2 R24, R43 ;  /* 0x0000002b00187308 */ /* 0x000e220000000800 */
[----:B-1----:R-:W-:Y:S01]  /*4240*/  FADD.FTZ R38, R20, R31 ;  /* 0x0000001f14267221 */ /* 0x002fe20000010000 */
[----:B------:R-:W-:Y:S01]  /*4250*/  FADD.FTZ R40, R117, R40 ;  /* 0x0000002875287221 */ /* 0x000fe20000010000 */
[----:B------:R-:W-:Y:S02]  /*4260*/  F2FP.F16.F32.PACK_AB R168, R105, R168 ;  /* 0x000000a869a8723e */ /* 0x000fe400000000ff */
[----:B------:R-:W-:Y:S01]  /*4270*/  F2FP.F16.F32.PACK_AB R170, R107, R170 ;  /* 0x000000aa6baa723e */ /* 0x000fe200000000ff */
[----:B------:R-:W-:Y:S01]  /*4280*/  FADD.FTZ R35, R109, R40 ;  /* 0x000000286d237221 */ /* 0x000fe20000010000 */
[----:B------:R-:W-:Y:S01]  /*4290*/  F2FP.F16.F32.PACK_AB R164, R117, R164 ;  /* 0x000000a475a4723e */ /* 0x000fe200000000ff */
[----:B------:R-:W1:Y:S01]  /*42a0*/  MUFU.EX2 R37, R37 ;  /* 0x0000002500257308 */ /* 0x000e620000000800 */
[----:B--2---:R-:W-:Y:S01]  /*42b0*/  FADD.FTZ R31, R33, R38 ;  /* 0x00000026211f7221 */ /* 0x004fe20000010000 */
[C---:B------:R-:W-:Y:S01]  /*42c0*/  FADD.FTZ R42, R166.reuse, R35 ;  /* 0x00000023a62a7221 */ /* 0x040fe20000010000 */
[----:B------:R-:W-:-:S02]  /*42d0*/  F2FP.F16.F32.PACK_AB R166, R166, R109 ;  /* 0x0000006da6a6723e */ /* 0x000fc400000000ff */
[----:B------:R-:W-:Y:S01]  /*42e0*/  F2FP.F16.F32.PACK_AB R179, R20, R29 ;  /* 0x0000001d14b3723e */ /* 0x000fe200000000ff */
[----:B------:R-:W-:Y:S02]  /*42f0*/  FADD.FTZ R35, R5, R42 ;  /* 0x0000002a05237221 */ /* 0x000fe40000010000 */
[----:B------:R-:W2:Y:S01]  /*4300*/  MUFU.EX2 R28, R47 ;  /* 0x0000002f001c7308 */ /* 0x000ea20000000800 */
[----:B0-----:R-:W-:Y:S01]  /*4310*/  FADD.FTZ R38, R24, R31 ;  /* 0x0000001f18267221 */ /* 0x001fe20000010000 */
[C---:B------:R-:W-:Y:S01]  /*4320*/  FADD.FTZ R35, R160.reuse, R35 ;  /* 0x00000023a0237221 */ /* 0x040fe20000010000 */
[----:B------:R-:W-:Y:S02]  /*4330*/  F2FP.F16.F32.PACK_AB R160, R160, R5 ;  /* 0x00000005a0a0723e */ /* 0x000fe400000000ff */
[----:B------:R-:W-:-:S03]  /*4340*/  F2FP.F16.F32.PACK_AB R173, R24, R33 ;  /* 0x0000002118ad723e */ /* 0x000fc600000000ff */
[----:B------:R-:W0:Y:S01]  /*4350*/  MUFU.EX2 R41, R41 ;  /* 0x0000002900297308 */ /* 0x000e220000000800 */
[----:B-1----:R-:W-:-:S07]  /*4360*/  FADD.FTZ R31, R37, R38 ;  /* 0x00000026251f7221 */ /* 0x002fce0000010000 */
[----:B------:R-:W1:Y:S01]  /*4370*/  MUFU.EX2 R30, R51 ;  /* 0x00000033001e7308 */ /* 0x000e620000000800 */
[C---:B--2---:R-:W-:Y:S01]  /*4380*/  FADD.FTZ R40, R28.reuse, R31 ;  /* 0x0000001f1c287221 */ /* 0x044fe20000010000 */
[----:B------:R-:W-:-:S06]  /*4390*/  F2FP.F16.F32.PACK_AB R175, R28, R37 ;  /* 0x000000251caf723e */ /* 0x000fcc00000000ff */
[----:B------:R-:W2:Y:S01]  /*43a0*/  MUFU.EX2 R45, R45 ;  /* 0x0000002d002d7308 */ /* 0x000ea20000000800 */
[----:B0-----:R-:W-:Y:S01]  /*43b0*/  FADD.FTZ R31, R41, R40 ;  /* 0x00000028291f7221 */ /* 0x001fe20000010000 */
[----:B------:R-:W-:Y:S01]  /*43c0*/  FADD.FTZ R40, R162, R35 ;  /* 0x00000023a2287221 */ /* 0x000fe20000010000 */
[----:B------:R-:W-:-:S03]  /*43d0*/  F2FP.F16.F32.PACK_AB R162, R69, R162 ;  /* 0x000000a245a2723e */ /* 0x000fc600000000ff */
[----:B------:R-:W-:Y:S02]  /*43e0*/  FADD.FTZ R42, R69, R40 ;  /* 0x00000028452a7221 */ /* 0x000fe40000010000 */
        /* <DEDUP_REMOVED lines=62> */
[----:B------:R-:W-:-:S03]  /*47d0*/  F2FP.F16.F32.PACK_AB R153, R22, R113 ;  /* 0x000000711699723e */ /* 0x000fc600000000ff */
[----:B--2---:R-:W-:Y:S01]  /*47e0*/  FADD.FTZ R13, R111, R14 ;  /* 0x0000000e6f0d7221 */ /* 0x004fe20000010000 */
[----:B------:R-:W-:-:S03]  /*47f0*/  VIADD R14, R17, 0xfffffffe ;  /* 0xfffffffe110e7836 */ /* 0x000fc60000000000 */
[C---:B0-----:R-:W-:Y:S01]  /*4800*/  FADD.FTZ R4, R12.reuse, R13 ;  /* 0x0000000d0c047221 */ /* 0x041fe20000010000 */
[----:B------:R-:W-:Y:S01]  /*4810*/  F2FP.F16.F32.PACK_AB R155, R12, R111 ;  /* 0x0000006f0c9b723e */ /* 0x000fe200000000ff */
[----:B------:R-:W-:Y:S06]  /*4820*/  @P1 BRA `(.L_x_1089) ;  /* 0x00000000004c1947 */ /* 0x000fec0003800000 */
[----:B------:R-:W-:Y:S01]  /*4830*/  ISETP.LT.AND P1, PT, RZ, UR45, PT ;  /* 0x0000002dff007c0c */ /* 0x000fe2000bf21270 */
[----:B------:R-:W-:-:S12]  /*4840*/  UIADD3 UR11, UR45, -0x1, URZ ;  /* 0xffffffff2d0b7890 */ /* 0x000fd8000fffe03f */
[----:B------:R-:W-:Y:S05]  /*4850*/  @P1 BRA `(.L_x_1090) ;  /* 0x0000000000201947 */ /* 0x000fea0003800000 */
[----:B------:R-:W-:Y:S01]  /*4860*/  ULDC UR14, c[0x0][0x9e4] ;  /* 0x00027900000e7ab9 */ /* 0x000fe20000000800 */
[----:B------:R-:W-:Y:S02]  /*4870*/  UIADD3 UR11, -UR45, URZ, URZ ;  /* 0x0000003f2d0b7290 */ /* 0x000fe4000fffe13f */
[----:B------:R-:W-:-:S11]  /*4880*/  UISETP.NE.AND UP0, UPT, UR14, 0x1, UPT ;  /* 0x000000010e00788c */ /* 0x000fd6000bf05270 */
[----:B------:R-:W-:Y:S02]  /*4890*/  @UP0 ULDC.64 UR18, c[0x0][0x9e8] ;  /* 0x00027a0000120ab9 */ /* 0x000fe40000000a00 */
[----:B------:R-:W-:-:S04]  /*48a0*/  UIMAD.WIDE.U32 UR6, UR11, UR18, URZ ;  /* 0x000000120b0672a5 */ /* 0x000fc8000f8e003f */
[----:B------:R-:W-:-:S04]  /*48b0*/  @UP0 USHF.R.U32.HI UR11, URZ, UR19, UR7 ;  /* 0x000000133f0b0299 */ /* 0x000fc80008011607 */
[----:B------:R-:W-:Y:S01]  /*48c0*/  ULOP3.LUT UR11, URZ, UR11, URZ, 0x33, !UPT ;  /* 0x0000000b3f0b7292 */ /* 0x000fe2000f8e333f */
[----:B------:R-:W-:Y:S11]  /*48d0*/  BRA `(.L_x_1091) ;  /* 0x0000000000147947 */ /* 0x000ff60003800000 */
.L_x_1090:
[----:B------:R-:W-:Y:S02]  /*48e0*/  ULDC UR14, c[0x0][0x9e4] ;  /* 0x00027900000e7ab9 */ /* 0x000fe40000000800 */
[----:B------:R-:W-:-:S11]  /*48f0*/  UISETP.NE.AND UP0, UPT, UR14, 0x1, UPT ;  /* 0x000000010e00788c */ /* 0x000fd6000bf05270 */
[----:B------:R-:W-:Y:S02]  /*4900*/  @UP0 ULDC.64 UR18, c[0x0][0x9e8] ;  /* 0x00027a0000120ab9 */ /* 0x000fe40000000a00 */
[----:B------:R-:W-:-:S04]  /*4910*/  UIMAD.WIDE.U32 UR6, UR11, UR18, URZ ;  /* 0x000000120b0672a5 */ /* 0x000fc8000f8e003f */
[----:B------:R-:W-:-:S12]  /*4920*/  @UP0 USHF.R.U32.HI UR11, URZ, UR19, UR7 ;  /* 0x000000133f0b0299 */ /* 0x000fd80008011607 */
.L_x_1091:
[----:B------:R-:W-:-:S04]  /*4930*/  UIMAD UR11, UR11, UR14, UR14 ;  /* 0x0000000e0b0b72a4 */ /* 0x000fc8000f8e020e */
[----:B------:R-:W-:-:S04]  /*4940*/  UISETP.LT.AND UP0, UPT, UR10, UR11, UPT ;  /* 0x0000000b0a00728c */ /* 0x000fc8000bf01270 */
[----:B------:R-:W-:-:S12]  /*4950*/  USEL UR10, UR10, UR11, UP0 ;  /* 0x0000000b0a0a7287 */ /* 0x000fd80008000000 */
.L_x_1089:
[----:B------:R-:W-:Y:S01]  /*4960*/  USHF.R.S32.HI UR6, URZ, 0x1f, UR10 ;  /* 0x0000001f3f067899 */ /* 0x000fe2000801140a */
[----:B------:R-:W-:Y:S01]  /*4970*/  CS2R R150, SRZ ;  /* 0x0000000000967805 */ /* 0x000fe2000001ff00 */
[----:B------:R-:W-:Y:S01]  /*4980*/  UMOV UR46, URZ ;  /* 0x0000003f002e7c82 */ /* 0x000fe20008000000 */
[----:B------:R-:W-:Y:S01]  /*4990*/  UMOV UR45, URZ ;  /* 0x0000003f002d7c82 */ /* 0x000fe20008000000 */
[----:B------:R-:W-:Y:S01]  /*49a0*/  ULEA.HI UR6, UR6, UR10, URZ, 0x7 ;  /* 0x0000000a06067291 */ /* 0x000fe2000f8f383f */
[----:B------:R-:W-:Y:S02]  /*49b0*/  CS2R R148, SRZ ;  /* 0x0000000000947805 */ /* 0x000fe4000001ff00 */
[----:B------:R-:W-:Y:S02]  /*49c0*/  CS2R R146, SRZ ;  /* 0x0000000000927805 */ /* 0x000fe4000001ff00 */
[----:B------:R-:W-:Y:S01]  /*49d0*/  CS2R R144, SRZ ;  /* 0x0000000000907805 */ /* 0x000fe2000001ff00 */
[----:B------:R-:W-:Y:S01]  /*49e0*/  USHF.R.S32.HI UR6, URZ, 0x7, UR6 ;  /* 0x000000073f067899 */ /* 0x000fe20008011406 */
[----:B------:R-:W-:-:S02]  /*49f0*/  CS2R R142, SRZ ;  /* 0x00000000008e7805 */ /* 0x000fc4000001ff00 */
[----:B------:R-:W-:Y:S02]  /*4a00*/  CS2R R140, SRZ ;  /* 0x00000000008c7805 */ /* 0x000fe4000001ff00 */
[----:B------:R-:W-:Y:S01]  /*4a10*/  CS2R R138, SRZ ;  /* 0x00000000008a7805 */ /* 0x000fe2000001ff00 */
[----:B------:R-:W-:Y:S01]  /*4a20*/  UISETP.LT.AND UP0, UPT, UR38, UR6, UPT ;  /* 0x000000062600728c */ /* 0x000fe2000bf01270 */
[----:B------:R-:W-:Y:S02]  /*4a30*/  CS2R R136, SRZ ;  /* 0x0000000000887805 */ /* 0x000fe4000001ff00 */
[----:B------:R-:W-:Y:S02]  /*4a40*/  CS2R R134, SRZ ;  /* 0x0000000000867805 */ /* 0x000fe4000001ff00 */
[----:B------:R-:W-:Y:S01]  /*4a50*/  CS2R R132, SRZ ;  /* 0x0000000000847805 */ /* 0x000fe2000001ff00 */
[----:B------:R-:W-:Y:S01]  /*4a60*/  USEL UR53, UR38, UR6, !UP0 ;  /* 0x0000000626357287 */ /* 0x000fe2000c000000 */
[----:B------:R-:W-:-:S02]  /*4a70*/  CS2R R130, SRZ ;  /* 0x0000000000827805 */ /* 0x000fc4000001ff00 */
[----:B------:R-:W-:Y:S02]  /*4a80*/  CS2R R128, SRZ ;  /* 0x0000000000807805 */ /* 0x000fe4000001ff00 */
[----:B------:R-:W-:Y:S02]  /*4a90*/  CS2R R126, SRZ ;  /* 0x00000000007e7805 */ /* 0x000fe4000001ff00 */
[----:B------:R-:W-:Y:S02]  /*4aa0*/  CS2R R124, SRZ ;  /* 0x00000000007c7805 */ /* 0x000fe4000001ff00 */
[----:B------:R-:W-:Y:S02]  /*4ab0*/  CS2R R122, SRZ ;  /* 0x00000000007a7805 */ /* 0x000fe4000001ff00 */
[----:B------:R-:W-:Y:S02]  /*4ac0*/  ISETP.GE.AND P1, PT, R14, UR53, PT ;  /* 0x000000350e007c0c */ /* 0x000fe4000bf26270 */
        /* <DEDUP_REMOVED lines=16> */
[----:B------:R-:W-:Y:S01]  /*4bd0*/  CS2R R88, SRZ ;  /* 0x0000000000587805 */ /* 0x000fe2000001ff00 */
[----:B------:R-:W-:Y:S06]  /*4be0*/  @!P1 BRA `(.L_x_1092) ;  /* 0x0000003000689947 */ /* 0x000fec0003800000 */
[----:B------:R-:W-:Y:S01]  /*4bf0*/  IMAD.MOV.U32 R13, RZ, RZ, R9 ;  /* 0x000000ffff0d7224 */ /* 0x000fe200078e0009 */
[----:B------:R-:W-:Y:S01]  /*4c00*/  UMOV UR55, URZ ;  /* 0x0000003f00377c82 */ /* 0x000fe20008000000 */
[----:B------:R-:W-:Y:S01]  /*4c10*/  IMAD.MOV.U32 R12, RZ, RZ, R7 ;  /* 0x000000ffff0c7224 */ /* 0x000fe200078e0007 */
[----:B------:R-:W-:Y:S01]  /*4c20*/  UMOV UR54, URZ ;  /* 0x0000003f00367c82 */ /* 0x000fe20008000000 */
[----:B------:R-:W-:Y:S01]  /*4c30*/  IMAD.MOV.U32 R151, RZ, RZ, RZ ;  /* 0x000000ffff977224 */ /* 0x000fe200078e00ff */
[----:B------:R-:W-:Y:S01]  /*4c40*/  ULDC UR50, c[0x0][0x9e4] ;  /* 0x0002790000327ab9 */ /* 0x000fe20000000800 */
[----:B------:R-:W-:Y:S01]  /*4c50*/  ULDC UR51, c[0x0][0x2f0] ;  /* 0x0000bc0000337ab9 */ /* 0x000fe20000000800 */
[----:B------:R-:W-:-:S05]  /*4c60*/  ULDC UR52, c[0x0][0x9e0] ;  /* 0x0002780000347ab9 */ /* 0x000fca0000000800 */
.L_x_1111:
[----:B------:R-:W-:Y:S01]  /*4c70*/  ISETP.NE.AND P2, PT, RZ, UR39, PT ;  /* 0x00000027ff007c0c */ /* 0x000fe2000bf45270 */
[----:B------:R-:W-:-:S04]  /*4c80*/  UISETP.NE.AND UP0, UPT, UR54, 0x1, UPT ;  /* 0x000000013600788c */ /* 0x000fc8000bf05270 */
[----:B------:R-:W-:-:S04]  /*4c90*/  USEL UR45, URZ, 0x1, UP0 ;  /* 0x000000013f2d7887 */ /* 0x000fc80008000000 */
[----:B------:R-:W-:-:S04]  /*4ca0*/  ULOP3.LUT UR45, UR55, UR45, URZ, 0x3c, !UPT ;  /* 0x0000002d372d7292 */ /* 0x000fc8000f8e3c3f */
[----:B------:R-:W-:Y:S08]  /*4cb0*/  @P2 BRA `(.L_x_1093) ;  /* 0x0000000000382947 */ /* 0x000ff00003800000 */
[----:B------:R-:W-:Y:S05]  /*4cc0*/  @!P0 BRA `(.L_x_1094) ;  /* 0x0000000000048947 */ /* 0x000fea0003800000 */
[----:B------:R-:W-:Y:S01]  /*4cd0*/  BPT.TRAP 0x1 ;  /* 0x000000040000795c */ /* 0x000fe20000300000 */
.L_x_1094:
        /* <DEDUP_REMOVED lines=9> */
.L_x_1095:
[----:B-1----:R-:W-:Y:S05]  /*4d70*/  @P1 BRA `(.L_x_1093) ;  /* 0x0000000000081947 */ /* 0x002fea0003800000 */
[----:B------:R-:W1:Y:S02]  /*4d80*/  SYNCS.PHASECHK.TRANS64.TRYWAIT P1, [UR6+0x28830], R6 ;  /* 0x02883006ff0075a7 */ /* 0x000e640008020146 */
[----:B-1----:R-:W-:Y:S05]  /*4d90*/  @!P1 BRA `(.L_x_1096) ;  /* 0x000000e400e49947 */ /* 0x002fea0003800000 */
.L_x_1093:
        /* <DEDUP_REMOVED lines=13> */
[----:B------:R-:W-:Y:S02]  /*4e70*/  UIADD3 UR6, UR34, 0x2, URZ ;  /* 0x0000000222067890 */ /* 0x000fe4000fffe03f */
        /* <DEDUP_REMOVED lines=36> */
.L_x_1098:
[----:B------:R-:W-:Y:S01]  /*50c0*/  ULEA UR6, UR54, UR40, 0x3 ;  /* 0x0000002836067291 */ /* 0x000fe2000f8e183f */
[----:B------:R-:W-:-:S05]  /*50d0*/  IMAD.U32 R6, RZ, RZ, UR55 ;  /* 0x00000037ff067e24 */ /* 0x000fca000f8e00ff */
[----:B------:R-:W-:-:S04]  /*50e0*/  SHF.L.U32 R6, R6, 0x1f, RZ ;  /* 0x0000001f06067819 */ /* 0x000fc800000006ff */
[----:B------:R0:W1:Y:S01]  /*50f0*/  SYNCS.PHASECHK.TRANS64.TRYWAIT P1, [UR6+0x28850], R6 ;  /* 0x02885006ff0075a7 */ /* 0x0000620008020146 */
[----:B------:R-:W-:Y:S05]  /*5100*/  @!P0 BRA `(.L_x_1099) ;  /* 0x0000000000048947 */ /* 0x000fea0003800000 */
[----:B------:R-:W-:Y:S01]  /*5110*/  BPT.TRAP 0x1 ;  /* 0x000000040000795c */ /* 0x000fe20000300000 */
.L_x_1099:
[----:B-1----:R-:W-:Y:S05]  /*5120*/  @P1 BRA `(.L_x_1097) ;  /* 0x0000000000081947 */ /* 0x002fea0003800000 */
[----:B------:R-:W1:Y:S02]  /*5130*/  SYNCS.PHASECHK.TRANS64.TRYWAIT P1, [UR6+0x28850], R6 ;  /* 0x02885006ff0075a7 */ /* 0x000e640008020146 */
[----:B-1----:R-:W-:Y:S05]  /*5140*/  @!P1 BRA `(.L_x_1100) ;  /* 0x000000e400109947 */ /* 0x002fea0003800000 */
.L_x_1097:
        /* <DEDUP_REMOVED lines=49> */
.L_x_1101:
[----:B------:R-:W-:Y:S01]  /*5460*/  UISETP.NE.AND UP1, UPT, UR42, URZ, UPT ;  /* 0x0000003f2a00728c */ /* 0x000fe2000bf25270 */
[----:B------:R-:W1:Y:S01]  /*5470*/  LDC R8, c[0x0][0x288] ;  /* 0x0000a200ff087b82 */ /* 0x000e620000000800 */
[----:B0-----:R-:W-:Y:S01]  /*5480*/  IMAD.MOV.U32 R6, RZ, RZ, R0 ;  /* 0x000000ffff067224 */ /* 0x001fe200078e0000 */
[----:B------:R-:W-:Y:S01]  /*5490*/  UISETP.NE.AND UP0, UPT, UR41, URZ, UPT ;  /* 0x0000003f2900728c */ /* 0x000fe2000bf05270 */
[----:B------:R-:W-:Y:S01]  /*54a0*/  IMAD.SHL.U32 R22, R14, 0x80, RZ ;  /* 0x000000800e167824 */ /* 0x000fe200078e00ff */
[----:B------:R-:W-:Y:S01]  /*54b0*/  ULEA UR6, UR46, UR40, 0x3 ;  /* 0x000000282e067291 */ /* 0x000fe2000f8e183f */
[----:B------:R-:W-:Y:S02]  /*54c0*/  PLOP3.LUT P1, PT, PT, PT, UP1, 0x80, 0x0 ;  /* 0x000000000000781c */ /* 0x000fe40003f2f018 */
[----:B------:R-:W-:Y:S01]  /*54d0*/  PLOP3.LUT P2, PT, PT, PT, UP1, 0x80, 0x0 ;  /* 0x000000000000781c */ /* 0x000fe20003f4f018 */
[----:B------:R-:W-:Y:S01]  /*54e0*/  UIADD3 UR6, UR6, 0x28840, URZ ;  /* 0x0002884006067890 */ /* 0x000fe2000fffe03f */
[----:B------:R-:W-:Y:S01]  /*54f0*/  IADD3 R18, -R22, 0x1, RZ ;  /* 0x0000000116127810 */ /* 0x000fe20007ffe1ff */
[----:B------:R-:W-:Y:S01]  /*5500*/  @UP1 ULDC UR7, c[0x0][0x44c] ;  /* 0x0001130000071ab9 */ /* 0x000fe20000000800 */
[----:B------:R-:W-:Y:S01]  /*5510*/  @UP1 ULDC UR10, c[0x0][0x450] ;  /* 0x00011400000a1ab9 */ /* 0x000fe20000000800 */
[----:B------:R-:W-:-:S06]  /*5520*/  UPRMT UR6, UR43, 0x654, UR6 ;  /* 0x000006542b067896 */ /* 0x000fcc0008000006 */
[----:B------:R-:W-:Y:S01]  /*5530*/  @P1 IMAD.HI.U32 R7, R0, UR7, RZ ;  /* 0x0000000700071c27 */ /* 0x000fe2000f8e00ff */
[----:B------:R-:W-:Y:S02]  /*5540*/  PLOP3.LUT P1, PT, PT, PT, UP0, 0x40, 0x0 ;  /* 0x000000000000781c */ /* 0x000fe40003f2e808 */
[----:B------:R-:W-:Y:S02]  /*5550*/  SYNCS.ARRIVE.TRANS64.RED.A1T0 RZ, [UR6], RZ ;  /* 0x000000ffffff79a7 */ /* 0x000fe40008100406 */
[----:B------:R-:W-:Y:S01]  /*5560*/  @P2 SHF.R.U32.HI R6, RZ, UR10, R7 ;  /* 0x0000000aff062c19 */ /* 0x000fe20008011607 */
[----:B------:R-:W-:-:S04]  /*5570*/  IMAD R7, R3, -0x2, R18 ;  /* 0xfffffffe03077824 */ /* 0x000fc800078e0212 */
[----:B------:R-:W0:Y:S01]  /*5580*/  SHFL.IDX PT, R9, R6, RZ, 0x1c1f ;  /* 0x001c1fff06097589 */ /* 0x000e2200000e0000 */
[----:B------:R-:W-:-:S04]  /*5590*/  IMAD R7, R2, UR51, R7 ;  /* 0x0000003302077c24 */ /* 0x000fc8000f8e0207 */
[----:B-1----:R-:W-:-:S04]  /*55a0*/  IMAD.IADD R7, R7, 0x1, -R8 ;  /* 0x0000000107077824 */ /* 0x002fc800078e0a08 */
[C---:B------:R-:W-:Y:S02]  /*55b0*/  VIADD R152, R7.reuse, UR52 ;  /* 0x0000003407987c36 */ /* 0x040fe40008000000 */
[----:B------:R-:W-:Y:S02]  /*55c0*/  VIADD R154, R7, UR47 ;  /* 0x0000002f079a7c36 */ /* 0x000fe40008000000 */
[--C-:B0-----:R-:W-:Y:S02]  /*55d0*/  IMAD.IADD R7, R152, 0x1, R9.reuse ;  /* 0x0000000198077824 */ /* 0x101fe400078e0209 */
[----:B------:R-:W-:Y:S01]  /*55e0*/  IMAD.IADD R18, R154, 0x1, R9 ;  /* 0x000000019a127824 */ /* 0x000fe200078e0209 */
[----:B------:R-:W-:Y:S06]  /*55f0*/  @P1 BRA `(.L_x_1102) ;  /* 0x00000000005c1947 */ /* 0x000fec0003800000 */
[----:B------:R-:W-:Y:S01]  /*5600*/  IMAD R9, R2, UR51, R9 ;  /* 0x0000003302097c24 */ /* 0x000fe2000f8e0209 */
[----:B------:R-:W-:Y:S03]  /*5610*/  BSSY B0, `(.L_x_1103) ;  /* 0x0000011000007945 */ /* 0x000fe60003800000 */
[----:B------:R-:W-:-:S05]  /*5620*/  IMAD.IADD R9, R9, 0x1, -R8 ;  /* 0x0000000109097824 */ /* 0x000fca00078e0a08 */
[----:B------:R-:W-:-:S13]  /*5630*/  ISETP.GT.AND P1, PT, R9, -0x1, PT ;  /* 0xffffffff0900780c */ /* 0x000fda0003f24270 */
[----:B------:R-:W-:Y:S05]  /*5640*/  @P1 BRA `(.L_x_1104) ;  /* 0x0000000000201947 */ /* 0x000fea0003800000 */
[----:B------:R-:W-:Y:S01]  /*5650*/  IMAD.U32 R15, RZ, RZ, UR50 ;  /* 0x00000032ff0f7e24 */ /* 0x000fe2000f8e00ff */
[----:B------:R-:W-:-:S04]  /*5660*/  LOP3.LUT R9, RZ, R9, RZ, 0x33, !PT ;  /* 0x00000009ff097212 */ /* 0x000fc800078e33ff */
[----:B------:R-:W-:-:S13]  /*5670*/  ISETP.NE.AND P1, PT, R15, 0x1, PT ;  /* 0x000000010f00780c */ /* 0x000fda0003f25270 */
[----:B------:R-:W0:Y:S02]  /*5680*/  @P1 LDC.64 R20, c[0x0][0x9e8] ;  /* 0x00027a00ff141b82 */ /* 0x000e240000000a00 */
[----:B0-----:R-:W-:-:S05]  /*5690*/  @P1 IMAD.HI.U32 R20, R9, R20, RZ ;  /* 0x0000001409141227 */ /* 0x001fca00078e00ff */
[----:B------:R-:W-:-:S04]  /*56a0*/  @P1 SHF.R.U32.HI R9, RZ, R21, R20 ;  /* 0x00000015ff091219 */ /* 0x000fc80000011614 */
[----:B------:R-:W-:Y:S01]  /*56b0*/  LOP3.LUT R9, RZ, R9, RZ, 0x33, !PT ;  /* 0x00000009ff097212 */ /* 0x000fe200078e33ff */
[----:B------:R-:W-:Y:S06]  /*56c0*/  BRA `(.L_x_1105) ;  /* 0x0000000000147947 */ /* 0x000fec0003800000 */
.L_x_1104:
[----:B------:R-:W-:-:S05]  /*56d0*/  IMAD.U32 R15, RZ, RZ, UR50 ;  /* 0x00000032ff0f7e24 */ /* 0x000fca000f8e00ff */
[----:B------:R-:W-:-:S13]  /*56e0*/  ISETP.NE.AND P1, PT, R15, 0x1, PT ;  /* 0x000000010f00780c */ /* 0x000fda0003f25270 */
[----:B------:R-:W0:Y:S02]  /*56f0*/  @P1 LDC.64 R20, c[0x0][0x9e8] ;  /* 0x00027a00ff141b82 */ /* 0x000e240000000a00 */
[----:B0-----:R-:W-:-:S05]  /*5700*/  @P1 IMAD.HI.U32 R20, R9, R20, RZ ;  /* 0x0000001409141227 */ /* 0x001fca00078e00ff */
[----:B------:R-:W-:-:S07]  /*5710*/  @P1 SHF.R.U32.HI R9, RZ, R21, R20 ;  /* 0x00000015ff091219 */ /* 0x000fce0000011614 */
.L_x_1105:
[----:B------:R-:W-:Y:S05]  /*5720*/  BSYNC B0 ;  /* 0x0000000000007941 */ /* 0x000fea0003800000 */
.L_x_1103:
[----:B------:R-:W-:-:S04]  /*5730*/  IMAD R20, R9, R15, -R22 ;  /* 0x0000000f09147224 */ /* 0x000fc800078e0a16 */
[----:B------:R-:W-:-:S05]  /*5740*/  IMAD R20, R3, -0x2, R20 ;  /* 0xfffffffe03147824 */ /* 0x000fca00078e0214 */
[----:B------:R-:W-:Y:S02]  /*5750*/  VIADDMNMX R7, R20, R15, R7, PT ;  /* 0x0000000f14077246 */ /* 0x000fe40003800107 */
[----:B------:R-:W-:-:S07]  /*5760*/  VIMNMX R18, R18, R20, !PT ;  /* 0x0000001412127248 */ /* 0x000fce0007fe0100 */
.L_x_1102:
[----:B------:R-:W-:Y:S01]  /*5770*/  ISETP.GT.AND P1, PT, R14, -0x1, PT ;  /* 0xffffffff0e00780c */ /* 0x000fe20003f24270 */
[----:B------:R-:W0:Y:S01]  /*5780*/  SHFL.IDX PT, R159, R6, 0x1, 0x1c1f ;  /* 0x003c1f00069f7f89 */ /* 0x000e2200000e0000 */
[----:B------:R-:W-:Y:S02]  /*5790*/  UISETP.NE.AND UP0, UPT, UR41, URZ, UPT ;  /* 0x0000003f2900728c */ /* 0x000fe4000bf05270 */
[C---:B------:R-:W-:Y:S02]  /*57a0*/  ISETP.GT.AND P2, PT, R18.reuse, 0x1, P1 ;  /* 0x000000011200780c */ /* 0x040fe40000f44270 */
[----:B------:R-:W-:Y:S02]  /*57b0*/  ISETP.GT.AND P3, PT, R18, 0x8, P1 ;  /* 0x000000081200780c */ /* 0x000fe40000f64270 */
[C---:B------:R-:W-:Y:S02]  /*57c0*/  ISETP.LT.OR P2, PT, R7.reuse, 0x2, P2 ;  /* 0x000000020700780c */ /* 0x040fe40001741670 */
[----:B------:R-:W-:-:S02]  /*57d0*/  ISETP.LT.OR P3, PT, R7, 0x9, P3 ;  /* 0x000000090700780c */ /* 0x000fc40001f61670 */
[C---:B------:R-:W-:Y:S02]  /*57e0*/  ISETP.GT.AND P6, PT, R18.reuse, RZ, P1 ;  /* 0x000000ff1200720c */ /* 0x040fe40000fc4270 */
[----:B------:R-:W-:Y:S02]  /*57f0*/  FSEL R15, R25, -INF , !P2 ;  /* 0xff800000190f7808 */ /* 0x000fe40005000000 */
[----:B------:R-:W-:Y:S02]  /*5800*/  ISETP.GT.AND P2, PT, R18, 0x18, P1 ;  /* 0x000000181200780c */ /* 0x000fe40000f44270 */
[----:B------:R-:W-:Y:S02]  /*5810*/  FSEL R173, R28, -INF , !P3 ;  /* 0xff8000001cad7808 */ /* 0x000fe40005800000 */
[----:B------:R-:W-:Y:S02]  /*5820*/  ISETP.GT.AND P3, PT, R18, 0x19, P1 ;  /* 0x000000191200780c */ /* 0x000fe40000f64270 */
[----:B------:R-:W-:-:S02]  /*5830*/  ISETP.LT.OR P6, PT, R7, 0x1, P6 ;  /* 0x000000010700780c */ /* 0x000fc400037c1670 */
[C---:B------:R-:W-:Y:S01]  /*5840*/  ISETP.LT.OR P2, PT, R7.reuse, 0x19, P2 ;  /* 0x000000190700780c */ /* 0x040fe20001741670 */
[----:B0-----:R-:W-:Y:S01]  /*5850*/  IMAD.IADD R20, R154, 0x1, R159 ;  /* 0x000000019a147824 */ /* 0x001fe200078e029f */
[----:B------:R-:W-:Y:S02]  /*5860*/  ISETP.LT.OR P3, PT, R7, 0x1a, P3 ;  /* 0x0000001a0700780c */ /* 0x000fe40001f61670 */
[----:B------:R-:W-:Y:S02]  /*5870*/  FSEL R167, R24, -INF , !P6 ;  /* 0xff80000018a77808 */ /* 0x000fe40007000000 */
[C---:B------:R-:W-:Y:S02]  /*5880*/  ISETP.GT.AND P5, PT, R18.reuse, 0x9, P1 ;  /* 0x000000091200780c */ /* 0x040fe40000fa4270 */
[C---:B------:R-:W-:Y:S02]  /*5890*/  ISETP.GT.AND P4, PT, R18.reuse, 0x10, P1 ;  /* 0x000000101200780c */ /* 0x040fe40000f84270 */
[----:B------:R-:W-:-:S02]  /*58a0*/  ISETP.GT.AND P6, PT, R18, 0x11, P1 ;  /* 0x000000111200780c */ /* 0x000fc40000fc4270 */
[----:B------:R-:W-:Y:S02]  /*58b0*/  FSEL R177, R36, -INF , !P2 ;  /* 0xff80000024b17808 */ /* 0x000fe40005000000 */
[C---:B------:R-:W-:Y:S02]  /*58c0*/  ISETP.GT.AND P2, PT, R18.reuse, 0x29, P1 ;  /* 0x000000291200780c */ /* 0x040fe40000f44270 */
[----:B------:R-:W-:Y:S02]  /*58d0*/  FSEL R175, R37, -INF , !P3 ;  /* 0xff80000025af7808 */ /* 0x000fe40005800000 */
[----:B------:R-:W-:Y:S02]  /*58e0*/  ISETP.GT.AND P3, PT, R18, 0x30, P1 ;  /* 0x000000301200780c */ /* 0x000fe40000f64270 */
[C---:B------:R-:W-:Y:S02]  /*58f0*/  ISETP.LT.OR P5, PT, R7.reuse, 0xa, P5 ;  /* 0x0000000a0700780c */ /* 0x040fe40002fa1670 */
[----:B------:R-:W-:-:S02]  /*5900*/  ISETP.LT.OR P4, PT, R7, 0x11, P4 ;  /* 0x000000110700780c */ /* 0x000fc40002781670 */
[C---:B------:R-:W-:Y:S02]  /*5910*/  ISETP.LT.OR P6, PT, R7.reuse, 0x12, P6 ;  /* 0x000000120700780c */ /* 0x040fe400037c1670 */
[C---:B------:R-:W-:Y:S02]  /*5920*/  ISETP.LT.OR P2, PT, R7.reuse, 0x2a, P2 ;  /* 0x0000002a0700780c */ /* 0x040fe40001741670 */
[----:B------:R-:W-:Y:S02]  /*5930*/  ISETP.LT.OR P3, PT, R7, 0x31, P3 ;  /* 0x000000310700780c */ /* 0x000fe40001f61670 */
[----:B------:R-:W-:Y:S02]  /*5940*/  FSEL R23, R29, -INF , !P5 ;  /* 0xff8000001d177808 */ /* 0x000fe40006800000 */
[----:B------:R-:W-:Y:S02]  /*5950*/  FSEL R179, R32, -INF , !P4 ;  /* 0xff80000020b37808 */ /* 0x000fe40006000000 */
[----:B------:R-:W-:-:S02]  /*5960*/  FSEL R181, R33, -INF , !P6 ;  /* 0xff80000021b57808 */ /* 0x000fc40007000000 */
[C---:B------:R-:W-:Y:S02]  /*5970*/  ISETP.GT.AND P5, PT, R18.reuse, 0x20, P1 ;  /* 0x000000201200780c */ /* 0x040fe40000fa4270 */
[C---:B------:R-:W-:Y:S02]  /*5980*/  ISETP.GT.AND P4, PT, R18.reuse, 0x21, P1 ;  /* 0x000000211200780c */ /* 0x040fe40000f84270 */
[----:B------:R-:W-:Y:S02]  /*5990*/  ISETP.GT.AND P6, PT, R18, 0x28, P1 ;  /* 0x000000281200780c */ /* 0x000fe40000fc4270 */
[----:B------:R-:W-:Y:S02]  /*59a0*/  FSEL R153, R45, -INF , !P2 ;  /* 0xff8000002d997808 */ /* 0x000fe40005000000 */
[----:B------:R-:W-:Y:S02]  /*59b0*/  FSEL R45, R48, -INF , !P3 ;  /* 0xff800000302d7808 */ /* 0x000fe40005800000 */
[----:B------:R-:W-:-:S02]  /*59c0*/  ISETP.GT.AND P3, PT, R18, 0x41, P1 ;  /* 0x000000411200780c */ /* 0x000fc40000f64270 */
[C---:B------:R-:W-:Y:S02]  /*59d0*/  ISETP.LT.OR P5, PT, R7.reuse, 0x21, P5 ;  /* 0x000000210700780c */ /* 0x040fe40002fa1670 */
[C---:B------:R-:W-:Y:S02]  /*59e0*/  ISETP.LT.OR P4, PT, R7.reuse, 0x22, P4 ;  /* 0x000000220700780c */ /* 0x040fe40002781670 */
[C---:B------:R-:W-:Y:S02]  /*59f0*/  ISETP.LT.OR P6, PT, R7.reuse, 0x29, P6 ;  /* 0x000000290700780c */ /* 0x040fe400037c1670 */
[----:B------:R-:W-:Y:S02]  /*5a00*/  ISETP.LT.OR P3, PT, R7, 0x42, P3 ;  /* 0x000000420700780c */ /* 0x000fe40001f61670 */
[----:B------:R-:W-:Y:S02]  /*5a10*/  FSEL R165, R40, -INF , !P5 ;  /* 0xff80000028a57808 */ /* 0x000fe40006800000 */
[----:B------:R-:W-:-:S02]  /*5a20*/  FSEL R157, R41, -INF , !P4 ;  /* 0xff800000299d7808 */ /* 0x000fc40006000000 */
[----:B------:R-:W-:Y:S02]  /*5a30*/  FSEL R155, R44, -INF , !P6 ;  /* 0xff8000002c9b7808 */ /* 0x000fe40007000000 */
[C---:B------:R-:W-:Y:S02]  /*5a40*/  ISETP.GT.AND P5, PT, R18.reuse, 0x31, P1 ;  /* 0x000000311200780c */ /* 0x040fe40000fa4270 */
[C---:B------:R-:W-:Y:S02]  /*5a50*/  ISETP.GT.AND P4, PT, R18.reuse, 0x38, P1 ;  /* 0x000000381200780c */ /* 0x040fe40000f84270 */
[C---:B------:R-:W-:Y:S02]  /*5a60*/  ISETP.GT.AND P6, PT, R18.reuse, 0x39, P1 ;  /* 0x000000391200780c */ /* 0x040fe40000fc4270 */
[----:B------:R-:W-:Y:S02]  /*5a70*/  ISETP.GT.AND P2, PT, R18, 0x40, P1 ;  /* 0x000000401200780c */ /* 0x000fe40000f44270 */
[----:B------:R-:W-:-:S02]  /*5a80*/  FSEL R57, R57, -INF , !P3 ;  /* 0xff80000039397808 */ /* 0x000fc40005800000 */
[----:B------:R-:W-:Y:S02]  /*5a90*/  ISETP.GT.AND P3, PT, R18, 0x58, P1 ;  /* 0x000000581200780c */ /* 0x000fe40000f64270 */
[C---:B------:R-:W-:Y:S02]  /*5aa0*/  ISETP.LT.OR P5, PT, R7.reuse, 0x32, P5 ;  /* 0x000000320700780c */ /* 0x040fe40002fa1670 */
[C---:B------:R-:W-:Y:S02]  /*5ab0*/  ISETP.LT.OR P4, PT, R7.reuse, 0x39, P4 ;  /* 0x000000390700780c */ /* 0x040fe40002781670 */
[C---:B------:R-:W-:Y:S02]  /*5ac0*/  ISETP.LT.OR P6, PT, R7.reuse, 0x3a, P6 ;  /* 0x0000003a0700780c */ /* 0x040fe400037c1670 */
[C---:B------:R-:W-:Y:S02]  /*5ad0*/  ISETP.LT.OR P2, PT, R7.reuse, 0x41, P2 ;  /* 0x000000410700780c */ /* 0x040fe40001741670 */
[----:B------:R-:W-:-:S02]  /*5ae0*/  ISETP.LT.OR P3, PT, R7, 0x59, P3 ;  /* 0x000000590700780c */ /* 0x000fc40001f61670 */
[----:B------:R-:W-:Y:S02]  /*5af0*/  FSEL R49, R49, -INF , !P5 ;  /* 0xff80000031317808 */ /* 0x000fe40006800000 */
[----:B------:R-:W-:Y:S02]  /*5b00*/  FSEL R41, R52, -INF , !P4 ;  /* 0xff80000034297808 */ /* 0x000fe40006000000 */
[----:B------:R-:W-:Y:S02]  /*5b10*/  FSEL R53, R53, -INF , !P6 ;  /* 0xff80000035357808 */ /* 0x000fe40007000000 */
[----:B------:R-:W-:Y:S02]  /*5b20*/  FSEL R37, R56, -INF , !P2 ;  /* 0xff80000038257808 */ /* 0x000fe40005000000 */
[C---:B------:R-:W-:Y:S02]  /*5b30*/  ISETP.GT.AND P5, PT, R18.reuse, 0x48, P1 ;  /* 0x000000481200780c */ /* 0x040fe40000fa4270 */
[----:B------:R-:W-:-:S02]  /*5b40*/  ISETP.GT.AND P4, PT, R18, 0x49, P1 ;  /* 0x000000491200780c */ /* 0x000fc40000f84270 */
[C---:B------:R-:W-:Y:S02]  /*5b50*/  ISETP.GT.AND P6, PT, R18.reuse, 0x50, P1 ;  /* 0x000000501200780c */ /* 0x040fe40000fc4270 */
[----:B------:R-:W-:Y:S02]  /*5b60*/  ISETP.GT.AND P2, PT, R18, 0x51, P1 ;  /* 0x000000511200780c */ /* 0x000fe40000f44270 */
        /* <DEDUP_REMOVED lines=16> */
[----:B------:R-:W-:Y:S02]  /*5c70*/  PLOP3.LUT P3, PT, PT, PT, UP0, 0x40, 0x0 ;  /* 0x000000000000781c */ /* 0x000fe40003f6e808 */
[C---:B------:R-:W-:Y:S02]  /*5c80*/  ISETP.LT.OR P5, PT, R7.reuse, 0x5a, P5 ;  /* 0x0000005a0700780c */ /* 0x040fe40002fa1670 */
[C---:B------:R-:W-:Y:S02]  /*5c90*/  ISETP.LT.OR P4, PT, R7.reuse, 0x61, P4 ;  /* 0x000000610700780c */ /* 0x040fe40002781670 */
[C---:B------:R-:W-:Y:S02]  /*5ca0*/  ISETP.LT.OR P6, PT, R7.reuse, 0x62, P6 ;  /* 0x000000620700780c */ /* 0x040fe400037c1670 */
[----:B------:R-:W-:Y:S02]  /*5cb0*/  ISETP.LT.OR P2, PT, R7, 0x69, P2 ;  /* 0x000000690700780c */ /* 0x000fe40001741670 */
[----:B------:R-:W-:-:S02]  /*5cc0*/  FSEL R69, R69, -INF , !P5 ;  /* 0xff80000045457808 */ /* 0x000fc40006800000 */
[----:B------:R-:W-:Y:S02]  /*5cd0*/  FSEL R21, R72, -INF , !P4 ;  /* 0xff80000048157808 */ /* 0x000fe40006000000 */
[----:B------:R-:W-:Y:S02]  /*5ce0*/  FSEL R73, R73, -INF , !P6 ;  /* 0xff80000049497808 */ /* 0x000fe40007000000 */
[----:B------:R-:W-:Y:S02]  /*5cf0*/  FSEL R9, R76, -INF , !P2 ;  /* 0xff8000004c097808 */ /* 0x000fe40005000000 */
[C---:B------:R-:W-:Y:S02]  /*5d00*/  ISETP.GT.AND P5, PT, R18.reuse, 0x70, P1 ;  /* 0x000000701200780c */ /* 0x040fe40000fa4270 */
[C---:B------:R-:W-:Y:S02]  /*5d10*/  ISETP.GT.AND P4, PT, R18.reuse, 0x71, P1 ;  /* 0x000000711200780c */ /* 0x040fe40000f84270 */
[----:B------:R-:W-:-:S02]  /*5d20*/  ISETP.GT.AND P6, PT, R18, 0x78, P1 ;  /* 0x000000781200780c */ /* 0x000fc40000fc4270 */
[----:B------:R-:W-:Y:S01]  /*5d30*/  ISETP.GT.AND P2, PT, R18, 0x79, P1 ;  /* 0x000000791200780c */ /* 0x000fe20000f44270 */
[----:B------:R-:W-:Y:S01]  /*5d40*/  IMAD.IADD R18, R152, 0x1, R159 ;  /* 0x0000000198127824 */ /* 0x000fe200078e029f */
[C---:B------:R-:W-:Y:S02]  /*5d50*/  ISETP.LT.OR P5, PT, R7.reuse, 0x71, P5 ;  /* 0x000000710700780c */ /* 0x040fe40002fa1670 */
[C---:B------:R-:W-:Y:S02]  /*5d60*/  ISETP.LT.OR P4, PT, R7.reuse, 0x72, P4 ;  /* 0x000000720700780c */ /* 0x040fe40002781670 */
[C---:B------:R-:W-:Y:S02]  /*5d70*/  ISETP.LT.OR P6, PT, R7.reuse, 0x79, P6 ;  /* 0x000000790700780c */ /* 0x040fe400037c1670 */
[----:B------:R-:W-:Y:S02]  /*5d80*/  ISETP.LT.OR P2, PT, R7, 0x7a, P2 ;  /* 0x0000007a0700780c */ /* 0x000fe40001741670 */
[----:B------:R-:W-:-:S02]  /*5d90*/  FSEL R33, R80, -INF , !P5 ;  /* 0xff80000050217808 */ /* 0x000fc40006800000 */
[----:B------:R-:W-:Y:S02]  /*5da0*/  FSEL R81, R81, -INF , !P4 ;  /* 0xff80000051517808 */ /* 0x000fe40006000000 */
[----:B------:R-:W-:Y:S02]  /*5db0*/  FSEL R29, R84, -INF , !P6 ;  /* 0xff800000541d7808 */ /* 0x000fe40007000000 */
[----:B------:R-:W-:Y:S01]  /*5dc0*/  FSEL R85, R85, -INF , !P2 ;  /* 0xff80000055557808 */ /* 0x000fe20005000000 */
        /* <DEDUP_REMOVED lines=14> */
.L_x_1108:
[----:B------:R-:W-:-:S05]  /*5eb0*/  IMAD.U32 R24, RZ, RZ, UR50 ;  /* 0x00000032ff187e24 */ /* 0x000fca000f8e00ff */
[----:B------:R-:W-:-:S13]  /*5ec0*/  ISETP.NE.AND P2, PT, R24, 0x1, PT ;  /* 0x000000011800780c */ /* 0x000fda0003f45270 */
[----:B------:R-:W0:Y:S02]  /*5ed0*/  @P2 LDC.64 R158, c[0x0][0x9e8] ;  /* 0x00027a00ff9e2b82 */ /* 0x000e240000000a00 */
[----:B0-----:R-:W-:-:S05]  /*5ee0*/  @P2 IMAD.HI.U32 R6, R7, R158, RZ ;  /* 0x0000009e07062227 */ /* 0x001fca00078e00ff */
[----:B------:R-:W-:-:S07]  /*5ef0*/  @P2 SHF.R.U32.HI R7, RZ, R159, R6 ;  /* 0x0000009fff072219 */ /* 0x000fce0000011606 */
.L_x_1109:
[----:B------:R-:W-:Y:S05]  /*5f00*/  BSYNC B0 ;  /* 0x0000000000007941 */ /* 0x000fea0003800000 */
.L_x_1107:
[----:B------:R-:W-:-:S04]  /*5f10*/  IMAD R6, R7, R24, -R22 ;  /* 0x0000001807067224 */ /* 0x000fc800078e0a16 */
[----:B------:R-:W-:-:S05]  /*5f20*/  IMAD R7, R3, -0x2, R6 ;  /* 0xfffffffe03077824 */ /* 0x000fca00078e0206 */
[----:B------:R-:W-:Y:S02]  /*5f30*/  VIADDMNMX R18, R7, R24, R18, PT ;  /* 0x0000001807127246 */ /* 0x000fe40003800112 */
[----:B------:R-:W-:-:S07]  /*5f40*/  VIMNMX R20, R20, R7, !PT ;  /* 0x0000000714147248 */ /* 0x000fce0007fe0100 */
.L_x_1106:
[----:B------:R-:W-:Y:S02]  /*5f50*/  FMNMX.FTZ R6, R167, R12, !PT ;  /* 0x0000000ca7067209 */ /* 0x000fe40007810000 */
[----:B------:R-:W-:Y:S02]  /*5f60*/  ISETP.GT.AND P5, PT, R20, 0x10, P1 ;  /* 0x000000101400780c */ /* 0x000fe40000fa4270 */
[----:B------:R-:W-:Y:S02]  /*5f70*/  FMNMX.FTZ R6, R15, R6, !PT ;  /* 0x000000060f067209 */ /* 0x000fe40007810000 */
[----:B------:R-:W-:Y:S02]  /*5f80*/  ISETP.LT.OR P5, PT, R18, 0x11, P5 ;  /* 0x000000111200780c */ /* 0x000fe40002fa1670 */
[----:B------:R-:W-:Y:S02]  /*5f90*/  FMNMX.FTZ R6, R173, R6, !PT ;  /* 0x00000006ad067209 */ /* 0x000fe40007810000 */
[----:B------:R-:W-:-:S02]  /*5fa0*/  FSEL R163, R34, -INF , !P5 ;  /* 0xff80000022a37808 */ /* 0x000fc40006800000 */
[----:B------:R-:W-:Y:S02]  /*5fb0*/  FMNMX.FTZ R6, R23, R6, !PT ;  /* 0x0000000617067209 */ /* 0x000fe40007810000 */
[----:B------:R-:W-:Y:S02]  /*5fc0*/  ISETP.GT.AND P5, PT, R20, 0x20, P1 ;  /* 0x000000201400780c */ /* 0x000fe40000fa4270 */
[----:B------:R-:W-:Y:S02]  /*5fd0*/  FMNMX.FTZ R6, R179, R6, !PT ;  /* 0x00000006b3067209 */ /* 0x000fe40007810000 */
[----:B------:R-:W-:Y:S02]  /*5fe0*/  ISETP.LT.OR P5, PT, R18, 0x21, P5 ;  /* 0x000000211200780c */ /* 0x000fe40002fa1670 */
[----:B------:R-:W-:Y:S02]  /*5ff0*/  FMNMX.FTZ R6, R181, R6, !PT ;  /* 0x00000006b5067209 */ /* 0x000fe40007810000 */
[----:B------:R-:W-:-:S02]  /*6000*/  FSEL R171, R42, -INF , !P5 ;  /* 0xff8000002aab7808 */ /* 0x000fc40006800000 */
[----:B------:R-:W-:Y:S02]  /*6010*/  FMNMX.FTZ R6, R177, R6, !PT ;  /* 0x00000006b1067209 */ /* 0x000fe40007810000 */
[C---:B------:R-:W-:Y:S02]  /*6020*/  ISETP.GT.AND P5, PT, R20.reuse, RZ, P1 ;  /* 0x000000ff1400720c */ /* 0x040fe40000fa4270 */
[----:B------:R-:W-:Y:S02]  /*6030*/  FMNMX.FTZ R6, R175, R6, !PT ;  /* 0x00000006af067209 */ /* 0x000fe40007810000 */
[----:B------:R-:W-:Y:S02]  /*6040*/  ISETP.GT.AND P6, PT, R20, 0x1, P1 ;  /* 0x000000011400780c */ /* 0x000fe40000fc4270 */
[----:B------:R-:W-:Y:S02]  /*6050*/  FMNMX.FTZ R6, R165, R6, !PT ;  /* 0x00000006a5067209 */ /* 0x000fe40007810000 */
[----:B------:R-:W-:-:S02]  /*6060*/  ISETP.LT.OR P5, PT, R18, 0x1, P5 ;  /* 0x000000011200780c */ /* 0x000fc40002fa1670 */
        /* <DEDUP_REMOVED lines=13> */
[----:B------:R-:W-:Y:S02]  /*6140*/  ISETP.LT.OR P4, PT, R18, 0xa, P4 ;  /* 0x0000000a1200780c */ /* 0x000fe40002781670 */
[----:B------:R-:W-:Y:S02]  /*6150*/  FMNMX.FTZ R6, R37, R6, !PT ;  /* 0x0000000625067209 */ /* 0x000fe40007810000 */
[----:B------:R-:W-:Y:S02]  /*6160*/  FSEL R161, R30, -INF , !P3 ;  /* 0xff8000001ea17808 */ /* 0x000fe40005800000 */
[----:B------:R-:W-:Y:S02]  /*6170*/  FMNMX.FTZ R6, R57, R6, !PT ;  /* 0x0000000639067209 */ /* 0x000fe40007810000 */
[----:B------:R-:W-:-:S02]  /*6180*/  ISETP.GT.AND P2, PT, R20, 0x11, P1 ;  /* 0x000000111400780c */ /* 0x000fc40000f44270 */
[----:B------:R-:W-:Y:S02]  /*6190*/  FMNMX.FTZ R6, R25, R6, !PT ;  /* 0x0000000619067209 */ /* 0x000fe40007810000 */
[----:B------:R-:W-:Y:S02]  /*61a0*/  FSEL R31, R31, -INF , !P4 ;  /* 0xff8000001f1f7808 */ /* 0x000fe40006000000 */
[----:B------:R-:W-:Y:S02]  /*61b0*/  FMNMX.FTZ R6, R61, R6, !PT ;  /* 0x000000063d067209 */ /* 0x000fe40007810000 */
[----:B------:R-:W-:Y:S02]  /*61c0*/  ISETP.GT.AND P3, PT, R20, 0x18, P1 ;  /* 0x000000181400780c */ /* 0x000fe40000f64270 */
[----:B------:R-:W-:Y:S02]  /*61d0*/  FMNMX.FTZ R6, R17, R6, !PT ;  /* 0x0000000611067209 */ /* 0x000fe40007810000 */
[----:B------:R-:W-:-:S02]  /*61e0*/  ISETP.LT.OR P2, PT, R18, 0x12, P2 ;  /* 0x000000121200780c */ /* 0x000fc40001741670 */
[----:B------:R-:W-:Y:S02]  /*61f0*/  FMNMX.FTZ R6, R65, R6, !PT ;  /* 0x0000000641067209 */ /* 0x000fe40007810000 */
[----:B------:R-:W-:Y:S02]  /*6200*/  ISETP.GT.AND P4, PT, R20, 0x19, P1 ;  /* 0x000000191400780c */ /* 0x000fe40000f84270 */
[----:B------:R-:W-:Y:S02]  /*6210*/  FMNMX.FTZ R6, R19, R6, !PT ;  /* 0x0000000613067209 */ /* 0x000fe40007810000 */
[C---:B------:R-:W-:Y:S02]  /*6220*/  ISETP.LT.OR P3, PT, R18.reuse, 0x19, P3 ;  /* 0x000000191200780c */ /* 0x040fe40001f61670 */
[----:B------:R-:W-:Y:S02]  /*6230*/  FMNMX.FTZ R6, R69, R6, !PT ;  /* 0x0000000645067209 */ /* 0x000fe40007810000 */
[----:B------:R-:W-:-:S02]  /*6240*/  ISETP.LT.OR P4, PT, R18, 0x1a, P4 ;  /* 0x0000001a1200780c */ /* 0x000fc40002781670 */
[----:B------:R-:W-:Y:S02]  /*6250*/  FMNMX.FTZ R6, R21, R6, !PT ;  /* 0x0000000615067209 */ /* 0x000fe40007810000 */
[----:B------:R-:W-:Y:S02]  /*6260*/  FSEL R169, R38, -INF , !P3 ;  /* 0xff80000026a97808 */ /* 0x000fe40005800000 */
[----:B------:R-:W-:Y:S02]  /*6270*/  FMNMX.FTZ R6, R73, R6, !PT ;  /* 0x0000000649067209 */ /* 0x000fe40007810000 */
[----:B------:R-:W-:Y:S02]  /*6280*/  FSEL R39, R39, -INF , !P4 ;  /* 0xff80000027277808 */ /* 0x000fe40006000000 */
[----:B------:R-:W-:Y:S02]  /*6290*/  FMNMX.FTZ R6, R9, R6, !PT ;  /* 0x0000000609067209 */ /* 0x000fe40007810000 */
[----:B------:R-:W-:-:S02]  /*62a0*/  ISETP.GT.AND P3, PT, R20, 0x28, P1 ;  /* 0x000000281400780c */ /* 0x000fc40000f64270 */
        /* <DEDUP_REMOVED lines=9> */
[----:B------:R-:W0:Y:S01]  /*6340*/  LDC R6, c[0x0][0x988] ;  /* 0x00026200ff067b82 */ /* 0x000e220000000800 */
[C---:B------:R-:W-:Y:S02]  /*6350*/  ISETP.GT.AND P5, PT, R20.reuse, 0x38, P1 ;  /* 0x000000381400780c */ /* 0x040fe40000fa4270 */
[----:B------:R-:W1:Y:S01]  /*6360*/  SHFL.BFLY PT, R7, R22, 0x2, 0x1f ;  /* 0x0c401f0016077f89 */ /* 0x000e6200000e0000 */
[----:B------:R-:W-:-:S02]  /*6370*/  ISETP.GT.AND P4, PT, R20, 0x39, P1 ;  /* 0x000000391400780c */ /* 0x000fc40000f84270 */
[C---:B------:R-:W-:Y:S02]  /*6380*/  ISETP.LT.OR P5, PT, R18.reuse, 0x39, P5 ;  /* 0x000000391200780c */ /* 0x040fe40002fa1670 */
[----:B------:R-:W-:Y:S02]  /*6390*/  ISETP.LT.OR P4, PT, R18, 0x3a, P4 ;  /* 0x0000003a1200780c */ /* 0x000fe40002781670 */
[----:B-1----:R-:W-:-:S05]  /*63a0*/  FMNMX.FTZ R24, R22, R7, !PT ;  /* 0x0000000716187209 */ /* 0x002fca0007810000 */
[----:B------:R-:W1:Y:S02]  /*63b0*/  SHFL.BFLY PT, R7, R24, 0x1, 0x1f ;  /* 0x0c201f0018077f89 */ /* 0x000e6400000e0000 */
[----:B-1----:R-:W-:Y:S02]  /*63c0*/  FMNMX.FTZ R7, R24, R7, !PT ;  /* 0x0000000718077209 */ /* 0x002fe40007810000 */
[----:B------:R-:W-:Y:S02]  /*63d0*/  FMNMX.FTZ R24, R26, R13, !PT ;  /* 0x0000000d1a187209 */ /* 0x000fe40007810000 */
[C---:B------:R-:W-:Y:S01]  /*63e0*/  FSETP.NEU.FTZ.AND P6, PT, R7.reuse, -INF , PT ;  /* 0xff8000000700780b */ /* 0x040fe20003fdd000 */
[----:B0-----:R-:W-:Y:S01]  /*63f0*/  FMUL.FTZ R22, R7, R6 ;  /* 0x0000000607167220 */ /* 0x001fe20000410000 */
[----:B------:R-:W-:-:S04]  /*6400*/  FMNMX.FTZ R24, R159, R24, !PT ;  /* 0x000000189f187209 */ /* 0x000fc80007810000 */
[----:B------:R-:W-:Y:S02]  /*6410*/  FMNMX.FTZ R24, R161, R24, !PT ;  /* 0x00000018a1187209 */ /* 0x000fe40007810000 */
[----:B------:R-:W-:Y:S02]  /*6420*/  FSEL R22, R22, RZ, P6 ;  /* 0x000000ff16167208 */ /* 0x000fe40003000000 */
[----:B------:R-:W-:-:S03]  /*6430*/  FMNMX.FTZ R24, R31, R24, !PT ;  /* 0x000000181f187209 */ /* 0x000fc60007810000 */
[-CC-:B------:R-:W-:Y:S01]  /*6440*/  FFMA.FTZ R180, R167, R6.reuse, -R22.reuse ;  /* 0x00000006a7b47223 */ /* 0x180fe20000010816 */
[----:B------:R-:W-:Y:S01]  /*6450*/  FSEL R167, R35, -INF , !P2 ;  /* 0xff80000023a77808 */ /* 0x000fe20005000000 */
[--C-:B------:R-:W-:Y:S01]  /*6460*/  FFMA.FTZ R182, R173, R6, -R22.reuse ;  /* 0x00000006adb67223 */ /* 0x100fe20000010816 */
[----:B------:R-:W-:Y:S01]  /*6470*/  FMNMX.FTZ R24, R163, R24, !PT ;  /* 0x00000018a3187209 */ /* 0x000fe20007810000 */
[-CC-:B------:R-:W-:Y:S01]  /*6480*/  FFMA.FTZ R176, R179, R6.reuse, -R22.reuse ;  /* 0x00000006b3b07223 */ /* 0x180fe20000010816 */
[----:B------:R-:W-:Y:S01]  /*6490*/  ISETP.GT.AND P2, PT, R20, 0x21, P1 ;  /* 0x000000211400780c */ /* 0x000fe20000f44270 */
[--C-:B------:R-:W-:Y:S01]  /*64a0*/  FFMA.FTZ R27, R181, R6, -R22.reuse ;  /* 0x00000006b51b7223 */ /* 0x100fe20000010816 */
[----:B------:R-:W-:Y:S01]  /*64b0*/  FMNMX.FTZ R24, R167, R24, !PT ;  /* 0x00000018a7187209 */ /* 0x000fe20007810000 */
[-CC-:B------:R-:W-:Y:S01]  /*64c0*/  FFMA.FTZ R178, R177, R6.reuse, -R22.reuse ;  /* 0x00000006b1b27223 */ /* 0x180fe20000010816 */
[----:B------:R-:W-:Y:S01]  /*64d0*/  ISETP.LT.OR P2, PT, R18, 0x22, P2 ;  /* 0x000000221200780c */ /* 0x000fe20001741670 */
[--C-:B------:R-:W-:Y:S01]  /*64e0*/  FFMA.FTZ R35, R175, R6, -R22.reuse ;  /* 0x00000006af237223 */ /* 0x100fe20000010816 */
[----:B------:R-:W-:Y:S01]  /*64f0*/  FMNMX.FTZ R24, R169, R24, !PT ;  /* 0x00000018a9187209 */ /* 0x000fe20007810000 */
        /* <DEDUP_REMOVED lines=14> */
[-CC-:B------:R-:W-:Y:S01]  /*65e0*/  FFMA.FTZ R37, R57, R6.reuse, -R22.reuse ;  /* 0x0000000639257223 */ /* 0x180fe20000010816 */
[----:B------:R-:W-:Y:S01]  /*65f0*/  ISETP.LT.OR P2, PT, R18, 0x31, P2 ;  /* 0x000000311200780c */ /* 0x000fe20001741670 */
[--C-:B------:R-:W-:Y:S01]  /*6600*/  FFMA.FTZ R166, R25, R6, -R22.reuse ;  /* 0x0000000619a67223 */ /* 0x100fe20000010816 */
[----:B------:R-:W-:Y:S01]  /*6610*/  FMNMX.FTZ R24, R173, R24, !PT ;  /* 0x00000018ad187209 */ /* 0x000fe20007810000 */
[-CC-:B------:R-:W-:Y:S01]  /*6620*/  FFMA.FTZ R25, R61, R6.reuse, -R22.reuse ;  /* 0x000000063d197223 */ /* 0x180fe20000010816 */
[----:B------:R-:W-:Y:S01]  /*6630*/  FSEL R179, R50, -INF , !P2 ;  /* 0xff80000032b37808 */ /* 0x000fe20005000000 */
        /* <DEDUP_REMOVED lines=10> */
[----:B------:R-:W-:Y:S01]  /*66e0*/  MUFU.EX2 R180, R180 ;  /* 0x000000b400b47308 */ /* 0x000fe20000000800 */
[----:B------:R-:W-:Y:S01]  /*66f0*/  FSEL R177, R54, -INF , !P5 ;  /* 0xff80000036b17808 */ /* 0x000fe20006800000 */
[--C-:B------:R-:W-:Y:S01]  /*6700*/  FFMA.FTZ R162, R19, R6, -R22.reuse ;  /* 0x0000000613a27223 */ /* 0x100fe20000010816 */
[----:B------:R-:W-:Y:S01]  /*6710*/  FMNMX.FTZ R24, R181, R24, !PT ;  /* 0x00000018b5187209 */ /* 0x000fe20007810000 */
[-CC-:B------:R-:W-:Y:S01]  /*6720*/  FFMA.FTZ R156, R21, R6.reuse, -R22.reuse ;  /* 0x00000006159c7223 */ /* 0x180fe20000010816 */
[----:B------:R-:W-:Y:S01]  /*6730*/  ISETP.GT.AND P3, PT, R20, 0x41, P1 ;  /* 0x000000411400780c */ /* 0x000fe20000f64270 */
[-CC-:B------:R-:W-:Y:S01]  /*6740*/  FFMA.FTZ R152, R33, R6.reuse, -R22.reuse ;  /* 0x0000000621987223 */ /* 0x180fe20000010816 */
[----:B------:R-:W-:Y:S01]  /*6750*/  ISETP.LT.OR P2, PT, R18, 0x41, P2 ;  /* 0x000000411200780c */ /* 0x000fe20001741670 */
[-CC-:B------:R-:W-:Y:S01]  /*6760*/  FFMA.FTZ R154, R29, R6.reuse, -R22.reuse ;  /* 0x000000061d9a7223 */ /* 0x180fe20000010816 */
[----:B------:R-:W-:Y:S01]  /*6770*/  FSEL R175, R55, -INF , !P4 ;  /* 0xff80000037af7808 */ /* 0x000fe20006000000 */
[--C-:B------:R-:W-:Y:S01]  /*6780*/  FFMA.FTZ R55, R153, R6, -R22.reuse ;  /* 0x0000000699377223 */ /* 0x100fe20000010816 */
[----:B------:R-:W-:Y:S01]  /*6790*/  FMNMX.FTZ R24, R177, R24, !PT ;  /* 0x00000018b1187209 */ /* 0x000fe20007810000 */
[-CC-:B------:R-:W-:Y:S01]  /*67a0*/  FFMA.FTZ R23, R23, R6.reuse, -R22.reuse ;  /* 0x0000000617177223 */ /* 0x180fe20000010816 */
[----:B------:R-:W-:Y:S01]  /*67b0*/  ISETP.GT.AND P5, PT, R20, 0x48, P1 ;  /* 0x000000481400780c */ /* 0x000fe20000fa4270 */
[-CC-:B------:R-:W-:Y:S01]  /*67c0*/  FFMA.FTZ R19, R69, R6.reuse, -R22.reuse ;  /* 0x0000000645137223 */ /* 0x180fe20000010816 */
[----:B------:R-:W-:Y:S01]  /*67d0*/  FSEL R183, R58, -INF , !P2 ;  /* 0xff8000003ab77808 */ /* 0x000fe20005000000 */
[-CC-:B------:R-:W-:Y:S01]  /*67e0*/  FFMA.FTZ R21, R73, R6.reuse, -R22.reuse ;  /* 0x0000000649157223 */ /* 0x180fe20000010816 */
[----:B------:R-:W-:Y:S01]  /*67f0*/  ISETP.LT.OR P3, PT, R18, 0x42, P3 ;  /* 0x000000421200780c */ /* 0x000fe20001f61670 */
[--C-:B------:R-:W-:Y:S01]  /*6800*/  FFMA.FTZ R33, R81, R6, -R22.reuse ;  /* 0x0000000651217223 */ /* 0x100fe20000010816 */
[----:B------:R-:W-:Y:S01]  /*6810*/  FMNMX.FTZ R24, R175, R24, !PT ;  /* 0x00000018af187209 */ /* 0x000fe20007810000 */
[----:B------:R-:W-:Y:S01]  /*6820*/  FFMA.FTZ R29, R85, R6, -R22 ;  /* 0x00000006551d7223 */ /* 0x000fe20000010816 */
[----:B------:R-:W-:Y:S01]  /*6830*/  ISETP.GT.AND P4, PT, R20, 0x49, P1 ;  /* 0x000000491400780c */ /* 0x000fe20000f84270 */
[----:B------:R-:W-:Y:S01]  /*6840*/  MUFU.EX2 R15, R15 ;  /* 0x0000000f000f7308 */ /* 0x000fe20000000800 */
[----:B------:R-:W-:-:S02]  /*6850*/  ISETP.LT.OR P5, PT, R18, 0x49, P5 ;  /* 0x000000491200780c */ /* 0x000fc40002fa1670 */
[----:B------:R-:W-:Y:S02]  /*6860*/  FSEL R59, R59, -INF , !P3 ;  /* 0xff8000003b3b7808 */ /* 0x000fe40005800000 */
[----:B------:R-:W-:Y:S02]  /*6870*/  FMNMX.FTZ R24, R183, R24, !PT ;  /* 0x00000018b7187209 */ /* 0x000fe40007810000 */
[----:B------:R-:W-:Y:S01]  /*6880*/  ISETP.GT.AND P2, PT, R20, 0x50, P1 ;  /* 0x000000501400780c */ /* 0x000fe20000f44270 */
[----:B------:R-:W-:Y:S01]  /*6890*/  MUFU.EX2 R182, R182 ;  /* 0x000000b600b67308 */ /* 0x000fe20000000800 */
[----:B------:R-:W-:Y:S02]  /*68a0*/  FSEL R157, R62, -INF , !P5 ;  /* 0xff8000003e9d7808 */ /* 0x000fe40006800000 */
[----:B------:R-:W-:Y:S02]  /*68b0*/  ISETP.LT.OR P4, PT, R18, 0x4a, P4 ;  /* 0x0000004a1200780c */ /* 0x000fe40002781670 */
[----:B------:R-:W-:-:S02]  /*68c0*/  FMNMX.FTZ R24, R59, R24, !PT ;  /* 0x000000183b187209 */ /* 0x000fc40007810000 */
[----:B------:R-:W-:Y:S01]  /*68d0*/  ISETP.GT.AND P3, PT, R20, 0x51, P1 ;  /* 0x000000511400780c */ /* 0x000fe20000f64270 */
[----:B------:R-:W-:Y:S01]  /*68e0*/  MUFU.EX2 R23, R23 ;  /* 0x0000001700177308 */ /* 0x000fe20000000800 */
[----:B------:R-:W-:Y:S02]  /*68f0*/  ISETP.LT.OR P2, PT, R18, 0x51, P2 ;  /* 0x000000511200780c */ /* 0x000fe40001741670 */
[----:B------:R-:W-:Y:S02]  /*6900*/  FSEL R63, R63, -INF , !P4 ;  /* 0xff8000003f3f7808 */ /* 0x000fe40006000000 */
[----:B------:R-:W-:Y:S02]  /*6910*/  FMNMX.FTZ R24, R157, R24, !PT ;  /* 0x000000189d187209 */ /* 0x000fe40007810000 */
[----:B------:R-:W-:Y:S01]  /*6920*/  ISETP.GT.AND P5, PT, R20, 0x58, P1 ;  /* 0x000000581400780c */ /* 0x000fe20000fa4270 */
[----:B------:R-:W-:Y:S01]  /*6930*/  MUFU.EX2 R176, R176 ;  /* 0x000000b000b07308 */ /* 0x000fe20000000800 */
[----:B------:R-:W-:-:S02]  /*6940*/  FSEL R155, R66, -INF , !P2 ;  /* 0xff800000429b7808 */ /* 0x000fc40005000000 */
[----:B------:R-:W-:Y:S02]  /*6950*/  ISETP.LT.OR P3, PT, R18, 0x52, P3 ;  /* 0x000000521200780c */ /* 0x000fe40001f61670 */
[----:B------:R-:W-:Y:S02]  /*6960*/  FMNMX.FTZ R24, R63, R24, !PT ;  /* 0x000000183f187209 */ /* 0x000fe40007810000 */
[----:B------:R-:W-:Y:S01]  /*6970*/  ISETP.GT.AND P4, PT, R20, 0x59, P1 ;  /* 0x000000591400780c */ /* 0x000fe20000f84270 */
[----:B------:R-:W-:Y:S01]  /*6980*/  MUFU.EX2 R27, R27 ;  /* 0x0000001b001b7308 */ /* 0x000fe20000000800 */
[----:B------:R-:W-:Y:S02]  /*6990*/  ISETP.LT.OR P5, PT, R18, 0x59, P5 ;  /* 0x000000591200780c */ /* 0x000fe40002fa1670 */
[----:B------:R-:W-:Y:S02]  /*69a0*/  FSEL R67, R67, -INF , !P3 ;  /* 0xff80000043437808 */ /* 0x000fe40005800000 */
[----:B------:R-:W-:-:S02]  /*69b0*/  FMNMX.FTZ R24, R155, R24, !PT ;  /* 0x000000189b187209 */ /* 0x000fc40007810000 */
[----:B------:R-:W-:Y:S01]  /*69c0*/  ISETP.GT.AND P2, PT, R20, 0x60, P1 ;  /* 0x000000601400780c */ /* 0x000fe20000f44270 */
[----:B------:R-:W-:Y:S01]  /*69d0*/  MUFU.EX2 R178, R178 ;  /* 0x000000b200b27308 */ /* 0x000fe20000000800 */
[----:B------:R-:W-:Y:S02]  /*69e0*/  FSEL R153, R70, -INF , !P5 ;  /* 0xff80000046997808 */ /* 0x000fe40006800000 */
[----:B------:R-:W-:Y:S02]  /*69f0*/  ISETP.LT.OR P4, PT, R18, 0x5a, P4 ;  /* 0x0000005a1200780c */ /* 0x000fe40002781670 */
[----:B------:R-:W-:Y:S02]  /*6a00*/  FMNMX.FTZ R24, R67, R24, !PT ;  /* 0x0000001843187209 */ /* 0x000fe40007810000 */
        /* <DEDUP_REMOVED lines=32> */
[----:B------:R-:W-:-:S02]  /*6c10*/  ISETP.LT.OR P5, PT, R18, 0x79, P5 ;  /* 0x000000791200780c */ /* 0x000fc40002fa1670 */
[----:B------:R-:W-:Y:S02]  /*6c20*/  FSEL R83, R83, -INF , !P3 ;  /* 0xff80000053537808 */ /* 0x000fe40005800000 */
[----:B------:R-:W-:Y:S02]  /*6c30*/  FMNMX.FTZ R24, R165, R24, !PT ;  /* 0x00000018a5187209 */ /* 0x000fe40007810000 */
[----:B------:R-:W-:Y:S01]  /*6c40*/  ISETP.LT.OR P1, PT, R18, 0x7a, P1 ;  /* 0x0000007a1200780c */ /* 0x000fe20000f21670 */
[----:B------:R-:W-:Y:S01]  /*6c50*/  MUFU.EX2 R170, R170 ;  /* 0x000000aa00aa7308 */ /* 0x000fe20000000800 */
[----:B------:R-:W-:Y:S02]  /*6c60*/  FSEL R185, R86, -INF , !P5 ;  /* 0xff80000056b97808 */ /* 0x000fe40006800000 */
[----:B------:R-:W-:Y:S02]  /*6c70*/  FMNMX.FTZ R24, R83, R24, !PT ;  /* 0x0000001853187209 */ /* 0x000fe40007810000 */
[----:B------:R-:W-:-:S02]  /*6c80*/  FSEL R87, R87, -INF , !P1 ;  /* 0xff80000057577808 */ /* 0x000fc40004800000 */
[----:B------:R-:W-:Y:S01]  /*6c90*/  FMNMX.FTZ R24, R185, R24, !PT ;  /* 0x00000018b9187209 */ /* 0x000fe20007810000 */
[----:B------:R-:W-:Y:S01]  /*6ca0*/  MUFU.EX2 R41, R41 ;  /* 0x0000002900297308 */ /* 0x000fe20000000800 */
[----:B------:R-:W-:Y:S02]  /*6cb0*/  FSEL R65, R7, RZ, P6 ;  /* 0x000000ff07417208 */ /* 0x000fe40003000000 */
[----:B------:R-:W-:-:S03]  /*6cc0*/  FMNMX.FTZ R24, R87, R24, !PT ;  /* 0x0000001857187209 */ /* 0x000fc60007810000 */
[----:B------:R-:W-:Y:S02]  /*6cd0*/  FADD.FTZ R65, -R65, R12 ;  /* 0x0000000c41417221 */ /* 0x000fe40000010100 */
[----:B------:R-:W0:Y:S01]  /*6ce0*/  SHFL.BFLY PT, R57, R24, 0x2, 0x1f ;  /* 0x0c401f0018397f89 */ /* 0x000e2200000e0000 */
[----:B------:R-:W-:Y:S08]  /*6cf0*/  MUFU.EX2 R164, R164 ;  /* 0x000000a400a47308 */ /* 0x000ff00000000800 */
[----:B------:R-:W-:Y:S08]  /*6d00*/  MUFU.EX2 R37, R37 ;  /* 0x0000002500257308 */ /* 0x000ff00000000800 */
[----:B------:R-:W-:Y:S01]  /*6d10*/  MUFU.EX2 R166, R166 ;  /* 0x000000a600a67308 */ /* 0x000fe20000000800 */
[----:B0-----:R-:W-:Y:S01]  /*6d20*/  FMNMX.FTZ R18, R24, R57, !PT ;  /* 0x0000003918127209 */ /* 0x001fe20007810000 */
[----:B------:R-:W-:-:S06]  /*6d30*/  FFMA.FTZ R57, R77, R6, -R22 ;  /* 0x000000064d397223 */ /* 0x000fcc0000010816 */
[----:B------:R-:W-:Y:S01]  /*6d40*/  MUFU.EX2 R25, R25 ;  /* 0x0000001900197308 */ /* 0x000fe20000000800 */
[----:B------:R-:W0:Y:S07]  /*6d50*/  SHFL.BFLY PT, R61, R18, 0x1, 0x1f ;  /* 0x0c201f00123d7f89 */ /* 0x000e2e00000e0000 */
[----:B------:R-:W-:Y:S08]  /*6d60*/  MUFU.EX2 R160, R160 ;  /* 0x000000a000a07308 */ /* 0x000ff00000000800 */
[----:B------:R-:W-:Y:S08]  /*6d70*/  MUFU.EX2 R17, R17 ;  /* 0x0000001100117308 */ /* 0x000ff00000000800 */
[----:B------:R-:W-:Y:S01]  /*6d80*/  MUFU.EX2 R162, R162 ;  /* 0x000000a200a27308 */ /* 0x000fe20000000800 */
[----:B0-----:R-:W-:Y:S01]  /*6d90*/  FMNMX.FTZ R9, R18, R61, !PT ;  /* 0x0000003d12097209 */ /* 0x001fe20007810000 */
[----:B------:R-:W-:-:S03]  /*6da0*/  FMUL.FTZ R61, R65, R6 ;  /* 0x00000006413d7220 */ /* 0x000fc60000410000 */
[C---:B------:R-:W-:Y:S01]  /*6db0*/  FSETP.NEU.FTZ.AND P1, PT, R9.reuse, -INF , PT ;  /* 0xff8000000900780b */ /* 0x040fe20003f3d000 */
[C---:B------:R-:W-:Y:S02]  /*6dc0*/  FMUL.FTZ R12, R9.reuse, R6 ;  /* 0x00000006090c7220 */ /* 0x040fe40000410000 */
[----:B------:R-:W-:Y:S01]  /*6dd0*/  MUFU.EX2 R19, R19 ;  /* 0x0000001300137308 */ /* 0x000fe20000000800 */
[----:B------:R-:W-:Y:S02]  /*6de0*/  FSEL R18, R9, RZ, P1 ;  /* 0x000000ff09127208 */ /* 0x000fe40000800000 */
[----:B------:R-:W-:-:S03]  /*6df0*/  FSEL R12, R12, RZ, P1 ;  /* 0x000000ff0c0c7208 */ /* 0x000fc60000800000 */
[----:B------:R-:W-:Y:S02]  /*6e00*/  FADD.FTZ R13, -R18, R13 ;  /* 0x0000000d120d7221 */ /* 0x000fe40000010100 */
[----:B------:R-:W0:Y:S01]  /*6e10*/  MUFU.EX2 R61, R61 ;  /* 0x0000003d003d7308 */ /* 0x000e220000000800 */
[-CC-:B------:R-:W-:Y:S01]  /*6e20*/  FFMA.FTZ R65, R26, R6.reuse, -R12.reuse ;  /* 0x000000061a417223 */ /* 0x180fe2000001080c */
[-CC-:B------:R-:W-:Y:S01]  /*6e30*/  FFMA.FTZ R20, R159, R6.reuse, -R12.reuse ;  /* 0x000000069f147223 */ /* 0x180fe2000001080c */
[-C--:B------:R-:W-:Y:S01]  /*6e40*/  FMUL.FTZ R18, R13, R6.reuse ;  /* 0x000000060d127220 */ /* 0x080fe20000410000 */
        /* <DEDUP_REMOVED lines=16> */
[-C--:B------:R-:W-:Y:S01]  /*6f50*/  FFMA.FTZ R171, R177, R6.reuse, -R12 ;  /* 0x00000006b1ab7223 */ /* 0x080fe2000001080c */
[----:B------:R-:W-:Y:S01]  /*6f60*/  FADD.FTZ R59, R15, R38 ;  /* 0x000000260f3b7221 */ /* 0x000fe20000010000 */
        /* <DEDUP_REMOVED lines=9> */
[--C-:B------:R-:W-:Y:S01]  /*7000*/  FFMA.FTZ R75, R75, R6, -R12.reuse ;  /* 0x000000064b4b7223 */ /* 0x100fe2000001080c */
[----:B------:R-:W2:Y:S01]  /*7010*/  MUFU.EX2 R22, R22 ;  /* 0x0000001600167308 */ /* 0x000ea20000000800 */
[----:B-1----:R-:W-:Y:S01]  /*7020*/  FFMA.FTZ R5, R18, R4, R65 ;  /* 0x0000000412057223 */ /* 0x002fe20000010041 */
[----:B------:R-:W-:Y:S01]  /*7030*/  FADD.FTZ R4, R182, R59 ;  /* 0x0000003bb6047221 */ /* 0x000fe20000010000 */
[-CC-:B------:R-:W-:Y:S01]  /*7040*/  FFMA.FTZ R53, R53, R6.reuse, -R12.reuse ;  /* 0x0000000635357223 */ /* 0x180fe2000001080c */
[-CC-:B------:R-:W-:Y:S01]  /*7050*/  FFMA.FTZ R79, R79, R6.reuse, -R12.reuse ;  /* 0x000000064f4f7223 */ /* 0x180fe2000001080c */
[-CC-:B------:R-:W-:Y:S01]  /*7060*/  FFMA.FTZ R165, R165, R6.reuse, -R12.reuse ;  /* 0x00000006a5a57223 */ /* 0x180fe2000001080c */
[-CC-:B------:R-:W-:Y:S01]  /*7070*/  FFMA.FTZ R83, R83, R6.reuse, -R12.reuse ;  /* 0x0000000653537223 */ /* 0x180fe2000001080c */
[----:B------:R-:W-:Y:S01]  /*7080*/  FFMA.FTZ R185, R185, R6, -R12 ;  /* 0x00000006b9b97223 */ /* 0x000fe2000001080c */
[----:B------:R-:W1:Y:S01]  /*7090*/  MUFU.EX2 R31, R31 ;  /* 0x0000001f001f7308 */ /* 0x000e620000000800 */
[----:B0-----:R-:W-:-:S07]  /*70a0*/  FADD.FTZ R5, R20, R5 ;  /* 0x0000000514057221 */ /* 0x001fce0000010000 */
[----:B------:R-:W0:Y:S01]  /*70b0*/  MUFU.EX2 R24, R24 ;  /* 0x0000001800187308 */ /* 0x000e220000000800 */
[----:B--2---:R-:W-:Y:S01]  /*70c0*/  FADD.FTZ R40, R22, R5 ;  /* 0x0000000516287221 */ /* 0x004fe20000010000 */
[----:B------:R-:W-:-:S04]  /*70d0*/  FADD.FTZ R5, R23, R4 ;  /* 0x0000000417057221 */ /* 0x000fc80000010000 */
[----:B------:R-:W-:Y:S02]  /*70e0*/  FADD.FTZ R4, R176, R5 ;  /* 0x00000005b0047221 */ /* 0x000fe40000010000 */
[----:B------:R-:W2:Y:S01]  /*70f0*/  MUFU.EX2 R69, R69 ;  /* 0x0000004500457308 */ /* 0x000ea20000000800 */
[----:B-1----:R-:W-:Y:S01]  /*7100*/  FADD.FTZ R59, R31, R40 ;  /* 0x000000281f3b7221 */ /* 0x002fe20000010000 */
[----:B------:R-:W-:-:S04]  /*7110*/  FADD.FTZ R5, R27, R4 ;  /* 0x000000041b057221 */ /* 0x000fc80000010000 */
[----:B------:R-:W-:Y:S02]  /*7120*/  FADD.FTZ R4, R178, R5 ;  /* 0x00000005b2047221 */ /* 0x000fe40000010000 */
[----:B------:R-:W1:Y:S01]  /*7130*/  MUFU.EX2 R26, R26 ;  /* 0x0000001a001a7308 */ /* 0x000e620000000800 */
[----:B0-----:R-:W-:Y:S01]  /*7140*/  FADD.FTZ R40, R24, R59 ;  /* 0x0000003b18287221 */ /* 0x001fe20000010000 */
[----:B------:R-:W-:-:S04]  /*7150*/  FADD.FTZ R5, R35, R4 ;  /* 0x0000000423057221 */ /* 0x000fc80000010000 */
[----:B------:R-:W-:Y:S02]  /*7160*/  FADD.FTZ R4, R172, R5 ;  /* 0x00000005ac047221 */ /* 0x000fe40000010000 */
[----:B------:R-:W0:Y:S01]  /*7170*/  MUFU.EX2 R39, R39 ;  /* 0x0000002700277308 */ /* 0x000e220000000800 */
[----:B--2---:R-:W-:Y:S01]  /*7180*/  FADD.FTZ R59, R69, R40 ;  /* 0x00000028453b7221 */ /* 0x004fe20000010000 */
[----:B------:R-:W-:Y:S01]  /*7190*/  FADD.FTZ R5, R51, R4 ;  /* 0x0000000433057221 */ /* 0x000fe20000010000 */
[-CC-:B------:R-:W-:Y:S01]  /*71a0*/  FFMA.FTZ R40, R67, R6.reuse, -R12.reuse ;  /* 0x0000000643287223 */ /* 0x180fe2000001080c */
[----:B------:R-:W-:Y:S02]  /*71b0*/  FFMA.FTZ R12, R87, R6, -R12 ;  /* 0x00000006570c7223 */ /* 0x000fe4000001080c */
[----:B------:R-:W-:Y:S02]  /*71c0*/  FADD.FTZ R4, R174, R5 ;  /* 0x00000005ae047221 */ /* 0x000fe40000010000 */
[----:B------:R-:W2:Y:S01]  /*71d0*/  MUFU.EX2 R28, R28 ;  /* 0x0000001c001c7308 */ /* 0x000ea20000000800 */
[----:B-1----:R-:W-:Y:S01]  /*71e0*/  FADD.FTZ R42, R26, R59 ;  /* 0x0000003b1a2a7221 */ /* 0x002fe20000010000 */
[----:B------:R-:W-:-:S04]  /*71f0*/  FADD.FTZ R5, R55, R4 ;  /* 0x0000000437057221 */ /* 0x000fc80000010000 */
[----:B------:R-:W-:Y:S02]  /*7200*/  FADD.FTZ R4, R168, R5 ;  /* 0x00000005a8047221 */ /* 0x000fe40000010000 */
        /* <DEDUP_REMOVED lines=8> */
[----:B------:R-:W-:-:S06]  /*7290*/  FADD.FTZ R59, R45, R4 ;  /* 0x000000042d3b7221 */ /* 0x000fcc0000010000 */
[----:B------:R-:W0:Y:S01]  /*72a0*/  MUFU.EX2 R32, R32 ;  /* 0x0000002000207308 */ /* 0x000e220000000800 */
[----:B--2---:R-:W-:-:S07]  /*72b0*/  FADD.FTZ R42, R47, R42 ;  /* 0x0000002a2f2a7221 */ /* 0x004fce0000010000 */
[----:B------:R-:W2:Y:S01]  /*72c0*/  MUFU.EX2 R171, R171 ;  /* 0x000000ab00ab7308 */ /* 0x000ea20000000800 */
[----:B-1----:R-:W-:Y:S01]  /*72d0*/  FADD.FTZ R5, R169, R42 ;  /* 0x0000002aa9057221 */ /* 0x002fe20000010000 */
[----:B------:R-:W-:-:S04]  /*72e0*/  FADD.FTZ R42, R170, R59 ;  /* 0x0000003baa2a7221 */ /* 0x000fc80000010000 */
[----:B------:R-:W-:Y:S02]  /*72f0*/  FADD.FTZ R59, R41, R42 ;  /* 0x0000002a293b7221 */ /* 0x000fe40000010000 */
[----:B------:R-:W1:Y:S01]  /*7300*/  MUFU.EX2 R34, R34 ;  /* 0x0000002200227308 */ /* 0x000e620000000800 */
[----:B0-----:R-:W-:Y:S01]  /*7310*/  FADD.FTZ R4, R32, R5 ;  /* 0x0000000520047221 */ /* 0x001fe20000010000 */
[----:B------:R-:W-:-:S06]  /*7320*/  FADD.FTZ R42, R164, R59 ;  /* 0x0000003ba42a7221 */ /* 0x000fcc0000010000 */
        /* <DEDUP_REMOVED lines=12> */
[----:B------:R0:W-:Y:S01]  /*73f0*/  MUFU.EX2 R157, R49 ;  /* 0x00000031009d7308 */ /* 0x0001e20000000800 */
[----:B--2---:R-:W-:-:S07]  /*7400*/  FADD.FTZ R5, R161, R4 ;  /* 0x00000004a1057221 */ /* 0x004fce0000010000 */
[----:B------:R-:W2:Y:S01]  /*7410*/  MUFU.EX2 R163, R163 ;  /* 0x000000a300a37308 */ /* 0x000ea20000000800 */
[----:B0-----:R-:W-:Y:S01]  /*7420*/  FADD.FTZ R49, R37, R42 ;  /* 0x0000002a25317221 */ /* 0x001fe20000010000 */
[----:B-1----:R-:W-:-:S03]  /*7430*/  FADD.FTZ R4, R40, R5 ;  /* 0x0000000528047221 */ /* 0x002fc60000010000 */
[----:B------:R-:W-:-:S03]  /*7440*/  FADD.FTZ R42, R166, R49 ;  /* 0x00000031a62a7221 */ /* 0x000fc60000010000 */
[----:B------:R-:W0:Y:S01]  /*7450*/  MUFU.EX2 R71, R71 ;  /* 0x0000004700477308 */ /* 0x000e220000000800 */
[----:B------:R-:W-:-:S04]  /*7460*/  FADD.FTZ R49, R25, R42 ;  /* 0x0000002a19317221 */ /* 0x000fc80000010000 */
[----:B------:R-:W-:-:S03]  /*7470*/  FADD.FTZ R42, R160, R49 ;  /* 0x00000031a02a7221 */ /* 0x000fc60000010000 */
[----:B------:R-:W1:Y:S01]  /*7480*/  MUFU.EX2 R156, R156 ;  /* 0x0000009c009c7308 */ /* 0x000e620000000800 */
[----:B------:R-:W-:Y:S01]  /*7490*/  FADD.FTZ R49, R17, R42 ;  /* 0x0000002a11317221 */ /* 0x000fe20000010000 */
[----:B--2---:R-:W-:-:S03]  /*74a0*/  FADD.FTZ R4, R163, R4 ;  /* 0x00000004a3047221 */ /* 0x004fc60000010000 */
[----:B------:R-:W-:-:S03]  /*74b0*/  FADD.FTZ R42, R162, R49 ;  /* 0x00000031a22a7221 */ /* 0x000fc60000010000 */
[----:B------:R-:W2:Y:S01]  /*74c0*/  MUFU.EX2 R21, R21 ;  /* 0x0000001500157308 */ /* 0x000ea20000000800 */
[----:B------:R-:W-:Y:S01]  /*74d0*/  FADD.FTZ R5, R19, R42 ;  /* 0x0000002a13057221 */ /* 0x000fe20000010000 */
[----:B0-----:R-:W-:-:S04]  /*74e0*/  FADD.FTZ R4, R71, R4 ;  /* 0x0000000447047221 */ /* 0x001fc80000010000 */
[----:B------:R-:W-:Y:S02]  /*74f0*/  FADD.FTZ R4, R157, R4 ;  /* 0x000000049d047221 */ /* 0x000fe40000010000 */
        /* <DEDUP_REMOVED lines=25> */
[----:B-1----:R-:W-:Y:S01]  /*7690*/  FADD.FTZ R4, R155, R4 ;  /* 0x000000049b047221 */ /* 0x002fe20000010000 */
[----:B--2---:R-:W-:-:S03]  /*76a0*/  FADD.FTZ R5, R29, R42 ;  /* 0x0000002a1d057221 */ /* 0x004fc60000010000 */
[----:B0-----:R-:W-:Y:S01]  /*76b0*/  FADD.FTZ R4, R12, R4 ;  /* 0x000000040c047221 */ /* 0x001fe20000010000 */
[----:B------:R-:W-:Y:S06]  /*76c0*/  @!P0 BRA `(.L_x_1110) ;  /* 0x0000000000048947 */ /* 0x000fec0003800000 */
[----:B------:R-:W-:Y:S01]  /*76d0*/  BPT.TRAP 0x1 ;  /* 0x000000040000795c */ /* 0x000fe20000300000 */
.L_x_1110:
[----:B------:R-:W-:Y:S01]  /*76e0*/  ULEA UR6, UR54, UR40, 0x3 ;  /* 0x0000002836067291 */ /* 0x000fe2000f8e183f */
[----:B------:R-:W-:Y:S01]  /*76f0*/  ISETP.GT.AND P1, PT, R14, UR53, PT ;  /* 0x000000350e007c0c */ /* 0x000fe2000bf24270 */
        /* <DEDUP_REMOVED lines=10> */
[-C--:B------:R-:W-:Y:S01]  /*77a0*/  FMUL.FTZ R92, R92, R61.reuse ;  /* 0x0000003d5c5c7220 */ /* 0x080fe20000410000 */
[----:B------:R-:W-:Y:S01]  /*77b0*/  F2FP.F16.F32.PACK_AB R182, R23, R182 ;  /* 0x000000b617b6723e */ /* 0x000fe200000000ff */
[-C--:B------:R-:W-:Y:S01]  /*77c0*/  FMUL.FTZ R93, R93, R61.reuse ;  /* 0x0000003d5d5d7220 */ /* 0x080fe20000410000 */
[----:B------:R-:W-:Y:S01]  /*77d0*/  F2FP.F16.F32.PACK_AB R183, R31, R22 ;  /* 0x000000161fb7723e */ /* 0x000fe200000000ff */
[-C--:B------:R-:W-:Y:S01]  /*77e0*/  FMUL.FTZ R96, R96, R61.reuse ;  /* 0x0000003d60607220 */ /* 0x080fe20000410000 */
[----:B------:R-:W-:Y:S01]  /*77f0*/  SYNCS.ARRIVE.TRANS64.RED.A1T0 RZ, [UR6], RZ ;  /* 0x000000ffffff79a7 */ /* 0x000fe20008100406 */
[----:B------:R-:W-:Y:S01]  /*7800*/  F2FP.F16.F32.PACK_AB R176, R27, R176 ;  /* 0x000000b01bb0723e */ /* 0x000fe200000000ff */
[-C--:B------:R-:W-:Y:S01]  /*7810*/  FMUL.FTZ R97, R97, R61.reuse ;  /* 0x0000003d61617220 */ /* 0x080fe20000410000 */
        /* <DEDUP_REMOVED lines=50> */
[----:B------:R-:W-:Y:S01]  /*7b40*/  FMUL.FTZ R149, R149, R61 ;  /* 0x0000003d95957220 */ /* 0x000fe20000410000 */
[----:B------:R-:W-:-:S02]  /*7b50*/  VIADD R14, R14, 0xffffffff ;  /* 0xffffffff0e0e7836 */ /* 0x000fc40000000000 */
        /* <DEDUP_REMOVED lines=35> */
.L_x_1092:
[----:B------:R-:W0:Y:S01]  /*7d90*/  S2UR UR6, SR_CTAID.X ;  /* 0x00000000000679c3 */ /* 0x000e220000002500 */
[----:B------:R-:W-:Y:S01]  /*7da0*/  IADD3 R13, -R8, 0x1, RZ ;  /* 0x00000001080d7810 */ /* 0x000fe20007ffe1ff */
[----:B------:R-:W-:Y:S02]  /*7db0*/  UISETP.NE.AND UP1, UPT, UR42, URZ, UPT ;  /* 0x0000003f2a00728c */ /* 0x000fe4000bf25270 */
[----:B------:R-:W-:Y:S02]  /*7dc0*/  UISETP.NE.AND UP0, UPT, UR41, URZ, UPT ;  /* 0x0000003f2900728c */ /* 0x000fe4000bf05270 */
[----:B------:R-:W-:-:S04]  /*7dd0*/  IMAD R13, R2, UR51, R13 ;  /* 0x00000033020d7c24 */ /* 0x000fc8000f8e020d */
[----:B------:R-:W-:Y:S02]  /*7de0*/  PLOP3.LUT P1, PT, PT, PT, UP0, 0x40, 0x0 ;  /* 0x000000000000781c */ /* 0x000fe40003f2e808 */
[----:B------:R-:W-:Y:S01]  /*7df0*/  R2UR UR11, R13 ;  /* 0x000000000d0b72ca */ /* 0x000fe200000e0000 */
[----:B------:R-:W-:Y:S01]  /*7e00*/  @UP1 ULDC UR14, c[0x0][0x450] ;  /* 0x00011400000e1ab9 */ /* 0x000fe20000000800 */
[----:B0-----:R-:W-:-:S03]  /*7e10*/  ULEA UR10, UR6, 0x7f, 0x7 ;  /* 0x0000007f060a7891 */ /* 0x001fc6000f8e383f */
[----:B------:R-:W-:Y:S02]  /*7e20*/  @UP1 ULDC UR6, c[0x0][0x44c] ;  /* 0x0001130000061ab9 */ /* 0x000fe40000000800 */
[----:B------:R-:W-:-:S04]  /*7e30*/  UIMAD.WIDE.U32 UR6, UR10, UR6, URZ ;  /* 0x000000060a0672a5 */ /* 0x000fc8000f8e003f */
[----:B------:R-:W-:-:S04]  /*7e40*/  @UP1 USHF.R.U32.HI UR10, URZ, UR14, UR7 ;  /* 0x0000000e3f0a1299 */ /* 0x000fc80008011607 */
[----:B------:R-:W-:-:S03]  /*7e50*/  UIADD3 UR10, UR11, UR10, URZ ;  /* 0x0000000a0b0a7290 */ /* 0x000fc6000fffe03f */
[----:B------:R-:W-:Y:S02]  /*7e60*/  ULDC UR11, c[0x0][0x9dc] ;  /* 0x00027700000b7ab9 */ /* 0x000fe40000000800 */
[----:B------:R-:W-:Y:S01]  /*7e70*/  UIADD3 UR11, UR10, -UR11, URZ ;  /* 0x8000000b0a0b7290 */ /* 0x000fe2000fffe03f */
[----:B------:R-:W-:Y:S11]  /*7e80*/  @P1 BRA `(.L_x_1112) ;  /* 0x00000000004c1947 */ /* 0x000ff60003800000 */
[----:B------:R-:W-:-:S06]  /*7e90*/  UISETP.GT.AND UP0, UPT, UR10, -0x1, UPT ;  /* 0xffffffff0a00788c */ /* 0x000fcc000bf04270 */
[----:B------:R-:W-:-:S13]  /*7ea0*/  PLOP3.LUT P1, PT, PT, PT, UP0, 0x80, 0x0 ;  /* 0x000000000000781c */ /* 0x000fda0003f2f008 */
[----:B------:R-:W-:Y:S05]  /*7eb0*/  @P1 BRA `(.L_x_1113) ;  /* 0x0000000000201947 */ /* 0x000fea0003800000 */
[----:B------:R-:W-:Y:S01]  /*7ec0*/  ULDC UR14, c[0x0][0x9e4] ;  /* 0x00027900000e7ab9 */ /* 0x000fe20000000800 */
[----:B------:R-:W-:Y:S02]  /*7ed0*/  ULOP3.LUT UR10, URZ, UR10, URZ, 0x33, !UPT ;  /* 0x0000000a3f0a7292 */ /* 0x000fe4000f8e333f */
[----:B------:R-:W-:-:S11]  /*7ee0*/  UISETP.NE.AND UP0, UPT, UR14, 0x1, UPT ;  /* 0x000000010e00788c */ /* 0x000fd6000bf05270 */
[----:B------:R-:W-:Y:S02]  /*7ef0*/  @UP0 ULDC.64 UR18, c[0x0][0x9e8] ;  /* 0x00027a0000120ab9 */ /* 0x000fe40000000a00 */
[----:B------:R-:W-:-:S04]  /*7f00*/  UIMAD.WIDE.U32 UR6, UR10, UR18, URZ ;  /* 0x000000120a0672a5 */ /* 0x000fc8000f8e003f */
[----:B------:R-:W-:-:S04]  /*7f10*/  @UP0 USHF.R.U32.HI UR10, URZ, UR19, UR7 ;  /* 0x000000133f0a0299 */ /* 0x000fc80008011607 */
[----:B------:R-:W-:Y:S01]  /*7f20*/  ULOP3.LUT UR10, URZ, UR10, URZ, 0x33, !UPT ;  /* 0x0000000a3f0a7292 */ /* 0x000fe2000f8e333f */
[----:B------:R-:W-:Y:S11]  /*7f30*/  BRA `(.L_x_1114) ;  /* 0x0000000000147947 */ /* 0x000ff60003800000 */
.L_x_1113:
[----:B------:R-:W-:Y:S02]  /*7f40*/  ULDC UR14, c[0x0][0x9e4] ;  /* 0x00027900000e7ab9 */ /* 0x000fe40000000800 */
[----:B------:R-:W-:-:S11]  /*7f50*/  UISETP.NE.AND UP0, UPT, UR14, 0x1, UPT ;  /* 0x000000010e00788c */ /* 0x000fd6000bf05270 */
[----:B------:R-:W-:Y:S02]  /*7f60*/  @UP0 ULDC.64 UR18, c[0x0][0x9e8] ;  /* 0x00027a0000120ab9 */ /* 0x000fe40000000a00 */
[----:B------:R-:W-:-:S04]  /*7f70*/  UIMAD.WIDE.U32 UR6, UR10, UR18, URZ ;  /* 0x000000120a0672a5 */ /* 0x000fc8000f8e003f */
[----:B------:R-:W-:-:S12]  /*7f80*/  @UP0 USHF.R.U32.HI UR10, URZ, UR19, UR7 ;  /* 0x000000133f0a0299 */ /* 0x000fd80008011607 */
.L_x_1114:
[----:B------:R-:W-:-:S04]  /*7f90*/  UIMAD UR10, UR10, UR14, URZ ;  /* 0x0000000e0a0a72a4 */ /* 0x000fc8000f8e023f */
[----:B------:R-:W-:-:S04]  /*7fa0*/  UISETP.LT.AND UP0, UPT, UR11, UR10, UPT ;  /* 0x0000000a0b00728c */ /* 0x000fc8000bf01270 */
[----:B------:R-:W-:-:S12]  /*7fb0*/  USEL UR11, UR11, UR10, !UP0 ;  /* 0x0000000a0b0b7287 */ /* 0x000fd8000c000000 */
.L_x_1112:
[----:B------:R-:W-:-:S04]  /*7fc0*/  UIADD3 UR11, UR11, 0x7f, URZ ;  /* 0x0000007f0b0b7890 */ /* 0x000fc8000fffe03f */
[----:B------:R-:W-:-:S04]  /*7fd0*/  USHF.R.S32.HI UR6, URZ, 0x1f, UR11 ;  /* 0x0000001f3f067899 */ /* 0x000fc8000801140b */
[----:B------:R-:W-:-:S04]  /*7fe0*/  ULEA.HI UR6, UR6, UR11, URZ, 0x7 ;  /* 0x0000000b06067291 */ /* 0x000fc8000f8f383f */
[----:B------:R-:W-:-:S04]  /*7ff0*/  USHF.R.S32.HI UR6, URZ, 0x7, UR6 ;  /* 0x000000073f067899 */ /* 0x000fc80008011406 */
[----:B------:R-:W-:-:S04]  /*8000*/  UISETP.LT.AND UP0, UPT, UR38, UR6, UPT ;  /* 0x000000062600728c */ /* 0x000fc8000bf01270 */
[----:B------:R-:W-:-:S06]  /*8010*/  USEL UR50, UR38, UR6, !UP0 ;  /* 0x0000000626327287 */ /* 0x000fcc000c000000 */
[----:B------:R-:W-:-:S13]  /*8020*/  ISETP.GE.AND P1, PT, R14, UR50, PT ;  /* 0x000000320e007c0c */ /* 0x000fda000bf26270 */
[----:B------:R-:W-:Y:S05]  /*8030*/  @!P1 BRA `(.L_x_1115) ;  /* 0x00000020001c9947 */ /* 0x000fea0003800000 */
[----:B------:R-:W-:Y:S01]  /*8040*/  IMAD.MOV.U32 R13, RZ, RZ, R9 ;  /* 0x000000ffff0d7224 */ /* 0x000fe200078e0009 */
[----:B------:R-:W-:Y:S01]  /*8050*/  UMOV UR52, UR45 ;  /* 0x0000002d00347c82 */ /* 0x000fe20008000000 */
[----:B------:R-:W-:Y:S01]  /*8060*/  IMAD.MOV.U32 R12, RZ, RZ, R7 ;  /* 0x000000ffff0c7224 */ /* 0x000fe200078e0007 */
[----:B------:R-:W-:Y:S01]  /*8070*/  UMOV UR51, UR46 ;  /* 0x0000002e00337c82 */ /* 0x000fe20008000000 */
[----:B------:R-:W-:-:S07]  /*8080*/  IMAD.MOV.U32 R8, RZ, RZ, R14 ;  /* 0x000000ffff087224 */ /* 0x000fce00078e000e */
.L_x_1126:
[----:B------:R-:W-:Y:S01]  /*8090*/  ISETP.NE.AND P2, PT, RZ, UR39, PT ;  /* 0x00000027ff007c0c */ /* 0x000fe2000bf45270 */
[----:B------:R-:W-:-:S04]  /*80a0*/  UISETP.NE.AND UP0, UPT, UR51, 0x1, UPT ;  /* 0x000000013300788c */ /* 0x000fc8000bf05270 */
[----:B------:R-:W-:-:S04]  /*80b0*/  USEL UR45, URZ, 0x1, UP0 ;  /* 0x000000013f2d7887 */ /* 0x000fc80008000000 */
[----:B------:R-:W-:-:S04]  /*80c0*/  ULOP3.LUT UR45, UR52, UR45, URZ, 0x3c, !UPT ;  /* 0x0000002d342d7292 */ /* 0x000fc8000f8e3c3f */
[----:B------:R-:W-:Y:S08]  /*80d0*/  @P2 BRA `(.L_x_1116) ;  /* 0x0000000000382947 */ /* 0x000ff00003800000 */
[----:B------:R-:W-:Y:S05]  /*80e0*/  @!P0 BRA `(.L_x_1117) ;  /* 0x0000000000048947 */ /* 0x000fea0003800000 */
[----:B------:R-:W-:Y:S01]  /*80f0*/  BPT.TRAP 0x1 ;  /* 0x000000040000795c */ /* 0x000fe20000300000 */
.L_x_1117:
        /* <DEDUP_REMOVED lines=9> */
.L_x_1118:
[----:B-1----:R-:W-:Y:S05]  /*8190*/  @P1 BRA `(.L_x_1116) ;  /* 0x0000000000081947 */ /* 0x002fea0003800000 */
[----:B------:R-:W1:Y:S02]  /*81a0*/  SYNCS.PHASECHK.TRANS64.TRYWAIT P1, [UR6+0x28830], R6 ;  /* 0x02883006ff0075a7 */ /* 0x000e640008020146 */
[----:B-1----:R-:W-:Y:S05]  /*81b0*/  @!P1 BRA `(.L_x_1119) ;  /* 0x000000b4000c9947 */ /* 0x002fea0003800000 */
.L_x_1116:
        /* <DEDUP_REMOVED lines=50> */
.L_x_1121:
[----:B------:R-:W-:Y:S01]  /*84e0*/  ULEA UR6, UR51, UR40, 0x3 ;  /* 0x0000002833067291 */ /* 0x000fe2000f8e183f */
[----:B------:R-:W-:-:S05]  /*84f0*/  IMAD.U32 R6, RZ, RZ, UR52 ;  /* 0x00000034ff067e24 */ /* 0x000fca000f8e00ff */
[----:B------:R-:W-:-:S04]  /*8500*/  SHF.L.U32 R6, R6, 0x1f, RZ ;  /* 0x0000001f06067819 */ /* 0x000fc800000006ff */
[----:B------:R0:W1:Y:S01]  /*8510*/  SYNCS.PHASECHK.TRANS64.TRYWAIT P1, [UR6+0x28850], R6 ;  /* 0x02885006ff0075a7 */ /* 0x0000620008020146 */
[----:B------:R-:W-:Y:S05]  /*8520*/  @!P0 BRA `(.L_x_1122) ;  /* 0x0000000000048947 */ /* 0x000fea0003800000 */
[----:B------:R-:W-:Y:S01]  /*8530*/  BPT.TRAP 0x1 ;  /* 0x000000040000795c */ /* 0x000fe20000300000 */
.L_x_1122:
[----:B-1----:R-:W-:Y:S05]  /*8540*/  @P1 BRA `(.L_x_1120) ;  /* 0x0000000000081947 */ /* 0x002fea0003800000 */
[----:B------:R-:W1:Y:S02]  /*8550*/  SYNCS.PHASECHK.TRANS64.TRYWAIT P1, [UR6+0x28850], R6 ;  /* 0x02885006ff0075a7 */ /* 0x000e640008020146 */
[----:B-1----:R-:W-:Y:S05]  /*8560*/  @!P1 BRA `(.L_x_1123) ;  /* 0x000000b000389947 */ /* 0x002fea0003800000 */
.L_x_1120:
        /* <DEDUP_REMOVED lines=49> */
.L_x_1124:
        /* <DEDUP_REMOVED lines=88> */
[-C--:B------:R-:W-:Y:S01]  /*8e00*/  FFMA.FTZ R180, R25, R6.reuse, -R153 ;  /* 0x0000000619b47223 */ /* 0x080fe20000010899 */
[-C--:B------:R-:W-:Y:S01]  /*8e10*/  FFMA.FTZ R181, R27, R6.reuse, -R69 ;  /* 0x000000061bb57223 */ /* 0x080fe20000010845 */
[----:B------:R-:W-:Y:S01]  /*8e20*/  MUFU.EX2 R12, R12 ;  /* 0x0000000c000c7308 */ /* 0x000fe20000000800 */
[-C--:B------:R-:W-:Y:S01]  /*8e30*/  FFMA.FTZ R182, R28, R6.reuse, -R153 ;  /* 0x000000061cb67223 */ /* 0x080fe20000010899 */
[-CC-:B------:R-:W-:Y:S01]  /*8e40*/  FFMA.FTZ R183, R30, R6.reuse, -R69.reuse ;  /* 0x000000061eb77223 */ /* 0x180fe20000010845 */
[-C--:B------:R-:W-:Y:S01]  /*8e50*/  FFMA.FTZ R18, R31, R6.reuse, -R69 ;  /* 0x000000061f127223 */ /* 0x080fe20000010845 */
[-C--:B------:R-:W-:Y:S01]  /*8e60*/  FFMA.FTZ R176, R32, R6.reuse, -R153 ;  /* 0x0000000620b07223 */ /* 0x080fe20000010899 */
[-C--:B------:R-:W-:Y:S01]  /*8e70*/  FFMA.FTZ R177, R34, R6.reuse, -R69 ;  /* 0x0000000622b17223 */ /* 0x080fe20000010845 */
[-C--:B------:R-:W-:Y:S01]  /*8e80*/  FFMA.FTZ R19, R33, R6.reuse, -R153 ;  /* 0x0000000621137223 */ /* 0x080fe20000010899 */
[-C--:B------:R-:W-:Y:S01]  /*8e90*/  FFMA.FTZ R20, R35, R6.reuse, -R69 ;  /* 0x0000000623147223 */ /* 0x080fe20000010845 */
[----:B------:R-:W0:Y:S01]  /*8ea0*/  MUFU.EX2 R15, R15 ;  /* 0x0000000f000f7308 */ /* 0x000e220000000800 */
[-C--:B------:R-:W-:Y:S01]  /*8eb0*/  FFMA.FTZ R178, R36, R6.reuse, -R153 ;  /* 0x0000000624b27223 */ /* 0x080fe20000010899 */
[-C--:B------:R-:W-:Y:S01]  /*8ec0*/  FFMA.FTZ R179, R38, R6.reuse, -R69 ;  /* 0x0000000626b37223 */ /* 0x080fe20000010845 */
[-C--:B------:R-:W-:Y:S01]  /*8ed0*/  FFMA.FTZ R21, R37, R6.reuse, -R153 ;  /* 0x0000000625157223 */ /* 0x080fe20000010899 */
[-C--:B------:R-:W-:Y:S01]  /*8ee0*/  FFMA.FTZ R22, R39, R6.reuse, -R69 ;  /* 0x0000000627167223 */ /* 0x080fe20000010845 */
[-C--:B------:R-:W-:Y:S01]  /*8ef0*/  FFMA.FTZ R172, R40, R6.reuse, -R153 ;  /* 0x0000000628ac7223 */ /* 0x080fe20000010899 */
[-C--:B------:R-:W-:Y:S01]  /*8f00*/  FFMA.FTZ R173, R42, R6.reuse, -R69 ;  /* 0x000000062aad7223 */ /* 0x080fe20000010845 */
[-C--:B------:R-:W-:Y:S01]  /*8f10*/  FFMA.FTZ R23, R41, R6.reuse, -R153 ;  /* 0x0000000629177223 */ /* 0x080fe20000010899 */
[----:B------:R-:W-:Y:S01]  /*8f20*/  MUFU.EX2 R13, R13 ;  /* 0x0000000d000d7308 */ /* 0x000fe20000000800 */
[-C--:B------:R-:W-:Y:S01]  /*8f30*/  FFMA.FTZ R24, R43, R6.reuse, -R69 ;  /* 0x000000062b187223 */ /* 0x080fe20000010845 */
[-C--:B------:R-:W-:Y:S01]  /*8f40*/  FFMA.FTZ R174, R44, R6.reuse, -R153 ;  /* 0x000000062cae7223 */ /* 0x080fe20000010899 */
[-C--:B------:R-:W-:Y:S01]  /*8f50*/  FFMA.FTZ R175, R46, R6.reuse, -R69 ;  /* 0x000000062eaf7223 */ /* 0x080fe20000010845 */
[-C--:B------:R-:W-:Y:S01]  /*8f60*/  FFMA.FTZ R25, R45, R6.reuse, -R153 ;  /* 0x000000062d197223 */ /* 0x080fe20000010899 */
[-C--:B------:R-:W-:Y:S01]  /*8f70*/  FFMA.FTZ R26, R47, R6.reuse, -R69 ;  /* 0x000000062f1a7223 */ /* 0x080fe20000010845 */
[-C--:B------:R-:W-:Y:S01]  /*8f80*/  FFMA.FTZ R168, R48, R6.reuse, -R153 ;  /* 0x0000000630a87223 */ /* 0x080fe20000010899 */
[-C--:B------:R-:W-:Y:S01]  /*8f90*/  FFMA.FTZ R169, R50, R6.reuse, -R69 ;  /* 0x0000000632a97223 */ /* 0x080fe20000010845 */
[----:B------:R-:W1:Y:S01]  /*8fa0*/  MUFU.EX2 R14, R14 ;  /* 0x0000000e000e7308 */ /* 0x000e620000000800 */
[----:B0-----:R-:W-:Y:S01]  /*8fb0*/  FFMA.FTZ R5, R12, R5, R15 ;  /* 0x000000050c057223 */ /* 0x001fe2000001000f */
[-C--:B------:R-:W-:Y:S01]  /*8fc0*/  FFMA.FTZ R28, R51, R6.reuse, -R69 ;  /* 0x00000006331c7223 */ /* 0x080fe20000010845 */
        /* <DEDUP_REMOVED lines=12> */
[----:B------:R-:W-:Y:S01]  /*9090*/  FFMA.FTZ R34, R63, R6, -R69 ;  /* 0x000000063f227223 */ /* 0x000fe20000010845 */
[----:B------:R-:W2:Y:S01]  /*90a0*/  MUFU.EX2 R181, R181 ;  /* 0x000000b500b57308 */ /* 0x000ea20000000800 */
[----:B-1----:R-:W-:Y:S01]  /*90b0*/  FFMA.FTZ R4, R13, R4, R14 ;  /* 0x000000040d047223 */ /* 0x002fe2000001000e */
[-C--:B------:R-:W-:Y:S01]  /*90c0*/  FFMA.FTZ R160, R64, R6.reuse, -R153 ;  /* 0x0000000640a07223 */ /* 0x080fe20000010899 */
[-C--:B------:R-:W-:Y:S01]  /*90d0*/  FFMA.FTZ R161, R66, R6.reuse, -R69 ;  /* 0x0000000642a17223 */ /* 0x080fe20000010845 */
[-CC-:B------:R-:W-:Y:S01]  /*90e0*/  FFMA.FTZ R45, R65, R6.reuse, -R153.reuse ;  /* 0x00000006412d7223 */ /* 0x180fe20000010899 */
[-C--:B------:R-:W-:Y:S01]  /*90f0*/  FFMA.FTZ R162, R68, R6.reuse, -R153 ;  /* 0x0000000644a27223 */ /* 0x080fe20000010899 */
[-CC-:B------:R-:W-:Y:S01]  /*9100*/  FFMA.FTZ R163, R70, R6.reuse, -R69.reuse ;  /* 0x0000000646a37223 */ /* 0x180fe20000010845 */
[-C--:B------:R-:W-:Y:S01]  /*9110*/  FFMA.FTZ R71, R71, R6.reuse, -R69 ;  /* 0x0000000647477223 */ /* 0x080fe20000010845 */
[----:B------:R-:W1:Y:S01]  /*9120*/  MUFU.EX2 R182, R182 ;  /* 0x000000b600b67308 */ /* 0x000e620000000800 */
[----:B0-----:R-:W-:Y:S01]  /*9130*/  FADD.FTZ R5, R180, R5 ;  /* 0x00000005b4057221 */ /* 0x001fe20000010000 */
[-C--:B------:R-:W-:Y:S01]  /*9140*/  FFMA.FTZ R156, R72, R6.reuse, -R153 ;  /* 0x00000006489c7223 */ /* 0x080fe20000010899 */
[-C--:B------:R-:W-:Y:S01]  /*9150*/  FFMA.FTZ R74, R74, R6.reuse, -R69 ;  /* 0x000000064a4a7223 */ /* 0x080fe20000010845 */
[-C--:B------:R-:W-:Y:S01]  /*9160*/  FFMA.FTZ R53, R73, R6.reuse, -R153 ;  /* 0x0000000649357223 */ /* 0x080fe20000010899 */
[-C--:B------:R-:W-:Y:S01]  /*9170*/  FFMA.FTZ R75, R75, R6.reuse, -R69 ;  /* 0x000000064b4b7223 */ /* 0x080fe20000010845 */
[-C--:B------:R-:W-:Y:S01]  /*9180*/  FFMA.FTZ R158, R76, R6.reuse, -R153 ;  /* 0x000000064c9e7223 */ /* 0x080fe20000010899 */
[-C--:B------:R-:W-:Y:S01]  /*9190*/  FFMA.FTZ R78, R78, R6.reuse, -R69 ;  /* 0x000000064e4e7223 */ /* 0x080fe20000010845 */
[----:B------:R-:W0:Y:S01]  /*91a0*/  MUFU.EX2 R183, R183 ;  /* 0x000000b700b77308 */ /* 0x000e220000000800 */
[----:B--2---:R-:W-:Y:S01]  /*91b0*/  FADD.FTZ R4, R181, R4 ;  /* 0x00000004b5047221 */ /* 0x004fe20000010000 */
[-C--:B------:R-:W-:Y:S01]  /*91c0*/  FFMA.FTZ R57, R77, R6.reuse, -R153 ;  /* 0x000000064d397223 */ /* 0x080fe20000010899 */
[-C--:B------:R-:W-:Y:S01]  /*91d0*/  FFMA.FTZ R79, R79, R6.reuse, -R69 ;  /* 0x000000064f4f7223 */ /* 0x080fe20000010845 */
[-C--:B------:R-:W-:Y:S01]  /*91e0*/  FFMA.FTZ R152, R80, R6.reuse, -R153 ;  /* 0x0000000650987223 */ /* 0x080fe20000010899 */
[-C--:B------:R-:W-:Y:S01]  /*91f0*/  FFMA.FTZ R82, R82, R6.reuse, -R69 ;  /* 0x0000000652527223 */ /* 0x080fe20000010845 */
[-C--:B------:R-:W-:Y:S01]  /*9200*/  FFMA.FTZ R61, R81, R6.reuse, -R153 ;  /* 0x00000006513d7223 */ /* 0x080fe20000010899 */
[-C--:B------:R-:W-:Y:S01]  /*9210*/  FFMA.FTZ R83, R83, R6.reuse, -R69 ;  /* 0x0000000653537223 */ /* 0x080fe20000010845 */
[----:B------:R-:W2:Y:S01]  /*9220*/  MUFU.EX2 R17, R17 ;  /* 0x0000001100117308 */ /* 0x000ea20000000800 */
[----:B-1----:R-:W-:Y:S01]  /*9230*/  FADD.FTZ R36, R182, R5 ;  /* 0x00000005b6247221 */ /* 0x002fe20000010000 */
[-CC-:B------:R-:W-:Y:S01]  /*9240*/  FFMA.FTZ R154, R84, R6.reuse, -R153.reuse ;  /* 0x00000006549a7223 */ /* 0x180fe20000010899 */
[-C--:B------:R-:W-:Y:S01]  /*9250*/  FFMA.FTZ R65, R85, R6.reuse, -R153 ;  /* 0x0000000655417223 */ /* 0x080fe20000010899 */
[----:B------:R-:W-:-:S04]  /*9260*/  FFMA.FTZ R86, R86, R6, -R69 ;  /* 0x0000000656567223 */ /* 0x000fc80000010845 */
        /* <DEDUP_REMOVED lines=120> */
.L_x_1125:
[----:B------:R-:W-:Y:S01]  /*99f0*/  ULEA UR6, UR51, UR40, 0x3 ;  /* 0x0000002833067291 */ /* 0x000fe2000f8e183f */
[----:B------:R-:W-:Y:S01]  /*9a00*/  ISETP.GT.AND P1, PT, R8, UR50, PT ;  /* 0x0000003208007c0c */ /* 0x000fe2000bf24270 */
[----:B------:R-:W-:Y:S01]  /*9a10*/  UMOV UR52, UR45 ;  /* 0x0000002d00347c82 */ /* 0x000fe20008000000 */
[----:B------:R-:W-:Y:S01]  /*9a20*/  UMOV UR51, UR46 ;  /* 0x0000002e00337c82 */ /* 0x000fe20008000000 */
        /* <DEDUP_REMOVED lines=101> */
[----:B------:R-:W-:Y:S01]  /*a080*/  F2FP.F16.F32.PACK_AB R155, R69, R155 ;  /* 0x0000009b459b723e */ /* 0x000fe200000000ff */
[----:B------:R-:W-:Y:S06]  /*a090*/  @P1 BRA `(.L_x_1126) ;  /* 0xffffffdc00fc1947 */ /* 0x000fec000383ffff */
[----:B------:R-:W-:-:S07]  /*a0a0*/  IMAD.MOV.U32 R14, RZ, RZ, R8 ;  /* 0x000000ffff0e7224 */ /* 0x000fce00078e0008 */
.L_x_1115:
[----:B------:R-:W-:-:S13]  /*a0b0*/  ISETP.GE.AND P1, PT, R14, UR38, PT ;  /* 0x000000260e007c0c */ /* 0x000fda000bf26270 */
[----:B------:R-:W-:Y:S05]  /*a0c0*/  @!P1 BRA `(.L_x_1127) ;  /* 0x0000003000549947 */ /* 0x000fea0003800000 */
[C---:B------:R-:W-:Y:S01]  /*a0d0*/  VIADD R8, R16.reuse, 0x8 ;  /* 0x0000000810087836 */ /* 0x040fe20000000000 */
[----:B------:R-:W-:Y:S01]  /*a0e0*/  IADD3 R16, -R16, 0xb, RZ ;  /* 0x0000000b10107810 */ /* 0x000fe20007ffe1ff */
[----:B------:R-:W-:Y:S01]  /*a0f0*/  IMAD.MOV.U32 R13, RZ, RZ, R9 ;  /* 0x000000ffff0d7224 */ /* 0x000fe200078e0009 */
[----:B------:R-:W-:Y:S01]  /*a100*/  UMOV UR55, UR45 ;  /* 0x0000002d00377c82 */ /* 0x000fe20008000000 */
[----:B------:R-:W-:Y:S01]  /*a110*/  IMAD.MOV.U32 R12, RZ, RZ, R7 ;  /* 0x000000ffff0c7224 */ /* 0x000fe200078e0007 */
[----:B------:R-:W-:Y:S01]  /*a120*/  UMOV UR54, UR46 ;  /* 0x0000002e00367c82 */ /* 0x000fe20008000000 */
[----:B------:R-:W-:Y:S01]  /*a130*/  ULDC UR50, c[0x0][0x9e4] ;  /* 0x0002790000327ab9 */ /* 0x000fe20000000800 */
[----:B------:R-:W-:Y:S01]  /*a140*/  ULDC UR52, c[0x0][0x288] ;  /* 0x0000a20000347ab9 */ /* 0x000fe20000000800 */
[----:B------:R-:W-:Y:S01]  /*a150*/  ULDC UR53, c[0x0][0x2f0] ;  /* 0x0000bc0000357ab9 */ /* 0x000fe20000000800 */
[----:B------:R-:W-:-:S05]  /*a160*/  ULDC UR51, c[0x0][0x9e0] ;  /* 0x0002780000337ab9 */ /* 0x000fca0000000800 */
.L_x_1146:
[----:B------:R-:W-:Y:S01]  /*a170*/  UIADD3 UR46, UR54, 0x1, URZ ;  /* 0x00000001362e7890 */ /* 0x000fe2000fffe03f */
[----:B------:R-:W-:-:S03]  /*a180*/  ISETP.NE.AND P2, PT, RZ, UR39, PT ;  /* 0x00000027ff007c0c */ /* 0x000fc6000bf45270 */
[----:B------:R-:W-:-:S04]  /*a190*/  UISETP.NE.AND UP0, UPT, UR46, 0x2, UPT ;  /* 0x000000022e00788c */ /* 0x000fc8000bf05270 */
[----:B------:R-:W-:Y:S02]  /*a1a0*/  USEL UR45, URZ, 0x1, UP0 ;  /* 0x000000013f2d7887 */ /* 0x000fe40008000000 */
[----:B------:R-:W-:Y:S02]  /*a1b0*/  USEL UR46, UR46, URZ, UP0 ;  /* 0x0000003f2e2e7287 */ /* 0x000fe40008000000 */
[----:B------:R-:W-:Y:S02]  /*a1c0*/  ULOP3.LUT UR45, UR55, UR45, URZ, 0x3c, !UPT ;  /* 0x0000002d372d7292 */ /* 0x000fe4000f8e3c3f */
[----:B--2---:R-:W-:Y:S10]  /*a1d0*/  @P2 BRA `(.L_x_1128) ;  /* 0x00000000002c2947 */ /* 0x004ff40003800000 */
[----:B------:R-:W-:Y:S05]  /*a1e0*/  @!P0 BRA `(.L_x_1129) ;  /* 0x0000000000048947 */ /* 0x000fea0003800000 */
[----:B------:R-:W-:Y:S01]  /*a1f0*/  BPT.TRAP 0x1 ;  /* 0x000000040000795c */ /* 0x000fe20000300000 */
.L_x_1129:
[----:B------:R-:W-:Y:S01]  /*a200*/  ULEA UR6, UR46, UR40, 0x3 ;  /* 0x000000282e067291 */ /* 0x000fe2000f8e183f */
[----:B------:R-:W-:-:S05]  /*a210*/  IMAD.U32 R6, RZ, RZ, UR45 ;  /* 0x0000002dff067e24 */ /* 0x000fca000f8e00ff */
[----:B------:R-:W-:-:S04]  /*a220*/  SHF.L.U32 R6, R6, 0x1f, RZ ;  /* 0x0000001f06067819 */ /* 0x000fc800000006ff */
[----:B------:R0:W1:Y:S01]  /*a230*/  SYNCS.PHASECHK.TRANS64.TRYWAIT P1, [UR6+0x28830], R6 ;  /* 0x02883006ff0075a7 */ /* 0x0000620008020146 */
[----:B------:R-:W-:Y:S05]  /*a240*/  @!P0 BRA `(.L_x_1130) ;  /* 0x0000000000048947 */ /* 0x000fea0003800000 */
[----:B------:R-:W-:Y:S01]  /*a250*/  BPT.TRAP 0x1 ;  /* 0x000000040000795c */ /* 0x000fe20000300000 */
.L_x_1130:
[----:B-1----:R-:W-:Y:S05]  /*a260*/  @P1 BRA `(.L_x_1128) ;  /* 0x0000000000081947 */ /* 0x002fea0003800000 */
[----:B------:R-:W1:Y:S02]  /*a270*/  SYNCS.PHASECHK.TRANS64.TRYWAIT P1, [UR6+0x28830], R6 ;  /* 0x02883006ff0075a7 */ /* 0x000e640008020146 */
[----:B-1----:R-:W-:Y:S05]  /*a280*/  @!P1 BRA `(.L_x_1131) ;  /* 0x0000009400089947 */ /* 0x002fea0003800000 */
.L_x_1128:
[----:B------:R2:W-:Y:S01]  /*a290*/  BAR.SYNC.DEFER_BLOCKING R8, 0x100 ;  /* 0x000400080000751d */ /* 0x0005e20000010000 */
[----:B------:R-:W-:Y:S01]  /*a2a0*/  R2UR UR32, R10 ;  /* 0x000000000a2072ca */ /* 0x000fe200000e0000 */
[----:B------:R-:W-:Y:S01]  /*a2b0*/  ULEA UR34, UR46, UR44, 0xb ;  /* 0x0000002c2e227291 */ /* 0x000fe2000f8e583f */
[----:B------:R-:W-:-:S03]  /*a2c0*/  R2UR UR33, R11 ;  /* 0x000000000b2172ca */ /* 0x000fc600000e0000 */
[----:B------:R-:W-:Y:S01]  /*a2d0*/  UMOV UR35, 0x40000040 ;  /* 0x4000004000237882 */ /* 0x000fe20000000000 */
[----:B------:R-:W-:Y:S01]  /*a2e0*/  UIADD3 UR6, UR34, 0x2, URZ ;  /* 0x0000000222067890 */ /* 0x000fe2000fffe03f */
        /* <DEDUP_REMOVED lines=10> */
[----:B------:R-:W-:Y:S01]  /*a390*/  WARPGROUP.ARRIVE ;  /* 0x00000000000079c5 */ /* 0x000fe20000000000 */
[----:B------:R-:W-:Y:S01]  /*a3a0*/  UMOV UR27, 0x40000040 ;  /* 0x40000040001b7882 */ /* 0x000fe20000000000 */
[----:B------:R-:W-:Y:S01]  /*a3b0*/  UIADD3 UR30, UR34, 0x406, URZ ;  /* 0x00000406221e7890 */ /* 0x000fe2000fffe03f */
[----:B------:R-:W-:-:S03]  /*a3c0*/  UMOV UR31, 0x40000040 ;  /* 0x40000040001f7882 */ /* 0x000fc60000000000 */
        /* <DEDUP_REMOVED lines=23> */
[----:B--2---:R-:W-:Y:S05]  /*a540*/  @P2 BRA `(.L_x_1132) ;  /* 0x00000000002c2947 */ /* 0x004fea0003800000 */
[----:B------:R-:W-:Y:S05]  /*a550*/  @!P0 BRA `(.L_x_1133) ;  /* 0x0000000000048947 */ /* 0x000fea0003800000 */
[----:B------:R-:W-:Y:S01]  /*a560*/  BPT.TRAP 0x1 ;  /* 0x000000040000795c */ /* 0x000fe20000300000 */
.L_x_1133:
[----:B------:R-:W-:Y:S01]  /*a570*/  ULEA UR6, UR54, UR40, 0x3 ;  /* 0x0000002836067291 */ /* 0x000fe2000f8e183f */
[----:B01----:R-:W-:-:S05]  /*a580*/  IMAD.U32 R6, RZ, RZ, UR55 ;  /* 0x00000037ff067e24 */ /* 0x003fca000f8e00ff */
[----:B------:R-:W-:-:S04]  /*a590*/  SHF.L.U32 R6, R6, 0x1f, RZ ;  /* 0x0000001f06067819 */ /* 0x000fc800000006ff */
[----:B------:R0:W1:Y:S01]  /*a5a0*/  SYNCS.PHASECHK.TRANS64.TRYWAIT P1, [UR6+0x28850], R6 ;  /* 0x02885006ff0075a7 */ /* 0x0000620008020146 */
[----:B------:R-:W-:Y:S05]  /*a5b0*/  @!P0 BRA `(.L_x_1134) ;  /* 0x0000000000048947 */ /* 0x000fea0003800000 */
[----:B------:R-:W-:Y:S01]  /*a5c0*/  BPT.TRAP 0x1 ;  /* 0x000000040000795c */ /* 0x000fe20000300000 */
.L_x_1134:
[----:B-1----:R-:W-:Y:S05]  /*a5d0*/  @P1 BRA `(.L_x_1132) ;  /* 0x0000000000081947 */ /* 0x002fea0003800000 */
[----:B------:R-:W1:Y:S02]  /*a5e0*/  SYNCS.PHASECHK.TRANS64.TRYWAIT P1, [UR6+0x28850], R6 ;  /* 0x02885006ff0075a7 */ /* 0x000e640008020146 */
[----:B-1----:R-:W-:Y:S05]  /*a5f0*/  @!P1 BRA `(.L_x_1135) ;  /* 0x0000009000449947 */ /* 0x002fea0003800000 */
.L_x_1132:
[----:B------:R-:W-:Y:S01]  /*a600*/  UIADD3 UR6, UR40, 0x400, URZ ;  /* 0x0000040028067890 */ /* 0x000fe2000fffe03f */
[----:B------:R-:W-:Y:S01]  /*a610*/  WARPGROUP.ARRIVE ;  /* 0x00000000000079c5 */ /* 0x000fe20000000000 */
[----:B------:R-:W-:Y:S02]  /*a620*/  UMOV UR7, 0x40000040 ;  /* 0x4000004000077882 */ /* 0x000fe40000000000 */
        /* <DEDUP_REMOVED lines=45> */
.L_x_1136:
[----:B------:R-:W-:Y:S01]  /*a900*/  UISETP.NE.AND UP1, UPT, UR42, URZ, UPT ;  /* 0x0000003f2a00728c */ /* 0x000fe2000bf25270 */
[----:B01----:R-:W-:Y:S01]  /*a910*/  IMAD.MOV.U32 R6, RZ, RZ, R0 ;  /* 0x000000ffff067224 */ /* 0x003fe200078e0000 */
[----:B------:R-:W-:Y:S01]  /*a920*/  UISETP.NE.AND UP0, UPT, UR41, URZ, UPT ;  /* 0x0000003f2900728c */ /* 0x000fe2000bf05270 */
[----:B------:R-:W-:Y:S01]  /*a930*/  IMAD.SHL.U32 R22, R14, 0x80, RZ ;  /* 0x000000800e167824 */ /* 0x000fe200078e00ff */
[----:B------:R-:W-:Y:S02]  /*a940*/  ULEA UR6, UR46, UR40, 0x3 ;  /* 0x000000282e067291 */ /* 0x000fe4000f8e183f */
[----:B------:R-:W-:Y:S02]  /*a950*/  PLOP3.LUT P1, PT, PT, PT, UP1, 0x80, 0x0 ;  /* 0x000000000000781c */ /* 0x000fe40003f2f018 */
[----:B------:R-:W-:Y:S01]  /*a960*/  PLOP3.LUT P2, PT, PT, PT, UP1, 0x80, 0x0 ;  /* 0x000000000000781c */ /* 0x000fe20003f4f018 */
[----:B------:R-:W-:Y:S01]  /*a970*/  UIADD3 UR6, UR6, 0x28840, URZ ;  /* 0x0002884006067890 */ /* 0x000fe2000fffe03f */
[----:B------:R-:W-:Y:S01]  /*a980*/  IADD3 R18, -R22, 0x1, RZ ;  /* 0x0000000116127810 */ /* 0x000fe20007ffe1ff */
[----:B------:R-:W-:-:S02]  /*a990*/  @UP1 ULDC UR7, c[0x0][0x44c] ;  /* 0x0001130000071ab9 */ /* 0x000fc40000000800 */
[----:B------:R-:W-:-:S06]  /*a9a0*/  UPRMT UR6, UR43, 0x654, UR6 ;  /* 0x000006542b067896 */ /* 0x000fcc0008000006 */
[----:B------:R-:W-:Y:S01]  /*a9b0*/  @P1 IMAD.HI.U32 R7, R0, UR7, RZ ;  /* 0x0000000700071c27 */ /* 0x000fe2000f8e00ff */
[----:B------:R-:W-:Y:S01]  /*a9c0*/  @UP1 ULDC UR7, c[0x0][0x450] ;  /* 0x0001140000071ab9 */ /* 0x000fe20000000800 */
[----:B------:R-:W-:Y:S01]  /*a9d0*/  PLOP3.LUT P1, PT, PT, PT, UP0, 0x40, 0x0 ;  /* 0x000000000000781c */ /* 0x000fe20003f2e808 */
[----:B------:R-:W-:Y:S02]  /*a9e0*/  SYNCS.ARRIVE.TRANS64.RED.A1T0 RZ, [UR6], RZ ;  /* 0x000000ffffff79a7 */ /* 0x000fe40008100406 */
[----:B------:R-:W-:Y:S01]  /*a9f0*/  @P2 SHF.R.U32.HI R6, RZ, UR7, R7 ;  /* 0x00000007ff062c19 */ /* 0x000fe20008011607 */
[----:B------:R-:W-:-:S04]  /*aa00*/  IMAD R7, R3, -0x2, R18 ;  /* 0xfffffffe03077824 */ /* 0x000fc800078e0212 */
[----:B------:R-:W0:Y:S01]  /*aa10*/  SHFL.IDX PT, R9, R6, RZ, 0x1c1f ;  /* 0x001c1fff06097589 */ /* 0x000e2200000e0000 */
[----:B------:R-:W-:-:S04]  /*aa20*/  IMAD R7, R2, UR53, R7 ;  /* 0x0000003502077c24 */ /* 0x000fc8000f8e0207 */
[----:B------:R-:W-:-:S04]  /*aa30*/  VIADD R7, R7, -UR52 ;  /* 0x8000003407077c36 */ /* 0x000fc80008000000 */
[C---:B------:R-:W-:Y:S02]  /*aa40*/  VIADD R152, R7.reuse, UR51 ;  /* 0x0000003307987c36 */ /* 0x040fe40008000000 */
[----:B------:R-:W-:Y:S02]  /*aa50*/  VIADD R154, R7, UR47 ;  /* 0x0000002f079a7c36 */ /* 0x000fe40008000000 */
[--C-:B0-----:R-:W-:Y:S02]  /*aa60*/  IMAD.IADD R7, R152, 0x1, R9.reuse ;  /* 0x0000000198077824 */ /* 0x101fe400078e0209 */
[----:B------:R-:W-:Y:S01]  /*aa70*/  IMAD.IADD R18, R154, 0x1, R9 ;  /* 0x000000019a127824 */ /* 0x000fe200078e0209 */
[----:B------:R-:W-:Y:S06]  /*aa80*/  @P1 BRA `(.L_x_1137) ;  /* 0x00000000005c1947 */ /* 0x000fec0003800000 */
[----:B------:R-:W-:Y:S01]  /*aa90*/  IMAD R9, R2, UR53, R9 ;  /* 0x0000003502097c24 */ /* 0x000fe2000f8e0209 */
[----:B------:R-:W-:Y:S03]  /*aaa0*/  BSSY B0, `(.L_x_1138) ;  /* 0x0000011000007945 */ /* 0x000fe60003800000 */
[----:B------:R-:W-:-:S05]  /*aab0*/  VIADD R9, R9, -UR52 ;  /* 0x8000003409097c36 */ /* 0x000fca0008000000 */
        /* <DEDUP_REMOVED lines=10> */
.L_x_1139:
[----:B------:R-:W-:-:S05]  /*ab60*/  IMAD.U32 R15, RZ, RZ, UR50 ;  /* 0x00000032ff0f7e24 */ /* 0x000fca000f8e00ff */
[----:B------:R-:W-:-:S13]  /*ab70*/  ISETP.NE.AND P1, PT, R15, 0x1, PT ;  /* 0x000000010f00780c */ /* 0x000fda0003f25270 */
[----:B------:R-:W0:Y:S02]  /*ab80*/  @P1 LDC.64 R20, c[0x0][0x9e8] ;  /* 0x00027a00ff141b82 */ /* 0x000e240000000a00 */
[----:B0-----:R-:W-:-:S05]  /*ab90*/  @P1 IMAD.HI.U32 R20, R9, R20, RZ ;  /* 0x0000001409141227 */ /* 0x001fca00078e00ff */
[----:B------:R-:W-:-:S07]  /*aba0*/  @P1 SHF.R.U32.HI R9, RZ, R21, R20 ;  /* 0x00000015ff091219 */ /* 0x000fce0000011614 */
.L_x_1140:
[----:B------:R-:W-:Y:S05]  /*abb0*/  BSYNC B0 ;  /* 0x0000000000007941 */ /* 0x000fea0003800000 */
.L_x_1138:
[----:B------:R-:W-:-:S04]  /*abc0*/  IMAD R20, R9, R15, -R22 ;  /* 0x0000000f09147224 */ /* 0x000fc800078e0a16 */
[----:B------:R-:W-:-:S05]  /*abd0*/  IMAD R20, R3, -0x2, R20 ;  /* 0xfffffffe03147824 */ /* 0x000fca00078e0214 */
[----:B------:R-:W-:Y:S02]  /*abe0*/  VIADDMNMX R7, R20, R15, R7, PT ;  /* 0x0000000f14077246 */ /* 0x000fe40003800107 */
[----:B------:R-:W-:-:S07]  /*abf0*/  VIMNMX R18, R18, R20, !PT ;  /* 0x0000001412127248 */ /* 0x000fce0007fe0100 */
.L_x_1137:
        /* <DEDUP_REMOVED lines=116> */
.L_x_1143:
[----:B------:R-:W-:-:S05]  /*b340*/  IMAD.U32 R24, RZ, RZ, UR50 ;  /* 0x00000032ff187e24 */ /* 0x000fca000f8e00ff */
[----:B------:R-:W-:-:S13]  /*b350*/  ISETP.NE.AND P2, PT, R24, 0x1, PT ;  /* 0x000000011800780c */ /* 0x000fda0003f45270 */
[----:B------:R-:W0:Y:S02]  /*b360*/  @P2 LDC.64 R158, c[0x0][0x9e8] ;  /* 0x00027a00ff9e2b82 */ /* 0x000e240000000a00 */
[----:B0-----:R-:W-:-:S05]  /*b370*/  @P2 IMAD.HI.U32 R6, R7, R158, RZ ;  /* 0x0000009e07062227 */ /* 0x001fca00078e00ff */
[----:B------:R-:W-:-:S07]  /*b380*/  @P2 SHF.R.U32.HI R7, RZ, R159, R6 ;  /* 0x0000009fff072219 */ /* 0x000fce0000011606 */
.L_x_1144:
[----:B------:R-:W-:Y:S05]  /*b390*/  BSYNC B0 ;  /* 0x0000000000007941 */ /* 0x000fea0003800000 */
.L_x_1142:
[----:B------:R-:W-:-:S04]  /*b3a0*/  IMAD R6, R7, R24, -R22 ;  /* 0x0000001807067224 */ /* 0x000fc800078e0a16 */
[----:B------:R-:W-:-:S05]  /*b3b0*/  IMAD R7, R3, -0x2, R6 ;  /* 0xfffffffe03077824 */ /* 0x000fca00078e0206 */
[----:B------:R-:W-:Y:S02]  /*b3c0*/  VIADDMNMX R18, R7, R24, R18, PT ;  /* 0x0000001807127246 */ /* 0x000fe40003800112 */
[----:B------:R-:W-:-:S07]  /*b3d0*/  VIMNMX R20, R20, R7, !PT ;  /* 0x0000000714147248 */ /* 0x000fce0007fe0100 */
.L_x_1141:
        /* <DEDUP_REMOVED lines=268> */
[----:B------:R-:W3:Y:S01]  /*c4a0*/  MUFU.EX2 R22, R22 ;  /* 0x0000001600167308 */ /* 0x000ee20000000800 */
        /* <DEDUP_REMOVED lines=10> */
[----:B---3--:R-:W-:Y:S01]  /*c550*/  FADD.FTZ R40, R22, R5 ;  /* 0x0000000516287221 */ /* 0x008fe20000010000 */
[----:B------:R-:W-:-:S04]  /*c560*/  FADD.FTZ R5, R23, R4 ;  /* 0x0000000417057221 */ /* 0x000fc80000010000 */
[----:B------:R-:W-:Y:S02]  /*c570*/  FADD.FTZ R4, R176, R5 ;  /* 0x00000005b0047221 */ /* 0x000fe40000010000 */
[----:B------:R-:W3:Y:S01]  /*c580*/  MUFU.EX2 R69, R69 ;  /* 0x0000004500457308 */ /* 0x000ee20000000800 */
        /* <DEDUP_REMOVED lines=8> */
[----:B---3--:R-:W-:Y:S01]  /*c610*/  FADD.FTZ R59, R69, R40 ;  /* 0x00000028453b7221 */ /* 0x008fe20000010000 */
[----:B------:R-:W-:Y:S01]  /*c620*/  FADD.FTZ R5, R51, R4 ;  /* 0x0000000433057221 */ /* 0x000fe20000010000 */
[-CC-:B------:R-:W-:Y:S01]  /*c630*/  FFMA.FTZ R40, R67, R6.reuse, -R12.reuse ;  /* 0x0000000643287223 */ /* 0x180fe2000001080c */
[----:B------:R-:W-:Y:S02]  /*c640*/  FFMA.FTZ R12, R87, R6, -R12 ;  /* 0x00000006570c7223 */ /* 0x000fe4000001080c */
[----:B------:R-:W-:Y:S02]  /*c650*/  FADD.FTZ R4, R174, R5 ;  /* 0x00000005ae047221 */ /* 0x000fe40000010000 */
[----:B------:R-:W3:Y:S01]  /*c660*/  MUFU.EX2 R28, R28 ;  /* 0x0000001c001c7308 */ /* 0x000ee20000000800 */
[----:B-1----:R-:W-:Y:S01]  /*c670*/  FADD.FTZ R42, R26, R59 ;  /* 0x0000003b1a2a7221 */ /* 0x002fe20000010000 */
[----:B------:R-:W-:-:S04]  /*c680*/  FADD.FTZ R5, R55, R4 ;  /* 0x0000000437057221 */ /* 0x000fc80000010000 */
[----:B------:R-:W-:Y:S02]  /*c690*/  FADD.FTZ R4, R168, R5 ;  /* 0x00000005a8047221 */ /* 0x000fe40000010000 */
[----:B------:R-:W1:Y:S01]  /*c6a0*/  MUFU.EX2 R43, R43 ;  /* 0x0000002b002b7308 */ /* 0x000e620000000800 */
[----:B0-----:R-:W-:-:S07]  /*c6b0*/  FADD.FTZ R59, R39, R42 ;  /* 0x0000002a273b7221 */ /* 0x001fce0000010000 */
[----:B------:R-:W0:Y:S01]  /*c6c0*/  MUFU.EX2 R30, R30 ;  /* 0x0000001e001e7308 */ /* 0x000e220000000800 */
[----:B---3--:R-:W-:-:S07]  /*c6d0*/  FADD.FTZ R42, R28, R59 ;  /* 0x0000003b1c2a7221 */ /* 0x008fce0000010000 */
[----:B------:R-:W3:Y:S01]  /*c6e0*/  MUFU.EX2 R47, R47 ;  /* 0x0000002f002f7308 */ /* 0x000ee20000000800 */
[----:B-1----:R-:W-:-:S07]  /*c6f0*/  FADD.FTZ R59, R43, R42 ;  /* 0x0000002a2b3b7221 */ /* 0x002fce0000010000 */
[----:B------:R-:W1:Y:S01]  /*c700*/  MUFU.EX2 R169, R169 ;  /* 0x000000a900a97308 */ /* 0x000e620000000800 */
[----:B0-----:R-:W-:Y:S01]  /*c710*/  FADD.FTZ R42, R30, R59 ;  /* 0x0000003b1e2a7221 */ /* 0x001fe20000010000 */
[----:B------:R-:W-:-:S06]  /*c720*/  FADD.FTZ R59, R45, R4 ;  /* 0x000000042d3b7221 */ /* 0x000fcc0000010000 */
[----:B------:R-:W0:Y:S01]  /*c730*/  MUFU.EX2 R32, R32 ;  /* 0x0000002000207308 */ /* 0x000e220000000800 */
[----:B---3--:R-:W-:-:S07]  /*c740*/  FADD.FTZ R42, R47, R42 ;  /* 0x0000002a2f2a7221 */ /* 0x008fce0000010000 */
[----:B------:R-:W3:Y:S01]  /*c750*/  MUFU.EX2 R171, R171 ;  /* 0x000000ab00ab7308 */ /* 0x000ee20000000800 */
[----:B-1----:R-:W-:Y:S01]  /*c760*/  FADD.FTZ R5, R169, R42 ;  /* 0x0000002aa9057221 */ /* 0x002fe20000010000 */
[----:B------:R-:W-:-:S04]  /*c770*/  FADD.FTZ R42, R170, R59 ;  /* 0x0000003baa2a7221 */ /* 0x000fc80000010000 */
[----:B------:R-:W-:Y:S02]  /*c780*/  FADD.FTZ R59, R41, R42 ;  /* 0x0000002a293b7221 */ /* 0x000fe40000010000 */
[----:B------:R-:W1:Y:S01]  /*c790*/  MUFU.EX2 R34, R34 ;  /* 0x0000002200227308 */ /* 0x000e620000000800 */
[----:B0-----:R-:W-:Y:S01]  /*c7a0*/  FADD.FTZ R4, R32, R5 ;  /* 0x0000000520047221 */ /* 0x001fe20000010000 */
[----:B------:R-:W-:-:S06]  /*c7b0*/  FADD.FTZ R42, R164, R59 ;  /* 0x0000003ba42a7221 */ /* 0x000fcc0000010000 */
[----:B------:R-:W0:Y:S01]  /*c7c0*/  MUFU.EX2 R13, R13 ;  /* 0x0000000d000d7308 */ /* 0x000e220000000800 */
[----:B---3--:R-:W-:-:S07]  /*c7d0*/  FADD.FTZ R5, R171, R4 ;  /* 0x00000004ab057221 */ /* 0x008fce0000010000 */
[----:B------:R-:W3:Y:S01]  /*c7e0*/  MUFU.EX2 R36, R36 ;  /* 0x0000002400247308 */ /* 0x000ee20000000800 */
[----:B-1----:R-:W-:-:S07]  /*c7f0*/  FADD.FTZ R4, R34, R5 ;  /* 0x0000000522047221 */ /* 0x002fce0000010000 */
[----:B------:R-:W1:Y:S01]  /*c800*/  MUFU.EX2 R167, R167 ;  /* 0x000000a700a77308 */ /* 0x000e620000000800 */
[----:B0-----:R-:W-:-:S07]  /*c810*/  FADD.FTZ R5, R13, R4 ;  /* 0x000000040d057221 */ /* 0x001fce0000010000 */
[----:B------:R-:W0:Y:S01]  /*c820*/  MUFU.EX2 R38, R38 ;  /* 0x0000002600267308 */ /* 0x000e220000000800 */
[----:B---3--:R-:W-:-:S07]  /*c830*/  FADD.FTZ R4, R36, R5 ;  /* 0x0000000524047221 */ /* 0x008fce0000010000 */
[----:B------:R-:W3:Y:S01]  /*c840*/  MUFU.EX2 R161, R161 ;  /* 0x000000a100a17308 */ /* 0x000ee20000000800 */
[----:B-1----:R-:W-:-:S07]  /*c850*/  FADD.FTZ R5, R167, R4 ;  /* 0x00000004a7057221 */ /* 0x002fce0000010000 */
[----:B------:R-:W1:Y:S01]  /*c860*/  MUFU.EX2 R40, R40 ;  /* 0x0000002800287308 */ /* 0x000e620000000800 */
[----:B0-----:R-:W-:-:S07]  /*c870*/  FADD.FTZ R4, R38, R5 ;  /* 0x0000000526047221 */ /* 0x001fce0000010000 */
[----:B------:R0:W-:Y:S01]  /*c880*/  MUFU.EX2 R157, R49 ;  /* 0x00000031009d7308 */ /* 0x0001e20000000800 */
[----:B---3--:R-:W-:-:S07]  /*c890*/  FADD.FTZ R5, R161, R4 ;  /* 0x00000004a1057221 */ /* 0x008fce0000010000 */
[----:B------:R-:W3:Y:S01]  /*c8a0*/  MUFU.EX2 R163, R163 ;  /* 0x000000a300a37308 */ /* 0x000ee20000000800 */
        /* <DEDUP_REMOVED lines=8> */
[----:B---3--:R-:W-:-:S03]  /*c930*/  FADD.FTZ R4, R163, R4 ;  /* 0x00000004a3047221 */ /* 0x008fc60000010000 */
[----:B------:R-:W-:-:S03]  /*c940*/  FADD.FTZ R42, R162, R49 ;  /* 0x00000031a22a7221 */ /* 0x000fc60000010000 */
[----:B------:R-:W3:Y:S01]  /*c950*/  MUFU.EX2 R21, R21 ;  /* 0x0000001500157308 */ /* 0x000ee20000000800 */
[----:B------:R-:W-:Y:S01]  /*c960*/  FADD.FTZ R5, R19, R42 ;  /* 0x0000002a13057221 */ /* 0x000fe20000010000 */
[----:B0-----:R-:W-:-:S04]  /*c970*/  FADD.FTZ R4, R71, R4 ;  /* 0x0000000447047221 */ /* 0x001fc80000010000 */
[----:B------:R-:W-:Y:S02]  /*c980*/  FADD.FTZ R4, R157, R4 ;  /* 0x000000049d047221 */ /* 0x000fe40000010000 */
[----:B------:R-:W0:Y:S01]  /*c990*/  MUFU.EX2 R75, R75 ;  /* 0x0000004b004b7308 */ /* 0x000e220000000800 */
[----:B-1----:R-:W-:-:S07]  /*c9a0*/  FADD.FTZ R42, R156, R5 ;  /* 0x000000059c2a7221 */ /* 0x002fce0000010000 */
[----:B------:R-:W1:Y:S01]  /*c9b0*/  MUFU.EX2 R158, R158 ;  /* 0x0000009e009e7308 */ /* 0x000e620000000800 */
[----:B---3--:R-:W-:-:S07]  /*c9c0*/  FADD.FTZ R5, R21, R42 ;  /* 0x0000002a15057221 */ /* 0x008fce0000010000 */
[----:B------:R-:W3:Y:S01]  /*c9d0*/  MUFU.EX2 R53, R53 ;  /* 0x0000003500357308 */ /* 0x000ee20000000800 */
[----:B0-----:R-:W-:-:S07]  /*c9e0*/  FADD.FTZ R4, R75, R4 ;  /* 0x000000044b047221 */ /* 0x001fce0000010000 */
        /* <DEDUP_REMOVED lines=19> */
[----:B-1----:R-:W-:Y:S01]  /*cb20*/  FADD.FTZ R4, R155, R4 ;  /* 0x000000049b047221 */ /* 0x002fe20000010000 */
[----:B---3--:R-:W-:-:S03]  /*cb30*/  FADD.FTZ R5, R29, R42 ;  /* 0x0000002a1d057221 */ /* 0x008fc60000010000 */
[----:B0-----:R-:W-:Y:S01]  /*cb40*/  FADD.FTZ R4, R12, R4 ;  /* 0x000000040c047221 */ /* 0x001fe20000010000 */
[----:B------:R-:W-:Y:S06]  /*cb50*/  @!P0 BRA `(.L_x_1145) ;  /* 0x0000000000048947 */ /* 0x000fec0003800000 */
[----:B------:R-:W-:Y:S01]  /*cb60*/  BPT.TRAP 0x1 ;  /* 0x000000040000795c */ /* 0x000fe20000300000 */
.L_x_1145:
        /* <DEDUP_REMOVED lines=107> */
.L_x_1127:
[----:B------:R-:W-:Y:S06]  /*d220*/  BAR.ARV 0x8, 0x180 ;  /* 0x0206000000007b1d */ /* 0x000fec0000002000 */
[----:B------:R-:W-:Y:S05]  /*d230*/  @!P0 BRA `(.L_x_1147) ;  /* 0x0000000000048947 */ /* 0x000fea0003800000 */
[----:B------:R-:W-:Y:S01]  /*d240*/  BPT.TRAP 0x1 ;  /* 0x000000040000795c */ /* 0x000fe20000300000 */
.L_x_1147:
[----:B------:R-:W-:Y:S01]  /*d250*/  ULEA UR5, UR46, UR40, 0x3 ;  /* 0x000000282e057291 */ /* 0x000fe2000f8e183f */
[----:B------:R-:W-:-:S05]  /*d260*/  IMAD.U32 R0, RZ, RZ, UR45 ;  /* 0x0000002dff007e24 */ /* 0x000fca000f8e00ff */
[----:B------:R-:W-:-:S04]  /*d270*/  SHF.L.U32 R0, R0, 0x1f, RZ ;  /* 0x0000001f00007819 */ /* 0x000fc800000006ff */
[----:B------:R0:W1:Y:S01]  /*d280*/  SYNCS.PHASECHK.TRANS64.TRYWAIT P1, [UR5+0x28850], R0 ;  /* 0x02885000ff0075a7 */ /* 0x0000620008020145 */
[----:B------:R-:W-:Y:S05]  /*d290*/  @!P0 BRA `(.L_x_1148) ;  /* 0x0000000000048947 */ /* 0x000fea0003800000 */
[----:B------:R-:W-:Y:S01]  /*d2a0*/  BPT.TRAP 0x1 ;  /* 0x000000040000795c */ /* 0x000fe20000300000 */
.L_x_1148:
[----:B-1----:R-:W-:Y:S05]  /*d2b0*/  @P1 BRA `(.L_x_1149) ;  /* 0x0000000000081947 */ /* 0x002fea0003800000 */
[----:B------:R-:W1:Y:S02]  /*d2c0*/  SYNCS.PHASECHK.TRANS64.TRYWAIT P1, [UR5+0x28850], R0 ;  /* 0x02885000ff0075a7 */ /* 0x000e640008020145 */
[----:B-1----:R-:W-:Y:S05]  /*d2d0*/  @!P1 BRA `(.L_x_1150) ;  /* 0x0000006400249947 */ /* 0x002fea0003800000 */
.L_x_1149:
[----:B------:R-:W-:Y:S01]  /*d2e0*/  UIADD3 UR40, UR40, 0x400, URZ ;  /* 0x0000040028287890 */ /* 0x000fe2000fffe03f */
[----:B------:R-:W-:Y:S01]  /*d2f0*/  WARPGROUP.ARRIVE ;  /* 0x00000000000079c5 */ /* 0x000fe20000000000 */
[----:B------:R-:W-:Y:S01]  /*d300*/  UMOV UR47, 0x40000040 ;  /* 0x40000040002f7882 */ /* 0x000fe20000000000 */
[----:B------:R-:W-:Y:S01]  /*d310*/  UMOV UR7, 0x40000040 ;  /* 0x4000004000077882 */ /* 0x000fe20000000000 */
[----:B------:R-:W-:Y:S01]  /*d320*/  USHF.R.U32.HI UR40, URZ, 0x4, UR40 ;  /* 0x000000043f287899 */ /* 0x000fe20008011628 */
[----:B01----:R-:W0:Y:S01]  /*d330*/  SHFL.BFLY PT, R0, R5, 0x2, 0x1f ;  /* 0x0c401f0005007f89 */ /* 0x003e2200000e0000 */
[----:B------:R-:W-:Y:S02]  /*d340*/  IMAD.MOV.U32 R8, RZ, RZ, RZ ;  /* 0x000000ffff087224 */ /* 0x000fe400078e00ff */
[----:B------:R-:W-:Y:S01]  /*d350*/  ULOP3.LUT UR40, UR40, 0x3fff, URZ, 0xc0, !UPT ;  /* 0x00003fff28287892 */ /* 0x000fe2000f8ec03f */
[----:B------:R-:W1:Y:S03]  /*d360*/  SHFL.BFLY PT, R3, R4, 0x2, 0x1f ;  /* 0x0c401f0004037f89 */ /* 0x000e6600000e0000 */
[----:B------:R-:W-:-:S04]  /*d370*/  ULOP3.LUT UR40, UR40, 0x4000000, URZ, 0xfc, !UPT ;  /* 0x0400000028287892 */ /* 0x000fc8000f8efc3f */
[----:B------:R-:W-:-:S04]  /*d380*/  ULEA UR46, UR46, UR40, 0xb ;  /* 0x000000282e2e7291 */ /* 0x000fc8000f8e583f */
[----:B------:R-:W-:-:S05]  /*d390*/  UIADD3 UR4, UR46, 0x80, URZ ;  /* 0x000000802e047890 */ /* 0x000fca000fffe03f */
[----:B------:R-:W-:Y:S01]  /*d3a0*/  HGMMA.64x128x16.F32 R88, R180, gdesc[UR44].tnspB, R88, gsb0 ;  /* 0x41e0002cb4587df0 */ /* 0x000fe20008000858 */
[----:B------:R-:W-:Y:S01]  /*d3b0*/  UMOV UR47, 0x40000040 ;  /* 0x40000040002f7882 */ /* 0x000fe20000000000 */
[----:B------:R-:W-:Y:S01]  /*d3c0*/  UMOV UR6, UR4 ;  /* 0x0000000400067c82 */ /* 0x000fe20008000000 */
[----:B------:R-:W-:Y:S01]  /*d3d0*/  UIADD3 UR4, UR46, 0x100, URZ ;  /* 0x000001002e047890 */ /* 0x000fe2000fffe03f */
[----:B0-----:R-:W-:Y:S01]  /*d3e0*/  FADD.FTZ R0, R0, R5 ;  /* 0x0000000500007221 */ /* 0x001fe20000010000 */
[----:B-1----:R-:W-:Y:S01]  /*d3f0*/  FADD.FTZ R2, R3, R4 ;  /* 0x0000000403027221 */ /* 0x002fe20000010000 */
[----:B------:R-:W-:-:S03]  /*d400*/  IMAD.MOV.U32 R4, RZ, RZ, RZ ;  /* 0x000000ffff047224 */ /* 0x000fc600078e00ff */
[----:B------:R-:W0:Y:S04]  /*d410*/  SHFL.BFLY PT, R3, R0, 0x1, 0x1f ;  /* 0x0c201f0000037f89 */ /* 0x000e2800000e0000 */
[----:B------:R-:W1:Y:S01]  /*d420*/  SHFL.BFLY PT, R11, R2, 0x1, 0x1f ;  /* 0x0c201f00020b7f89 */ /* 0x000e6200000e0000 */
[----:B0-----:R-:W-:Y:S01]  /*d430*/  FADD.FTZ R12, R0, R3 ;  /* 0x00000003000c7221 */ /* 0x001fe20000010000 */
[----:B------:R-:W-:Y:S02]  /*d440*/  IMAD.MOV.U32 R3, RZ, RZ, -0x800000 ;  /* 0xff800000ff037424 */ /* 0x000fe400078e00ff */
[----:B------:R-:W-:Y:S02]  /*d450*/  IMAD.MOV.U32 R0, RZ, RZ, -0x800000 ;  /* 0xff800000ff007424 */ /* 0x000fe400078e00ff */
[----:B-1----:R-:W-:Y:S01]  /*d460*/  FADD.FTZ R11, R2, R11 ;  /* 0x0000000b020b7221 */ /* 0x002fe20000010000 */
[----:B------:R-:W-:-:S04]  /*d470*/  FSETP.NE.FTZ.AND P1, PT, R12, RZ, PT ;  /* 0x000000ff0c00720b */ /* 0x000fc80003f35000 */
[----:B------:R-:W-:-:S09]  /*d480*/  FSETP.NE.FTZ.AND P2, PT, R11, RZ, PT ;  /* 0x000000ff0b00720b */ /* 0x000fd20003f55000 */
[----:B------:R-:W0:Y:S01]  /*d490*/  @P1 MUFU.LG2 R5, R12 ;  /* 0x0000000c00051308 */ /* 0x000e220000000c00 */
[----:B------:R-:W-:-:S03]  /*d4a0*/  @P1 FMUL.FTZ R2, R6, 0.69314718246459960938 ;  /* 0x3f31721806021820 */ /* 0x000fc60000410000 */
[----:B------:R-:W-:-:S04]  /*d4b0*/  @P2 FMUL.FTZ R13, R6, 0.69314718246459960938 ;  /* 0x3f317218060d2820 */ /* 0x000fc80000410000 */
[----:B------:R-:W1:Y:S08]  /*d4c0*/  @P2 MUFU.LG2 R10, R11 ;  /* 0x0000000b000a2308 */ /* 0x000e700000000c00 */
[----:B------:R3:W4:Y:S01]  /*d4d0*/  @P1 MUFU.RCP R4, R12 ;  /* 0x0000000c00041308 */ /* 0x0007220000001000 */
        /* <DEDUP_REMOVED lines=39> */
[----:B------:R-:W-:-:S07]  /*d750*/  WARPGROUP.ARRIVE ;  /* 0x00000000000079c5 */ /* 0x000fce0000000000 */
[----:B------:R-:W-:Y:S03]  /*d760*/  HGMMA.64x128x16.F32 R88, R152, gdesc[UR44].tnspB, R88, gsb0 ;  /* 0x41e0002c98587df0 */ /* 0x000fe60008000858 */
[----:B------:R-:W-:Y:S02]  /*d770*/  WARPGROUP.DEPBAR.LE gsb0, 0x0 ;  /* 0x00008000000079c5 */ /* 0x000fe40000010000 */
[----:B0--34-:R-:W-:Y:S05]  /*d780*/  @!P0 BRA `(.L_x_1151) ;  /* 0x0000000000048947 */ /* 0x019fea0003800000 */
[----:B------:R-:W-:Y:S01]  /*d790*/  BPT.TRAP 0x1 ;  /* 0x000000040000795c */ /* 0x000fe20000300000 */
.L_x_1151:
        /* <DEDUP_REMOVED lines=68> */
.L_x_1073:
[----:B------:R-:W-:Y:S05]  /*dbe0*/  @P0 BRA `(.L_x_1152) ;  /* 0x00000014004c0947 */ /* 0x000fea0003800000 */
[----:B------:R-:W0:Y:S01]  /*dbf0*/  S2R R2, SR_TID.X ;  /* 0x0000000000027919 */ /* 0x000e220000002100 */
[----:B------:R-:W1:Y:S01]  /*dc00*/  LDC R17, c[0x0][0xbe8] ;  /* 0x0002fa00ff117b82 */ /* 0x000e620000000800 */
[----:B------:R-:W-:Y:S02]  /*dc10*/  USHF.R.S32.HI UR7, URZ, 0x1f, UR37 ;  /* 0x0000001f3f077899 */ /* 0x000fe40008011425 */
[----:B--2---:R-:W-:Y:S01]  /*dc20*/  IMAD R16, RZ, RZ, -UR37 ;  /* 0x80000025ff107e24 */ /* 0x004fe2000f8e02ff */
        /* <DEDUP_REMOVED lines=9> */
[----:B------:R-:W4:Y:S01]  /*dcc0*/  S2UR UR11, SR_CTAID.Y ;  /* 0x00000000000b79c3 */ /* 0x000f220000002600 */
[----:B------:R-:W-:-:S07]  /*dcd0*/  UIMAD UR7, UR7, UR8, URZ ;  /* 0x00000008070772a4 */ /* 0x000fce000f8e023f */
[----:B------:R-:W-:Y:S01]  /*dce0*/  BAR.SYNC.DEFER_BLOCKING 0x1, 0x100 ;  /* 0x0044000000007b1d */ /* 0x000fe20000010000 */
[----:B-1----:R-:W-:-:S07]  /*dcf0*/  ISETP.NE.AND P0, PT, R17, 0x1, PT ;  /* 0x000000011100780c */ /* 0x002fce0003f05270 */
[----:B------:R-:W4:Y:S01]  /*dd00*/  LDC R21, c[0x0][0xc50] ;  /* 0x00031400ff157b82 */ /* 0x000f220000000800 */
[----:B0-----:R-:W-:Y:S01]  /*dd10*/  VIADD R4, R2, 0xffffff80 ;  /* 0xffffff8002047836 */ /* 0x001fe20000000000 */
[----:B---3--:R-:W-:-:S06]  /*dd20*/  USHF.R.S32.HI UR10, URZ, 0x1f, UR12 ;  /* 0x0000001f3f0a7899 */ /* 0x008fcc000801140c */
[----:B------:R-:W0:Y:S01]  /*dd30*/  LDC.64 R14, c[0x0][0xb40] ;  /* 0x0002d000ff0e7b82 */ /* 0x000e220000000a00 */
[----:B------:R-:W-:-:S04]  /*dd40*/  SHF.R.S32.HI R5, RZ, 0x1f, R4 ;  /* 0x0000001fff057819 */ /* 0x000fc80000011404 */
[----:B------:R-:W-:-:S03]  /*dd50*/  LEA.HI R2, R5, R4, RZ, 0x7 ;  /* 0x0000000405027211 */ /* 0x000fc600078f38ff */
[----:B------:R-:W1:Y:S01]  /*dd60*/  @P0 LDC R13, c[0x0][0xbf0] ;  /* 0x0002fc00ff0d0b82 */ /* 0x000e620000000800 */
[----:B------:R-:W-:Y:S02]  /*dd70*/  LEA.HI R5, R5, R4, RZ, 0x2 ;  /* 0x0000000405057211 */ /* 0x000fe400078f10ff */
[----:B------:R-:W-:Y:S02]  /*dd80*/  LOP3.LUT R7, R2, 0xffffff80, RZ, 0xc0, !PT ;  /* 0xffffff8002077812 */ /* 0x000fe400078ec0ff */
[----:B------:R-:W-:-:S03]  /*dd90*/  LOP3.LUT R5, R5, 0xfffffffc, RZ, 0xc0, !PT ;  /* 0xfffffffc05057812 */ /* 0x000fc600078ec0ff */
[C---:B------:R-:W-:Y:S01]  /*dda0*/  IMAD.IADD R18, R4.reuse, 0x1, -R7 ;  /* 0x0000000104127824 */ /* 0x040fe200078e0a07 */
[----:B------:R-:W-:Y:S01]  /*ddb0*/  SHF.R.S32.HI R7, RZ, 0x7, R2 ;  /* 0x00000007ff077819 */ /* 0x000fe20000011402 */
[----:B------:R-:W-:Y:S01]  /*ddc0*/  IMAD.IADD R5, R4, 0x1, -R5 ;  /* 0x0000000104057824 */ /* 0x000fe200078e0a05 */
[----:B------:R-:W3:Y:S01]  /*ddd0*/  @P0 LDC R27, c[0x0][0xbec] ;  /* 0x0002fb00ff1b0b82 */ /* 0x000ee20000000800 */
[----:B----4-:R-:W-:Y:S01]  /*dde0*/  IMAD R21, R21, R16, UR11 ;  /* 0x0000000b15157e24 */ /* 0x010fe2000f8e0210 */
[----:B------:R-:W-:Y:S02]  /*ddf0*/  SHF.R.S32.HI R9, RZ, 0x1f, R18 ;  /* 0x0000001fff097819 */ /* 0x000fe40000011412 */
[----:B------:R-:W-:Y:S01]  /*de00*/  LEA.HI R2, R2, R7, RZ, 0x1 ;  /* 0x0000000702027211 */ /* 0x000fe200078f08ff */
[----:B0-----:R-:W-:Y:S01]  /*de10*/  IMAD R12, R14, UR10, RZ ;  /* 0x0000000a0e0c7c24 */ /* 0x001fe2000f8e02ff */
[----:B------:R-:W-:Y:S02]  /*de20*/  LEA.HI R23, R9, R18, RZ, 0x2 ;  /* 0x0000001209177211 */ /* 0x000fe400078f10ff */
[----:B------:R-:W-:Y:S01]  /*de30*/  LOP3.LUT R2, R2, 0x3fffffe, RZ, 0xc0, !PT ;  /* 0x03fffffe02027812 */ /* 0x000fe200078ec0ff */
[----:B------:R-:W0:Y:S01]  /*de40*/  @P0 LDC R20, c[0x0][0xbf0] ;  /* 0x0002fc00ff140b82 */ /* 0x000e220000000800 */
[----:B------:R-:W-:-:S02]  /*de50*/  SHF.R.S32.HI R6, RZ, 0x2, R23 ;  /* 0x00000002ff067819 */ /* 0x000fc40000011417 */
[----:B------:R-:W-:Y:S01]  /*de60*/  SHF.R.S32.HI R11, RZ, 0x1f, R23 ;  /* 0x0000001fff0b7819 */ /* 0x000fe20000011417 */
[----:B------:R-:W-:Y:S01]  /*de70*/  IMAD.IADD R2, R7, 0x1, -R2 ;  /* 0x0000000107027824 */ /* 0x000fe200078e0a02 */
[----:B------:R-:W-:Y:S02]  /*de80*/  LEA.HI R9, R9, R18, RZ, 0x5 ;  /* 0x0000001209097211 */ /* 0x000fe400078f28ff */
[----:B------:R-:W-:Y:S02]  /*de90*/  LEA.HI R11, R11, R6, RZ, 0x3 ;  /* 0x000000060b0b7211 */ /* 0x000fe400078f18ff */
[----:B------:R-:W-:Y:S02]  /*dea0*/  SHF.R.S32.HI R7, RZ, 0x5, R9 ;  /* 0x00000005ff077819 */ /* 0x000fe40000011409 */
[----:B------:R-:W-:Y:S01]  /*deb0*/  LOP3.LUT R11, R11, 0xfffffff8, RZ, 0xc0, !PT ;  /* 0xfffffff80b0b7812 */ /* 0x000fe200078ec0ff */
[----:B------:R-:W4:Y:S01]  /*dec0*/  @P0 LDC R9, c[0x0][0xbec] ;  /* 0x0002fb00ff090b82 */ /* 0x000f220000000800 */
[----:B------:R-:W-:-:S03]  /*ded0*/  LOP3.LUT R23, R23, 0x7ffffffc, RZ, 0xc0, !PT ;  /* 0x7ffffffc17177812 */ /* 0x000fc600078ec0ff */
[----:B------:R-:W-:Y:S01]  /*dee0*/  IMAD.IADD R4, R6, 0x1, -R11 ;  /* 0x0000000106047824 */ /* 0x000fe200078e0a0b */
[----:B------:R-:W-:-:S03]  /*def0*/  LEA.HI R6, R5, R5, RZ, 0x1 ;  /* 0x0000000505067211 */ /* 0x000fc600078f08ff */
[----:B------:R-:W5:Y:S01]  /*df00*/  LDC.64 R10, c[0x0][0xbd8] ;  /* 0x0002f600ff0a7b82 */ /* 0x000f620000000a00 */
[----:B------:R-:W-:Y:S01]  /*df10*/  LOP3.LUT R6, R6, 0x1ffffffe, RZ, 0xc0, !PT ;  /* 0x1ffffffe06067812 */ /* 0x000fe200078ec0ff */
[----:B------:R-:W-:Y:S02]  /*df20*/  IMAD R7, R7, 0x10, R4 ;  /* 0x0000001007077824 */ /* 0x000fe400078e0204 */
[----:B------:R-:W-:Y:S02]  /*df30*/  IMAD.U32 R4, RZ, RZ, UR4 ;  /* 0x00000004ff047e24 */ /* 0x000fe4000f8e00ff */
[----:B------:R-:W-:Y:S02]  /*df40*/  IMAD.IADD R25, R5, 0x1, -R6 ;  /* 0x0000000105197824 */ /* 0x000fe400078e0a06 */
[----:B------:R-:W-:Y:S02]  /*df50*/  IMAD R2, R2, 0x40, R7 ;  /* 0x0000004002027824 */ /* 0x000fe400078e0207 */
[----:B------:R-:W-:Y:S01]  /*df60*/  IMAD.U32 R5, RZ, RZ, UR5 ;  /* 0x00000005ff057e24 */ /* 0x000fe2000f8e00ff */
[----:B------:R-:W-:Y:S01]  /*df70*/  UIMAD.WIDE.U32 UR4, UR37, UR8, URZ ;  /* 0x00000008250472a5 */ /* 0x000fe2000f8e003f */
[----:B------:R-:W-:Y:S01]  /*df80*/  IMAD.U32 R5, RZ, RZ, UR6 ;  /* 0x00000006ff057e24 */ /* 0x000fe2000f8e00ff */
[----:B------:R-:W-:Y:S01]  /*df90*/  UIMAD UR6, UR37, UR9, UR7 ;  /* 0x00000009250672a4 */ /* 0x000fe2000f8e0207 */
[----:B------:R-:W-:-:S02]  /*dfa0*/  IMAD R6, R25, 0x8, R2 ;  /* 0x0000000819067824 */ /* 0x000fc400078e0202 */
[----:B------:R-:W-:Y:S01]  /*dfb0*/  ULDC.64 UR8, c[0x0][0xb28] ;  /* 0x0002ca0000087ab9 */ /* 0x000fe20000000a00 */
[----:B------:R-:W-:Y:S02]  /*dfc0*/  UIADD3 UR6, UR5, UR6, URZ ;  /* 0x0000000605067290 */ /* 0x000fe4000fffe03f */
[----:B------:R-:W-:Y:S02]  /*dfd0*/  IMAD.U32 R7, RZ, RZ, UR5 ;  /* 0x00000005ff077e24 */ /* 0x000fe4000f8e00ff */
[----:B--2---:R-:W-:Y:S02]  /*dfe0*/  IMAD R2, R19, 0x80, R2 ;  /* 0x0000008013027824 */ /* 0x004fe400078e0202 */
[----:B------:R-:W-:Y:S01]  /*dff0*/  IMAD.U32 R7, RZ, RZ, UR6 ;  /* 0x00000006ff077e24 */ /* 0x000fe2000f8e00ff */
[----:B------:R-:W-:Y:S01]  /*e000*/  ULDC.64 UR6, c[0x0][0xb48] ;  /* 0x0002d20000067ab9 */ /* 0x000fe20000000a00 */
[C---:B-----5:R-:W-:Y:S02]  /*e010*/  IMAD R8, R10.reuse, UR10, RZ ;  /* 0x0000000a0a087c24 */ /* 0x060fe4000f8e02ff */
[----:B------:R-:W-:-:S04]  /*e020*/  IMAD.WIDE.U32 R4, R10, UR12, R4 ;  /* 0x0000000c0a047c25 */ /* 0x000fc8000f8e0004 */
[----:B------:R-:W-:Y:S02]  /*e030*/  IMAD R11, R11, UR12, R8 ;  /* 0x0000000c0b0b7c24 */ /* 0x000fe4000f8e0208 */
[----:B------:R-:W-:Y:S02]  /*e040*/  IMAD R8, R19, 0x80, R6 ;  /* 0x0000008013087824 */ /* 0x000fe400078e0206 */
[----:B------:R-:W-:Y:S01]  /*e050*/  IMAD.U32 R6, RZ, RZ, UR4 ;  /* 0x00000004ff067e24 */ /* 0x000fe2000f8e00ff */
[----:B------:R-:W-:Y:S01]  /*e060*/  ULDC.64 UR4, c[0x0][0xbe0] ;  /* 0x0002f80000047ab9 */ /* 0x000fe20000000a00 */
[----:B----4-:R-:W-:-:S04]  /*e070*/  @P0 IMAD.HI.U32 R10, R8, R9, RZ ;  /* 0x00000009080a0227 */ /* 0x010fc800078e00ff */
[----:B------:R-:W-:Y:S01]  /*e080*/  IMAD.MOV.U32 R9, RZ, RZ, R8 ;  /* 0x000000ffff097224 */ /* 0x000fe200078e0008 */
[----:B-1----:R-:W-:Y:S01]  /*e090*/  @P0 SHF.R.U32.HI R9, RZ, R13, R10 ;  /* 0x0000000dff090219 */ /* 0x002fe2000001160a */
[----:B------:R-:W-:Y:S01]  /*e0a0*/  IMAD R13, R15, UR12, R12 ;  /* 0x0000000c0f0d7c24 */ /* 0x000fe2000f8e020c */
[----:B------:R-:W-:Y:S01]  /*e0b0*/  SHF.R.S32.HI R12, RZ, 0x1f, R21 ;  /* 0x0000001fff0c7819 */ /* 0x000fe20000011415 */
[----:B------:R-:W-:-:S04]  /*e0c0*/  IMAD.WIDE.U32 R6, R14, UR12, R6 ;  /* 0x0000000c0e067c25 */ /* 0x000fc8000f8e0006 */
[----:B------:R-:W-:Y:S02]  /*e0d0*/  IMAD.IADD R5, R5, 0x1, R11 ;  /* 0x0000000105057824 */ /* 0x000fe400078e020b */
[----:B---3--:R-:W-:-:S04]  /*e0e0*/  @P0 IMAD.HI.U32 R27, R8, R27, RZ ;  /* 0x0000001b081b0227 */ /* 0x008fc800078e00ff */
[----:B------:R-:W-:Y:S02]  /*e0f0*/  IMAD.IADD R7, R7, 0x1, R13 ;  /* 0x0000000107077824 */ /* 0x000fe400078e020d */
[----:B------:R-:W-:Y:S02]  /*e100*/  IMAD R13, R12, UR6, RZ ;  /* 0x000000060c0d7c24 */ /* 0x000fe4000f8e02ff */
[----:B------:R-:W-:-:S04]  /*e110*/  IMAD.WIDE.U32 R4, R21, UR4, R4 ;  /* 0x0000000415047c25 */ /* 0x000fc8000f8e0004 */
[----:B------:R-:W-:Y:S01]  /*e120*/  IMAD.MOV.U32 R11, RZ, RZ, R8 ;  /* 0x000000ffff0b7224 */ /* 0x000fe200078e0008 */
[----:B0-----:R-:W-:Y:S01]  /*e130*/  @P0 SHF.R.U32.HI R11, RZ, R20, R27 ;  /* 0x00000014ff0b0219 */ /* 0x001fe2000001161b */
[----:B------:R-:W-:Y:S01]  /*e140*/  IMAD R10, R12, UR4, RZ ;  /* 0x000000040c0a7c24 */ /* 0x000fe2000f8e02ff */
[----:B------:R-:W-:Y:S01]  /*e150*/  IADD3 R4, P0, R9, R4, RZ ;  /* 0x0000000409047210 */ /* 0x000fe20007f1e0ff */
[C---:B------:R-:W-:Y:S01]  /*e160*/  IMAD R15, R21.reuse, UR7, R13 ;  /* 0x00000007150f7c24 */ /* 0x040fe2000f8e020d */
[--C-:B------:R-:W-:Y:S01]  /*e170*/  SHF.R.S32.HI R13, RZ, 0x1f, R9.reuse ;  /* 0x0000001fff0d7819 */ /* 0x100fe20000011409 */
[----:B------:R-:W-:Y:S02]  /*e180*/  IMAD.MOV R9, RZ, RZ, -R9 ;  /* 0x000000ffff097224 */ /* 0x000fe400078e0a09 */
[----:B------:R-:W-:Y:S01]  /*e190*/  IMAD R12, R21, UR5, R10 ;  /* 0x00000005150c7c24 */ /* 0x000fe2000f8e020a */
[--C-:B------:R-:W-:Y:S01]  /*e1a0*/  SHF.R.S32.HI R10, RZ, 0x1f, R11.reuse ;  /* 0x0000001fff0a7819 */ /* 0x100fe2000001140b */
[----:B------:R-:W-:Y:S01]  /*e1b0*/  IMAD.MOV R14, RZ, RZ, -R11 ;  /* 0x000000ffff0e7224 */ /* 0x000fe200078e0a0b */
[----:B------:R-:W-:Y:S01]  /*e1c0*/  ULDC.64 UR4, c[0x0][0xb30] ;  /* 0x0002cc0000047ab9 */ /* 0x000fe20000000a00 */
[----:B------:R-:W-:Y:S01]  /*e1d0*/  IMAD R9, R17, R9, R8 ;  /* 0x0000000911097224 */ /* 0x000fe200078e0208 */
[----:B------:R-:W-:Y:S01]  /*e1e0*/  IADD3.X R5, R13, R5, R12, P0, !PT ;  /* 0x000000050d057210 */ /* 0x000fe200007fe40c */
[----:B------:R-:W-:Y:S01]  /*e1f0*/  IMAD.WIDE.U32 R6, R21, UR6, R6 ;  /* 0x0000000615067c25 */ /* 0x000fe2000f8e0006 */
[----:B------:R-:W-:-:S03]  /*e200*/  ULDC.64 UR6, c[0x0][0xbc8] ;  /* 0x0002f20000067ab9 */ /* 0x000fc60000000a00 */
[----:B------:R-:W-:Y:S02]  /*e210*/  IMAD R10, R10, UR4, RZ ;  /* 0x000000040a0a7c24 */ /* 0x000fe4000f8e02ff */
[----:B------:R-:W-:Y:S01]  /*e220*/  IMAD R13, R17, R14, R8 ;  /* 0x0000000e110d7224 */ /* 0x000fe200078e0208 */
[----:B------:R-:W-:Y:S01]  /*e230*/  SHF.R.S32.HI R8, RZ, 0x1f, R9 ;  /* 0x0000001fff087819 */ /* 0x000fe20000011409 */
[----:B------:R-:W-:Y:S02]  /*e240*/  IMAD.IADD R7, R7, 0x1, R15 ;  /* 0x0000000107077824 */ /* 0x000fe400078e020f */
[C---:B------:R-:W-:Y:S01]  /*e250*/  IMAD R15, R11.reuse, UR5, R10 ;  /* 0x000000050b0f7c24 */ /* 0x040fe2000f8e020a */
[----:B------:R-:W-:Y:S01]  /*e260*/  SHF.R.S32.HI R10, RZ, 0x1f, R13 ;  /* 0x0000001fff0a7819 */ /* 0x000fe2000001140d */
[----:B------:R-:W-:Y:S01]  /*e270*/  IMAD.WIDE.U32 R6, R11, UR4, R6 ;  /* 0x000000040b067c25 */ /* 0x000fe2000f8e0006 */
[----:B------:R-:W0:Y:S01]  /*e280*/  S2UR UR5, SR_CgaCtaId ;  /* 0x00000000000579c3 */ /* 0x000e220000008800 */
[----:B------:R-:W-:-:S02]  /*e290*/  UMOV UR4, 0x400 ;  /* 0x0000040000047882 */ /* 0x000fc40000000000 */
[----:B------:R-:W-:Y:S02]  /*e2a0*/  IMAD R8, R8, UR6, RZ ;  /* 0x0000000608087c24 */ /* 0x000fe4000f8e02ff */
        /* <DEDUP_REMOVED lines=13> */
[----:B0-----:R-:W-:Y:S01]  /*e380*/  ULEA UR4, UR5, UR4, 0x18 ;  /* 0x0000000405047291 */ /* 0x001fe2000f8ec03f */
[----:B------:R-:W-:Y:S01]  /*e390*/  IMAD R17, R17, UR6, RZ ;  /* 0x0000000611117c24 */ /* 0x000fe2000f8e02ff */
[----:B------:R-:W-:Y:S01]  /*e3a0*/  LEA.HI.X R9, R4, UR7, R9, 0x2, P0 ;  /* 0x0000000704097c11 */ /* 0x000fe200080f1409 */
[----:B------:R-:W-:Y:S01]  /*e3b0*/  VIADD R16, R2, 0x8 ;  /* 0x0000000802107836 */ /* 0x000fe20000000000 */
[----:B------:R-:W-:Y:S01]  /*e3c0*/  LEA.HI.X R22, R6, UR9, R5, 0x2, P1 ;  /* 0x0000000906167c11 */ /* 0x000fe200088f1405 */
[----:B------:R-:W-:Y:S01]  /*e3d0*/  SHFL.IDX PT, R4, R8, RZ, 0x1c1f ;  /* 0x001c1fff08047589 */ /* 0x000fe200000e0000 */
[----:B------:R-:W-:Y:S01]  /*e3e0*/  LOP3.LUT P0, RZ, R18, 0x3, RZ, 0xc0, !PT ;  /* 0x0000000312ff7812 */ /* 0x000fe2000780c0ff */
[----:B------:R-:W-:Y:S01]  /*e3f0*/  UIADD3 UR4, UR4, 0x28820, URZ ;  /* 0x0002882004047890 */ /* 0x000fe2000fffe03f */
[CC--:B------:R-:W-:Y:S01]  /*e400*/  ISETP.GE.AND P2, PT, R2.reuse, R17.reuse, PT ;  /* 0x000000110200720c */ /* 0x0c0fe20003f46270 */
[----:B------:R-:W0:Y:S01]  /*e410*/  SHFL.IDX PT, R5, R9, RZ, 0x1c1f ;  /* 0x001c1fff09057589 */ /* 0x000e2200000e0000 */
[-C--:B------:R-:W-:Y:S01]  /*e420*/  ISETP.GE.OR P1, PT, R2, R17.reuse, P0 ;  /* 0x000000110200720c */ /* 0x080fe20000726670 */
[----:B------:R-:W-:Y:S01]  /*e430*/  UPRMT UR4, URZ, 0x654, UR4 ;  /* 0x000006543f047896 */ /* 0x000fe20008000004 */
[----:B------:R-:W-:Y:S01]  /*e440*/  ISETP.GE.OR P0, PT, R16, R17, P0 ;  /* 0x000000111000720c */ /* 0x000fe20000706670 */
[----:B------:R-:W-:Y:S01]  /*e450*/  SHFL.IDX PT, R6, R8, 0x1, 0x1c1f ;  /* 0x003c1f0008067f89 */ /* 0x000fe200000e0000 */
[----:B------:R-:W-:-:S03]  /*e460*/  IMAD.IADD R19, R18, 0x1, -R23 ;  /* 0x0000000112137824 */ /* 0x000fc600078e0a17 */
[----:B------:R-:W1:Y:S01]  /*e470*/  SHFL.IDX PT, R7, R9, 0x1, 0x1c1f ;  /* 0x003c1f0009077f89 */ /* 0x000e6200000e0000 */
[----:B------:R-:W-:Y:S02]  /*e480*/  IMAD.SHL.U32 R19, R19, 0x2, RZ ;  /* 0x0000000213137824 */ /* 0x000fe400078e00ff */
[----:B------:R-:W-:Y:S01]  /*e490*/  SYNCS.ARRIVE.TRANS64.RED.A1T0 RZ, [UR4], RZ ;  /* 0x000000ffffff79a7 */ /* 0x000fe20008100404 */
[----:B------:R2:W3:Y:S04]  /*e4a0*/  SHFL.IDX PT, R14, R20, RZ, 0x1c1f ;  /* 0x001c1fff140e7589 */ /* 0x0004e800000e0000 */
[----:B------:R2:W4:Y:S04]  /*e4b0*/  SHFL.IDX PT, R15, R22, RZ, 0x1c1f ;  /* 0x001c1fff160f7589 */ /* 0x00052800000e0000 */
[----:B0-----:R2:W-:Y:S04]  /*e4c0*/  @!P1 ST.E desc[UR48][R4.64], R3 ;  /* 0x0000000304009985 */ /* 0x0015e8000c101930 */
[----:B-1----:R2:W-:Y:S01]  /*e4d0*/  @!P0 ST.E desc[UR48][R6.64], R0 ;  /* 0x0000000006008985 */ /* 0x0025e2000c101930 */
[----:B------:R-:W-:Y:S05]  /*e4e0*/  @P2 BRA `(.L_x_1154) ;  /* 0x0000000400782947 */ /* 0x000fea0003800000 */
[C---:B--2---:R-:W-:Y:S01]  /*e4f0*/  VIADD R0, R19.reuse, 0x8 ;  /* 0x0000000813007836 */ /* 0x044fe20000000000 */
[----:B------:R-:W-:Y:S01]  /*e500*/  ULDC UR4, c[0x0][0xac8] ;  /* 0x0002b20000047ab9 */ /* 0x000fe20000000800 */
[C---:B------:R-:W-:Y:S01]  /*e510*/  VIADD R6, R19.reuse, 0x10 ;  /* 0x0000001013067836 */ /* 0x040fe20000000000 */
[C---:B------:R-:W-:Y:S01]  /*e520*/  ISETP.GE.AND P2, PT, R19.reuse, UR4, PT ;  /* 0x0000000413007c0c */ /* 0x040fe2000bf46270 */
[C---:B------:R-:W-:Y:S01]  /*e530*/  VIADD R7, R19.reuse, 0x18 ;  /* 0x0000001813077836 */ /* 0x040fe20000000000 */
[----:B------:R-:W-:Y:S01]  /*e540*/  ISETP.GE.AND P3, PT, R0, UR4, PT ;  /* 0x0000000400007c0c */ /* 0x000fe2000bf66270 */
[C---:B------:R-:W-:Y:S01]  /*e550*/  VIADD R8, R19.reuse, 0x28 ;  /* 0x0000002813087836 */ /* 0x040fe20000000000 */
[----:B------:R-:W-:Y:S01]  /*e560*/  ISETP.GE.AND P0, PT, R6, UR4, PT ;  /* 0x0000000406007c0c */ /* 0x000fe2000bf06270 */
[----:B------:R-:W-:Y:S01]  /*e570*/  VIADD R9, R19, 0x30 ;  /* 0x0000003013097836 */ /* 0x000fe20000000000 */
[----:B------:R-:W-:Y:S01]  /*e580*/  ISETP.GE.AND P1, PT, R7, UR4, PT ;  /* 0x0000000407007c0c */ /* 0x000fe2000bf26270 */
[----:B------:R-:W-:-:S02]  /*e590*/  VIADD R10, R19, 0x38 ;  /* 0x00000038130a7836 */ /* 0x000fc40000000000 */
[----:B------:R-:W-:Y:S01]  /*e5a0*/  VIADD R11, R19, 0x40 ;  /* 0x00000040130b7836 */ /* 0x000fe20000000000 */
[----:B------:R-:W-:Y:S01]  /*e5b0*/  ISETP.GE.AND P4, PT, R9, UR4, PT ;  /* 0x0000000409007c0c */ /* 0x000fe2000bf86270 */
[C---:B------:R-:W-:Y:S01]  /*e5c0*/  VIADD R12, R19.reuse, 0x50 ;  /* 0x00000050130c7836 */ /* 0x040fe20000000000 */
[----:B------:R-:W-:Y:S01]  /*e5d0*/  ISETP.GE.AND P5, PT, R10, UR4, PT ;  /* 0x000000040a007c0c */ /* 0x000fe2000bfa6270 */
[----:B---34-:R-:W-:Y:S01]  /*e5e0*/  @!P2 IMAD.WIDE R2, R19, 0x4, R14 ;  /* 0x000000041302a825 */ /* 0x018fe200078e020e */
[----:B------:R-:W-:Y:S02]  /*e5f0*/  ISETP.GE.AND P6, PT, R11, UR4, PT ;  /* 0x000000040b007c0c */ /* 0x000fe4000bfc6270 */
[----:B------:R-:W-:Y:S01]  /*e600*/  @!P3 LEA.HI R0, R0, R0, RZ, 0x1 ;  /* 0x000000000000b211 */ /* 0x000fe200078f08ff */
[----:B------:R-:W-:Y:S01]  /*e610*/  VIADD R18, R19, 0x60 ;  /* 0x0000006013127836 */ /* 0x000fe20000000000 */
[----:B------:R0:W-:Y:S01]  /*e620*/  @!P2 ST.E.64 desc[UR48][R2.64], R88 ;  /* 0x000000580200a985 */ /* 0x0001e2000c101b30 */
[----:B------:R-:W-:-:S02]  /*e630*/  @!P0 LEA.HI R6, R6, R6, RZ, 0x1 ;  /* 0x0000000606068211 */ /* 0x000fc400078f08ff */
[----:B------:R-:W-:Y:S01]  /*e640*/  @!P3 LOP3.LUT R5, R0, 0xfffffffe, RZ, 0xc0, !PT ;  /* 0xfffffffe0005b812 */ /* 0x000fe200078ec0ff */
[----:B------:R-:W-:Y:S01]  /*e650*/  VIADD R0, R19, 0x20 ;  /* 0x0000002013007836 */ /* 0x000fe20000000000 */
[----:B------:R-:W-:Y:S02]  /*e660*/  @!P1 LEA.HI R7, R7, R7, RZ, 0x1 ;  /* 0x0000000707079211 */ /* 0x000fe400078f08ff */
[----:B------:R-:W-:Y:S01]  /*e670*/  @!P5 LEA.HI R10, R10, R10, RZ, 0x1 ;  /* 0x0000000a0a0ad211 */ /* 0x000fe200078f08ff */
[----:B------:R-:W-:Y:S01]  /*e680*/  @!P3 IMAD.WIDE R4, R5, 0x4, R14 ;  /* 0x000000040504b825 */ /* 0x000fe200078e020e */
[----:B------:R-:W-:Y:S02]  /*e690*/  ISETP.GE.AND P2, PT, R0, UR4, PT ;  /* 0x0000000400007c0c */ /* 0x000fe4000bf46270 */
[----:B------:R-:W-:Y:S02]  /*e6a0*/  @!P5 LOP3.LUT R13, R10, 0xfffffffe, RZ, 0xc0, !PT ;  /* 0xfffffffe0a0dd812 */ /* 0x000fe400078ec0ff */
[----:B------:R1:W-:Y:S01]  /*e6b0*/  @!P3 ST.E.64 desc[UR48][R4.64], R92 ;  /* 0x0000005c0400b985 */ /* 0x0003e2000c101b30 */
[----:B------:R-:W-:-:S02]  /*e6c0*/  ISETP.GE.AND P3, PT, R8, UR4, PT ;  /* 0x0000000408007c0c */ /* 0x000fc4000bf66270 */
[----:B0-----:R-:W-:Y:S02]  /*e6d0*/  @!P0 LOP3.LUT R3, R6, 0xfffffffe, RZ, 0xc0, !PT ;  /* 0xfffffffe06038812 */ /* 0x001fe400078ec0ff */
[----:B------:R-:W-:-:S03]  /*e6e0*/  @!P4 LEA.HI R6, R9, R9, RZ, 0x1 ;  /* 0x000000090906c211 */ /* 0x000fc600078f08ff */
[----:B------:R-:W-:Y:S01]  /*e6f0*/  @!P0 IMAD.WIDE R2, R3, 0x4, R14 ;  /* 0x0000000403028825 */ /* 0x000fe200078e020e */
[----:B------:R-:W-:-:S04]  /*e700*/  @!P2 LEA.HI R0, R0, R0, RZ, 0x1 ;  /* 0x000000000000a211 */ /* 0x000fc800078f08ff */
[----:B------:R0:W-:Y:S01]  /*e710*/  @!P0 ST.E.64 desc[UR48][R2.64], R96 ;  /* 0x0000006002008985 */ /* 0x0001e2000c101b30 */
[----:B------:R-:W-:Y:S02]  /*e720*/  @!P3 LEA.HI R8, R8, R8, RZ, 0x1 ;  /* 0x000000080808b211 */ /* 0x000fe400078f08ff */
[----:B-1----:R-:W-:Y:S02]  /*e730*/  @!P1 LOP3.LUT R5, R7, 0xfffffffe, RZ, 0xc0, !PT ;  /* 0xfffffffe07059812 */ /* 0x002fe400078ec0ff */
[----:B------:R-:W-:Y:S02]  /*e740*/  @!P2 LOP3.LUT R7, R0, 0xfffffffe, RZ, 0xc0, !PT ;  /* 0xfffffffe0007a812 */ /* 0x000fe400078ec0ff */
[----:B------:R-:W-:Y:S01]  /*e750*/  @!P3 LOP3.LUT R9, R8, 0xfffffffe, RZ, 0xc0, !PT ;  /* 0xfffffffe0809b812 */ /* 0x000fe200078ec0ff */
[--C-:B------:R-:W-:Y:S01]  /*e760*/  @!P1 IMAD.WIDE R4, R5, 0x4, R14.reuse ;  /* 0x0000000405049825 */ /* 0x100fe200078e020e */
[----:B------:R-:W-:Y:S02]  /*e770*/  @!P6 LEA.HI R0, R11, R11, RZ, 0x1 ;  /* 0x0000000b0b00e211 */ /* 0x000fe400078f08ff */
[----:B------:R-:W-:Y:S01]  /*e780*/  @!P4 LOP3.LUT R11, R6, 0xfffffffe, RZ, 0xc0, !PT ;  /* 0xfffffffe060bc812 */ /* 0x000fe200078ec0ff */
[--C-:B------:R-:W-:Y:S01]  /*e790*/  @!P2 IMAD.WIDE R6, R7, 0x4, R14.reuse ;  /* 0x000000040706a825 */ /* 0x100fe200078e020e */
[----:B------:R-:W-:Y:S01]  /*e7a0*/  @!P6 LOP3.LUT R21, R0, 0xfffffffe, RZ, 0xc0, !PT ;  /* 0xfffffffe0015e812 */ /* 0x000fe200078ec0ff */
[----:B------:R1:W-:Y:S01]  /*e7b0*/  @!P1 ST.E.64 desc[UR48][R4.64], R100 ;  /* 0x0000006404009985 */ /* 0x0003e2000c101b30 */
[----:B------:R-:W-:Y:S01]  /*e7c0*/  ISETP.GE.AND P1, PT, R12, UR4, PT ;  /* 0x000000040c007c0c */ /* 0x000fe2000bf26270 */
[----:B0-----:R-:W-:-:S02]  /*e7d0*/  @!P3 IMAD.WIDE R2, R9, 0x4, R14 ;  /* 0x000000040902b825 */ /* 0x001fc400078e020e */
[----:B------:R0:W-:Y:S02]  /*e7e0*/  @!P2 ST.E.64 desc[UR48][R6.64], R104 ;  /* 0x000000680600a985 */ /* 0x0001e4000c101b30 */
[----:B------:R-:W-:Y:S02]  /*e7f0*/  VIADD R0, R19, 0x48 ;  /* 0x0000004813007836 */ /* 0x000fe40000000000 */
[--C-:B------:R-:W-:Y:S01]  /*e800*/  @!P5 IMAD.WIDE R8, R13, 0x4, R14.reuse ;  /* 0x000000040d08d825 */ /* 0x100fe200078e020e */
[----:B------:R2:W-:Y:S01]  /*e810*/  @!P3 ST.E.64 desc[UR48][R2.64], R108 ;  /* 0x0000006c0200b985 */ /* 0x0005e2000c101b30 */
[----:B------:R-:W-:Y:S02]  /*e820*/  ISETP.GE.AND P3, PT, R18, UR4, PT ;  /* 0x0000000412007c0c */ /* 0x000fe4000bf66270 */
[----:B------:R-:W-:Y:S01]  /*e830*/  VIADD R13, R19, 0x58 ;  /* 0x00000058130d7836 */ /* 0x000fe20000000000 */
[----:B------:R-:W-:Y:S01]  /*e840*/  ISETP.GE.AND P0, PT, R0, UR4, PT ;  /* 0x0000000400007c0c */ /* 0x000fe2000bf06270 */
[----:B-1----:R-:W-:Y:S01]  /*e850*/  @!P4 IMAD.WIDE R4, R11, 0x4, R14 ;  /* 0x000000040b04c825 */ /* 0x002fe200078e020e */
[----:B------:R-:W-:-:S02]  /*e860*/  @!P1 LEA.HI R12, R12, R12, RZ, 0x1 ;  /* 0x0000000c0c0c9211 */ /* 0x000fc400078f08ff */
[----:B------:R-:W-:Y:S01]  /*e870*/  ISETP.GE.AND P2, PT, R13, UR4, PT ;  /* 0x000000040d007c0c */ /* 0x000fe2000bf46270 */
[----:B------:R-:W-:Y:S01]  /*e880*/  @!P6 IMAD.WIDE R10, R21, 0x4, R14 ;  /* 0x00000004150ae825 */ /* 0x000fe200078e020e */
[----:B------:R1:W-:Y:S03]  /*e890*/  @!P4 ST.E.64 desc[UR48][R4.64], R112 ;  /* 0x000000700400c985 */ /* 0x0003e6000c101b30 */
[C---:B0-----:R-:W-:Y:S01]  /*e8a0*/  VIADD R6, R19.reuse, 0x68 ;  /* 0x0000006813067836 */ /* 0x041fe20000000000 */
[----:B------:R0:W-:Y:S01]  /*e8b0*/  @!P5 ST.E.64 desc[UR48][R8.64], R116 ;  /* 0x000000740800d985 */ /* 0x0001e2000c101b30 */
[C---:B--2---:R-:W-:Y:S01]  /*e8c0*/  VIADD R3, R19.reuse, 0x78 ;  /* 0x0000007813037836 */ /* 0x044fe20000000000 */
[----:B------:R-:W-:Y:S01]  /*e8d0*/  @!P3 LEA.HI R18, R18, R18, RZ, 0x1 ;  /* 0x000000121212b211 */ /* 0x000fe200078f08ff */
[----:B------:R-:W-:Y:S01]  /*e8e0*/  VIADD R7, R19, 0x70 ;  /* 0x0000007013077836 */ /* 0x000fe20000000000 */
[----:B------:R2:W-:Y:S01]  /*e8f0*/  @!P6 ST.E.64 desc[UR48][R10.64], R120 ;  /* 0x000000780a00e985 */ /* 0x0005e2000c101b30 */
[----:B------:R-:W-:-:S02]  /*e900*/  ISETP.GE.AND P4, PT, R6, UR4, PT ;  /* 0x0000000406007c0c */ /* 0x000fc4000bf86270 */
[----:B------:R-:W-:Y:S02]  /*e910*/  ISETP.GE.AND P6, PT, R3, UR4, PT ;  /* 0x0000000403007c0c */ /* 0x000fe4000bfc6270 */
[----:B------:R-:W-:Y:S02]  /*e920*/  ISETP.GE.AND P5, PT, R7, UR4, PT ;  /* 0x0000000407007c0c */ /* 0x000fe4000bfa6270 */
[----:B------:R-:W-:Y:S02]  /*e930*/  @!P0 LEA.HI R0, R0, R0, RZ, 0x1 ;  /* 0x0000000000008211 */ /* 0x000fe400078f08ff */
[----:B------:R-:W-:Y:S02]  /*e940*/  @!P2 LEA.HI R13, R13, R13, RZ, 0x1 ;  /* 0x0000000d0d0da211 */ /* 0x000fe400078f08ff */
[----:B-1----:R-:W-:Y:S02]  /*e950*/  @!P1 LOP3.LUT R5, R12, 0xfffffffe, RZ, 0xc0, !PT ;  /* 0xfffffffe0c059812 */ /* 0x002fe400078ec0ff */
[----:B0-----:R-:W-:-:S02]  /*e960*/  @!P3 LOP3.LUT R9, R18, 0xfffffffe, RZ, 0xc0, !PT ;  /* 0xfffffffe1209b812 */ /* 0x001fc400078ec0ff */
[----:B------:R-:W-:Y:S02]  /*e970*/  @!P4 LEA.HI R6, R6, R6, RZ, 0x1 ;  /* 0x000000060606c211 */ /* 0x000fe400078f08ff */
[----:B------:R-:W-:Y:S01]  /*e980*/  @!P6 LEA.HI R4, R3, R3, RZ, 0x1 ;  /* 0x000000030304e211 */ /* 0x000fe200078f08ff */
[----:B------:R-:W-:Y:S01]  /*e990*/  @!P3 IMAD.WIDE R8, R9, 0x4, R14 ;  /* 0x000000040908b825 */ /* 0x000fe200078e020e */
[----:B------:R-:W-:Y:S02]  /*e9a0*/  @!P5 LEA.HI R2, R7, R7, RZ, 0x1 ;  /* 0x000000070702d211 */ /* 0x000fe400078f08ff */
[----:B------:R-:W-:Y:S02]  /*e9b0*/  @!P0 LOP3.LUT R3, R0, 0xfffffffe, RZ, 0xc0, !PT ;  /* 0xfffffffe00038812 */ /* 0x000fe400078ec0ff */
[----:B------:R-:W-:Y:S02]  /*e9c0*/  @!P2 LOP3.LUT R7, R13, 0xfffffffe, RZ, 0xc0, !PT ;  /* 0xfffffffe0d07a812 */ /* 0x000fe400078ec0ff */
[----:B--2---:R-:W-:-:S02]  /*e9d0*/  @!P4 LOP3.LUT R11, R6, 0xfffffffe, RZ, 0xc0, !PT ;  /* 0xfffffffe060bc812 */ /* 0x004fc400078ec0ff */
[----:B------:R-:W-:Y:S01]  /*e9e0*/  @!P5 LOP3.LUT R13, R2, 0xfffffffe, RZ, 0xc0, !PT ;  /* 0xfffffffe020dd812 */ /* 0x000fe200078ec0ff */
[----:B------:R-:W-:Y:S01]  /*e9f0*/  @!P0 IMAD.WIDE R2, R3, 0x4, R14 ;  /* 0x0000000403028825 */ /* 0x000fe200078e020e */
[----:B------:R-:W-:-:S03]  /*ea00*/  @!P6 LOP3.LUT R21, R4, 0xfffffffe, RZ, 0xc0, !PT ;  /* 0xfffffffe0415e812 */ /* 0x000fc600078ec0ff */
        /* <DEDUP_REMOVED lines=12> */
.L_x_1154:
[----:B------:R-:W-:Y:S05]  /*ead0*/  BSYNC B0 ;  /* 0x0000000000007941 */ /* 0x000fea0003800000 */
.L_x_1153:
[----:B------:R-:W-:Y:S01]  /*eae0*/  ISETP.GE.AND P0, PT, R16, R17, PT ;  /* 0x000000111000720c */ /* 0x000fe20003f06270 */
[----:B0-----:R0:W1:Y:S04]  /*eaf0*/  SHFL.IDX PT, R13, R22, 0x1, 0x1c1f ;  /* 0x003c1f00160d7f89 */ /* 0x00106800000e0000 */
[----:B------:R0:W0:Y:S08]  /*eb00*/  SHFL.IDX PT, R12, R20, 0x1, 0x1c1f ;  /* 0x003c1f00140c7f89 */ /* 0x00003000000e0000 */
[----:B------:R-:W-:Y:S05]  /*eb10*/  @P0 BRA `(.L_x_1065) ;  /* 0x00000048004c0947 */ /* 0x000fea0003800000 */
[----:B------:R-:W-:Y:S01]  /*eb20*/  ULDC UR4, c[0x0][0xac8] ;  /* 0x0002b20000047ab9 */ /* 0x000fe20000000800 */
[C---:B--2---:R-:W-:Y:S01]  /*eb30*/  VIADD R0, R19.reuse, 0x8 ;  /* 0x0000000813007836 */ /* 0x044fe20000000000 */
[C---:B------:R-:W-:Y:S01]  /*eb40*/  ISETP.GE.AND P0, PT, R19.reuse, UR4, PT ;  /* 0x0000000413007c0c */ /* 0x040fe2000bf06270 */
[C---:B------:R-:W-:Y:S02]  /*eb50*/  VIADD R4, R19.reuse, 0x10 ;  /* 0x0000001013047836 */ /* 0x040fe40000000000 */
[C---:B------:R-:W-:Y:S01]  /*eb60*/  VIADD R6, R19.reuse, 0x18 ;  /* 0x0000001813067836 */ /* 0x040fe20000000000 */
[----:B------:R-:W-:Y:S01]  /*eb70*/  ISETP.GE.AND P5, PT, R0, UR4, PT ;  /* 0x0000000400007c0c */ /* 0x000fe2000bfa6270 */
[C---:B------:R-:W-:Y:S01]  /*eb80*/  VIADD R8, R19.reuse, 0x20 ;  /* 0x0000002013087836 */ /* 0x040fe20000000000 */
[----:B------:R-:W-:Y:S01]  /*eb90*/  ISETP.GE.AND P6, PT, R4, UR4, PT ;  /* 0x0000000404007c0c */ /* 0x000fe2000bfc6270 */
[C---:B------:R-:W-:Y:S02]  /*eba0*/  VIADD R9, R19.reuse, 0x28 ;  /* 0x0000002813097836 */ /* 0x040fe40000000000 */
[C---:B------:R-:W-:Y:S01]  /*ebb0*/  VIADD R10, R19.reuse, 0x30 ;  /* 0x00000030130a7836 */ /* 0x040fe20000000000 */
[----:B------:R-:W-:Y:S01]  /*ebc0*/  ISETP.GE.AND P4, PT, R8, UR4, PT ;  /* 0x0000000408007c0c */ /* 0x000fe2000bf86270 */
[----:B------:R-:W-:Y:S01]  /*ebd0*/  VIADD R11, R19, 0x38 ;  /* 0x00000038130b7836 */ /* 0x000fe20000000000 */
[----:B------:R-:W-:Y:S01]  /*ebe0*/  ISETP.GE.AND P3, PT, R9, UR4, PT ;  /* 0x0000000409007c0c */ /* 0x000fe2000bf66270 */
[----:B01----:R-:W-:Y:S01]  /*ebf0*/  @!P0 IMAD.WIDE R2, R19, 0x4, R12 ;  /* 0x0000000413028825 */ /* 0x003fe200078e020c */
[----:B------:R-:W-:-:S02]  /*ec00*/  ISETP.GE.AND P2, PT, R10, UR4, PT ;  /* 0x000000040a007c0c */ /* 0x000fc4000bf46270 */
[----:B------:R-:W-:Y:S01]  /*ec10*/  ISETP.GE.AND P1, PT, R11, UR4, PT ;  /* 0x000000040b007c0c */ /* 0x000fe2000bf26270 */
[C---:B------:R-:W-:Y:S01]  /*ec20*/  VIADD R16, R19.reuse, 0x40 ;  /* 0x0000004013107836 */ /* 0x040fe20000000000 */
[----:B------:R0:W-:Y:S01]  /*ec30*/  @!P0 ST.E.64 desc[UR48][R2.64], R90 ;  /* 0x0000005a02008985 */ /* 0x0001e2000c101b30 */
[----:B------:R-:W-:Y:S01]  /*ec40*/  ISETP.GE.AND P0, PT, R6, UR4, PT ;  /* 0x0000000406007c0c */ /* 0x000fe2000bf06270 */
[C---:B------:R-:W-:Y:S01]  /*ec50*/  VIADD R18, R19.reuse, 0x48 ;  /* 0x0000004813127836 */ /* 0x040fe20000000000 */
[----:B------:R-:W-:Y:S01]  /*ec60*/  @!P5 LEA.HI R0, R0, R0, RZ, 0x1 ;  /* 0x000000000000d211 */ /* 0x000fe200078f08ff */
[----:B------:R-:W-:Y:S01]  /*ec70*/  VIADD R20, R19, 0x70 ;  /* 0x0000007013147836 */ /* 0x000fe20000000000 */
        /* <DEDUP_REMOVED lines=9> */
[----:B---3--:R-:W-:Y:S01]  /*ed10*/  @!P1 LEA.HI R14, R11, R11, RZ, 0x1 ;  /* 0x0000000b0b0e9211 */ /* 0x008fe200078f08ff */
[----:B------:R0:W-:Y:S01]  /*ed20*/  @!P5 ST.E.64 desc[UR48][R2.64], R94 ;  /* 0x0000005e0200d985 */ /* 0x0001e2000c101b30 */
[----:B------:R-:W-:-:S02]  /*ed30*/  @!P0 LOP3.LUT R7, R6, 0xfffffffe, RZ, 0xc0, !PT ;  /* 0xfffffffe06078812 */ /* 0x000fc400078ec0ff */
[----:B------:R-:W-:Y:S01]  /*ed40*/  @!P4 LOP3.LUT R9, R8, 0xfffffffe, RZ, 0xc0, !PT ;  /* 0xfffffffe0809c812 */ /* 0x000fe200078ec0ff */
[----:B------:R1:W-:Y:S01]  /*ed50*/  @!P6 ST.E.64 desc[UR48][R4.64], R98 ;  /* 0x000000620400e985 */ /* 0x0003e2000c101b30 */
[----:B------:R-:W-:Y:S01]  /*ed60*/  @!P3 LOP3.LUT R11, R0, 0xfffffffe, RZ, 0xc0, !PT ;  /* 0xfffffffe000bb812 */ /* 0x000fe200078ec0ff */
[C---:B------:R-:W-:Y:S01]  /*ed70*/  VIADD R0, R19.reuse, 0x50 ;  /* 0x0000005013007836 */ /* 0x040fe20000000000 */
[----:B----4-:R-:W-:Y:S02]  /*ed80*/  @!P2 LOP3.LUT R15, R10, 0xfffffffe, RZ, 0xc0, !PT ;  /* 0xfffffffe0a0fa812 */ /* 0x010fe400078ec0ff */
[----:B------:R-:W-:Y:S01]  /*ed90*/  @!P1 LOP3.LUT R17, R14, 0xfffffffe, RZ, 0xc0, !PT ;  /* 0xfffffffe0e119812 */ /* 0x000fe200078ec0ff */
[----:B------:R-:W-:Y:S01]  /*eda0*/  VIADD R14, R19, 0x58 ;  /* 0x00000058130e7836 */ /* 0x000fe20000000000 */
[----:B------:R-:W-:Y:S02]  /*edb0*/  ISETP.GE.AND P5, PT, R16, UR4, PT ;  /* 0x0000000410007c0c */ /* 0x000fe4000bfa6270 */
[----:B------:R-:W-:Y:S01]  /*edc0*/  ISETP.GE.AND P6, PT, R18, UR4, PT ;  /* 0x0000000412007c0c */ /* 0x000fe2000bfc6270 */
[----:B0-----:R-:W-:-:S04]  /*edd0*/  @!P0 IMAD.WIDE R2, R7, 0x4, R12 ;  /* 0x0000000407028825 */ /* 0x001fc800078e020c */
[--C-:B-1----:R-:W-:Y:S01]  /*ede0*/  @!P4 IMAD.WIDE R4, R9, 0x4, R12.reuse ;  /* 0x000000040904c825 */ /* 0x102fe200078e020c */
        /* <DEDUP_REMOVED lines=12> */
[----:B------:R4:W-:Y:S01]  /*eeb0*/  @!P1 ST.E.64 desc[UR48][R10.64], R118 ;  /* 0x000000760a009985 */ /* 0x0009e2000c101b30 */
[C---:B------:R-:W-:Y:S01]  /*eec0*/  VIADD R17, R19.reuse, 0x68 ;  /* 0x0000006813117836 */ /* 0x040fe20000000000 */
[----:B------:R-:W-:Y:S01]  /*eed0*/  ISETP.GE.AND P1, PT, R14, UR4, PT ;  /* 0x000000040e007c0c */ /* 0x000fe2000bf26270 */
[----:B------:R-:W-:Y:S01]  /*eee0*/  VIADD R19, R19, 0x78 ;  /* 0x0000007813137836 */ /* 0x000fe20000000000 */
[----:B------:R-:W-:Y:S02]  /*eef0*/  ISETP.GE.AND P2, PT, R15, UR4, PT ;  /* 0x000000040f007c0c */ /* 0x000fe4000bf46270 */
[----:B------:R-:W-:-:S02]  /*ef00*/  ISETP.GE.AND P3, PT, R17, UR4, PT ;  /* 0x0000000411007c0c */ /* 0x000fc4000bf66270 */
[----:B0-----:R-:W-:Y:S02]  /*ef10*/  @!P5 LOP3.LUT R3, R16, 0xfffffffe, RZ, 0xc0, !PT ;  /* 0xfffffffe1003d812 */ /* 0x001fe400078ec0ff */
[----:B-1----:R-:W-:Y:S02]  /*ef20*/  @!P6 LOP3.LUT R5, R18, 0xfffffffe, RZ, 0xc0, !PT ;  /* 0xfffffffe1205e812 */ /* 0x002fe400078ec0ff */
        /* <DEDUP_REMOVED lines=8> */
[----:B--2---:R-:W-:Y:S01]  /*efb0*/  @!P0 LOP3.LUT R7, R0, 0xfffffffe, RZ, 0xc0, !PT ;  /* 0xfffffffe00078812 */ /* 0x004fe200078ec0ff */
[----:B------:R1:W-:Y:S01]  /*efc0*/  @!P6 ST.E.64 desc[UR48][R4.64], R126 ;  /* 0x0000007e0400e985 */ /* 0x0003e2000c101b30 */
[----:B---3--:R-:W-:Y:S02]  /*efd0*/  @!P1 LOP3.LUT R9, R14, 0xfffffffe, RZ, 0xc0, !PT ;  /* 0xfffffffe0e099812 */ /* 0x008fe400078ec0ff */
[----:B------:R-:W-:Y:S02]  /*efe0*/  @!P2 LOP3.LUT R15, R15, 0xfffffffe, RZ, 0xc0, !PT ;  /* 0xfffffffe0f0fa812 */ /* 0x000fe400078ec0ff */
[----:B------:R-:W-:Y:S02]  /*eff0*/  @!P3 LOP3.LUT R17, R17, 0xfffffffe, RZ, 0xc0, !PT ;  /* 0xfffffffe1111b812 */ /* 0x000fe400078ec0ff */
[----:B----4-:R-:W-:Y:S01]  /*f000*/  @!P4 LOP3.LUT R11, R20, 0xfffffffe, RZ, 0xc0, !PT ;  /* 0xfffffffe140bc812 */ /* 0x010fe200078ec0ff */
[----:B0-----:R-:W-:-:S04]  /*f010*/  @!P0 IMAD.WIDE R2, R7, 0x4, R12 ;  /* 0x0000000407028825 */ /* 0x001fc800078e020c */
[--C-:B-1----:R-:W-:Y:S01]  /*f020*/  @!P1 IMAD.WIDE R4, R9, 0x4, R12.reuse ;  /* 0x0000000409049825 */ /* 0x102fe200078e020c */
        /* <DEDUP_REMOVED lines=11> */
[----:B0-----:R-:W-:-:S05]  /*f0e0*/  LOP3.LUT R3, R19, 0xfffffffe, RZ, 0xc0, !PT ;  /* 0xfffffffe13037812 */ /* 0x001fca00078ec0ff */
[----:B------:R-:W-:-:S05]  /*f0f0*/  IMAD.WIDE R2, R3, 0x4, R12 ;  /* 0x0000000403027825 */ /* 0x000fca00078e020c */
[----:B------:R0:W-:Y:S01]  /*f100*/  ST.E.64 desc[UR48][R2.64], R150 ;  /* 0x0000009602007985 */ /* 0x0001e2000c101b30 */
[----:B------:R-:W-:Y:S05]  /*f110*/  BRA `(.L_x_1065) ;  /* 0x0000004000cc7947 */ /* 0x000fea0003800000 */
.L_x_1152:
        /* <DEDUP_REMOVED lines=8> */
[----:B-1----:R-:W-:Y:S02]  /*f1a0*/  IMAD R3, R6, UR4, RZ ;  /* 0x0000000406037c24 */ /* 0x002fe4000f8e02ff */
[----:B------:R-:W-:-:S05]  /*f1b0*/  VIADD R0, R0, 0xffffff80 ;  /* 0xffffff8000007836 */ /* 0x000fca0000000000 */
        /* <DEDUP_REMOVED lines=13> */
[----:B------:R-:W3:Y:S01]  /*f290*/  @P0 LDC R7, c[0x0][0xbec] ;  /* 0x0002fb00ff070b82 */ /* 0x000ee20000000800 */
[----:B------:R-:W-:Y:S01]  /*f2a0*/  IMAD.U32 R2, RZ, RZ, UR4 ;  /* 0x00000004ff027e24 */ /* 0x000fe2000f8e00ff */
[----:B------:R-:W-:Y:S01]  /*f2b0*/  ULDC.64 UR4, c[0x0][0xbe0] ;  /* 0x0002f80000047ab9 */ /* 0x000fe20000000a00 */
[----:B------:R-:W-:-:S05]  /*f2c0*/  IMAD.U32 R3, RZ, RZ, UR6 ;  /* 0x00000006ff037e24 */ /* 0x000fca000f8e00ff */
[----:B------:R-:W4:Y:S01]  /*f2d0*/  @P0 LDC R9, c[0x0][0xbf0] ;  /* 0x0002fc00ff090b82 */ /* 0x000f220000000800 */
[----:B0-----:R-:W-:-:S07]  /*f2e0*/  USHF.R.S32.HI UR8, URZ, 0x1f, UR7 ;  /* 0x0000001f3f087899 */ /* 0x001fce0008011407 */
[----:B------:R-:W0:Y:S01]  /*f2f0*/  S2UR UR10, SR_CTAID.Y ;  /* 0x00000000000a79c3 */ /* 0x000e220000002600 */
[C---:B-1----:R-:W-:Y:S02]  /*f300*/  IMAD R12, R10.reuse, UR8, RZ ;  /* 0x000000080a0c7c24 */ /* 0x042fe4000f8e02ff */
[----:B------:R-:W-:-:S04]  /*f310*/  IMAD.WIDE.U32 R2, R10, UR7, R2 ;  /* 0x000000070a027c25 */ /* 0x000fc8000f8e0002 */
[----:B------:R-:W-:Y:S01]  /*f320*/  IMAD R11, R11, UR7, R12 ;  /* 0x000000070b0b7c24 */ /* 0x000fe2000f8e020c */
[----:B------:R-:W0:Y:S01]  /*f330*/  LDC R8, c[0x0][0xc50] ;  /* 0x00031400ff087b82 */ /* 0x000e220000000800 */
[----:B---3--:R-:W-:-:S04]  /*f340*/  @P0 IMAD.HI.U32 R4, R0, R7, RZ ;  /* 0x0000000700040227 */ /* 0x008fc800078e00ff */
[----:B------:R-:W-:Y:S02]  /*f350*/  IMAD R7, RZ, RZ, -UR37 ;  /* 0x80000025ff077e24 */ /* 0x000fe4000f8e02ff */
[----:B------:R-:W-:Y:S01]  /*f360*/  IMAD.IADD R3, R11, 0x1, R3 ;  /* 0x000000010b037824 */ /* 0x000fe200078e0203 */
[----:B----4-:R-:W-:Y:S01]  /*f370*/  @P0 SHF.R.U32.HI R5, RZ, R9, R4 ;  /* 0x00000009ff050219 */ /* 0x010fe20000011604 */
        /* <DEDUP_REMOVED lines=15> */
[----:B------:R-:W-:-:S03]  /*f470*/  ULDC.64 UR4, c[0x0][0xba8] ;  /* 0x0002ea0000047ab9 */ /* 0x000fc60000000a00 */
[----:B------:R-:W-:Y:S01]  /*f480*/  IMAD.IADD R3, R3, 0x1, R5 ;  /* 0x0000000103037824 */ /* 0x000fe200078e0205 */
[----:B------:R-:W-:-:S04]  /*f490*/  LEA R4, P0, R2, UR4, 0x2 ;  /* 0x0000000402047c11 */ /* 0x000fc8000f8010ff */
[----:B------:R-:W-:Y:S01]  /*f4a0*/  LEA.HI.X R5, R2, UR5, R3, 0x2, P0 ;  /* 0x0000000502057c11 */ /* 0x000fe200080f1403 */
[----:B------:R-:W-:-:S05]  /*f4b0*/  IMAD.MOV.U32 R3, RZ, RZ, -0x800000 ;  /* 0xff800000ff037424 */ /* 0x000fca00078e00ff */
[----:B------:R0:W-:Y:S01]  /*f4c0*/  STG.E desc[UR48][R4.64], R3 ;  /* 0x0000000304007986 */ /* 0x0001e2000c101930 */
[----:B------:R-:W-:Y:S05]  /*f4d0*/  BRA `(.L_x_1065) ;  /* 0x0000003c00dc7947 */ /* 0x000fea0003800000 */
.L_x_1063:
        /* <DEDUP_REMOVED lines=18> */
.L_x_1155:
[----:B------:R-:W-:Y:S01]  /*f600*/  ULDC UR7, c[0x0][0xc50] ;  /* 0x0003140000077ab9 */ /* 0x000fe20000000800 */
[----:B------:R-:W-:Y:S01]  /*f610*/  UMOV UR40, UR6 ;  /* 0x0000000600287c82 */ /* 0x000fe20008000000 */
[----:B------:R-:W-:-:S11]  /*f620*/  UISETP.NE.AND UP0, UPT, UR7, 0x1, UPT ;  /* 0x000000010700788c */ /* 0x000fd6000bf05270 */
[----:B------:R-:W-:Y:S01]  /*f630*/  @UP0 ULDC UR4, c[0x0][0xc54] ;  /* 0x0003150000040ab9 */ /* 0x000fe20000000800 */
[----:B------:R-:W-:Y:S01]  /*f640*/  @UP0 ULDC UR8, c[0x0][0xc58] ;  /* 0x0003160000080ab9 */ /* 0x000fe20000000800 */
[----:B------:R-:W-:-:S04]  /*f650*/  UIMAD.WIDE.U32 UR4, UR6, UR4, URZ ;  /* 0x00000004060472a5 */ /* 0x000fc8000f8e003f */
[----:B------:R-:W-:-:S12]  /*f660*/  @UP0 USHF.R.U32.HI UR40, URZ, UR8, UR5 ;  /* 0x000000083f280299 */ /* 0x000fd80008011605 */
.L_x_1156:
[----:B------:R-:W-:Y:S01]  /*f670*/  ISETP.GE.AND P0, PT, R34, RZ, PT ;  /* 0x000000ff2200720c */ /* 0x000fe20003f06270 */
[----:B------:R-:W-:Y:S01]  /*f680*/  UIADD3 UR45, -UR40, URZ, URZ ;  /* 0x0000003f282d7290 */ /* 0x000fe2000fffe13f */
[----:B------:R-:W-:Y:S02]  /*f690*/  IMAD.MOV.U32 R8, RZ, RZ, 0x1 ;  /* 0x00000001ff087424 */ /* 0x000fe400078e00ff */
[----:B------:R-:W-:Y:S01]  /*f6a0*/  IMAD.MOV.U32 R0, RZ, RZ, RZ ;  /* 0x000000ffff007224 */ /* 0x000fe200078e00ff */
[----:B------:R-:W-:Y:S01]  /*f6b0*/  UIMAD UR45, UR7, UR45, UR6 ;  /* 0x0000002d072d72a4 */ /* 0x000fe2000f8e0206 */
[----:B------:R-:W-:-:S07]  /*f6c0*/  IMAD.MOV.U32 R9, RZ, RZ, 0x1 ;  /* 0x00000001ff097424 */ /* 0x000fce00078e00ff */
[----:B------:R-:W-:Y:S05]  /*f6d0*/  @!P0 BRA `(.L_x_1157) ;  /* 0x0000003800a88947 */ /* 0x000fea0003800000 */
[----:B------:R-:W0:Y:S01]  /*f6e0*/  LDC.64 R2, c[0x0][0xa28] ;  /* 0x00028a00ff027b82 */ /* 0x000e220000000a00 */
[----:B------:R-:W-:Y:S01]  /*f6f0*/  IMAD.MOV.U32 R31, RZ, RZ, RZ ;  /* 0x000000ffff1f7224 */ /* 0x000fe200078e00ff */
[----:B------:R-:W-:Y:S01]  /*f700*/  ULDC.64 UR4, c[0x0][0x418] ;  /* 0x0001060000047ab9 */ /* 0x000fe20000000a00 */
[----:B------:R-:W-:Y:S01]  /*f710*/  ULDC UR6, c[0x0][0x448] ;  /* 0x0001120000067ab9 */ /* 0x000fe20000000800 */
[----:B------:R-:W-:Y:S01]  /*f720*/  ULDC UR10, c[0x0][0x2f0] ;  /* 0x0000bc00000a7ab9 */ /* 0x000fe20000000800 */
[----:B------:R-:W-:Y:S01]  /*f730*/  ULDC UR11, c[0x0][0x288] ;  /* 0x0000a200000b7ab9 */ /* 0x000fe20000000800 */
[----:B0-----:R-:W-:-:S04]  /*f740*/  ISETP.NE.U32.AND P0, PT, R2, RZ, PT ;  /* 0x000000ff0200720c */ /* 0x001fc80003f05070 */
[----:B------:R-:W-:-:S13]  /*f750*/  ISETP.NE.AND.EX P0, PT, R3, RZ, PT, P0 ;  /* 0x000000ff0300720c */ /* 0x000fda0003f05300 */
[----:B------:R-:W0:Y:S02]  /*f760*/  @P0 LDC.64 R2, c[0x0][0xa28] ;  /* 0x00028a00ff020b82 */ /* 0x000e240000000a00 */
[----:B0-----:R-:W-:-:S05]  /*f770*/  @P0 IMAD.WIDE R2, R34, 0x4, R2 ;  /* 0x0000000422020825 */ /* 0x001fca00078e0202 */
[----:B------:R0:W5:Y:S01]  /*f780*/  @P0 LDG.E R31, desc[UR48][R2.64] ;  /* 0x00000030021f0981 */ /* 0x000162000c1e1900 */
[----:B------:R-:W1:Y:S01]  /*f790*/  S2UR UR41, SR_CTAID.X ;  /* 0x00000000002979c3 */ /* 0x000e620000002500 */
[----:B------:R-:W-:Y:S02]  /*f7a0*/  UISETP.NE.U32.AND UP0, UPT, UR4, URZ, UPT ;  /* 0x0000003f0400728c */ /* 0x000fe4000bf05070 */
[----:B------:R-:W-:Y:S02]  /*f7b0*/  UISETP.NE.AND UP1, UPT, UR6, 0x1, UPT ;  /* 0x000000010600788c */ /* 0x000fe4000bf25270 */
[----:B------:R-:W-:Y:S01]  /*f7c0*/  UISETP.NE.AND.EX UP0, UPT, UR5, URZ, UPT, UP0 ;  /* 0x0000003f0500728c */ /* 0x000fe2000bf05300 */
[----:B------:R-:W-:Y:S02]  /*f7d0*/  ULDC UR6, c[0x0][0x424] ;  /* 0x0001090000067ab9 */ /* 0x000fe40000000800 */
[----:B------:R-:W-:Y:S01]  /*f7e0*/  ULDC.64 UR4, c[0x0][0x9e0] ;  /* 0x0002780000047ab9 */ /* 0x000fe20000000a00 */
[----:B------:R-:W-:-:S02]  /*f7f0*/  USEL UR9, UR6, 0x1, UP0 ;  /* 0x0000000106097887 */ /* 0x000fc40008000000 */
[----:B------:R-:W-:Y:S02]  /*f800*/  UISETP.GE.AND UP0, UPT, UR5, 0x1, UPT ;  /* 0x000000010500788c */ /* 0x000fe4000bf06270 */
[----:B------:R-:W-:Y:S01]  /*f810*/  UIMAD UR50, UR9, UR10, URZ ;  /* 0x0000000a093272a4 */ /* 0x000fe2000f8e023f */
[----:B------:R-:W-:Y:S01]  /*f820*/  @UP1 ULDC UR7, c[0x0][0x44c] ;  /* 0x0001130000071ab9 */ /* 0x000fe20000000800 */
[----:B------:R-:W-:Y:S02]  /*f830*/  UIMAD UR9, UR9, UR10, 0x7f ;  /* 0x0000007f090974a4 */ /* 0x000fe4000f8e020a */
[----:B------:R-:W-:Y:S01]  /*f840*/  PLOP3.LUT P1, PT, PT, PT, UP0, 0x80, 0x0 ;  /* 0x000000000000781c */ /* 0x000fe20003f2f008 */
[----:B------:R-:W-:Y:S01]  /*f850*/  @UP1 ULDC UR12, c[0x0][0x450] ;  /* 0x00011400000c1ab9 */ /* 0x000fe20000000800 */
[----:B------:R-:W-:Y:S02]  /*f860*/  UP2UR UR51, UPR, URZ, 0x2 ;  /* 0x000000023f337883 */ /* 0x000fe40008000000 */
[----:B-1----:R-:W-:-:S04]  /*f870*/  USHF.L.U32 UR41, UR41, 0x7, URZ ;  /* 0x0000000729297899 */ /* 0x002fc8000800063f */
[----:B------:R-:W-:-:S04]  /*f880*/  UIADD3 UR8, UR41, 0x7f, URZ ;  /* 0x0000007f29087890 */ /* 0x000fc8000fffe03f */
[----:B------:R-:W-:Y:S02]  /*f890*/  UIMAD.WIDE.U32 UR6, UR8, UR7, URZ ;  /* 0x00000007080672a5 */ /* 0x000fe4000f8e003f */
[----:B------:R-:W-:Y:S02]  /*f8a0*/  UIADD3 UR6, UR50, 0x1, -UR11 ;  /* 0x0000000132067890 */ /* 0x000fe4000fffe80b */
[----:B------:R-:W-:Y:S02]  /*f8b0*/  @UP1 USHF.R.U32.HI UR8, URZ, UR12, UR7 ;  /* 0x0000000c3f081299 */ /* 0x000fe40008011607 */
[----:B------:R-:W-:Y:S02]  /*f8c0*/  USHF.R.S32.HI UR7, URZ, 0x1f, UR9 ;  /* 0x0000001f3f077899 */ /* 0x000fe40008011409 */
[----:B------:R-:W-:Y:S02]  /*f8d0*/  UIADD3 UR6, UR6, UR8, URZ ;  /* 0x0000000806067290 */ /* 0x000fe4000fffe03f */
[----:B------:R-:W-:-:S02]  /*f8e0*/  ULEA.HI UR7, UR7, UR9, URZ, 0x7 ;  /* 0x0000000907077291 */ /* 0x000fc4000f8f383f */
[----:B------:R-:W-:Y:S02]  /*f8f0*/  UIADD3 UR4, UR6, UR4, URZ ;  /* 0x0000000406047290 */ /* 0x000fe4000fffe03f */
[----:B------:R-:W-:Y:S01]  /*f900*/  USHF.R.S32.HI UR42, URZ, 0x7, UR7 ;  /* 0x000000073f2a7899 */ /* 0x000fe20008011407 */
[----:B0-----:R-:W-:Y:S11]  /*f910*/  @!P1 BRA `(.L_x_1158) ;  /* 0x0000000000449947 */ /* 0x001ff60003800000 */
        /* <DEDUP_REMOVED lines=10> */
.L_x_1159:
[----:B------:R-:W-:-:S11]  /*f9c0*/  UISETP.NE.AND UP0, UPT, UR5, 0x1, UPT ;  /* 0x000000010500788c */ /* 0x000fd6000bf05270 */
[----:B------:R-:W-:Y:S02]  /*f9d0*/  @UP0 ULDC.64 UR12, c[0x0][0x9e8] ;  /* 0x00027a00000c0ab9 */ /* 0x000fe40000000a00 */
[----:B------:R-:W-:-:S04]  /*f9e0*/  UIMAD.WIDE.U32 UR6, UR8, UR12, URZ ;  /* 0x0000000c080672a5 */ /* 0x000fc8000f8e003f */
[----:B------:R-:W-:-:S12]  /*f9f0*/  @UP0 USHF.R.U32.HI UR8, URZ, UR13, UR7 ;  /* 0x0000000d3f080299 */ /* 0x000fd80008011607 */
.L_x_1160:
[----:B------:R-:W-:-:S04]  /*fa00*/  UIMAD UR8, UR8, UR5, UR5 ;  /* 0x00000005080872a4 */ /* 0x000fc8000f8e0205 */
[----:B------:R-:W-:-:S04]  /*fa10*/  UISETP.LT.AND UP0, UPT, UR4, UR8, UPT ;  /* 0x000000080400728c */ /* 0x000fc8000bf01270 */
[----:B------:R-:W-:-:S12]  /*fa20*/  USEL UR4, UR4, UR8, UP0 ;  /* 0x0000000804047287 */ /* 0x000fd80008000000 */
.L_x_1158:
[----:B------:R-:W-:Y:S02]  /*fa30*/  UISETP.NE.AND UP0, UPT, UR51, URZ, UPT ;  /* 0x0000003f3300728c */ /* 0x000fe4000bf05270 */
[----:B------:R-:W-:-:S04]  /*fa40*/  UIADD3 UR4, UR4, 0x7f, URZ ;  /* 0x0000007f04047890 */ /* 0x000fc8000fffe03f */
[----:B------:R-:W-:-:S04]  /*fa50*/  USHF.R.S32.HI UR8, URZ, 0x1f, UR4 ;  /* 0x0000001f3f087899 */ /* 0x000fc80008011404 */
[----:B------:R-:W-:Y:S01]  /*fa60*/  ULEA.HI UR8, UR8, UR4, URZ, 0x7 ;  /* 0x0000000408087291 */ /* 0x000fe2000f8f383f */
[----:B------:R-:W-:Y:S01]  /*fa70*/  @UP0 ULDC UR6, c[0x0][0x44c] ;  /* 0x0001130000060ab9 */ /* 0x000fe20000000800 */
[----:B------:R-:W-:Y:S01]  /*fa80*/  @UP0 ULDC UR9, c[0x0][0x450] ;  /* 0x0001140000090ab9 */ /* 0x000fe20000000800 */
[----:B------:R-:W-:Y:S02]  /*fa90*/  UIMAD.WIDE.U32 UR6, UR41, UR6, URZ ;  /* 0x00000006290672a5 */ /* 0x000fe4000f8e003f */
[----:B------:R-:W-:Y:S01]  /*faa0*/  UMOV UR4, UR41 ;  /* 0x0000002900047c82 */ /* 0x000fe20008000000 */
[----:B------:R-:W-:Y:S02]  /*fab0*/  USHF.R.S32.HI UR43, URZ, 0x7, UR8 ;  /* 0x000000073f2b7899 */ /* 0x000fe40008011408 */
[----:B------:R-:W-:Y:S02]  /*fac0*/  @UP0 USHF.R.U32.HI UR4, URZ, UR9, UR7 ;  /* 0x000000093f040299 */ /* 0x000fe40008011607 */
[----:B------:R-:W-:-:S02]  /*fad0*/  UISETP.LT.AND UP0, UPT, UR42, UR43, UPT ;  /* 0x0000002b2a00728c */ /* 0x000fc4000bf01270 */
[----:B------:R-:W-:Y:S01]  /*fae0*/  UIADD3 UR4, UR4, -UR11, UR50 ;  /* 0x8000000b04047290 */ /* 0x000fe2000fffe032 */
[----:B------:R-:W-:Y:S01]  /*faf0*/  ULDC UR8, c[0x0][0x9dc] ;  /* 0x0002770000087ab9 */ /* 0x000fe20000000800 */
[----:B------:R-:W-:Y:S02]  /*fb00*/  USEL UR12, UR42, UR43, UP0 ;  /* 0x0000002b2a0c7287 */ /* 0x000fe40008000000 */
[----:B------:R-:W-:Y:S01]  /*fb10*/  UIADD3 UR8, UR4, -UR8, URZ ;  /* 0x8000000804087290 */ /* 0x000fe2000fffe03f */
[----:B------:R-:W-:Y:S11]  /*fb20*/  @!P1 BRA `(.L_x_1161) ;  /* 0x0000000000449947 */ /* 0x000ff60003800000 */
        /* <DEDUP_REMOVED lines=10> */
.L_x_1162:
[----:B------:R-:W-:-:S11]  /*fbd0*/  UISETP.NE.AND UP0, UPT, UR5, 0x1, UPT ;  /* 0x000000010500788c */ /* 0x000fd6000bf05270 */
[----:B------:R-:W-:Y:S02]  /*fbe0*/  @UP0 ULDC.64 UR10, c[0x0][0x9e8] ;  /* 0x00027a00000a0ab9 */ /* 0x000fe40000000a00 */
[----:B------:R-:W-:-:S04]  /*fbf0*/  UIMAD.WIDE.U32 UR6, UR4, UR10, URZ ;  /* 0x0000000a040672a5 */ /* 0x000fc8000f8e003f */
[----:B------:R-:W-:-:S12]  /*fc00*/  @UP0 USHF.R.U32.HI UR4, URZ, UR11, UR7 ;  /* 0x0000000b3f040299 */ /* 0x000fd80008011607 */
.L_x_1163:
[----:B------:R-:W-:-:S04]  /*fc10*/  UIMAD UR4, UR4, UR5, URZ ;  /* 0x00000005040472a4 */ /* 0x000fc8000f8e023f */
[----:B------:R-:W-:-:S04]  /*fc20*/  UISETP.LT.AND UP0, UPT, UR8, UR4, UPT ;  /* 0x000000040800728c */ /* 0x000fc8000bf01270 */
[----:B------:R-:W-:-:S12]  /*fc30*/  USEL UR8, UR8, UR4, !UP0 ;  /* 0x0000000408087287 */ /* 0x000fd8000c000000 */
.L_x_1161:
[----:B------:R-:W-:Y:S02]  /*fc40*/  USHF.R.S32.HI UR4, URZ, 0x1f, UR8 ;  /* 0x0000001f3f047899 */ /* 0x000fe40008011408 */
[----:B------:R-:W-:Y:S02]  /*fc50*/  USHF.R.U32.HI UR9, URZ, 0x10, UR45 ;  /* 0x000000103f097899 */ /* 0x000fe4000801162d */
[----:B------:R-:W-:Y:S02]  /*fc60*/  ULEA.HI UR4, UR4, UR8, URZ, 0x7 ;  /* 0x0000000804047291 */ /* 0x000fe4000f8f383f */
[----:B------:R-:W-:Y:S02]  /*fc70*/  ULOP3.LUT UR45, UR45, 0xffff, URZ, 0xc0, !UPT ;  /* 0x0000ffff2d2d7892 */ /* 0x000fe4000f8ec03f */
[----:B------:R-:W-:Y:S01]  /*fc80*/  USHF.R.S32.HI UR4, URZ, 0x7, UR4 ;  /* 0x000000073f047899 */ /* 0x000fe20008011404 */
[----:B------:R-:W-:-:S03]  /*fc90*/  UMOV UR37, URZ ;  /* 0x0000003f00257c82 */ /* 0x000fc60008000000 */
[----:B------:R-:W-:-:S04]  /*fca0*/  UISETP.LT.AND UP0, UPT, URZ, UR4, UPT ;  /* 0x000000043f00728c */ /* 0x000fc8000bf01270 */
[----:B------:R-:W-:Y:S02]  /*fcb0*/  USEL UR44, URZ, UR4, !UP0 ;  /* 0x000000043f2c7287 */ /* 0x000fe4000c000000 */
[----:B------:R-:W-:Y:S02]  /*fcc0*/  UISETP.NE.AND UP0, UPT, UR9, URZ, UPT ;  /* 0x0000003f0900728c */ /* 0x000fe4000bf05270 */
[----:B------:R-:W-:-:S06]  /*fcd0*/  UISETP.GT.AND UP1, UPT, UR12, UR44, UPT ;  /* 0x0000002c0c00728c */ /* 0x000fcc000bf24270 */
[----:B------:R-:W-:-:S03]  /*fce0*/  PLOP3.LUT P0, PT, PT, PT, UP1, 0x80, 0x0 ;  /* 0x000000000000781c */ /* 0x000fc60003f0f018 */
[----:B------:R-:W-:-:S10]  /*fcf0*/  @!UP0 ULDC UR9, c[0x0][0x9f0] ;  /* 0x00027c0000098ab9 */ /* 0x000fd40000000800 */
[----:B------:R-:W-:Y:S05]  /*fd00*/  @!P0 BRA `(.L_x_1164) ;  /* 0x00000000007c8947 */ /* 0x000fea0003800000 */
[----:B------:R-:W-:Y:S01]  /*fd10*/  IABS R0, UR9 ;  /* 0x0000000900007c13 */ /* 0x000fe20008000000 */
[----:B------:R-:W-:Y:S02]  /*fd20*/  UIADD3 UR4, UR9, -0x1, UR12 ;  /* 0xffffffff09047890 */ /* 0x000fe4000fffe00c */
[----:B------:R-:W-:Y:S02]  /*fd30*/  IABS R4, UR9 ;  /* 0x0000000900047c13 */ /* 0x000fe40008000000 */
[----:B------:R-:W-:Y:S01]  /*fd40*/  R2UR UR10, R0 ;  /* 0x00000000000a72ca */ /* 0x000fe200000e0000 */
[----:B------:R-:W-:-:S03]  /*fd50*/  UIADD3 UR6, -UR44, UR4, URZ ;  /* 0x000000042c067290 */ /* 0x000fc6000fffe13f */
[----:B------:R-:W-:-:S03]  /*fd60*/  UMOV UR4, URZ ;  /* 0x0000003f00047c82 */ /* 0x000fc60008000000 */
[----:B------:R-:W-:Y:S01]  /*fd70*/  IABS R3, UR6 ;  /* 0x0000000600037c13 */ /* 0x000fe20008000000 */
[----:B------:R-:W-:-:S03]  /*fd80*/  ULOP3.LUT UR6, UR6, UR9, URZ, 0x3c, !UPT ;  /* 0x0000000906067292 */ /* 0x000fc6000f8e3c3f */
[----:B------:R-:W-:Y:S02]  /*fd90*/  R2UR UR8, R3 ;  /* 0x00000000030872ca */ /* 0x000fe400000e0000 */
        /* <DEDUP_REMOVED lines=22> */
.L_x_1164:
[----:B------:R-:W-:Y:S02]  /*ff00*/  UIMAD UR52, UR45, UR37, UR44 ;  /* 0x000000252d3472a4 */ /* 0x000fe4000f8e022c */
[----:B------:R-:W-:Y:S02]  /*ff10*/  IMAD.U32 R3, RZ, RZ, UR37 ;  /* 0x00000025ff037e24 */ /* 0x000fe4000f8e00ff */
[----:B------:R-:W-:Y:S02]  /*ff20*/  IMAD.MOV.U32 R0, RZ, RZ, RZ ;  /* 0x000000ffff007224 */ /* 0x000fe400078e00ff */
[----:B------:R-:W-:Y:S02]  /*ff30*/  IMAD.MOV.U32 R8, RZ, RZ, 0x1 ;  /* 0x00000001ff087424 */ /* 0x000fe400078e00ff */
[----:B------:R-:W-:Y:S02]  /*ff40*/  IMAD.U32 R32, RZ, RZ, UR52 ;  /* 0x00000034ff207e24 */ /* 0x000fe4000f8e00ff */
[----:B------:R-:W-:-:S03]  /*ff50*/  IMAD.MOV.U32 R9, RZ, RZ, 0x1 ;  /* 0x00000001ff097424 */ /* 0x000fc600078e00ff */
[----:B------:R-:W-:-:S04]  /*ff60*/  VIADDMNMX R32, R32, R3, UR12, PT ;  /* 0x0000000c20207e46 */ /* 0x000fc8000b800103 */
[----:B------:R-:W-:-:S13]  /*ff70*/  ISETP.GT.AND P0, PT, R32, UR52, PT ;  /* 0x0000003420007c0c */ /* 0x000fda000bf04270 */
        /* <DEDUP_REMOVED lines=11> */
[----:B------:R-:W-:Y:S02]  /*10030*/  IMAD.U32 R4, RZ, RZ, UR4 ;  /* 0x00000004ff047e24 */ /* 0x000fe4000f8e00ff */
[----:B------:R-:W-:Y:S01]  /*10040*/  IMAD.U32 R5, RZ, RZ, UR5 ;  /* 0x00000005ff057e24 */ /* 0x000fe2000f8e00ff */
[----:B------:R-:W0:Y:S01]  /*10050*/  LDC.64 R2, c[0x4][R2] ;  /* 0x0100000002027b82 */ /* 0x000e220000000a00 */
[----:B------:R-:W-:Y:S01]  /*10060*/  ULDC.64 UR4, c[0x4][0x8] ;  /* 0x0100020000047ab9 */ /* 0x000fe20000000a00 */
[----:B------:R-:W-:Y:S02]  /*10070*/  IMAD.U32 R6, RZ, RZ, UR6 ;  /* 0x00000006ff067e24 */ /* 0x000fe4000f8e00ff */
[----:B------:R-:W-:-:S02]  /*10080*/  IMAD.U32 R7, RZ, RZ, UR7 ;  /* 0x00000007ff077e24 */ /* 0x000fc4000f8e00ff */
[----:B------:R-:W-:Y:S02]  /*10090*/  IMAD.U32 R10, RZ, RZ, UR4 ;  /* 0x00000004ff0a7e24 */ /* 0x000fe4000f8e00ff */
[----:B------:R-:W-:Y:S02]  /*100a0*/  IMAD.U32 R11, RZ, RZ, UR5 ;  /* 0x00000005ff0b7e24 */ /* 0x000fe4000f8e00ff */
[----:B------:R-:W-:Y:S02]  /*100b0*/  IMAD.MOV.U32 R8, RZ, RZ, 0x70 ;  /* 0x00000070ff087424 */ /* 0x000fe400078e00ff */
[----:B------:R-:W-:Y:S02]  /*100c0*/  IMAD.MOV.U32 R12, RZ, RZ, 0x1 ;  /* 0x00000001ff0c7424 */ /* 0x000fe400078e00ff */
[----:B------:R-:W-:-:S07]  /*100d0*/  IMAD.MOV.U32 R13, RZ, RZ, RZ ;  /* 0x000000ffff0d7224 */ /* 0x000fce00078e00ff */
[----:B------:R-:W-:-:S07]  /*100e0*/  LEPC R20, `(.L_x_1165) ;  /* 0x000000001014794e */ /* 0x000fce0000000000 */
[----:B0----5:R-:W-:Y:S05]  /*100f0*/  CALL.ABS.NOINC R2 ;  /* 0x0000000002007343 */ /* 0x021fea0003c00000 */
.L_x_1165:
        /* <DEDUP_REMOVED lines=19> */
[----:B-1---5:R-:W-:Y:S05]  /*10230*/  CALL.ABS.NOINC R2 ;  /* 0x0000000002007343 */ /* 0x022fea0003c00000 */
.L_x_1167:
[----:B------:R0:W1:Y:S01]  /*10240*/  LDC.64 R2, c[0x4][R16] ;  /* 0x0100000010027b82 */ /* 0x0000620000000a00 */
[----:B------:R-:W-:Y:S01]  /*10250*/  ULDC.64 UR4, c[0x4][0x80] ;  /* 0x0100200000047ab9 */ /* 0x000fe20000000a00 */
[----:B------:R-:W-:Y:S01]  /*10260*/  ULDC.64 UR6, c[0x4][0x88] ;  /* 0x0100220000067ab9 */ /* 0x000fe20000000a00 */
[----:B------:R-:W-:Y:S02]  /*10270*/  IMAD.U32 R4, RZ, RZ, UR4 ;  /* 0x00000004ff047e24 */ /* 0x000fe4000f8e00ff */
        /* <DEDUP_REMOVED lines=11> */
.L_x_1166:
[----:B------:R-:W0:Y:S01]  /*10330*/  LDC.64 R2, c[0x0][0x9f8] ;  /* 0x00027e00ff027b82 */ /* 0x000e220000000a00 */
[----:B------:R-:W-:-:S07]  /*10340*/  IMAD.MOV.U32 R30, RZ, RZ, R34 ;  /* 0x000000ffff1e7224 */ /* 0x000fce00078e0022 */
[----:B------:R-:W1:Y:S01]  /*10350*/  LDC R29, c[0x0][0x430] ;  /* 0x00010c00ff1d7b82 */ /* 0x000e620000000800 */
[C---:B------:R-:W-:Y:S01]  /*10360*/  LOP3.LUT R0, R19.reuse, 0x7f, RZ, 0xc0, !PT ;  /* 0x0000007f13007812 */ /* 0x040fe200078ec0ff */
[----:B------:R-:W-:Y:S02]  /*10370*/  IMAD.SHL.U32 R33, R19, 0x10, RZ ;  /* 0x0000001013217824 */ /* 0x000fe400078e00ff */
[----:B------:R-:W-:Y:S01]  /*10380*/  VIADD R22, R32, 0xffffffff ;  /* 0xffffffff20167836 */ /* 0x000fe20000000000 */
[----:B------:R-:W-:Y:S01]  /*10390*/  LOP3.LUT R23, R23, 0xfffffff7, RZ, 0xc0, !PT ;  /* 0xfffffff717177812 */ /* 0x000fe200078ec0ff */
[----:B------:R-:W-:Y:S01]  /*103a0*/  ULDC UR4, c[0x0][0x2f4] ;  /* 0x0000bd0000047ab9 */ /* 0x000fe20000000800 */
[----:B0-----:R-:W-:-:S04]  /*103b0*/  ISETP.NE.U32.AND P0, PT, R2, RZ, PT ;  /* 0x000000ff0200720c */ /* 0x001fc80003f05070 */
[----:B------:R-:W-:-:S13]  /*103c0*/  ISETP.NE.AND.EX P0, PT, R3, RZ, PT, P0 ;  /* 0x000000ff0300720c */ /* 0x000fda0003f05300 */
[----:B------:R-:W0:Y:S02]  /*103d0*/  @P0 LDC.64 R2, c[0x0][0x9f8] ;  /* 0x00027e00ff020b82 */ /* 0x000e240000000a00 */
[----:B0-----:R-:W-:-:S05]  /*103e0*/  @P0 IMAD.WIDE R2, R34, 0x4, R2 ;  /* 0x0000000422020825 */ /* 0x001fca00078e0202 */
[----:B------:R0:W2:Y:S01]  /*103f0*/  @P0 LDG.E R30, desc[UR48][R2.64] ;  /* 0x00000030021e0981 */ /* 0x0000a2000c1e1900 */
[----:B------:R-:W-:Y:S02]  /*10400*/  SHF.R.U32.HI R28, RZ, 0x3, R0 ;  /* 0x00000003ff1c7819 */ /* 0x000fe40000011600 */
[----:B------:R-:W-:Y:S02]  /*10410*/  LOP3.LUT R33, R33, 0x70, RZ, 0xc0, !PT ;  /* 0x0000007021217812 */ /* 0x000fe400078ec0ff */
[----:B-1----:R-:W-:Y:S01]  /*10420*/  ISETP.NE.AND P1, PT, R29, 0x1, PT ;  /* 0x000000011d00780c */ /* 0x002fe20003f25270 */
[----:B------:R-:W-:-:S04]  /*10430*/  IMAD R4, R22, 0x80, R28 ;  /* 0x0000008016047824 */ /* 0x000fc800078e021c */
[----:B------:R-:W-:-:S05]  /*10440*/  IMAD.IADD R8, R33, 0x1, R4 ;  /* 0x0000000121087824 */ /* 0x000fca00078e0204 */
        /* <DEDUP_REMOVED lines=18> */
[----:B------:R-:W-:-:S04]  /*10570*/  @!P0 IMAD.WIDE.U32 R4, R30, R4, R2 ;  /* 0x000000041e048225 */ /* 0x000fc800078e0002 */
[----:B------:R-:W-:Y:S01]  /*10580*/  @!P0 IMAD.IADD R3, R5, 0x1, R11 ;  /* 0x0000000105038824 */ /* 0x000fe200078e020b */
[----:B----4-:R-:W-:Y:S01]  /*10590*/  @!P0 LEA R2, P1, R4, R6, 0x2 ;  /* 0x0000000604028211 */ /* 0x010fe200078210ff */
[----:B------:R-:W-:-:S03]  /*105a0*/  IMAD.SHL.U32 R6, R19, 0x8, RZ ;  /* 0x0000000813067824 */ /* 0x000fc600078e00ff */
        /* <DEDUP_REMOVED lines=10> */
.L_x_1210:
[----:B------:R-:W-:Y:S01]  /*10650*/  ULOP3.LUT UR4, UR36, 0x2, URZ, 0xfc, !UPT ;  /* 0x0000000224047892 */ /* 0x000fe2000f8efc3f */
[----:B------:R-:W-:Y:S01]  /*10660*/  IMAD.U32 R24, RZ, RZ, UR40 ;  /* 0x00000028ff187e24 */ /* 0x000fe2000f8e00ff */
[----:B------:R-:W-:Y:S01]  /*10670*/  LOP3.LUT R23, R23, 0xfffffffb, RZ, 0xc0, !PT ;  /* 0xfffffffb17177812 */ /* 0x000fe200078ec0ff */
[----:B------:R-:W-:-:S03]  /*10680*/  IMAD.MOV R4, RZ, RZ, -R9 ;  /* 0x000000ffff047224 */ /* 0x000fc600078e0a09 */
[----:B------:R-:W-:Y:S01]  /*10690*/  IMAD.U32 R18, RZ, RZ, UR4 ;  /* 0x00000004ff127e24 */ /* 0x000fe2000f8e00ff */
[----:B------:R-:W-:Y:S01]  /*106a0*/  SHF.R.S32.HI R24, RZ, 0x1f, R24 ;  /* 0x0000001fff187819 */ /* 0x000fe20000011418 */
[----:B------:R-:W-:-:S03]  /*106b0*/  IMAD R4, R29, R4, R8 ;  /* 0x000000041d047224 */ /* 0x000fc600078e0208 */
[----:B------:R-:W-:-:S13]  /*106c0*/  ISETP.NE.AND P0, PT, R18, 0x3, PT ;  /* 0x000000031200780c */ /* 0x000fda0003f05270 */
[----:B------:R-:W-:Y:S01]  /*106d0*/  @P0 LOP3.LUT R23, R23, 0x4, RZ, 0xfc, !PT ;  /* 0x0000000417170812 */ /* 0x000fe200078efcff */
[----:B------:R-:W-:Y:S06]  /*106e0*/  @!P0 BRA `(.L_x_1169) ;  /* 0x0000000000048947 */ /* 0x000fec0003800000 */
[----:B------:R-:W-:Y:S01]  /*106f0*/  BPT.TRAP 0x1 ;  /* 0x000000040000795c */ /* 0x000fe20000300000 */
.L_x_1169:
        /* <DEDUP_REMOVED lines=15> */
[----:B------:R-:W-:Y:S02]  /*107f0*/  ULDC.64 UR4, c[0x0][0x330] ;  /* 0x0000cc0000047ab9 */ /* 0x000fe40000000a00 */
[----:B------:R-:W-:Y:S02]  /*10800*/  IMAD.IADD R3, R3, 0x1, R11 ;  /* 0x0000000103037824 */ /* 0x000fe400078e020b */
        /* <DEDUP_REMOVED lines=9> */
.L_x_1211:
        /* <DEDUP_REMOVED lines=19> */
[----:B------:R-:W-:Y:S02]  /*109d0*/  IMAD.IADD R5, R5, 0x1, R9 ;  /* 0x0000000105057824 */ /* 0x000fe400078e0209 */
[----:B------:R-:W-:Y:S01]  /*109e0*/  IMAD R3, R22, R3, UR50 ;  /* 0x0000003216037e24 */ /* 0x000fe2000f8e0203 */
[----:B------:R-:W-:Y:S02]  /*109f0*/  UIMAD UR4, UR40, UR5, UR4 ;  /* 0x00000005280472a4 */ /* 0x000fe4000f8e0204 */
[----:B------:R-:W-:Y:S01]  /*10a00*/  IMAD.WIDE.U32 R4, R7, UR40, R4 ;  /* 0x0000002807047c25 */ /* 0x000fe2000f8e0004 */
[----:B------:R-:W-:-:S03]  /*10a10*/  ULDC.64 UR6, c[0x0][0x2e8] ;  /* 0x0000ba0000067ab9 */ /* 0x000fc60000000a00 */
[----:B------:R-:W-:Y:S02]  /*10a20*/  IMAD.IADD R6, R3, 0x1, -R28 ;  /* 0x0000000103067824 */ /* 0x000fe400078e0a1c */
[----:B------:R-:W-:Y:S01]  /*10a30*/  IMAD.SHL.U32 R19, R0, 0x8, RZ ;  /* 0x0000000800137824 */ /* 0x000fe200078e00ff */
[----:B------:R-:W-:Y:S01]  /*10a40*/  LEA R0, P1, R4, UR6, 0x1 ;  /* 0x0000000604007c11 */ /* 0x000fe2000f8208ff */
[----:B------:R-:W-:Y:S01]  /*10a50*/  VIADD R3, R5, UR4 ;  /* 0x0000000405037c36 */ /* 0x000fe20008000000 */
[----:B------:R-:W-:Y:S01]  /*10a60*/  UMOV UR4, 0xffffffff ;  /* 0xffffffff00047882 */ /* 0x000fe20000000000 */
[----:B------:R-:W-:Y:S02]  /*10a70*/  ISETP.GE.AND P0, PT, R6, 0x1, PT ;  /* 0x000000010600780c */ /* 0x000fe40003f06270 */
[----:B------:R-:W-:Y:S02]  /*10a80*/  LOP3.LUT R19, R8, 0x200, R19, 0xf8, !PT ;  /* 0x0000020008137812 */ /* 0x000fe400078ef813 */
[----:B------:R-:W-:Y:S01]  /*10a90*/  LEA.HI.X R3, R4, UR7, R3, 0x1, P1 ;  /* 0x0000000704037c11 */ /* 0x000fe200088f0c03 */
[----:B------:R-:W-:Y:S08]  /*10aa0*/  BRA.DIV UR4, `(.L_x_1171) ;  /* 0x0000002e04807947 */ /* 0x000ff0000b800000 */
[----:B------:R-:W-:Y:S01]  /*10ab0*/  SHFL.IDX PT, R5, R3, RZ, 0x181f ;  /* 0x00181fff03057589 */ /* 0x000fe200000e0000 */
[----:B------:R-:W-:Y:S02]  /*10ac0*/  @P0 LEA R9, R19, UR46, 0x1 ;  /* 0x0000002e13090c11 */ /* 0x000fe4000f8e08ff */
[----:B------:R-:W-:Y:S01]  /*10ad0*/  ISETP.GE.AND P1, PT, R6, 0x21, PT ;  /* 0x000000210600780c */ /* 0x000fe20003f26270 */
[----:B------:R-:W0:Y:S04]  /*10ae0*/  SHFL.IDX PT, R4, R0, RZ, 0x181f ;  /* 0x00181fff00047589 */ /* 0x000e2800000e0000 */
[----:B------:R-:W-:Y:S04]  /*10af0*/  SHFL.IDX PT, R8, R3, 0x1, 0x181f ;  /* 0x00381f0003087f89 */ /* 0x000fe800000e0000 */
[----:B------:R-:W1:Y:S04]  /*10b00*/  SHFL.IDX PT, R14, R0, 0x1, 0x181f ;  /* 0x00381f00000e7f89 */ /* 0x000e6800000e0000 */
[----:B------:R-:W-:Y:S04]  /*10b10*/  SHFL.IDX PT, R10, R3, 0x2, 0x181f ;  /* 0x00581f00030a7f89 */ /* 0x000fe800000e0000 */
[----:B------:R-:W2:Y:S04]  /*10b20*/  SHFL.IDX PT, R35, R0, 0x2, 0x181f ;  /* 0x00581f0000237f89 */ /* 0x000ea800000e0000 */
        /* <DEDUP_REMOVED lines=8> */
[----:B------:R-:W-:Y:S01]  /*10bb0*/  @P0 LEA R37, R19, UR46, 0x1 ;  /* 0x0000002e13250c11 */ /* 0x000fe2000f8e08ff */
[----:B------:R-:W1:Y:S01]  /*10bc0*/  SHFL.IDX PT, R14, R0, 0x4, 0x181f ;  /* 0x00981f00000e7f89 */ /* 0x000e6200000e0000 */
[----:B------:R-:W-:-:S04]  /*10bd0*/  @P0 IMAD.WIDE.U32 R20, R26, 0x2, R4 ;  /* 0x000000021a140825 */ /* 0x000fc800078e0004 */
[----:B--2---:R-:W-:Y:S01]  /*10be0*/  IMAD.MOV.U32 R4, RZ, RZ, R35 ;  /* 0x000000ffff047224 */ /* 0x004fe200078e0023 */
[----:B------:R-:W-:Y:S01]  /*10bf0*/  @P0 LDGSTS.E.BYPASS.LTC128B.128 [R37+0x18c00], desc[UR48][R20.64], !P3 ;  /* 0x18c0000014250fae */ /* 0x000fe2000d901d70 */
[----:B------:R-:W-:-:S03]  /*10c00*/  IMAD.MOV.U32 R5, RZ, RZ, R10 ;  /* 0x000000ffff057224 */ /* 0x000fc600078e000a */
[----:B------:R-:W-:Y:S01]  /*10c10*/  @P0 LDGSTS.E.BYPASS.LTC128B.128 [R37+0x1cc00], desc[UR48][R20.64+0x80], !P2 ;  /* 0x1cc0008014250fae */ /* 0x000fe2000d101d70 */
[----:B------:R-:W-:Y:S01]  /*10c20*/  ISETP.GE.AND P0, PT, R6, 0x31, PT ;  /* 0x000000310600780c */ /* 0x000fe20003f06270 */
[----:B------:R-:W-:Y:S01]  /*10c30*/  @P1 IMAD.WIDE.U32 R8, R26, 0x2, R4 ;  /* 0x000000021a081825 */ /* 0x000fe200078e0004 */
[----:B------:R-:W-:Y:S01]  /*10c40*/  @P1 LEA R5, R19, UR46, 0x1 ;  /* 0x0000002e13051c11 */ /* 0x000fe2000f8e08ff */
[----:B------:R-:W2:Y:S02]  /*10c50*/  SHFL.IDX PT, R10, R3, 0x4, 0x181f ;  /* 0x00981f00030a7f89 */ /* 0x000ea400000e0000 */
[----:B0-----:R-:W-:Y:S02]  /*10c60*/  IMAD.MOV.U32 R4, RZ, RZ, R36 ;  /* 0x000000ffff047224 */ /* 0x001fe400078e0024 */
[----:B------:R-:W-:Y:S04]  /*10c70*/  @P1 LDGSTS.E.BYPASS.LTC128B.128 [R5+0x19400], desc[UR48][R8.64], !P3 ;  /* 0x1940000008051fae */ /* 0x000fe8000d901d70 */
[----:B------:R0:W-:Y:S01]  /*10c80*/  @P1 LDGSTS.E.BYPASS.LTC128B.128 [R5+0x1d400], desc[UR48][R8.64+0x80], !P2 ;  /* 0x1d40008008051fae */ /* 0x0001e2000d101d70 */
[----:B------:R-:W-:-:S03]  /*10c90*/  ISETP.GE.AND P1, PT, R6, 0x51, PT ;  /* 0x000000510600780c */ /* 0x000fc60003f26270 */
[----:B------:R-:W-:Y:S04]  /*10ca0*/  SHFL.IDX PT, R35, R3, 0x5, 0x181f ;  /* 0x00b81f0003237f89 */ /* 0x000fe800000e0000 */
[----:B------:R-:W3:Y:S01]  /*10cb0*/  SHFL.IDX PT, R36, R0, 0x5, 0x181f ;  /* 0x00b81f0000247f89 */ /* 0x000ee200000e0000 */
[----:B0-----:R-:W-:Y:S01]  /*10cc0*/  IMAD.MOV.U32 R5, RZ, RZ, R7 ;  /* 0x000000ffff057224 */ /* 0x001fe200078e0007 */
[----:B------:R-:W-:Y:S02]  /*10cd0*/  @P0 LEA R7, R19, UR46, 0x1 ;  /* 0x0000002e13070c11 */ /* 0x000fe4000f8e08ff */
[----:B------:R-:W0:Y:S01]  /*10ce0*/  SHFL.IDX PT, R37, R0, 0x6, 0x181f ;  /* 0x00d81f0000257f89 */ /* 0x000e2200000e0000 */
[----:B------:R-:W-:-:S05]  /*10cf0*/  @P0 IMAD.WIDE.U32 R4, R26, 0x2, R4 ;  /* 0x000000021a040825 */ /* 0x000fca00078e0004 */
[----:B------:R-:W-:Y:S04]  /*10d00*/  @P0 LDGSTS.E.BYPASS.LTC128B.128 [R7+0x19c00], desc[UR48][R4.64], !P3 ;  /* 0x19c0000004070fae */ /* 0x000fe8000d901d70 */
[----:B------:R4:W-:Y:S01]  /*10d10*/  @P0 LDGSTS.E.BYPASS.LTC128B.128 [R7+0x1dc00], desc[UR48][R4.64+0x80], !P2 ;  /* 0x1dc0008004070fae */ /* 0x0009e2000d101d70 */
[----:B------:R-:W-:-:S03]  /*10d20*/  ISETP.GE.AND P0, PT, R6, 0x41, PT ;  /* 0x000000410600780c */ /* 0x000fc60003f06270 */
[----:B----4-:R-:W4:Y:S01]  /*10d30*/  SHFL.IDX PT, R7, R3, 0x6, 0x181f ;  /* 0x00d81f0003077f89 */ /* 0x010f2200000e0000 */
[----:B-1----:R-:W-:Y:S02]  /*10d40*/  IMAD.MOV.U32 R4, RZ, RZ, R14 ;  /* 0x000000ffff047224 */ /* 0x002fe400078e000e */
[----:B--2---:R-:W-:-:S07]  /*10d50*/  IMAD.MOV.U32 R5, RZ, RZ, R10 ;  /* 0x000000ffff057224 */ /* 0x004fce00078e000a */
[----:B------:R-:W-:Y:S01]  /*10d60*/  @P0 LEA R10, R19, UR46, 0x1 ;  /* 0x0000002e130a0c11 */ /* 0x000fe2000f8e08ff */
[----:B------:R-:W1:Y:S01]  /*10d70*/  SHFL.IDX PT, R3, R3, 0x7, 0x181f ;  /* 0x00f81f0003037f89 */ /* 0x000e6200000e0000 */
[----:B------:R-:W-:-:S03]  /*10d80*/  @P0 IMAD.WIDE.U32 R20, R26, 0x2, R4 ;  /* 0x000000021a140825 */ /* 0x000fc600078e0004 */
[----:B------:R2:W1:Y:S01]  /*10d90*/  SHFL.IDX PT, R14, R0, 0x7, 0x181f ;  /* 0x00f81f00000e7f89 */ /* 0x00046200000e0000 */
[----:B---3--:R-:W-:-:S03]  /*10da0*/  IMAD.MOV.U32 R4, RZ, RZ, R36 ;  /* 0x000000ffff047224 */ /* 0x008fc600078e0024 */
[----:B------:R2:W-:Y:S01]  /*10db0*/  @P0 LDGSTS.E.BYPASS.LTC128B.128 [R10+0x1a400], desc[UR48][R20.64], !P3 ;  /* 0x1a400000140a0fae */ /* 0x0005e2000d901d70 */
[----:B------:R-:W-:Y:S01]  /*10dc0*/  IMAD.MOV.U32 R5, RZ, RZ, R35 ;  /* 0x000000ffff057224 */ /* 0x000fe200078e0023 */
[----:B------:R-:W-:Y:S02]  /*10dd0*/  @P1 LEA R35, R19, UR46, 0x1 ;  /* 0x0000002e13231c11 */ /* 0x000fe4000f8e08ff */
[----:B------:R2:W-:Y:S01]  /*10de0*/  @P0 LDGSTS.E.BYPASS.LTC128B.128 [R10+0x1e400], desc[UR48][R20.64+0x80], !P2 ;  /* 0x1e400080140a0fae */ /* 0x0005e2000d101d70 */
[----:B------:R-:W-:Y:S01]  /*10df0*/  ISETP.GE.AND P0, PT, R6, 0x61, PT ;  /* 0x000000610600780c */ /* 0x000fe20003f06270 */
[----:B------:R-:W-:-:S04]  /*10e00*/  @P1 IMAD.WIDE.U32 R8, R26, 0x2, R4 ;  /* 0x000000021a081825 */ /* 0x000fc800078e0004 */
[----:B0-----:R-:W-:Y:S01]  /*10e10*/  IMAD.MOV.U32 R4, RZ, RZ, R37 ;  /* 0x000000ffff047224 */ /* 0x001fe200078e0025 */
[----:B------:R2:W-:Y:S01]  /*10e20*/  @P1 LDGSTS.E.BYPASS.LTC128B.128 [R35+0x1ac00], desc[UR48][R8.64], !P3 ;  /* 0x1ac0000008231fae */ /* 0x0005e2000d901d70 */
[----:B----4-:R-:W-:-:S03]  /*10e30*/  IMAD.MOV.U32 R5, RZ, RZ, R7 ;  /* 0x000000ffff057224 */ /* 0x010fc600078e0007 */
[----:B------:R2:W-:Y:S03]  /*10e40*/  @P1 LDGSTS.E.BYPASS.LTC128B.128 [R35+0x1ec00], desc[UR48][R8.64+0x80], !P2 ;  /* 0x1ec0008008231fae */ /* 0x0005e6000d101d70 */
[----:B------:R-:W-:Y:S01]  /*10e50*/  @P0 IMAD.WIDE.U32 R4, R26, 0x2, R4 ;  /* 0x000000021a040825 */ /* 0x000fe200078e0004 */
[----:B------:R-:W-:-:S05]  /*10e60*/  @P0 LEA R7, R19, UR46, 0x1 ;  /* 0x0000002e13070c11 */ /* 0x000fca000f8e08ff */
[----:B------:R2:W-:Y:S04]  /*10e70*/  @P0 LDGSTS.E.BYPASS.LTC128B.128 [R7+0x1b400], desc[UR48][R4.64], !P3 ;  /* 0x1b40000004070fae */ /* 0x0005e8000d901d70 */
[----:B-1----:R2:W-:Y:S02]  /*10e80*/  @P0 LDGSTS.E.BYPASS.LTC128B.128 [R7+0x1f400], desc[UR48][R4.64+0x80], !P2 ;  /* 0x1f40008004070fae */ /* 0x0025e4000d101d70 */
.L_x_1229:
[----:B------:R-:W-:Y:S01]  /*10e90*/  ISETP.GE.AND P0, PT, R6, 0x71, PT ;  /* 0x000000710600780c */ /* 0x000fe20003f06270 */
[----:B--2---:R-:W-:Y:S02]  /*10ea0*/  IMAD.MOV.U32 R4, RZ, RZ, R14 ;  /* 0x000000ffff047224 */ /* 0x004fe400078e000e */
        /* <DEDUP_REMOVED lines=15> */
.L_x_1172:
        /* <DEDUP_REMOVED lines=18> */
[----:B------:R-:W-:Y:S02]  /*110c0*/  IMAD.U32 R4, RZ, RZ, UR4 ;  /* 0x00000004ff047e24 */ /* 0x000fe4000f8e00ff */
[----:B------:R-:W0:Y:S01]  /*110d0*/  LDC.64 R14, c[0x4][R14] ;  /* 0x010000000e0e7b82 */ /* 0x000e220000000a00 */
[----:B------:R-:W-:Y:S02]  /*110e0*/  IMAD.U32 R5, RZ, RZ, UR5 ;  /* 0x00000005ff057e24 */ /* 0x000fe4000f8e00ff */
        /* <DEDUP_REMOVED lines=8> */
[----:B0-----:R-:W-:Y:S05]  /*11170*/  CALL.ABS.NOINC R14 ;  /* 0x000000000e007343 */ /* 0x001fea0003c00000 */
.L_x_1173:
[----:B------:R-:W-:Y:S01]  /*11180*/  UISETP.NE.AND UP0, UPT, UR51, URZ, UPT ;  /* 0x0000003f3300728c */ /* 0x000fe2000bf05270 */
[----:B------:R-:W-:Y:S01]  /*11190*/  IMAD.U32 R4, RZ, RZ, UR38 ;  /* 0x00000026ff047e24 */ /* 0x000fe2000f8e00ff */
[----:B------:R-:W0:Y:S01]  /*111a0*/  LDC R0, c[0x0][0x448] ;  /* 0x00011200ff007b82 */ /* 0x000e220000000800 */
[----:B------:R-:W-:Y:S01]  /*111b0*/  IMAD.U32 R7, RZ, RZ, UR47 ;  /* 0x0000002fff077e24 */ /* 0x000fe2000f8e00ff */
[----:B------:R-:W-:Y:S01]  /*111c0*/  ULDC.64 UR4, c[0x0][0x2e0] ;  /* 0x0000b80000047ab9 */ /* 0x000fe20000000a00 */
[----:B------:R-:W-:Y:S01]  /*111d0*/  IMAD.MOV.U32 R6, RZ, RZ, R4 ;  /* 0x000000ffff067224 */ /* 0x000fe200078e0004 */
[----:B------:R-:W-:Y:S01]  /*111e0*/  PLOP3.LUT P0, PT, PT, PT, UP0, 0x80, 0x0 ;  /* 0x000000000000781c */ /* 0x000fe20003f0f008 */
[----:B------:R-:W-:Y:S01]  /*111f0*/  IMAD R35, R35, UR4, RZ ;  /* 0x0000000423237c24 */ /* 0x000fe2000f8e02ff */
[----:B------:R-:W-:Y:S01]  /*11200*/  PLOP3.LUT P1, PT, PT, PT, UP0, 0x80, 0x0 ;  /* 0x000000000000781c */ /* 0x000fe20003f2f008 */
[----:B------:R-:W-:Y:S01]  /*11210*/  IMAD.WIDE.U32 R6, R34, UR4, R6 ;  /* 0x0000000422067c25 */ /* 0x000fe2000f8e0006 */
[----:B------:R-:W-:Y:S01]  /*11220*/  IADD3 R3, R28, UR41, R33 ;  /* 0x000000291c037c10 */ /* 0x000fe2000fffe021 */
[----:B------:R-:W-:Y:S01]  /*11230*/  @UP0 ULDC UR4, c[0x0][0x44c] ;  /* 0x0001130000040ab9 */ /* 0x000fe20000000800 */
[----:B------:R-:W-:Y:S01]  /*11240*/  ULDC.64 UR6, c[0x0][0x280] ;  /* 0x0000a00000067ab9 */ /* 0x000fe20000000a00 */
[----:B------:R-:W-:-:S02]  /*11250*/  IMAD R35, R34, UR5, R35 ;  /* 0x0000000522237c24 */ /* 0x000fc4000f8e0223 */
[----:B------:R-:W-:Y:S02]  /*11260*/  IMAD.MOV.U32 R9, RZ, RZ, R3 ;  /* 0x000000ffff097224 */ /* 0x000fe400078e0003 */
[----:B------:R-:W-:Y:S02]  /*11270*/  IMAD.IADD R7, R7, 0x1, R35 ;  /* 0x0000000107077824 */ /* 0x000fe400078e0223 */
[----:B------:R-:W-:Y:S01]  /*11280*/  @P0 IMAD.HI.U32 R4, R3, UR4, RZ ;  /* 0x0000000403040c27 */ /* 0x000fe2000f8e00ff */
[----:B------:R-:W-:-:S03]  /*11290*/  @UP0 ULDC UR4, c[0x0][0x450] ;  /* 0x0001140000040ab9 */ /* 0x000fc60000000800 */
[----:B------:R-:W-:Y:S01]  /*112a0*/  IMAD.U32 R5, RZ, RZ, UR39 ;  /* 0x00000027ff057e24 */ /* 0x000fe2000f8e00ff */
[----:B------:R-:W-:Y:S01]  /*112b0*/  @P1 SHF.R.U32.HI R9, RZ, UR4, R4 ;  /* 0x00000004ff091c19 */ /* 0x000fe20008011604 */
[----:B------:R-:W-:-:S04]  /*112c0*/  ULDC.64 UR4, c[0x0][0x2d0] ;  /* 0x0000b40000047ab9 */ /* 0x000fc80000000a00 */
[----:B------:R-:W-:-:S04]  /*112d0*/  IMAD.MOV R4, RZ, RZ, -R9 ;  /* 0x000000ffff047224 */ /* 0x000fc800078e0a09 */
[----:B0-----:R-:W-:Y:S01]  /*112e0*/  IMAD R3, R0, R4, R3 ;  /* 0x0000000400037224 */ /* 0x001fe200078e0203 */
[----:B------:R-:W-:-:S05]  /*112f0*/  SHF.R.S32.HI R4, RZ, 0x1f, R9 ;  /* 0x0000001fff047819 */ /* 0x000fca0000011409 */
[----:B------:R-:W-:Y:S02]  /*11300*/  IMAD R8, R4, UR4, RZ ;  /* 0x0000000404087c24 */ /* 0x000fe4000f8e02ff */
[----:B------:R-:W-:Y:S01]  /*11310*/  IMAD.WIDE.U32 R4, R9, UR4, R6 ;  /* 0x0000000409047c25 */ /* 0x000fe2000f8e0006 */
[----:B------:R-:W-:-:S03]  /*11320*/  SHF.R.S32.HI R6, RZ, 0x1f, R3 ;  /* 0x0000001fff067819 */ /* 0x000fc60000011403 */
[----:B------:R-:W-:Y:S01]  /*11330*/  IMAD R9, R9, UR5, R8 ;  /* 0x0000000509097c24 */ /* 0x000fe2000f8e0208 */
[----:B------:R-:W-:Y:S02]  /*11340*/  ULDC.64 UR4, c[0x0][0x2c8] ;  /* 0x0000b20000047ab9 */ /* 0x000fe40000000a00 */
[----:B------:R-:W-:Y:S02]  /*11350*/  IMAD R6, R6, UR4, RZ ;  /* 0x0000000406067c24 */ /* 0x000fe4000f8e02ff */
[----:B------:R-:W-:Y:S02]  /*11360*/  IMAD.IADD R5, R5, 0x1, R9 ;  /* 0x0000000105057824 */ /* 0x000fe400078e0209 */
[C---:B------:R-:W-:Y:S02]  /*11370*/  IMAD R7, R3.reuse, UR5, R6 ;  /* 0x0000000503077c24 */ /* 0x040fe4000f8e0206 */
[----:B------:R-:W-:Y:S01]  /*11380*/  IMAD.WIDE.U32 R4, R3, UR4, R4 ;  /* 0x0000000403047c25 */ /* 0x000fe2000f8e0004 */
[----:B------:R-:W-:-:S02]  /*11390*/  ULDC UR4, c[0x0][0x2b8] ;  /* 0x0000ae0000047ab9 */ /* 0x000fc40000000800 */
[----:B------:R-:W-:Y:S01]  /*113a0*/  ISETP.GE.AND P0, PT, R26, UR4, PT ;  /* 0x000000041a007c0c */ /* 0x000fe2000bf06270 */
[----:B------:R-:W-:Y:S01]  /*113b0*/  IMAD.IADD R7, R5, 0x1, R7 ;  /* 0x0000000105077824 */ /* 0x000fe200078e0207 */
[C---:B------:R-:W-:Y:S02]  /*113c0*/  LEA R6, P2, R4.reuse, UR6, 0x1 ;  /* 0x0000000604067c11 */ /* 0x040fe4000f8408ff */
[----:B------:R-:W-:Y:S01]  /*113d0*/  ISETP.GE.AND P1, PT, R25, UR4, PT ;  /* 0x0000000419007c0c */ /* 0x000fe2000bf26270 */
[----:B------:R-:W-:Y:S01]  /*113e0*/  UMOV UR4, 0xffffffff ;  /* 0xffffffff00047882 */ /* 0x000fe20000000000 */
[----:B------:R-:W-:Y:S02]  /*113f0*/  LEA.HI.X R7, R4, UR7, R7, 0x1, P2 ;  /* 0x0000000704077c11 */ /* 0x000fe400090f0c07 */
[----:B------:R-:W-:Y:S09]  /*11400*/  BRA.DIV UR4, `(.L_x_1174) ;  /* 0x0000002e04a87947 */ /* 0x000ff2000b800000 */
[----:B------:R-:W-:Y:S01]  /*11410*/  SHFL.IDX PT, R5, R7, RZ, 0x181f ;  /* 0x00181fff07057589 */ /* 0x000fe200000e0000 */
[----:B------:R-:W-:Y:S01]  /*11420*/  ULDC UR4, c[0x0][0x288] ;  /* 0x0000a20000047ab9 */ /* 0x000fe20000000800 */
[----:B------:R-:W-:Y:S02]  /*11430*/  VIADD R3, R28, UR41 ;  /* 0x000000291c037c36 */ /* 0x000fe40008000000 */
[----:B------:R-:W0:Y:S01]  /*11440*/  SHFL.IDX PT, R4, R6, RZ, 0x181f ;  /* 0x00181fff06047589 */ /* 0x000e2200000e0000 */
[----:B------:R-:W-:Y:S02]  /*11450*/  IMAD R0, R0, UR4, RZ ;  /* 0x0000000400007c24 */ /* 0x000fe4000f8e02ff */
[C---:B------:R-:W-:Y:S01]  /*11460*/  VIADD R9, R3.reuse, 0x10 ;  /* 0x0000001003097836 */ /* 0x040fe20000000000 */
[----:B------:R-:W-:Y:S01]  /*11470*/  SHFL.IDX PT, R8, R7, 0x1, 0x181f ;  /* 0x00381f0007087f89 */ /* 0x000fe200000e0000 */
[C---:B------:R-:W-:Y:S01]  /*11480*/  VIADD R11, R3.reuse, 0x20 ;  /* 0x00000020030b7836 */ /* 0x040fe20000000000 */
[----:B------:R-:W-:-:S02]  /*11490*/  ISETP.GE.AND P2, PT, R3, R0, PT ;  /* 0x000000000300720c */ /* 0x000fc40003f46270 */
[----:B------:R-:W1:Y:S04]  /*114a0*/  SHFL.IDX PT, R14, R6, 0x1, 0x181f ;  /* 0x00381f00060e7f89 */ /* 0x000e6800000e0000 */
[----:B------:R-:W-:Y:S07]  /*114b0*/  SHFL.IDX PT, R10, R7, 0x3, 0x181f ;  /* 0x00781f00070a7f89 */ /* 0x000fee00000e0000 */
[----:B------:R-:W-:Y:S01]  /*114c0*/  @!P2 LEA R21, R19, UR46, 0x1 ;  /* 0x0000002e1315ac11 */ /* 0x000fe2000f8e08ff */
[----:B0-----:R-:W-:-:S05]  /*114d0*/  @!P2 IMAD.WIDE.U32 R4, R26, 0x2, R4 ;  /* 0x000000021a04a825 */ /* 0x001fca00078e0004 */
[----:B------:R-:W-:Y:S04]  /*114e0*/  @!P2 LDGSTS.E.BYPASS.LTC128B.128 [R21+0x10400], desc[UR48][R4.64], !P0 ;  /* 0x104000000415afae */ /* 0x000fe8000c101d70 */
[----:B------:R1:W-:Y:S01]  /*114f0*/  @!P2 LDGSTS.E.BYPASS.LTC128B.128 [R21+0x14400], desc[UR48][R4.64+0x80], !P1 ;  /* 0x144000800415afae */ /* 0x0003e2000c901d70 */
[----:B------:R-:W-:Y:S01]  /*11500*/  ISETP.GE.AND P2, PT, R9, R0, PT ;  /* 0x000000000900720c */ /* 0x000fe20003f46270 */
[----:B-1----:R-:W-:Y:S02]  /*11510*/  IMAD.MOV.U32 R4, RZ, RZ, R14 ;  /* 0x000000ffff047224 */ /* 0x002fe400078e000e */
[----:B------:R-:W-:-:S10]  /*11520*/  IMAD.MOV.U32 R5, RZ, RZ, R8 ;  /* 0x000000ffff057224 */ /* 0x000fd400078e0008 */
[----:B------:R-:W-:Y:S01]  /*11530*/  @!P2 LEA R35, R19, UR46, 0x1 ;  /* 0x0000002e1323ac11 */ /* 0x000fe2000f8e08ff */
[----:B------:R-:W-:Y:S01]  /*11540*/  SHFL.IDX PT, R14, R6, 0x3, 0x181f ;  /* 0x00781f00060e7f89 */ /* 0x000fe200000e0000 */
[----:B------:R-:W-:-:S03]  /*11550*/  @!P2 IMAD.WIDE.U32 R8, R26, 0x2, R4 ;  /* 0x000000021a08a825 */ /* 0x000fc600078e0004 */
[----:B------:R-:W-:Y:S04]  /*11560*/  SHFL.IDX PT, R5, R7, 0x2, 0x181f ;  /* 0x00581f0007057f89 */ /* 0x000fe800000e0000 */
[----:B------:R-:W0:Y:S04]  /*11570*/  SHFL.IDX PT, R4, R6, 0x2, 0x181f ;  /* 0x00581f0006047f89 */ /* 0x000e2800000e0000 */
[----:B------:R-:W-:Y:S04]  /*11580*/  @!P2 LDGSTS.E.BYPASS.LTC128B.128 [R35+0x10c00], desc[UR48][R8.64], !P0 ;  /* 0x10c000000823afae */ /* 0x000fe8000c101d70 */
[----:B------:R1:W-:Y:S01]  /*11590*/  @!P2 LDGSTS.E.BYPASS.LTC128B.128 [R35+0x14c00], desc[UR48][R8.64+0x80], !P1 ;  /* 0x14c000800823afae */ /* 0x0003e2000c901d70 */
[----:B------:R-:W-:Y:S01]  /*115a0*/  ISETP.GE.AND P2, PT, R11, R0, PT ;  /* 0x000000000b00720c */ /* 0x000fe20003f46270 */
[----:B------:R-:W-:-:S02]  /*115b0*/  VIADD R11, R3, 0x40 ;  /* 0x00000040030b7836 */ /* 0x000fc40000000000 */
[----:B-1----:R-:W-:-:S10]  /*115c0*/  VIADD R9, R3, 0x30 ;  /* 0x0000003003097836 */ /* 0x002fd40000000000 */
[----:B------:R-:W-:Y:S01]  /*115d0*/  @!P2 LEA R21, R19, UR46, 0x1 ;  /* 0x0000002e1315ac11 */ /* 0x000fe2000f8e08ff */
[----:B0-----:R-:W-:-:S05]  /*115e0*/  @!P2 IMAD.WIDE.U32 R4, R26, 0x2, R4 ;  /* 0x000000021a04a825 */ /* 0x001fca00078e0004 */
[----:B------:R-:W-:Y:S04]  /*115f0*/  @!P2 LDGSTS.E.BYPASS.LTC128B.128 [R21+0x11400], desc[UR48][R4.64], !P0 ;  /* 0x114000000415afae */ /* 0x000fe8000c101d70 */
[----:B------:R0:W-:Y:S01]  /*11600*/  @!P2 LDGSTS.E.BYPASS.LTC128B.128 [R21+0x15400], desc[UR48][R4.64+0x80], !P1 ;  /* 0x154000800415afae */ /* 0x0001e2000c901d70 */
[----:B------:R-:W-:Y:S01]  /*11610*/  ISETP.GE.AND P2, PT, R9, R0, PT ;  /* 0x000000000900720c */ /* 0x000fe20003f46270 */
[----:B0-----:R-:W-:Y:S02]  /*11620*/  IMAD.MOV.U32 R4, RZ, RZ, R14 ;  /* 0x000000ffff047224 */ /* 0x001fe400078e000e */
        /* <DEDUP_REMOVED lines=10> */
[----:B------:R-:W2:Y:S01]  /*116d0*/  SHFL.IDX PT, R14, R6, 0x5, 0x181f ;  /* 0x00b81f00060e7f89 */ /* 0x000ea200000e0000 */
[----:B-1----:R-:W-:-:S09]  /*116e0*/  VIADD R9, R3, 0x50 ;  /* 0x0000005003097836 */ /* 0x002fd20000000000 */
[----:B------:R-:W-:Y:S01]  /*116f0*/  @!P2 LEA R21, R19, UR46, 0x1 ;  /* 0x0000002e1315ac11 */ /* 0x000fe2000f8e08ff */
[----:B0-----:R-:W-:-:S05]  /*11700*/  @!P2 IMAD.WIDE.U32 R4, R26, 0x2, R4 ;  /* 0x000000021a04a825 */ /* 0x001fca00078e0004 */
[----:B------:R-:W-:Y:S04]  /*11710*/  @!P2 LDGSTS.E.BYPASS.LTC128B.128 [R21+0x12400], desc[UR48][R4.64], !P0 ;  /* 0x124000000415afae */ /* 0x000fe8000c101d70 */
[----:B------:R2:W-:Y:S01]  /*11720*/  @!P2 LDGSTS.E.BYPASS.LTC128B.128 [R21+0x16400], desc[UR48][R4.64+0x80], !P1 ;  /* 0x164000800415afae */ /* 0x0005e2000c901d70 */
[----:B------:R-:W-:Y:S01]  /*11730*/  ISETP.GE.AND P2, PT, R9, R0, PT ;  /* 0x000000000900720c */ /* 0x000fe20003f46270 */
[----:B--2---:R-:W-:Y:S02]  /*11740*/  IMAD.MOV.U32 R4, RZ, RZ, R14 ;  /* 0x000000ffff047224 */ /* 0x004fe400078e000e */
[----:B------:R-:W-:-:S10]  /*11750*/  IMAD.MOV.U32 R5, RZ, RZ, R10 ;  /* 0x000000ffff057224 */ /* 0x000fd400078e000a */
[----:B------:R-:W-:Y:S01]  /*11760*/  @!P2 LEA R35, R19, UR46, 0x1 ;  /* 0x0000002e1323ac11 */ /* 0x000fe2000f8e08ff */
[----:B------:R-:W-:Y:S01]  /*11770*/  SHFL.IDX PT, R10, R7, 0x7, 0x181f ;  /* 0x00f81f00070a7f89 */ /* 0x000fe200000e0000 */
[----:B------:R-:W-:-:S03]  /*11780*/  @!P2 IMAD.WIDE.U32 R8, R26, 0x2, R4 ;  /* 0x000000021a08a825 */ /* 0x000fc600078e0004 */
[----:B------:R-:W-:Y:S04]  /*11790*/  SHFL.IDX PT, R5, R7, 0x6, 0x181f ;  /* 0x00d81f0007057f89 */ /* 0x000fe800000e0000 */
[----:B------:R-:W0:Y:S04]  /*117a0*/  SHFL.IDX PT, R4, R6, 0x6, 0x181f ;  /* 0x00d81f0006047f89 */ /* 0x000e2800000e0000 */
[----:B------:R1:W-:Y:S04]  /*117b0*/  @!P2 LDGSTS.E.BYPASS.LTC128B.128 [R35+0x12c00], desc[UR48][R8.64], !P0 ;  /* 0x12c000000823afae */ /* 0x0003e8000c101d70 */
[----:B------:R1:W-:Y:S01]  /*117c0*/  @!P2 LDGSTS.E.BYPASS.LTC128B.128 [R35+0x16c00], desc[UR48][R8.64+0x80], !P1 ;  /* 0x16c000800823afae */ /* 0x0003e2000c901d70 */
[----:B------:R-:W-:-:S03]  /*117d0*/  ISETP.GE.AND P2, PT, R11, R0, PT ;  /* 0x000000000b00720c */ /* 0x000fc60003f46270 */
[----:B------:R1:W2:Y:S10]  /*117e0*/  SHFL.IDX PT, R14, R6, 0x7, 0x181f ;  /* 0x00f81f00060e7f89 */ /* 0x0002b400000e0000 */
[----:B------:R-:W-:Y:S01]  /*117f0*/  @!P2 LEA R21, R19, UR46, 0x1 ;  /* 0x0000002e1315ac11 */ /* 0x000fe2000f8e08ff */
[----:B0-----:R-:W-:-:S05]  /*11800*/  @!P2 IMAD.WIDE.U32 R4, R26, 0x2, R4 ;  /* 0x000000021a04a825 */ /* 0x001fca00078e0004 */
[----:B------:R1:W-:Y:S04]  /*11810*/  @!P2 LDGSTS.E.BYPASS.LTC128B.128 [R21+0x13400], desc[UR48][R4.64], !P0 ;  /* 0x134000000415afae */ /* 0x0003e8000c101d70 */
[----:B------:R1:W-:Y:S02]  /*11820*/  @!P2 LDGSTS.E.BYPASS.LTC128B.128 [R21+0x17400], desc[UR48][R4.64+0x80], !P1 ;  /* 0x174000800415afae */ /* 0x0003e4000c901d70 */
.L_x_1246:
[----:B------:R-:W-:Y:S01]  /*11830*/  VIADD R3, R3, 0x70 ;  /* 0x0000007003037836 */ /* 0x000fe20000000000 */
[----:B------:R-:W-:Y:S01]  /*11840*/  BSSY B0, `(.L_x_1175) ;  /* 0x000000e000007945 */ /* 0x000fe20003800000 */
[----:B-12---:R-:W-:Y:S02]  /*11850*/  IMAD.MOV.U32 R4, RZ, RZ, R14 ;  /* 0x000000ffff047224 */ /* 0x006fe400078e000e */
[----:B------:R-:W-:Y:S01]  /*11860*/  IMAD.MOV.U32 R5, RZ, RZ, R10 ;  /* 0x000000ffff057224 */ /* 0x000fe200078e000a */
[----:B------:R-:W-:Y:S01]  /*11870*/  ISETP.GE.AND P2, PT, R3, R0, PT ;  /* 0x000000000300720c */ /* 0x000fe20003f46270 */
[----:B------:R-:W-:-:S05]  /*11880*/  IMAD.MOV.U32 R0, RZ, RZ, 0x1 ;  /* 0x00000001ff007424 */ /* 0x000fca00078e00ff */
        /* <DEDUP_REMOVED lines=9> */
.L_x_1176:
[----:B------:R-:W-:Y:S05]  /*11920*/  BSYNC B0 ;  /* 0x0000000000007941 */ /* 0x000fea0003800000 */
.L_x_1175:
[----:B------:R-:W-:Y:S01]  /*11930*/  NOP ;  /* 0x0000000000007918 */ /* 0x000fe20000000000 */
[----:B------:R-:W-:Y:S01]  /*11940*/  SYNCS.ARRIVE.TRANS64.RED.A0T1 RZ, [UR46+0x28800], RZ ;  /* 0x028800ffffff79a7 */ /* 0x000fe2000820042e */
[----:B------:R-:W-:Y:S01]  /*11950*/  ARRIVES.LDGSTSBAR.64.TRANSCNT [UR46+0x28800] ;  /* 0x02880000ff0079b0 */ /* 0x000fe20008000aae */
[----:B------:R-:W-:Y:S01]  /*11960*/  NOP ;  /* 0x0000000000007918 */ /* 0x000fe20000000000 */
[----:B------:R-:W-:Y:S01]  /*11970*/  SYNCS.ARRIVE.TRANS64.A1T0 RZ, [UR46+0x28800], RZ ;  /* 0x028800ffffff79a7 */ /* 0x000fe2000810002e */
[----:B------:R-:W-:-:S05]  /*11980*/  VIADD R32, R32, 0xfffffffe ;  /* 0xfffffffe20207836 */ /* 0x000fca0000000000 */
[----:B------:R-:W-:Y:S01]  /*11990*/  ISETP.GE.AND P1, PT, R32, UR52, PT ;  /* 0x0000003420007c0c */ /* 0x000fe2000bf26270 */
[----:B------:R-:W1:Y:S02]  /*119a0*/  SYNCS.PHASECHK.TRANS64.TRYWAIT P0, [UR46+0x28820], R0 ;  /* 0x02882000ff0075a7 */ /* 0x000e64000800016e */
[----:B-1----:R-:W-:Y:S10]  /*119b0*/  @!P0 BRA `(.L_x_1177) ;  /* 0x0000003000b48947 */ /* 0x002ff40003800000 */
.L_x_1247:
[----:B------:R-:W-:Y:S02]  /*119c0*/  IMAD.MOV.U32 R8, RZ, RZ, 0x1 ;  /* 0x00000001ff087424 */ /* 0x000fe400078e00ff */
[----:B------:R-:W-:Y:S01]  /*119d0*/  IMAD.MOV.U32 R10, RZ, RZ, RZ ;  /* 0x000000ffff0a7224 */ /* 0x000fe200078e00ff */
[----:B------:R-:W-:Y:S06]  /*119e0*/  @!P1 BRA `(.L_x_1178) ;  /* 0x0000001000309947 */ /* 0x000fec0003800000 */
[----:B------:R-:W-:Y:S01]  /*119f0*/  UIADD3 UR4, UR45, 0x1, URZ ;  /* 0x000000012d047890 */ /* 0x000fe2000fffe03f */
[----:B0-----:R-:W-:Y:S01]  /*11a00*/  LOP3.LUT R3, RZ, UR43, RZ, 0x33, !PT ;  /* 0x0000002bff037c12 */ /* 0x001fe2000f8e33ff */
[----:B------:R-:W-:Y:S01]  /*11a10*/  BSSY B0, `(.L_x_1178) ;  /* 0x0000109000007945 */ /* 0x000fe20003800000 */
[----:B------:R-:W-:Y:S01]  /*11a20*/  LOP3.LUT R5, RZ, UR42, RZ, 0x33, !PT ;  /* 0x0000002aff057c12 */ /* 0x000fe2000f8e33ff */
[----:B------:R-:W-:Y:S01]  /*11a30*/  UIMAD UR4, UR4, UR37, URZ ;  /* 0x00000025040472a4 */ /* 0x000fe2000f8e023f */
[----:B------:R-:W-:Y:S01]  /*11a40*/  IADD3 R31, R33, R31, R28 ;  /* 0x0000001f211f7210 */ /* 0x000fe20007ffe01c */
[----:B------:R-:W-:Y:S02]  /*11a50*/  IMAD.MOV.U32 R9, RZ, RZ, 0x1 ;  /* 0x00000001ff097424 */ /* 0x000fe400078e00ff */
[----:B------:R-:W-:Y:S02]  /*11a60*/  IMAD.MOV.U32 R20, RZ, RZ, RZ ;  /* 0x000000ffff147224 */ /* 0x000fe400078e00ff */
[----:B------:R-:W-:Y:S01]  /*11a70*/  LOP3.LUT R0, RZ, UR4, RZ, 0x33, !PT ;  /* 0x00000004ff007c12 */ /* 0x000fe2000f8e33ff */
[----:B------:R-:W-:Y:S01]  /*11a80*/  VIADD R31, R31, 0xfffffe80 ;  /* 0xfffffe801f1f7836 */ /* 0x000fe20000000000 */
[----:B------:R-:W-:-:S02]  /*11a90*/  ULDC UR4, c[0x0][0x2f4] ;  /* 0x0000bd0000047ab9 */ /* 0x000fc40000000800 */
[----:B------:R-:W-:Y:S02]  /*11aa0*/  VIADDMNMX R0, R0, -UR44, R3, !PT ;  /* 0x8000002c00007c46 */ /* 0x000fe4000f800103 */
[----:B------:R-:W-:Y:S02]  /*11ab0*/  IADD3 R3, -R28, UR50, RZ ;  /* 0x000000321c037c10 */ /* 0x000fe4000fffe1ff */
[----:B------:R-:W-:Y:S02]  /*11ac0*/  VIMNMX R0, R0, R5, !PT ;  /* 0x0000000500007248 */ /* 0x000fe40007fe0100 */
[----:B------:R-:W-:Y:S02]  /*11ad0*/  ISETP.GE.AND P2, PT, R26, UR4, PT ;  /* 0x000000041a007c0c */ /* 0x000fe4000bf46270 */
[----:B------:R-:W-:Y:S01]  /*11ae0*/  ISETP.GE.AND P1, PT, R25, UR4, PT ;  /* 0x0000000419007c0c */ /* 0x000fe2000bf26270 */
[C---:B------:R-:W-:Y:S01]  /*11af0*/  IMAD R3, R0.reuse, 0x80, R3 ;  /* 0x0000008000037824 */ /* 0x040fe200078e0203 */
[C---:B------:R-:W-:Y:S01]  /*11b00*/  IADD3 R22, -R0.reuse, -0x2, RZ ;  /* 0xfffffffe00167810 */ /* 0x040fe20007ffe1ff */
[----:B------:R-:W-:-:S02]  /*11b10*/  IMAD R21, R0, -0x80, R31 ;  /* 0xffffff8000157824 */ /* 0x000fc400078e021f */
[----:B------:R-:W-:-:S08]  /*11b20*/  VIADD R31, R3, 0x100 ;  /* 0x00000100031f7836 */ /* 0x000fd00000000000 */
.L_x_1191:
        /* <DEDUP_REMOVED lines=26> */
.L_x_1179:
[----:B------:R-:W-:Y:S01]  /*11cd0*/  LEA R34, R10, UR46, 0x3 ;  /* 0x0000002e0a227c11 */ /* 0x000fe2000f8e18ff */
[----:B------:R-:W-:Y:S01]  /*11ce0*/  BSSY B1, `(.L_x_1180) ;  /* 0x0000004000017945 */ /* 0x000fe20003800000 */
[----:B------:R-:W-:-:S04]  /*11cf0*/  SHF.L.U32 R3, R8, 0x1f, RZ ;  /* 0x0000001f08037819 */ /* 0x000fc800000006ff */
[----:B------:R-:W0:Y:S02]  /*11d00*/  SYNCS.PHASECHK.TRANS64.TRYWAIT P0, [R34+URZ+0x28840], R3 ;  /* 0x02884003220075a7 */ /* 0x000e24000800017f */
[----:B0-----:R-:W-:Y:S05]  /*11d10*/  @!P0 BRA `(.L_x_1181) ;  /* 0x0000002c00f48947 */ /* 0x001fea0003800000 */
.L_x_1248:
[----:B------:R-:W-:Y:S05]  /*11d20*/  BSYNC B1 ;  /* 0x0000000000017941 */ /* 0x000fea0003800000 */
.L_x_1180:
        /* <DEDUP_REMOVED lines=17> */
[----:B------:R-:W-:Y:S02]  /*11e40*/  IMAD.IADD R5, R5, 0x1, R3 ;  /* 0x0000000105057824 */ /* 0x000fe400078e0203 */
[----:B------:R-:W-:Y:S01]  /*11e50*/  IMAD.U32 R3, RZ, RZ, UR4 ;  /* 0x00000004ff037e24 */ /* 0x000fe2000f8e00ff */
[----:B------:R-:W-:-:S03]  /*11e60*/  UIMAD UR4, UR6, UR4, URZ ;  /* 0x00000004060472a4 */ /* 0x000fc6000f8e023f */
[----:B------:R-:W-:Y:S01]  /*11e70*/  IMAD.WIDE.U32 R4, R3, UR40, R4 ;  /* 0x0000002803047c25 */ /* 0x000fe2000f8e0004 */
[----:B------:R-:W-:Y:S01]  /*11e80*/  UIMAD UR4, UR40, UR5, UR4 ;  /* 0x00000005280472a4 */ /* 0x000fe2000f8e0204 */
[----:B------:R-:W-:Y:S02]  /*11e90*/  ULDC.64 UR6, c[0x0][0x2e8] ;  /* 0x0000ba0000067ab9 */ /* 0x000fe40000000a00 */
[----:B------:R-:W-:-:S03]  /*11ea0*/  LEA R6, P0, R4, UR6, 0x1 ;  /* 0x0000000604067c11 */ /* 0x000fc6000f8008ff */
[----:B------:R-:W-:Y:S01]  /*11eb0*/  VIADD R5, R5, UR4 ;  /* 0x0000000405057c36 */ /* 0x000fe20008000000 */
[----:B------:R-:W-:-:S04]  /*11ec0*/  UMOV UR4, 0xffffffff ;  /* 0xffffffff00047882 */ /* 0x000fc80000000000 */
[----:B------:R-:W-:Y:S01]  /*11ed0*/  LEA.HI.X R5, R4, UR7, R5, 0x1, P0 ;  /* 0x0000000704057c11 */ /* 0x000fe200080f0c05 */
[----:B------:R-:W-:Y:S01]  /*11ee0*/  IMAD R4, R10, 0x4000, R19 ;  /* 0x000040000a047824 */ /* 0x000fe200078e0213 */
[----:B------:R-:W-:Y:S06]  /*11ef0*/  BRA.DIV UR4, `(.L_x_1182) ;  /* 0x0000002e04907947 */ /* 0x000fec000b800000 */
[----:B------:R-:W0:Y:S01]  /*11f00*/  SHFL.IDX PT, R14, R6, RZ, 0x181f ;  /* 0x00181fff060e7589 */ /* 0x000e2200000e0000 */
[----:B------:R-:W-:Y:S01]  /*11f10*/  IMAD.SHL.U32 R3, R26, 0x2, RZ ;  /* 0x000000021a037824 */ /* 0x000fe200078e00ff */
[----:B------:R-:W-:Y:S02]  /*11f20*/  LEA R4, R4, UR46, 0x1 ;  /* 0x0000002e04047c11 */ /* 0x000fe4000f8e08ff */
[----:B------:R-:W1:Y:S04]  /*11f30*/  SHFL.IDX PT, R0, R5, RZ, 0x181f ;  /* 0x00181fff05007589 */ /* 0x000e6800000e0000 */
[----:B------:R-:W2:Y:S04]  /*11f40*/  SHFL.IDX PT, R37, R6, 0x1, 0x181f ;  /* 0x00381f0006257f89 */ /* 0x000ea800000e0000 */
[----:B------:R-:W-:Y:S01]  /*11f50*/  SHFL.IDX PT, R7, R5, 0x2, 0x181f ;  /* 0x00581f0005077f89 */ /* 0x000fe200000e0000 */
[----:B0-----:R-:W-:-:S05]  /*11f60*/  IADD3 R14, P0, R14, R3, RZ ;  /* 0x000000030e0e7210 */ /* 0x001fca0007f1e0ff */
[----:B-1----:R-:W-:Y:S02]  /*11f70*/  IMAD.X R15, RZ, RZ, R0, P0 ;  /* 0x000000ffff0f7224 */ /* 0x002fe400000e0600 */
        /* <DEDUP_REMOVED lines=22> */
[----:B------:R-:W-:Y:S02]  /*120e0*/  SHFL.IDX PT, R37, R6, 0x6, 0x181f ;  /* 0x00d81f0006257f89 */ /* 0x000fe400000e0000 */
[----:B0-----:R-:W-:Y:S02]  /*120f0*/  IMAD.X R13, RZ, RZ, R0, P0 ;  /* 0x000000ffff0d7224 */ /* 0x001fe400000e0600 */
        /* <DEDUP_REMOVED lines=14> */
.L_x_1266:
        /* <DEDUP_REMOVED lines=9> */
.L_x_1183:
        /* <DEDUP_REMOVED lines=10> */
.L_x_1184:
[----:B------:R2:W-:Y:S01]  /*12310*/  SYNCS.ARRIVE.TRANS64.A1T0 RZ, [R34+URZ+0x28830], RZ ;  /* 0x028830ff22ff79a7 */ /* 0x0005e2000810003f */
[----:B------:R-:W-:Y:S05]  /*12320*/  @!P4 BRA `(.L_x_1185) ;  /* 0x000000000004c947 */ /* 0x000fea0003800000 */
[----:B------:R-:W-:Y:S01]  /*12330*/  BPT.TRAP 0x1 ;  /* 0x000000040000795c */ /* 0x000fe20000300000 */
.L_x_1185:
[----:B------:R-:W-:Y:S01]  /*12340*/  SHF.L.U32 R5, R9, 0x1f, RZ ;  /* 0x0000001f09057819 */ /* 0x000fe200000006ff */
[----:B------:R-:W-:Y:S01]  /*12350*/  BSSY B1, `(.L_x_1186) ;  /* 0x0000004000017945 */ /* 0x000fe20003800000 */
[----:B------:R-:W-:-:S04]  /*12360*/  LEA R0, R20, UR46, 0x3 ;  /* 0x0000002e14007c11 */ /* 0x000fc8000f8e18ff */
[----:B------:R-:W3:Y:S02]  /*12370*/  SYNCS.PHASECHK.TRANS64.TRYWAIT P0, [R0+URZ+0x28860], R5 ;  /* 0x02886005000075a7 */ /* 0x000ee4000800017f */
[----:B---3--:R-:W-:Y:S05]  /*12380*/  @!P0 BRA `(.L_x_1187) ;  /* 0x0000003000c88947 */ /* 0x008fea0003800000 */
.L_x_1267:
[----:B------:R-:W-:Y:S05]  /*12390*/  BSYNC B1 ;  /* 0x0000000000017941 */ /* 0x000fea0003800000 */
.L_x_1186:
[----:B------:R-:W-:Y:S01]  /*123a0*/  UMOV UR4, 0xffffffff ;  /* 0xffffffff00047882 */ /* 0x000fe20000000000 */
[----:B-1----:R-:W-:Y:S02]  /*123b0*/  IMAD R7, R20, 0x4000, R19 ;  /* 0x0000400014077824 */ /* 0x002fe400078e0213 */
        /* <DEDUP_REMOVED lines=56> */
[----:B------:R3:W0:-:S12]  /*12740*/  SHFL.IDX PT, R6, R2, 0x7, 0x181f ;  /* 0x00f81f0002067f89 */ /* 0x00061800000e0000 */
[----:B------:R3:W-:Y:S01]  /*12750*/  LDGSTS.E.BYPASS.LTC128B.128 [R7+0x3400], desc[UR48][R4.64], !P0 ;  /* 0x0340000004077fae */ /* 0x0007e2000c101d70 */
[----:B------:R-:W-:-:S13]  /*12760*/  ISETP.LT.OR P0, PT, R31, 0x61, P1 ;  /* 0x000000611f00780c */ /* 0x000fda0000f01670 */
[----:B01----:R3:W-:Y:S02]  /*12770*/  LDGSTS.E.BYPASS.LTC128B.128 [R7+0x7400], desc[UR48][R4.64+0x80], !P0 ;  /* 0x0740008004077fae */ /* 0x0037e4000c101d70 */
.L_x_1285:
[----:B---3--:R-:W-:Y:S01]  /*12780*/  IADD3 R2, P0, R14, R3, RZ ;  /* 0x000000030e027210 */ /* 0x008fe20007f1e0ff */
[----:B------:R-:W-:Y:S02]  /*12790*/  ULDC.64 UR4, c[0x0][0x328] ;  /* 0x0000ca0000047ab9 */ /* 0x000fe40000000a00 */
[----:B------:R-:W-:Y:S02]  /*127a0*/  IMAD R36, R36, UR4, RZ ;  /* 0x0000000424247c24 */ /* 0x000fe4000f8e02ff */
[----:B------:R-:W-:Y:S01]  /*127b0*/  IMAD.X R3, RZ, RZ, R6, P0 ;  /* 0x000000ffff037224 */ /* 0x000fe200000e0606 */
[----:B------:R-:W-:Y:S01]  /*127c0*/  ISETP.LT.OR P0, PT, R31, 0x71, P2 ;  /* 0x000000711f00780c */ /* 0x000fe20001701670 */
[C---:B------:R-:W-:Y:S02]  /*127d0*/  IMAD R9, R35.reuse, UR5, R36 ;  /* 0x0000000523097c24 */ /* 0x040fe4000f8e0224 */
[----:B0-----:R-:W-:Y:S01]  /*127e0*/  IMAD.WIDE.U32 R4, R35, UR4, RZ ;  /* 0x0000000423047c25 */ /* 0x001fe2000f8e00ff */
[----:B------:R-:W-:-:S03]  /*127f0*/  ULDC.64 UR4, c[0x0][0x338] ;  /* 0x0000ce0000047ab9 */ /* 0x000fc60000000a00 */
[----:B------:R-:W-:Y:S02]  /*12800*/  IMAD.IADD R5, R5, 0x1, R9 ;  /* 0x0000000105057824 */ /* 0x000fe400078e0209 */
[----:B------:R-:W-:Y:S02]  /*12810*/  IMAD R33, R33, UR4, RZ ;  /* 0x0000000421217c24 */ /* 0x000fe4000f8e02ff */
[C---:B------:R-:W-:Y:S02]  /*12820*/  IMAD.WIDE.U32 R4, R32.reuse, UR4, R4 ;  /* 0x0000000420047c25 */ /* 0x040fe4000f8e0004 */
[----:B------:R-:W-:Y:S01]  /*12830*/  @!PT LDS RZ, [RZ] ;  /* 0x00000000fffff984 */ /* 0x000fe20000000800 */
[----:B------:R-:W-:Y:S01]  /*12840*/  @!PT LDS RZ, [RZ] ;  /* 0x00000000fffff984 */ /* 0x000fe20000000800 */
[----:B------:R-:W-:Y:S01]  /*12850*/  @!PT LDS RZ, [RZ] ;  /* 0x00000000fffff984 */ /* 0x000fe20000000800 */
[----:B------:R0:W-:Y:S01]  /*12860*/  LDGSTS.E.BYPASS.LTC128B.128 [R7+0x3c00], desc[UR48][R2.64], !P0 ;  /* 0x03c0000002077fae */ /* 0x0001e2000c101d70 */
[----:B------:R-:W-:Y:S01]  /*12870*/  ISETP.LT.OR P0, PT, R31, 0x71, P1 ;  /* 0x000000711f00780c */ /* 0x000fe20000f01670 */
[----:B------:R-:W-:-:S04]  /*12880*/  IMAD R33, R32, UR5, R33 ;  /* 0x0000000520217c24 */ /* 0x000fc8000f8e0221 */
[----:B------:R-:W-:-:S08]  /*12890*/  IMAD.IADD R33, R5, 0x1, R33 ;  /* 0x0000000105217824 */ /* 0x000fd000078e0221 */
[----:B------:R0:W-:Y:S01]  /*128a0*/  LDGSTS.E.BYPASS.LTC128B.128 [R7+0x7c00], desc[UR48][R2.64+0x80], !P0 ;  /* 0x07c0008002077fae */ /* 0x0001e2000c101d70 */
[----:B------:R-:W-:Y:S01]  /*128b0*/  PLOP3.LUT P0, PT, PT, PT, PT, 0x80, 0x0 ;  /* 0x000000000000781c */ /* 0x000fe20003f0f070 */
[----:B------:R-:W-:-:S12]  /*128c0*/  NOP ;  /* 0x0000000000007918 */ /* 0x000fd80000000000 */
.L_x_1189:
        /* <DEDUP_REMOVED lines=10> */
.L_x_1190:
[----:B------:R-:W-:Y:S01]  /*12970*/  R2UR UR4, R24 ;  /* 0x00000000180472ca */ /* 0x000fe200000e0000 */
[----:B------:R-:W-:Y:S01]  /*12980*/  ULDC.64 UR6, c[0x0][0x330] ;  /* 0x0000cc0000067ab9 */ /* 0x000fe20000000a00 */
[----:B------:R-:W-:Y:S01]  /*12990*/  IMAD.MOV.U32 R5, RZ, RZ, R33 ;  /* 0x000000ffff057224 */ /* 0x000fe200078e0021 */
[----:B------:R1:W-:Y:S01]  /*129a0*/  SYNCS.ARRIVE.TRANS64.A1T0 RZ, [R0+URZ+0x28850], RZ ;  /* 0x028850ff00ff79a7 */ /* 0x0003e2000810003f */
[----:B0-----:R-:W-:Y:S02]  /*129b0*/  IMAD.U32 R3, RZ, RZ, UR6 ;  /* 0x00000006ff037e24 */ /* 0x001fe4000f8e00ff */
[----:B------:R-:W-:Y:S02]  /*129c0*/  VIADD R22, R22, 0xffffffff ;  /* 0xffffffff16167836 */ /* 0x000fe40000000000 */
[----:B------:R-:W-:-:S04]  /*129d0*/  IMAD.WIDE.U32 R4, R3, UR40, R4 ;  /* 0x0000002803047c25 */ /* 0x000fc8000f8e0004 */
[----:B------:R-:W-:Y:S01]  /*129e0*/  VIADD R31, R31, 0x80 ;  /* 0x000000801f1f7836 */ /* 0x000fe20000000000 */
[----:B------:R-:W-:Y:S01]  /*129f0*/  UIMAD UR4, UR4, UR6, URZ ;  /* 0x00000006040472a4 */ /* 0x000fe2000f8e023f */
[----:B------:R-:W-:Y:S02]  /*12a00*/  VIADD R21, R21, 0xffffff80 ;  /* 0xffffff8015157836 */ /* 0x000fe40000000000 */
[----:B------:R-:W-:Y:S01]  /*12a10*/  IMAD.MOV.U32 R20, RZ, RZ, R10 ;  /* 0x000000ffff147224 */ /* 0x000fe200078e000a */
[----:B------:R-:W-:Y:S01]  /*12a20*/  UIMAD UR4, UR40, UR7, UR4 ;  /* 0x00000007280472a4 */ /* 0x000fe2000f8e0204 */
[----:B------:R-:W-:Y:S02]  /*12a30*/  IMAD.MOV.U32 R9, RZ, RZ, R8 ;  /* 0x000000ffff097224 */ /* 0x000fe400078e0008 */
[----:B------:R-:W-:Y:S02]  /*12a40*/  ULDC.64 UR6, c[0x0][0x318] ;  /* 0x0000c60000067ab9 */ /* 0x000fe40000000a00 */
[----:B------:R-:W-:Y:S01]  /*12a50*/  LEA R16, P0, R4, UR6, 0x1 ;  /* 0x0000000604107c11 */ /* 0x000fe2000f8008ff */
[----:B------:R-:W-:-:S05]  /*12a60*/  VIADD R3, R5, UR4 ;  /* 0x0000000405037c36 */ /* 0x000fca0008000000 */
[----:B------:R-:W-:Y:S02]  /*12a70*/  LEA.HI.X R2, R4, UR7, R3, 0x1, P0 ;  /* 0x0000000704027c11 */ /* 0x000fe400080f0c03 */
[----:B------:R-:W-:-:S13]  /*12a80*/  ISETP.GT.AND P0, PT, R22, UR52, PT ;  /* 0x0000003416007c0c */ /* 0x000fda000bf04270 */
[----:B-1----:R-:W-:Y:S05]  /*12a90*/  @P0 BRA `(.L_x_1191) ;  /* 0xfffffff000240947 */ /* 0x002fea000383ffff */
[----:B------:R-:W-:Y:S05]  /*12aa0*/  BSYNC B0 ;  /* 0x0000000000007941 */ /* 0x000fea0003800000 */
.L_x_1178:
[----:B------:R-:W-:-:S13]  /*12ab0*/  ISETP.NE.AND P0, PT, R18, 0x3, PT ;  /* 0x000000031200780c */ /* 0x000fda0003f05270 */
[----:B------:R-:W-:Y:S05]  /*12ac0*/  @!P0 BRA `(.L_x_1192) ;  /* 0x0000000000048947 */ /* 0x000fea0003800000 */
[----:B------:R-:W-:Y:S01]  /*12ad0*/  BPT.TRAP 0x1 ;  /* 0x000000040000795c */ /* 0x000fe20000300000 */
.L_x_1192:
[----:B0-----:R-:W-:Y:S01]  /*12ae0*/  LEA R0, R10, UR46, 0x3 ;  /* 0x0000002e0a007c11 */ /* 0x001fe2000f8e18ff */
[----:B------:R-:W-:Y:S01]  /*12af0*/  IMAD.MOV.U32 R3, RZ, RZ, -0x80 ;  /* 0xffffff80ff037424 */ /* 0x000fe200078e00ff */
[----:B------:R-:W-:Y:S01]  /*12b00*/  SHF.L.U32 R5, R8, 0x1f, RZ ;  /* 0x0000001f08057819 */ /* 0x000fe200000006ff */
[----:B------:R-:W-:Y:S01]  /*12b10*/  BSSY B0, `(.L_x_1193) ;  /* 0x0000006000007945 */ /* 0x000fe20003800000 */
[----:B------:R-:W-:Y:S02]  /*12b20*/  IMAD R6, R10, 0x4000, R19 ;  /* 0x000040000a067824 */ /* 0x000fe400078e0213 */
[----:B------:R-:W0:Y:S01]  /*12b30*/  SYNCS.PHASECHK.TRANS64.TRYWAIT P0, [R0+URZ+0x28860], R5 ;  /* 0x02886005000075a7 */ /* 0x000e22000800017f */
[----:B------:R-:W-:-:S04]  /*12b40*/  IMAD R3, R22, R3, UR50 ;  /* 0x0000003216037e24 */ /* 0x000fc8000f8e0203 */
[----:B------:R-:W-:Y:S01]  /*12b50*/  IMAD.IADD R28, R3, 0x1, -R28 ;  /* 0x00000001031c7824 */ /* 0x000fe200078e0a1c */
[----:B0-----:R-:W-:Y:S06]  /*12b60*/  @!P0 BRA `(.L_x_1194) ;  /* 0x0000003400988947 */ /* 0x001fec0003800000 */
.L_x_1286:
[----:B------:R-:W-:Y:S05]  /*12b70*/  BSYNC B0 ;  /* 0x0000000000007941 */ /* 0x000fea0003800000 */
.L_x_1193:
        /* <DEDUP_REMOVED lines=8> */
[----:B------:R-:W-:Y:S01]  /*12c00*/  SHFL.IDX PT, R19, R2, 0x1, 0x181f ;  /* 0x00381f0002137f89 */ /* 0x000fe200000e0000 */
[C---:B------:R-:W-:Y:S02]  /*12c10*/  ISETP.LT.OR P4, PT, R28.reuse, 0x1, P1 ;  /* 0x000000011c00780c */ /* 0x040fe40000f81670 */
[C---:B------:R-:W-:Y:S01]  /*12c20*/  ISETP.LT.OR P5, PT, R28.reuse, 0x1, P0 ;  /* 0x000000011c00780c */ /* 0x040fe200007a1670 */
[----:B------:R-:W3:Y:S01]  /*12c30*/  SHFL.IDX PT, R14, R16, 0x1, 0x181f ;  /* 0x00381f00100e7f89 */ /* 0x000ee200000e0000 */
[----:B------:R-:W-:-:S02]  /*12c40*/  ISETP.LT.OR P2, PT, R28, 0x11, P1 ;  /* 0x000000111c00780c */ /* 0x000fc40000f41670 */
[----:B------:R-:W-:Y:S01]  /*12c50*/  ISETP.LT.OR P3, PT, R28, 0x11, P0 ;  /* 0x000000111c00780c */ /* 0x000fe20000761670 */
[----:B------:R-:W-:Y:S04]  /*12c60*/  SHFL.IDX PT, R23, R2, 0x2, 0x181f ;  /* 0x00581f0002177f89 */ /* 0x000fe800000e0000 */
[----:B------:R-:W4:Y:S01]  /*12c70*/  SHFL.IDX PT, R22, R16, 0x2, 0x181f ;  /* 0x00581f0010167f89 */ /* 0x000f2200000e0000 */
[----:B0-----:R-:W-:-:S03]  /*12c80*/  IMAD.MOV.U32 R7, RZ, RZ, R5 ;  /* 0x000000ffff077224 */ /* 0x001fc600078e0005 */
[----:B------:R-:W0:Y:S01]  /*12c90*/  SHFL.IDX PT, R9, R2, 0x4, 0x181f ;  /* 0x00981f0002097f89 */ /* 0x000e2200000e0000 */
[----:B-1----:R-:W-:-:S03]  /*12ca0*/  IMAD.MOV.U32 R6, RZ, RZ, R4 ;  /* 0x000000ffff067224 */ /* 0x002fc600078e0004 */
[----:B------:R-:W1:Y:S01]  /*12cb0*/  SHFL.IDX PT, R24, R16, 0x4, 0x181f ;  /* 0x00981f0010187f89 */ /* 0x000e6200000e0000 */
[----:B------:R-:W-:-:S03]  /*12cc0*/  IMAD.WIDE.U32 R6, R26, 0x2, R6 ;  /* 0x000000021a067825 */ /* 0x000fc600078e0006 */
[----:B------:R-:W-:Y:S01]  /*12cd0*/  SHFL.IDX PT, R21, R2, 0x3, 0x181f ;  /* 0x00781f0002157f89 */ /* 0x000fe200000e0000 */
[----:B---3--:R-:W-:-:S03]  /*12ce0*/  IMAD.MOV.U32 R4, RZ, RZ, R14 ;  /* 0x000000ffff047224 */ /* 0x008fc600078e000e */
[----:B------:R-:W3:Y:S01]  /*12cf0*/  SHFL.IDX PT, R20, R16, 0x3, 0x181f ;  /* 0x00781f0010147f89 */ /* 0x000ee200000e0000 */
[----:B------:R-:W-:-:S03]  /*12d00*/  IMAD.MOV.U32 R5, RZ, RZ, R19 ;  /* 0x000000ffff057224 */ /* 0x000fc600078e0013 */
[----:B------:R-:W-:Y:S01]  /*12d10*/  LDGSTS.E.BYPASS.LTC128B.128 [R3+0x400], desc[UR48][R6.64], !P4 ;  /* 0x0040000006037fae */ /* 0x000fe2000e101d70 */
[----:B------:R-:W-:Y:S01]  /*12d20*/  ISETP.LT.OR P4, PT, R28, 0x21, P1 ;  /* 0x000000211c00780c */ /* 0x000fe20000f81670 */
[----:B------:R-:W-:Y:S02]  /*12d30*/  IMAD.WIDE.U32 R4, R26, 0x2, R4 ;  /* 0x000000021a047825 */ /* 0x000fe400078e0004 */
[----:B------:R5:W-:Y:S01]  /*12d40*/  LDGSTS.E.BYPASS.LTC128B.128 [R3+0x4400], desc[UR48][R6.64+0x80], !P5 ;  /* 0x0440008006037fae */ /* 0x000be2000e901d70 */
[----:B------:R-:W-:Y:S01]  /*12d50*/  ISETP.LT.OR P5, PT, R28, 0x21, P0 ;  /* 0x000000211c00780c */ /* 0x000fe200007a1670 */
[----:B----4-:R-:W-:Y:S02]  /*12d60*/  IMAD.WIDE.U32 R22, R26, 0x2, R22 ;  /* 0x000000021a167825 */ /* 0x010fe400078e0016 */
[----:B------:R-:W5:Y:S02]  /*12d70*/  SHFL.IDX PT, R19, R2, 0x5, 0x181f ;  /* 0x00b81f0002137f89 */ /* 0x000f6400000e0000 */
[----:B0-----:R-:W-:-:S02]  /*12d80*/  IMAD.MOV.U32 R13, RZ, RZ, R9 ;  /* 0x000000ffff0d7224 */ /* 0x001fc400078e0009 */
[----:B------:R-:W0:Y:S01]  /*12d90*/  SHFL.IDX PT, R14, R16, 0x5, 0x181f ;  /* 0x00b81f00100e7f89 */ /* 0x000e2200000e0000 */
[----:B-1----:R-:W-:Y:S02]  /*12da0*/  IMAD.MOV.U32 R12, RZ, RZ, R24 ;  /* 0x000000ffff0c7224 */ /* 0x002fe400078e0018 */
[----:B------:R-:W-:Y:S01]  /*12db0*/  IMAD.MOV.U32 R9, RZ, RZ, RZ ;  /* 0x000000ffff097224 */ /* 0x000fe200078e00ff */
[----:B------:R-:W1:Y:S01]  /*12dc0*/  SHFL.IDX PT, R25, R2, 0x6, 0x181f ;  /* 0x00d81f0002197f89 */ /* 0x000e6200000e0000 */
[----:B------:R-:W-:-:S03]  /*12dd0*/  IMAD.WIDE.U32 R12, R26, 0x2, R12 ;  /* 0x000000021a0c7825 */ /* 0x000fc600078e000c */
[----:B------:R-:W4:Y:S01]  /*12de0*/  SHFL.IDX PT, R30, R16, 0x6, 0x181f ;  /* 0x00d81f00101e7f89 */ /* 0x000f2200000e0000 */
[----:B---3--:R-:W-:-:S03]  /*12df0*/  IMAD.WIDE.U32 R20, R26, 0x2, R20 ;  /* 0x000000021a147825 */ /* 0x008fc600078e0014 */
[----:B------:R-:W-:Y:S01]  /*12e00*/  LDGSTS.E.BYPASS.LTC128B.128 [R3+0xc00], desc[UR48][R4.64], !P2 ;  /* 0x00c0000004037fae */ /* 0x000fe2000d101d70 */
[----:B------:R-:W-:-:S03]  /*12e10*/  ISETP.LT.OR P2, PT, R28, 0x31, P1 ;  /* 0x000000311c00780c */ /* 0x000fc60000f41670 */
[----:B------:R1:W-:Y:S01]  /*12e20*/  LDGSTS.E.BYPASS.LTC128B.128 [R3+0x4c00], desc[UR48][R4.64+0x80], !P3 ;  /* 0x04c0008004037fae */ /* 0x0003e2000d901d70 */
[----:B------:R-:W-:-:S03]  /*12e30*/  ISETP.LT.OR P3, PT, R28, 0x31, P0 ;  /* 0x000000311c00780c */ /* 0x000fc60000761670 */
[----:B------:R3:W-:Y:S01]  /*12e40*/  LDGSTS.E.BYPASS.LTC128B.128 [R3+0x1400], desc[UR48][R22.64], !P4 ;  /* 0x0140000016037fae */ /* 0x0007e2000e101d70 */
[C---:B------:R-:W-:Y:S01]  /*12e50*/  ISETP.LT.OR P4, PT, R28.reuse, 0x41, P1 ;  /* 0x000000411c00780c */ /* 0x040fe20000f81670 */
[----:B-----5:R-:W-:Y:S02]  /*12e60*/  IMAD.MOV.U32 R7, RZ, RZ, R19 ;  /* 0x000000ffff077224 */ /* 0x020fe400078e0013 */
        /* <DEDUP_REMOVED lines=8> */
[----:B----4-:R-:W-:Y:S02]  /*12ef0*/  IMAD.MOV.U32 R4, RZ, RZ, R30 ;  /* 0x000000ffff047224 */ /* 0x010fe400078e001e */
        /* <DEDUP_REMOVED lines=12> */
.L_x_1304:
        /* <DEDUP_REMOVED lines=12> */
.L_x_1196:
        /* <DEDUP_REMOVED lines=10> */
.L_x_1197:
[----:B------:R1:W-:Y:S02]  /*13120*/  SYNCS.ARRIVE.TRANS64.A1T0 RZ, [R0+URZ+0x28850], RZ ;  /* 0x028850ff00ff79a7 */ /* 0x0003e4000810003f */
[----:B-1----:R-:W-:-:S05]  /*13130*/  VIADD R0, R10, 0x1 ;  /* 0x000000010a007836 */ /* 0x002fca0000000000 */
[----:B------:R-:W-:-:S04]  /*13140*/  ISETP.NE.AND P0, PT, R0, 0x2, PT ;  /* 0x000000020000780c */ /* 0x000fc80003f05270 */
[----:B0-----:R-:W-:Y:S02]  /*13150*/  SEL R3, RZ, 0x1, P0 ;  /* 0x00000001ff037807 */ /* 0x001fe40000000000 */
[----:B------:R-:W-:Y:S02]  /*13160*/  SEL R0, R0, RZ, P0 ;  /* 0x000000ff00007207 */ /* 0x000fe40000000000 */
[----:B------:R-:W-:-:S07]  /*13170*/  LOP3.LUT R8, R8, R3, RZ, 0x3c, !PT ;  /* 0x0000000308087212 */ /* 0x000fce00078e3cff */
.L_x_1157:
[----:B------:R-:W0:Y:S01]  /*13180*/  S2R R3, SR_CgaCtaId ;  /* 0x0000000000037919 */ /* 0x000e220000008800 */
[----:B------:R-:W-:Y:S02]  /*13190*/  MOV R2, 0x400 ;  /* 0x0000040000027802 */ /* 0x000fe40000000f00 */
[----:B------:R-:W-:Y:S02]  /*131a0*/  SHF.L.U32 R9, R9, 0x1f, RZ ;  /* 0x0000001f09097819 */ /* 0x000fe400000006ff */
[----:B0-----:R-:W-:-:S04]  /*131b0*/  LEA R7, R3, R2, 0x18 ;  /* 0x0000000203077211 */ /* 0x001fc800078ec0ff */
[----:B------:R-:W0:Y:S02]  /*131c0*/  SYNCS.PHASECHK.TRANS64.TRYWAIT P0, [R7+URZ+0x28820], R9 ;  /* 0x02882009070075a7 */ /* 0x000e24000800017f */
[----:B0-----:R-:W-:Y:S05]  /*131d0*/  @!P0 BRA `(.L_x_1198) ;  /* 0x0000003800a88947 */ /* 0x001fea0003800000 */
.L_x_1305:
[----:B------:R-:W-:-:S03]  /*131e0*/  UMOV UR4, 0xffffffff ;  /* 0xffffffff00047882 */ /* 0x000fc60000000000 */
[----:B------:R-:W-:Y:S05]  /*131f0*/  BRA.DIV UR4, `(.L_x_1199) ;  /* 0x0000003a04b47947 */ /* 0x000fea000b800000 */
[----:B------:R1:W3:Y:S02]  /*13200*/  SHFL.IDX PT, R14, R17, RZ, 0x1f ;  /* 0x00001fff110e7589 */ /* 0x0002e400000e0000 */
.L_x_1308:
[----:B---3--:R-:W-:-:S13]  /*13210*/  ISETP.NE.AND P0, PT, R14, RZ, PT ;  /* 0x000000ff0e00720c */ /* 0x008fda0003f05270 */
[----:B------:R-:W-:Y:S05]  /*13220*/  @P0 BRA `(.L_x_1065) ;  /* 0x0000000000880947 */ /* 0x000fea0003800000 */
[----:B------:R-:W-:-:S03]  /*13230*/  UMOV UR4, 0xffffffff ;  /* 0xffffffff00047882 */ /* 0x000fc60000000000 */
[----:B------:R-:W-:Y:S05]  /*13240*/  BRA.DIV UR4, `(.L_x_1200) ;  /* 0x0000003a04c87947 */ /* 0x000fea000b800000 */
[----:B------:R-:W-:-:S13]  /*13250*/  ELECT P6, URZ, PT ;  /* 0x00000000003f782f */ /* 0x000fda00038c0000 */
.L_x_1311:
[----:B------:R-:W-:Y:S05]  /*13260*/  @!P6 BRA `(.L_x_1065) ;  /* 0x000000000078e947 */ /* 0x000fea0003800000 */
[----:B------:R-:W-:-:S06]  /*13270*/  ULOP3.LUT UR4, UR36, 0x2, URZ, 0xfc, !UPT ;  /* 0x0000000224047892 */ /* 0x000fcc000f8efc3f */
[----:B------:R-:W-:-:S05]  /*13280*/  IMAD.U32 R2, RZ, RZ, UR4 ;  /* 0x00000004ff027e24 */ /* 0x000fca000f8e00ff */
[----:B------:R-:W-:-:S13]  /*13290*/  ISETP.NE.AND P0, PT, R2, 0x3, PT ;  /* 0x000000030200780c */ /* 0x000fda0003f05270 */
[----:B------:R-:W-:Y:S05]  /*132a0*/  @!P0 BRA `(.L_x_1201) ;  /* 0x0000000000048947 */ /* 0x000fea0003800000 */
[----:B------:R-:W-:Y:S01]  /*132b0*/  BPT.TRAP 0x1 ;  /* 0x000000040000795c */ /* 0x000fe20000300000 */
.L_x_1201:
[----:B------:R-:W-:Y:S01]  /*132c0*/  IMAD R5, R0, 0x8, R7 ;  /* 0x0000000800057824 */ /* 0x000fe200078e0207 */
[----:B------:R-:W-:Y:S01]  /*132d0*/  SHF.L.U32 R2, R8, 0x1f, RZ ;  /* 0x0000001f08027819 */ /* 0x000fe200000006ff */
[----:B------:R-:W-:-:S03]  /*132e0*/  VIADD R0, R0, 0x1 ;  /* 0x0000000100007836 */ /* 0x000fc60000000000 */
[----:B------:R-:W3:Y:S02]  /*132f0*/  SYNCS.PHASECHK.TRANS64.TRYWAIT P1, [R5+URZ+0x28840], R2 ;  /* 0x02884002050075a7 */ /* 0x000ee4000802017f */
[----:B------:R-:W-:-:S04]  /*13300*/  ISETP.NE.AND P2, PT, R0, 0x2, PT ;  /* 0x000000020000780c */ /* 0x000fc80003f45270 */
[----:B------:R-:W-:Y:S01]  /*13310*/  SEL R3, RZ, 0x1, P2 ;  /* 0x00000001ff037807 */ /* 0x000fe20001000000 */
[----:B---3--:R-:W-:Y:S08]  /*13320*/  @!P1 BRA `(.L_x_1202) ;  /* 0x0000003800b09947 */ /* 0x008ff00003800000 */
.L_x_1312:
[----:B------:R-:W-:Y:S02]  /*13330*/  SEL R0, R0, RZ, P2 ;  /* 0x000000ff00007207 */ /* 0x000fe40001000000 */
[----:B------:R-:W-:Y:S01]  /*13340*/  LOP3.LUT R3, R8, R3, RZ, 0x3c, !PT ;  /* 0x0000000308037212 */ /* 0x000fe200078e3cff */
[----:B------:R-:W-:Y:S06]  /*13350*/  @!P0 BRA `(.L_x_1203) ;  /* 0x0000000000048947 */ /* 0x000fec0003800000 */
[----:B------:R-:W-:Y:S01]  /*13360*/  BPT.TRAP 0x1 ;  /* 0x000000040000795c */ /* 0x000fe20000300000 */
.L_x_1203:
[----:B0-----:R-:W-:Y:S01]  /*13370*/  IMAD R7, R0, 0x8, R7 ;  /* 0x0000000800077824 */ /* 0x001fe200078e0207 */
[----:B------:R-:W-:-:S04]  /*13380*/  SHF.L.U32 R0, R3, 0x1f, RZ ;  /* 0x0000001f03007819 */ /* 0x000fc800000006ff */
[----:B------:R-:W0:Y:S02]  /*13390*/  SYNCS.PHASECHK.TRANS64.TRYWAIT P1, [R7+URZ+0x28840], R0 ;  /* 0x02884000070075a7 */ /* 0x000e24000802017f */
[----:B0-----:R-:W-:Y:S05]  /*133a0*/  @!P1 BRA `(.L_x_1204) ;  /* 0x0000003800a49947 */ /* 0x001fea0003800000 */
.L_x_1313:
[----:B------:R-:W-:Y:S05]  /*133b0*/  @!P0 BRA `(.L_x_1205) ;  /* 0x0000000000048947 */ /* 0x000fea0003800000 */
[----:B------:R-:W-:Y:S01]  /*133c0*/  BPT.TRAP 0x1 ;  /* 0x000000040000795c */ /* 0x000fe20000300000 */
.L_x_1205:
[----:B------:R-:W4:Y:S02]  /*133d0*/  SYNCS.PHASECHK.TRANS64.TRYWAIT P1, [R5+URZ+0x28860], R2 ;  /* 0x02886002050075a7 */ /* 0x000f24000802017f */
[----:B----4-:R-:W-:Y:S05]  /*133e0*/  @!P1 BRA `(.L_x_1206) ;  /* 0x0000003800a89947 */ /* 0x010fea0003800000 */
.L_x_1314:
[----:B------:R-:W-:Y:S05]  /*133f0*/  @!P0 BRA `(.L_x_1207) ;  /* 0x0000000000048947 */ /* 0x000fea0003800000 */
[----:B------:R-:W-:Y:S01]  /*13400*/  BPT.TRAP 0x1 ;  /* 0x000000040000795c */ /* 0x000fe20000300000 */
.L_x_1207:
[----:B------:R0:W0:Y:S02]  /*13410*/  SYNCS.PHASECHK.TRANS64.TRYWAIT P0, [R7+URZ+0x28860], R0 ;  /* 0x02886000070075a7 */ /* 0x000024000800017f */
[----:B0-----:R-:W-:Y:S05]  /*13420*/  @!P0 NANOSLEEP.SYNCS 0x989680 ;  /* 0x009896800000895d */ /* 0x001fea0003900000 */
[----:B------:R-:W0:Y:S02]  /*13430*/  @!P0 SYNCS.PHASECHK.TRANS64 P0, [R7+URZ+0x28860], R0 ;  /* 0x02886000070085a7 */ /* 0x000e24000800007f */
[----:B0-----:R-:W-:Y:S05]  /*13440*/  @!P0 BRA `(.L_x_1207) ;  /* 0xfffffffc00f08947 */ /* 0x001fea000383ffff */
.L_x_1065:
[----:B------:R-:W-:Y:S05]  /*13450*/  BSYNC B6 ;  /* 0x0000000000067941 */ /* 0x000fea0003800000 */
.L_x_1062:
[----:B------:R-:W-:Y:S05]  /*13460*/  EXIT ;  /* 0x000000000000794d */ /* 0x000fea0003800000 */
.L_x_1075:
[----:B0-----:R-:W-:-:S04]  /*13470*/  IMAD.U32 R3, RZ, RZ, UR40 ;  /* 0x00000028ff037e24 */ /* 0x001fc8000f8e00ff */
[----:B------:R0:W1:Y:S03]  /*13480*/  SYNCS.PHASECHK.TRANS64.TRYWAIT P0, [R3+URZ+0x28800], R0 ;  /* 0x02880000030075a7 */ /* 0x000066000800017f */
[----:B-1----:R-:W-:Y:S05]  /*13490*/  @!P0 NANOSLEEP.SYNCS 0x989680 ;  /* 0x009896800000895d */ /* 0x002fea0003900000 */
[----:B------:R-:W1:Y:S02]  /*134a0*/  @!P0 SYNCS.PHASECHK.TRANS64 P0, [R3+URZ+0x28800], R0 ;  /* 0x02880000030085a7 */ /* 0x000e64000800007f */
[----:B-1----:R-:W-:Y:S05]  /*134b0*/  @!P0 BRA `(.L_x_1075) ;  /* 0xfffffffc00ec8947 */ /* 0x002fea000383ffff */
[----:B------:R-:W-:Y:S05]  /*134c0*/  BRA `(.L_x_1208) ;  /* 0xfffffee000907947 */ /* 0x000fea000383ffff */
.L_x_1079:
[----:B-1----:R-:W-:-:S04]  /*134d0*/  IMAD.U32 R3, RZ, RZ, UR40 ;  /* 0x00000028ff037e24 */ /* 0x002fc8000f8e00ff */
[----:B------:R1:W2:Y:S03]  /*134e0*/  SYNCS.PHASECHK.TRANS64.TRYWAIT P1, [R3+URZ+0x28830], R0 ;  /* 0x02883000030075a7 */ /* 0x0002a6000802017f */
[----:B--2---:R-:W-:Y:S05]  /*134f0*/  @!P1 NANOSLEEP.SYNCS 0x989680 ;  /* 0x009896800000995d */ /* 0x004fea0003900000 */
[----:B------:R-:W2:Y:S02]  /*13500*/  @!P1 SYNCS.PHASECHK.TRANS64 P1, [R3+URZ+0x28830], R0 ;  /* 0x02883000030095a7 */ /* 0x000ea4000802007f */
[----:B--2---:R-:W-:Y:S05]  /*13510*/  @!P1 BRA `(.L_x_1079) ;  /* 0xfffffffc00ec9947 */ /* 0x004fea000383ffff */
[----:B------:R-:W-:Y:S05]  /*13520*/  BRA `(.L_x_1078) ;  /* 0xfffffee000ac7947 */ /* 0x000fea000383ffff */
.L_x_1096:
[----:B-1----:R-:W-:-:S04]  /*13530*/  IMAD.U32 R7, RZ, RZ, UR6 ;  /* 0x00000006ff077e24 */ /* 0x002fc8000f8e00ff */
[----:B------:R1:W2:Y:S03]  /*13540*/  SYNCS.PHASECHK.TRANS64.TRYWAIT P1, [R7+URZ+0x28830], R6 ;  /* 0x02883006070075a7 */ /* 0x0002a6000802017f */
[----:B--2---:R-:W-:Y:S05]  /*13550*/  @!P1 NANOSLEEP.SYNCS 0x989680 ;  /* 0x009896800000995d */ /* 0x004fea0003900000 */
[----:B------:R-:W2:Y:S02]  /*13560*/  @!P1 SYNCS.PHASECHK.TRANS64 P1, [R7+URZ+0x28830], R6 ;  /* 0x02883006070095a7 */ /* 0x000ea4000802007f */
[----:B--2---:R-:W-:Y:S05]  /*13570*/  @!P1 BRA `(.L_x_1096) ;  /* 0xfffffffc00ec9947 */ /* 0x004fea000383ffff */
[----:B------:R-:W-:Y:S05]  /*13580*/  BRA `(.L_x_1093) ;  /* 0xffffff1800047947 */ /* 0x000fea000383ffff */
.L_x_1100:
[----:B-1----:R-:W-:-:S04]  /*13590*/  IMAD.U32 R7, RZ, RZ, UR6 ;  /* 0x00000006ff077e24 */ /* 0x002fc8000f8e00ff */
[----:B------:R1:W2:Y:S03]  /*135a0*/  SYNCS.PHASECHK.TRANS64.TRYWAIT P1, [R7+URZ+0x28850], R6 ;  /* 0x02885006070075a7 */ /* 0x0002a6000802017f */
[----:B--2---:R-:W-:Y:S05]  /*135b0*/  @!P1 NANOSLEEP.SYNCS 0x989680 ;  /* 0x009896800000995d */ /* 0x004fea0003900000 */
[----:B------:R-:W2:Y:S02]  /*135c0*/  @!P1 SYNCS.PHASECHK.TRANS64 P1, [R7+URZ+0x28850], R6 ;  /* 0x02885006070095a7 */ /* 0x000ea4000802007f */
[----:B--2---:R-:W-:Y:S05]  /*135d0*/  @!P1 BRA `(.L_x_1100) ;  /* 0xfffffffc00ec9947 */ /* 0x004fea000383ffff */
[----:B------:R-:W-:Y:S05]  /*135e0*/  BRA `(.L_x_1097) ;  /* 0xffffff1800d87947 */ /* 0x000fea000383ffff */
.L_x_1119:
[----:B-1----:R-:W-:-:S04]  /*135f0*/  IMAD.U32 R7, RZ, RZ, UR6 ;  /* 0x00000006ff077e24 */ /* 0x002fc8000f8e00ff */
[----:B------:R1:W2:Y:S03]  /*13600*/  SYNCS.PHASECHK.TRANS64.TRYWAIT P1, [R7+URZ+0x28830], R6 ;  /* 0x02883006070075a7 */ /* 0x0002a6000802017f */
[----:B--2---:R-:W-:Y:S05]  /*13610*/  @!P1 NANOSLEEP.SYNCS 0x989680 ;  /* 0x009896800000995d */ /* 0x004fea0003900000 */
[----:B------:R-:W2:Y:S02]  /*13620*/  @!P1 SYNCS.PHASECHK.TRANS64 P1, [R7+URZ+0x28830], R6 ;  /* 0x02883006070095a7 */ /* 0x000ea4000802007f */
[----:B--2---:R-:W-:Y:S05]  /*13630*/  @!P1 BRA `(.L_x_1119) ;  /* 0xfffffffc00ec9947 */ /* 0x004fea000383ffff */
[----:B------:R-:W-:Y:S05]  /*13640*/  BRA `(.L_x_1116) ;  /* 0xffffff4800dc7947 */ /* 0x000fea000383ffff */
.L_x_1123:
[----:B-1----:R-:W-:-:S04]  /*13650*/  IMAD.U32 R7, RZ, RZ, UR6 ;  /* 0x00000006ff077e24 */ /* 0x002fc8000f8e00ff */
[----:B------:R1:W2:Y:S03]  /*13660*/  SYNCS.PHASECHK.TRANS64.TRYWAIT P1, [R7+URZ+0x28850], R6 ;  /* 0x02885006070075a7 */ /* 0x0002a6000802017f */
[----:B--2---:R-:W-:Y:S05]  /*13670*/  @!P1 NANOSLEEP.SYNCS 0x989680 ;  /* 0x009896800000995d */ /* 0x004fea0003900000 */
[----:B------:R-:W2:Y:S02]  /*13680*/  @!P1 SYNCS.PHASECHK.TRANS64 P1, [R7+URZ+0x28850], R6 ;  /* 0x02885006070095a7 */ /* 0x000ea4000802007f */
[----:B--2---:R-:W-:Y:S05]  /*13690*/  @!P1 BRA `(.L_x_1123) ;  /* 0xfffffffc00ec9947 */ /* 0x004fea000383ffff */
[----:B------:R-:W-:Y:S05]  /*136a0*/  BRA `(.L_x_1120) ;  /* 0xffffff4c00b07947 */ /* 0x000fea000383ffff */
.L_x_1131:
[----:B-1----:R-:W-:-:S04]  /*136b0*/  IMAD.U32 R7, RZ, RZ, UR6 ;  /* 0x00000006ff077e24 */ /* 0x002fc8000f8e00ff */
[----:B------:R1:W2:Y:S03]  /*136c0*/  SYNCS.PHASECHK.TRANS64.TRYWAIT P1, [R7+URZ+0x28830], R6 ;  /* 0x02883006070075a7 */ /* 0x0002a6000802017f */
[----:B--2---:R-:W-:Y:S05]  /*136d0*/  @!P1 NANOSLEEP.SYNCS 0x989680 ;  /* 0x009896800000995d */ /* 0x004fea0003900000 */
[----:B------:R-:W2:Y:S02]  /*136e0*/  @!P1 SYNCS.PHASECHK.TRANS64 P1, [R7+URZ+0x28830], R6 ;  /* 0x02883006070095a7 */ /* 0x000ea4000802007f */
[----:B--2---:R-:W-:Y:S05]  /*136f0*/  @!P1 BRA `(.L_x_1131) ;  /* 0xfffffffc00ec9947 */ /* 0x004fea000383ffff */
[----:B------:R-:W-:Y:S05]  /*13700*/  BRA `(.L_x_1128) ;  /* 0xffffff6800e07947 */ /* 0x000fea000383ffff */
.L_x_1135:
[----:B-1----:R-:W-:-:S04]  /*13710*/  IMAD.U32 R7, RZ, RZ, UR6 ;  /* 0x00000006ff077e24 */ /* 0x002fc8000f8e00ff */
[----:B------:R1:W2:Y:S03]  /*13720*/  SYNCS.PHASECHK.TRANS64.TRYWAIT P1, [R7+URZ+0x28850], R6 ;  /* 0x02885006070075a7 */ /* 0x0002a6000802017f */
[----:B--2---:R-:W-:Y:S05]  /*13730*/  @!P1 NANOSLEEP.SYNCS 0x989680 ;  /* 0x009896800000995d */ /* 0x004fea0003900000 */
[----:B------:R-:W2:Y:S02]  /*13740*/  @!P1 SYNCS.PHASECHK.TRANS64 P1, [R7+URZ+0x28850], R6 ;  /* 0x02885006070095a7 */ /* 0x000ea4000802007f */
[----:B--2---:R-:W-:Y:S05]  /*13750*/  @!P1 BRA `(.L_x_1135) ;  /* 0xfffffffc00ec9947 */ /* 0x004fea000383ffff */
[----:B------:R-:W-:Y:S05]  /*13760*/  BRA `(.L_x_1132) ;  /* 0xffffff6c00a47947 */ /* 0x000fea000383ffff */
.L_x_1150:
[----:B-1----:R-:W-:-:S04]  /*13770*/  IMAD.U32 R3, RZ, RZ, UR5 ;  /* 0x00000005ff037e24 */ /* 0x002fc8000f8e00ff */
[----:B------:R1:W3:Y:S03]  /*13780*/  SYNCS.PHASECHK.TRANS64.TRYWAIT P1, [R3+URZ+0x28850], R0 ;  /* 0x02885000030075a7 */ /* 0x0002e6000802017f */
[----:B---3--:R-:W-:Y:S05]  /*13790*/  @!P1 NANOSLEEP.SYNCS 0x989680 ;  /* 0x009896800000995d */ /* 0x008fea0003900000 */
[----:B------:R-:W3:Y:S02]  /*137a0*/  @!P1 SYNCS.PHASECHK.TRANS64 P1, [R3+URZ+0x28850], R0 ;  /* 0x02885000030095a7 */ /* 0x000ee4000802007f */
[----:B---3--:R-:W-:Y:S05]  /*137b0*/  @!P1 BRA `(.L_x_1150) ;  /* 0xfffffffc00ec9947 */ /* 0x008fea000383ffff */
[----:B------:R-:W-:Y:S05]  /*137c0*/  BRA `(.L_x_1149) ;  /* 0xffffff9800c47947 */ /* 0x000fea000383ffff */
.L_x_1168:
[----:B------:R-:W-:Y:S02]  /*137d0*/  IMAD.MOV.U32 R13, RZ, RZ, R17 ;  /* 0x000000ffff0d7224 */ /* 0x000fe400078e0011 */
[----:B------:R-:W-:Y:S02]  /*137e0*/  IMAD.MOV.U32 R12, RZ, RZ, RZ ;  /* 0x000000ffff0c7224 */ /* 0x000fe400078e00ff */
[----:B------:R-:W-:Y:S02]  /*137f0*/  IMAD.MOV.U32 R11, RZ, RZ, 0x1f ;  /* 0x0000001fff0b7424 */ /* 0x000fe400078e00ff */
[----:B------:R-:W-:-:S07]  /*13800*/  IMAD.MOV.U32 R15, RZ, RZ, -0x1 ;  /* 0xffffffffff0f7424 */ /* 0x000fce00078e00ff */
[----:B-----5:R-:W-:Y:S05]  /*13810*/  WARPSYNC.COLLECTIVE R15, `(.L_x_1209) ;  /* 0x000000000f087348 */ /* 0x020fea0003c00000 */
[----:B------:R0:W1:Y:S02]  /*13820*/  SHFL.IDX P6, R14, R13, R12, R11 ;  /* 0x0000000c0d0e7389 */ /* 0x00006400000c000b */
[----:B01---5:R-:W-:Y:S01]  /*13830*/  ENDCOLLECTIVE ;  /* 0x000000000000791b */ /* 0x023fe20003800000 */
.L_x_1209:
[----:B------:R-:W-:Y:S05]  /*13840*/  BRA `(.L_x_1210) ;  /* 0xffffffcc00807947 */ /* 0x000fea000383ffff */
.L_x_1170:
[----:B0-----:R-:W-:-:S04]  /*13850*/  IMAD.U32 R10, RZ, RZ, UR46 ;  /* 0x0000002eff0a7e24 */ /* 0x001fc8000f8e00ff */
[----:B------:R0:W1:Y:S03]  /*13860*/  SYNCS.PHASECHK.TRANS64.TRYWAIT P0, [R10+URZ+0x28840], R9 ;  /* 0x028840090a0075a7 */ /* 0x000066000800017f */
[----:B-1----:R-:W-:Y:S05]  /*13870*/  @!P0 NANOSLEEP.SYNCS 0x989680 ;  /* 0x009896800000895d */ /* 0x002fea0003900000 */
[----:B------:R-:W1:Y:S02]  /*13880*/  @!P0 SYNCS.PHASECHK.TRANS64 P0, [R10+URZ+0x28840], R9 ;  /* 0x028840090a0085a7 */ /* 0x000e64000800007f */
[----:B-1----:R-:W-:Y:S05]  /*13890*/  @!P0 BRA `(.L_x_1170) ;  /* 0xfffffffc00ec8947 */ /* 0x002fea000383ffff */
[----:B------:R-:W-:Y:S05]  /*138a0*/  BRA `(.L_x_1211) ;  /* 0xffffffcc00fc7947 */ /* 0x000fea000383ffff */
.L_x_1171:
        /* <DEDUP_REMOVED lines=8> */
.L_x_1213:
[----:B------:R-:W-:Y:S05]  /*13930*/  BSYNC B0 ;  /* 0x0000000000007941 */ /* 0x000fea0003800000 */
.L_x_1212:
[----:B------:R-:W-:Y:S01]  /*13940*/  IMAD.MOV.U32 R13, RZ, RZ, R0 ;  /* 0x000000ffff0d7224 */ /* 0x000fe200078e0000 */
[----:B------:R-:W-:Y:S01]  /*13950*/  @P0 LEA R9, R19, UR46, 0x1 ;  /* 0x0000002e13090c11 */ /* 0x000fe2000f8e08ff */
[----:B------:R-:W-:Y:S02]  /*13960*/  IMAD.MOV.U32 R12, RZ, RZ, RZ ;  /* 0x000000ffff0c7224 */ /* 0x000fe400078e00ff */
[----:B------:R-:W-:Y:S02]  /*13970*/  IMAD.MOV.U32 R11, RZ, RZ, 0x181f ;  /* 0x0000181fff0b7424 */ /* 0x000fe400078e00ff */
[----:B------:R-:W-:Y:S02]  /*13980*/  IMAD.MOV.U32 R15, RZ, RZ, -0x1 ;  /* 0xffffffffff0f7424 */ /* 0x000fe400078e00ff */
[----:B------:R-:W-:-:S07]  /*13990*/  IMAD.MOV.U32 R5, RZ, RZ, R14 ;  /* 0x000000ffff057224 */ /* 0x000fce00078e000e */
[----:B------:R-:W-:Y:S05]  /*139a0*/  WARPSYNC.COLLECTIVE R15, `(.L_x_1214) ;  /* 0x000000000f087348 */ /* 0x000fea0003c00000 */
[----:B------:R0:W1:Y:S02]  /*139b0*/  SHFL.IDX P6, R14, R13, R12, R11 ;  /* 0x0000000c0d0e7389 */ /* 0x00006400000c000b */
[----:B01----:R-:W-:Y:S01]  /*139c0*/  ENDCOLLECTIVE ;  /* 0x000000000000791b */ /* 0x003fe20003800000 */
.L_x_1214:
[----:B------:R-:W-:Y:S02]  /*139d0*/  IMAD.MOV.U32 R13, RZ, RZ, R3 ;  /* 0x000000ffff0d7224 */ /* 0x000fe400078e0003 */
[----:B------:R-:W-:Y:S02]  /*139e0*/  IMAD.MOV.U32 R12, RZ, RZ, 0x1 ;  /* 0x00000001ff0c7424 */ /* 0x000fe400078e00ff */
[----:B------:R-:W-:-:S07]  /*139f0*/  IMAD.MOV.U32 R4, RZ, RZ, R14 ;  /* 0x000000ffff047224 */ /* 0x000fce00078e000e */
[----:B------:R-:W-:Y:S05]  /*13a00*/  WARPSYNC.COLLECTIVE R15, `(.L_x_1215) ;  /* 0x000000000f087348 */ /* 0x000fea0003c00000 */
[----:B------:R0:W1:Y:S02]  /*13a10*/  SHFL.IDX P6, R14, R13, R12, R11 ;  /* 0x0000000c0d0e7389 */ /* 0x00006400000c000b */
[----:B01----:R-:W-:Y:S01]  /*13a20*/  ENDCOLLECTIVE ;  /* 0x000000000000791b */ /* 0x003fe20003800000 */
.L_x_1215:
        /* <DEDUP_REMOVED lines=13> */
.L_x_1216:
[----:B------:R-:W-:Y:S02]  /*13b00*/  IMAD.MOV.U32 R5, RZ, RZ, R8 ;  /* 0x000000ffff057224 */ /* 0x000fe400078e0008 */
[----:B------:R-:W-:Y:S02]  /*13b10*/  IMAD.MOV.U32 R13, RZ, RZ, R3 ;  /* 0x000000ffff0d7224 */ /* 0x000fe400078e0003 */
[----:B------:R-:W-:Y:S02]  /*13b20*/  IMAD.MOV.U32 R12, RZ, RZ, 0x2 ;  /* 0x00000002ff0c7424 */ /* 0x000fe400078e00ff */
[----:B------:R-:W-:-:S07]  /*13b30*/  IMAD.MOV.U32 R4, RZ, RZ, R14 ;  /* 0x000000ffff047224 */ /* 0x000fce00078e000e */
[----:B------:R-:W-:Y:S05]  /*13b40*/  WARPSYNC.COLLECTIVE R15, `(.L_x_1217) ;  /* 0x000000000f087348 */ /* 0x000fea0003c00000 */
[----:B------:R0:W1:Y:S02]  /*13b50*/  SHFL.IDX P6, R14, R13, R12, R11 ;  /* 0x0000000c0d0e7389 */ /* 0x00006400000c000b */
[----:B01----:R-:W-:Y:S01]  /*13b60*/  ENDCOLLECTIVE ;  /* 0x000000000000791b */ /* 0x003fe20003800000 */
.L_x_1217:
        /* <DEDUP_REMOVED lines=9> */
[----:B0-----:R-:W-:Y:S05]  /*13c00*/  WARPSYNC.COLLECTIVE R15, `(.L_x_1218) ;  /* 0x000000000f087348 */ /* 0x001fea0003c00000 */
[----:B------:R1:W2:Y:S02]  /*13c10*/  SHFL.IDX P6, R14, R13, R12, R11 ;  /* 0x0000000c0d0e7389 */ /* 0x0002a400000c000b */
[----:B012---:R-:W-:Y:S01]  /*13c20*/  ENDCOLLECTIVE ;  /* 0x000000000000791b */ /* 0x007fe20003800000 */
.L_x_1218:
[----:B------:R-:W-:Y:S02]  /*13c30*/  IMAD.MOV.U32 R5, RZ, RZ, R10 ;  /* 0x000000ffff057224 */ /* 0x000fe400078e000a */
[----:B------:R-:W-:Y:S02]  /*13c40*/  IMAD.MOV.U32 R13, RZ, RZ, R3 ;  /* 0x000000ffff0d7224 */ /* 0x000fe400078e0003 */
[----:B------:R-:W-:Y:S02]  /*13c50*/  IMAD.MOV.U32 R12, RZ, RZ, 0x3 ;  /* 0x00000003ff0c7424 */ /* 0x000fe400078e00ff */
[----:B------:R-:W-:-:S07]  /*13c60*/  IMAD.MOV.U32 R35, RZ, RZ, R14 ;  /* 0x000000ffff237224 */ /* 0x000fce00078e000e */
[----:B------:R-:W-:Y:S05]  /*13c70*/  WARPSYNC.COLLECTIVE R15, `(.L_x_1219) ;  /* 0x000000000f087348 */ /* 0x000fea0003c00000 */
[----:B------:R0:W1:Y:S02]  /*13c80*/  SHFL.IDX P6, R14, R13, R12, R11 ;  /* 0x0000000c0d0e7389 */ /* 0x00006400000c000b */
[----:B01----:R-:W-:Y:S01]  /*13c90*/  ENDCOLLECTIVE ;  /* 0x000000000000791b */ /* 0x003fe20003800000 */
.L_x_1219:
[----:B------:R-:W-:-:S04]  /*13ca0*/  IMAD.MOV.U32 R4, RZ, RZ, R35 ;  /* 0x000000ffff047224 */ /* 0x000fc800078e0023 */
[----:B------:R-:W-:Y:S01]  /*13cb0*/  @P0 IMAD.WIDE.U32 R8, R26, 0x2, R4 ;  /* 0x000000021a080825 */ /* 0x000fe200078e0004 */
[----:B------:R-:W-:-:S05]  /*13cc0*/  @P0 LEA R5, R19, UR46, 0x1 ;  /* 0x0000002e13050c11 */ /* 0x000fca000f8e08ff */
        /* <DEDUP_REMOVED lines=11> */
.L_x_1220:
[----:B------:R-:W-:Y:S01]  /*13d80*/  IMAD.MOV.U32 R5, RZ, RZ, R7 ;  /* 0x000000ffff057224 */ /* 0x000fe200078e0007 */
[----:B------:R-:W-:Y:S01]  /*13d90*/  @P0 LEA R7, R19, UR46, 0x1 ;  /* 0x0000002e13070c11 */ /* 0x000fe2000f8e08ff */
[----:B------:R-:W-:Y:S02]  /*13da0*/  IMAD.MOV.U32 R13, RZ, RZ, R3 ;  /* 0x000000ffff0d7224 */ /* 0x000fe400078e0003 */
[----:B------:R-:W-:Y:S02]  /*13db0*/  IMAD.MOV.U32 R12, RZ, RZ, 0x4 ;  /* 0x00000004ff0c7424 */ /* 0x000fe400078e00ff */
[----:B------:R-:W-:-:S07]  /*13dc0*/  IMAD.MOV.U32 R36, RZ, RZ, R14 ;  /* 0x000000ffff247224 */ /* 0x000fce00078e000e */
[----:B------:R-:W-:Y:S05]  /*13dd0*/  WARPSYNC.COLLECTIVE R15, `(.L_x_1221) ;  /* 0x000000000f087348 */ /* 0x000fea0003c00000 */
[----:B------:R0:W1:Y:S02]  /*13de0*/  SHFL.IDX P6, R14, R13, R12, R11 ;  /* 0x0000000c0d0e7389 */ /* 0x00006400000c000b */
[----:B01----:R-:W-:Y:S01]  /*13df0*/  ENDCOLLECTIVE ;  /* 0x000000000000791b */ /* 0x003fe20003800000 */
.L_x_1221:
        /* <DEDUP_REMOVED lines=13> */
.L_x_1222:
        /* <DEDUP_REMOVED lines=8> */
.L_x_1223:
        /* <DEDUP_REMOVED lines=12> */
.L_x_1224:
        /* <DEDUP_REMOVED lines=8> */
.L_x_1225:
        /* <DEDUP_REMOVED lines=13> */
.L_x_1226:
        /* <DEDUP_REMOVED lines=8> */
.L_x_1227:
        /* <DEDUP_REMOVED lines=12> */
.L_x_1228:
[----:B------:R-:W-:Y:S05]  /*142a0*/  BRA `(.L_x_1229) ;  /* 0xffffffc800f87947 */ /* 0x000fea000383ffff */
.L_x_1174:
[----:B------:R-:W-:Y:S02]  /*142b0*/  IMAD.MOV.U32 R13, RZ, RZ, R7 ;  /* 0x000000ffff0d7224 */ /* 0x000fe400078e0007 */
[----:B------:R-:W-:Y:S02]  /*142c0*/  IMAD.MOV.U32 R12, RZ, RZ, RZ ;  /* 0x000000ffff0c7224 */ /* 0x000fe400078e00ff */
[----:B------:R-:W-:Y:S02]  /*142d0*/  IMAD.MOV.U32 R11, RZ, RZ, 0x181f ;  /* 0x0000181fff0b7424 */ /* 0x000fe400078e00ff */
[----:B------:R-:W-:Y:S02]  /*142e0*/  IMAD.MOV.U32 R15, RZ, RZ, -0x1 ;  /* 0xffffffffff0f7424 */ /* 0x000fe400078e00ff */
[----:B------:R-:W-:-:S07]  /*142f0*/  VIADD R3, R28, UR41 ;  /* 0x000000291c037c36 */ /* 0x000fce0008000000 */
[----:B------:R-:W-:Y:S05]  /*14300*/  WARPSYNC.COLLECTIVE R15, `(.L_x_1230) ;  /* 0x000000000f087348 */ /* 0x000fea0003c00000 */
[----:B------:R0:W1:Y:S02]  /*14310*/  SHFL.IDX P6, R14, R13, R12, R11 ;  /* 0x0000000c0d0e7389 */ /* 0x00006400000c000b */
[----:B01----:R-:W-:Y:S01]  /*14320*/  ENDCOLLECTIVE ;  /* 0x000000000000791b */ /* 0x003fe20003800000 */
.L_x_1230:
[----:B------:R-:W-:Y:S02]  /*14330*/  VIADD R9, R3, 0x10 ;  /* 0x0000001003097836 */ /* 0x000fe40000000000 */
[----:B------:R-:W-:Y:S02]  /*14340*/  IMAD.MOV.U32 R13, RZ, RZ, R6 ;  /* 0x000000ffff0d7224 */ /* 0x000fe400078e0006 */
[----:B------:R-:W-:-:S07]  /*14350*/  IMAD.MOV.U32 R5, RZ, RZ, R14 ;  /* 0x000000ffff057224 */ /* 0x000fce00078e000e */
[----:B------:R-:W-:Y:S05]  /*14360*/  WARPSYNC.COLLECTIVE R15, `(.L_x_1231) ;  /* 0x000000000f087348 */ /* 0x000fea0003c00000 */
[----:B------:R0:W1:Y:S02]  /*14370*/  SHFL.IDX P6, R14, R13, R12, R11 ;  /* 0x0000000c0d0e7389 */ /* 0x00006400000c000b */
[----:B01----:R-:W-:Y:S01]  /*14380*/  ENDCOLLECTIVE ;  /* 0x000000000000791b */ /* 0x003fe20003800000 */
.L_x_1231:
        /* <DEDUP_REMOVED lines=10> */
.L_x_1232:
        /* <DEDUP_REMOVED lines=13> */
.L_x_1233:
[----:B------:R-:W-:Y:S02]  /*14500*/  IMAD.MOV.U32 R5, RZ, RZ, R8 ;  /* 0x000000ffff057224 */ /* 0x000fe400078e0008 */
[----:B------:R-:W-:Y:S02]  /*14510*/  IMAD.MOV.U32 R13, RZ, RZ, R7 ;  /* 0x000000ffff0d7224 */ /* 0x000fe400078e0007 */
[----:B------:R-:W-:Y:S02]  /*14520*/  IMAD.MOV.U32 R12, RZ, RZ, 0x2 ;  /* 0x00000002ff0c7424 */ /* 0x000fe400078e00ff */
[----:B------:R-:W-:-:S07]  /*14530*/  IMAD.MOV.U32 R4, RZ, RZ, R14 ;  /* 0x000000ffff047224 */ /* 0x000fce00078e000e */
[----:B------:R-:W-:Y:S05]  /*14540*/  WARPSYNC.COLLECTIVE R15, `(.L_x_1234) ;  /* 0x000000000f087348 */ /* 0x000fea0003c00000 */
[----:B------:R0:W1:Y:S02]  /*14550*/  SHFL.IDX P6, R14, R13, R12, R11 ;  /* 0x0000000c0d0e7389 */ /* 0x00006400000c000b */
[----:B01----:R-:W-:Y:S01]  /*14560*/  ENDCOLLECTIVE ;  /* 0x000000000000791b */ /* 0x003fe20003800000 */
.L_x_1234:
[----:B------:R-:W-:-:S04]  /*14570*/  @!P2 IMAD.WIDE.U32 R8, R26, 0x2, R4 ;  /* 0x000000021a08a825 */ /* 0x000fc800078e0004 */
[----:B------:R-:W-:Y:S01]  /*14580*/  VIADD R5, R3, 0x20 ;  /* 0x0000002003057836 */ /* 0x000fe20000000000 */
[----:B------:R-:W-:Y:S01]  /*14590*/  @!PT LDS RZ, [RZ] ;  /* 0x00000000fffff984 */ /* 0x000fe20000000800 */
[----:B------:R-:W-:Y:S01]  /*145a0*/  @!PT LDS RZ, [RZ] ;  /* 0x00000000fffff984 */ /* 0x000fe20000000800 */
[----:B------:R-:W-:Y:S01]  /*145b0*/  @!PT LDS RZ, [RZ] ;  /* 0x00000000fffff984 */ /* 0x000fe20000000800 */
[----:B------:R-:W-:Y:S04]  /*145c0*/  @!P2 LDGSTS.E.BYPASS.LTC128B.128 [R35+0x10c00], desc[UR48][R8.64], !P0 ;  /* 0x10c000000823afae */ /* 0x000fe8000c101d70 */
[----:B------:R0:W-:Y:S01]  /*145d0*/  @!P2 LDGSTS.E.BYPASS.LTC128B.128 [R35+0x14c00], desc[UR48][R8.64+0x80], !P1 ;  /* 0x14c000800823afae */ /* 0x0001e2000c901d70 */
[----:B------:R-:W-:Y:S01]  /*145e0*/  ISETP.GE.AND P2, PT, R5, R0, PT ;  /* 0x000000000500720c */ /* 0x000fe20003f46270 */
[----:B------:R-:W-:Y:S02]  /*145f0*/  IMAD.MOV.U32 R13, RZ, RZ, R6 ;  /* 0x000000ffff0d7224 */ /* 0x000fe400078e0006 */
[----:B0-----:R-:W-:Y:S02]  /*14600*/  VIADD R9, R3, 0x30 ;  /* 0x0000003003097836 */ /* 0x001fe40000000000 */
[----:B------:R-:W-:-:S08]  /*14610*/  IMAD.MOV.U32 R5, RZ, RZ, R14 ;  /* 0x000000ffff057224 */ /* 0x000fd000078e000e */
[----:B------:R-:W-:-:S07]  /*14620*/  @!P2 LEA R21, R19, UR46, 0x1 ;  /* 0x0000002e1315ac11 */ /* 0x000fce000f8e08ff */
[----:B------:R-:W-:Y:S05]  /*14630*/  WARPSYNC.COLLECTIVE R15, `(.L_x_1235) ;  /* 0x000000000f087348 */ /* 0x000fea0003c00000 */
[----:B------:R0:W1:Y:S02]  /*14640*/  SHFL.IDX P6, R14, R13, R12, R11 ;  /* 0x0000000c0d0e7389 */ /* 0x00006400000c000b */
[----:B01----:R-:W-:Y:S01]  /*14650*/  ENDCOLLECTIVE ;  /* 0x000000000000791b */ /* 0x003fe20003800000 */
.L_x_1235:
[----:B------:R-:W-:Y:S02]  /*14660*/  IMAD.MOV.U32 R13, RZ, RZ, R7 ;  /* 0x000000ffff0d7224 */ /* 0x000fe400078e0007 */
[----:B------:R-:W-:Y:S02]  /*14670*/  IMAD.MOV.U32 R12, RZ, RZ, 0x3 ;  /* 0x00000003ff0c7424 */ /* 0x000fe400078e00ff */
[----:B------:R-:W-:-:S07]  /*14680*/  IMAD.MOV.U32 R4, RZ, RZ, R14 ;  /* 0x000000ffff047224 */ /* 0x000fce00078e000e */
[----:B------:R-:W-:Y:S05]  /*14690*/  WARPSYNC.COLLECTIVE R15, `(.L_x_1236) ;  /* 0x000000000f087348 */ /* 0x000fea0003c00000 */
[----:B------:R0:W1:Y:S02]  /*146a0*/  SHFL.IDX P6, R14, R13, R12, R11 ;  /* 0x0000000c0d0e7389 */ /* 0x00006400000c000b */
[----:B01----:R-:W-:Y:S01]  /*146b0*/  ENDCOLLECTIVE ;  /* 0x000000000000791b */ /* 0x003fe20003800000 */
.L_x_1236:
        /* <DEDUP_REMOVED lines=13> */
.L_x_1237:
[----:B------:R-:W-:Y:S02]  /*14790*/  IMAD.MOV.U32 R5, RZ, RZ, R10 ;  /* 0x000000ffff057224 */ /* 0x000fe400078e000a */
[----:B------:R-:W-:Y:S02]  /*147a0*/  IMAD.MOV.U32 R13, RZ, RZ, R7 ;  /* 0x000000ffff0d7224 */ /* 0x000fe400078e0007 */
[----:B------:R-:W-:Y:S02]  /*147b0*/  IMAD.MOV.U32 R12, RZ, RZ, 0x4 ;  /* 0x00000004ff0c7424 */ /* 0x000fe400078e00ff */
[----:B------:R-:W-:-:S07]  /*147c0*/  IMAD.MOV.U32 R4, RZ, RZ, R14 ;  /* 0x000000ffff047224 */ /* 0x000fce00078e000e */
[----:B------:R-:W-:Y:S05]  /*147d0*/  WARPSYNC.COLLECTIVE R15, `(.L_x_1238) ;  /* 0x000000000f087348 */ /* 0x000fea0003c00000 */
[----:B------:R0:W1:Y:S02]  /*147e0*/  SHFL.IDX P6, R14, R13, R12, R11 ;  /* 0x0000000c0d0e7389 */ /* 0x00006400000c000b */
[----:B01----:R-:W-:Y:S01]  /*147f0*/  ENDCOLLECTIVE ;  /* 0x000000000000791b */ /* 0x003fe20003800000 */
.L_x_1238:
        /* <DEDUP_REMOVED lines=15> */
.L_x_1239:
[----:B------:R-:W-:Y:S02]  /*148f0*/  IMAD.MOV.U32 R13, RZ, RZ, R7 ;  /* 0x000000ffff0d7224 */ /* 0x000fe400078e0007 */
[----:B------:R-:W-:Y:S02]  /*14900*/  IMAD.MOV.U32 R12, RZ, RZ, 0x5 ;  /* 0x00000005ff0c7424 */ /* 0x000fe400078e00ff */
[----:B------:R-:W-:-:S07]  /*14910*/  IMAD.MOV.U32 R4, RZ, RZ, R14 ;  /* 0x000000ffff047224 */ /* 0x000fce00078e000e */
[----:B------:R-:W-:Y:S05]  /*14920*/  WARPSYNC.COLLECTIVE R15, `(.L_x_1240) ;  /* 0x000000000f087348 */ /* 0x000fea0003c00000 */
[----:B------:R0:W1:Y:S02]  /*14930*/  SHFL.IDX P6, R14, R13, R12, R11 ;  /* 0x0000000c0d0e7389 */ /* 0x00006400000c000b */
[----:B01----:R-:W-:Y:S01]  /*14940*/  ENDCOLLECTIVE ;  /* 0x000000000000791b */ /* 0x003fe20003800000 */
.L_x_1240:
        /* <DEDUP_REMOVED lines=13> */
.L_x_1241:
[----:B------:R-:W-:Y:S02]  /*14a20*/  IMAD.MOV.U32 R5, RZ, RZ, R10 ;  /* 0x000000ffff057224 */ /* 0x000fe400078e000a */
[----:B------:R-:W-:Y:S02]  /*14a30*/  IMAD.MOV.U32 R13, RZ, RZ, R7 ;  /* 0x000000ffff0d7224 */ /* 0x000fe400078e0007 */
[----:B------:R-:W-:Y:S02]  /*14a40*/  IMAD.MOV.U32 R12, RZ, RZ, 0x6 ;  /* 0x00000006ff0c7424 */ /* 0x000fe400078e00ff */
[----:B------:R-:W-:-:S07]  /*14a50*/  IMAD.MOV.U32 R4, RZ, RZ, R14 ;  /* 0x000000ffff047224 */ /* 0x000fce00078e000e */
[----:B------:R-:W-:Y:S05]  /*14a60*/  WARPSYNC.COLLECTIVE R15, `(.L_x_1242) ;  /* 0x000000000f087348 */ /* 0x000fea0003c00000 */
[----:B------:R0:W1:Y:S02]  /*14a70*/  SHFL.IDX P6, R14, R13, R12, R11 ;  /* 0x0000000c0d0e7389 */ /* 0x00006400000c000b */
[----:B01----:R-:W-:Y:S01]  /*14a80*/  ENDCOLLECTIVE ;  /* 0x000000000000791b */ /* 0x003fe20003800000 */
.L_x_1242:
        /* <DEDUP_REMOVED lines=14> */
.L_x_1243:
[----:B------:R-:W-:Y:S02]  /*14b70*/  IMAD.MOV.U32 R13, RZ, RZ, R7 ;  /* 0x000000ffff0d7224 */ /* 0x000fe400078e0007 */
[----:B------:R-:W-:Y:S02]  /*14b80*/  IMAD.MOV.U32 R12, RZ, RZ, 0x7 ;  /* 0x00000007ff0c7424 */ /* 0x000fe400078e00ff */
[----:B------:R-:W-:-:S07]  /*14b90*/  IMAD.MOV.U32 R4, RZ, RZ, R14 ;  /* 0x000000ffff047224 */ /* 0x000fce00078e000e */
[----:B------:R-:W-:Y:S05]  /*14ba0*/  WARPSYNC.COLLECTIVE R15, `(.L_x_1244) ;  /* 0x000000000f087348 */ /* 0x000fea0003c00000 */
[----:B------:R0:W1:Y:S02]  /*14bb0*/  SHFL.IDX P6, R14, R13, R12, R11 ;  /* 0x0000000c0d0e7389 */ /* 0x00006400000c000b */
[----:B01----:R-:W-:Y:S01]  /*14bc0*/  ENDCOLLECTIVE ;  /* 0x000000000000791b */ /* 0x003fe20003800000 */
.L_x_1244:
[----:B------:R-:W-:-:S05]  /*14bd0*/  @!P2 IMAD.WIDE.U32 R4, R26, 0x2, R4 ;  /* 0x000000021a04a825 */ /* 0x000fca00078e0004 */
        /* <DEDUP_REMOVED lines=10> */
.L_x_1245:
[----:B------:R-:W-:Y:S05]  /*14c80*/  BRA `(.L_x_1246) ;  /* 0xffffffc800e87947 */ /* 0x000fea000383ffff */
.L_x_1177:
[----:B0-----:R-:W-:-:S04]  /*14c90*/  IMAD.U32 R3, RZ, RZ, UR46 ;  /* 0x0000002eff037e24 */ /* 0x001fc8000f8e00ff */
[----:B------:R0:W1:Y:S03]  /*14ca0*/  SYNCS.PHASECHK.TRANS64.TRYWAIT P0, [R3+URZ+0x28820], R0 ;  /* 0x02882000030075a7 */ /* 0x000066000800017f */
[----:B-1----:R-:W-:Y:S05]  /*14cb0*/  @!P0 NANOSLEEP.SYNCS 0x989680 ;  /* 0x009896800000895d */ /* 0x002fea0003900000 */
[----:B------:R-:W1:Y:S02]  /*14cc0*/  @!P0 SYNCS.PHASECHK.TRANS64 P0, [R3+URZ+0x28820], R0 ;  /* 0x02882000030085a7 */ /* 0x000e64000800007f */
[----:B-1----:R-:W-:Y:S05]  /*14cd0*/  @!P0 BRA `(.L_x_1177) ;  /* 0xfffffffc00ec8947 */ /* 0x002fea000383ffff */
[----:B------:R-:W-:Y:S05]  /*14ce0*/  BRA `(.L_x_1247) ;  /* 0xffffffcc00347947 */ /* 0x000fea000383ffff */
.L_x_1181:
[----:B0-----:R0:W1:Y:S02]  /*14cf0*/  SYNCS.PHASECHK.TRANS64.TRYWAIT P0, [R34+URZ+0x28840], R3 ;  /* 0x02884003220075a7 */ /* 0x001064000800017f */
[----:B-1----:R-:W-:Y:S05]  /*14d00*/  @!P0 NANOSLEEP.SYNCS 0x989680 ;  /* 0x009896800000895d */ /* 0x002fea0003900000 */
[----:B------:R-:W1:Y:S02]  /*14d10*/  @!P0 SYNCS.PHASECHK.TRANS64 P0, [R34+URZ+0x28840], R3 ;  /* 0x02884003220085a7 */ /* 0x000e64000800007f */
[----:B-1----:R-:W-:Y:S05]  /*14d20*/  @!P0 BRA `(.L_x_1181) ;  /* 0xfffffffc00f08947 */ /* 0x002fea000383ffff */
[----:B------:R-:W-:Y:S05]  /*14d30*/  BRA `(.L_x_1248) ;  /* 0xffffffcc00f87947 */ /* 0x000fea000383ffff */
.L_x_1182:
        /* <DEDUP_REMOVED lines=8> */
.L_x_1250:
[----:B------:R-:W-:Y:S05]  /*14dc0*/  BSYNC B1 ;  /* 0x0000000000017941 */ /* 0x000fea0003800000 */
.L_x_1249:
[----:B------:R-:W-:Y:S01]  /*14dd0*/  IMAD.MOV.U32 R13, RZ, RZ, R6 ;  /* 0x000000ffff0d7224 */ /* 0x000fe200078e0006 */
[----:B------:R-:W-:Y:S01]  /*14de0*/  LEA R4, R4, UR46, 0x1 ;  /* 0x0000002e04047c11 */ /* 0x000fe2000f8e08ff */
        /* <DEDUP_REMOVED lines=8> */
.L_x_1251:
        /* <DEDUP_REMOVED lines=13> */
.L_x_1252:
[----:B------:R-:W-:Y:S02]  /*14f40*/  IMAD.MOV.U32 R13, RZ, RZ, R6 ;  /* 0x000000ffff0d7224 */ /* 0x000fe400078e0006 */
[----:B------:R-:W-:-:S07]  /*14f50*/  IMAD.MOV.U32 R0, RZ, RZ, R14 ;  /* 0x000000ffff007224 */ /* 0x000fce00078e000e */
[----:B------:R-:W-:Y:S05]  /*14f60*/  WARPSYNC.COLLECTIVE R15, `(.L_x_1253) ;  /* 0x000000000f087348 */ /* 0x000fea0003c00000 */
[----:B------:R0:W1:Y:S02]  /*14f70*/  SHFL.IDX P6, R14, R13, R12, R11 ;  /* 0x0000000c0d0e7389 */ /* 0x00006400000c000b */
[----:B01----:R-:W-:Y:S01]  /*14f80*/  ENDCOLLECTIVE ;  /* 0x000000000000791b */ /* 0x003fe20003800000 */
.L_x_1253:
[----:B------:R-:W-:Y:S02]  /*14f90*/  IMAD.MOV.U32 R13, RZ, RZ, R5 ;  /* 0x000000ffff0d7224 */ /* 0x000fe400078e0005 */
        /* <DEDUP_REMOVED lines=13> */
.L_x_1254:
[----:B------:R-:W-:Y:S02]  /*15070*/  IMAD.MOV.U32 R13, RZ, RZ, R6 ;  /* 0x000000ffff0d7224 */ /* 0x000fe400078e0006 */
[----:B------:R-:W-:-:S07]  /*15080*/  IMAD.MOV.U32 R7, RZ, RZ, R14 ;  /* 0x000000ffff077224 */ /* 0x000fce00078e000e */
[----:B------:R-:W-:Y:S05]  /*15090*/  WARPSYNC.COLLECTIVE R15, `(.L_x_1255) ;  /* 0x000000000f087348 */ /* 0x000fea0003c00000 */
[----:B------:R0:W1:Y:S02]  /*150a0*/  SHFL.IDX P6, R14, R13, R12, R11 ;  /* 0x0000000c0d0e7389 */ /* 0x00006400000c000b */
[----:B01----:R-:W-:Y:S01]  /*150b0*/  ENDCOLLECTIVE ;  /* 0x000000000000791b */ /* 0x003fe20003800000 */
.L_x_1255:
        /* <DEDUP_REMOVED lines=13> */
.L_x_1256:
[----:B------:R-:W-:Y:S02]  /*15190*/  IMAD.MOV.U32 R13, RZ, RZ, R6 ;  /* 0x000000ffff0d7224 */ /* 0x000fe400078e0006 */
[----:B------:R-:W-:-:S07]  /*151a0*/  IMAD.MOV.U32 R0, RZ, RZ, R14 ;  /* 0x000000ffff007224 */ /* 0x000fce00078e000e */
[----:B------:R-:W-:Y:S05]  /*151b0*/  WARPSYNC.COLLECTIVE R15, `(.L_x_1257) ;  /* 0x000000000f087348 */ /* 0x000fea0003c00000 */
[----:B------:R0:W1:Y:S02]  /*151c0*/  SHFL.IDX P6, R14, R13, R12, R11 ;  /* 0x0000000c0d0e7389 */ /* 0x00006400000c000b */
[----:B01----:R-:W-:Y:S01]  /*151d0*/  ENDCOLLECTIVE ;  /* 0x000000000000791b */ /* 0x003fe20003800000 */
.L_x_1257:
        /* <DEDUP_REMOVED lines=14> */
.L_x_1258:
[----:B------:R-:W-:Y:S02]  /*152c0*/  IMAD.MOV.U32 R13, RZ, RZ, R6 ;  /* 0x000000ffff0d7224 */ /* 0x000fe400078e0006 */
[----:B------:R-:W-:-:S07]  /*152d0*/  IMAD.MOV.U32 R0, RZ, RZ, R14 ;  /* 0x000000ffff007224 */ /* 0x000fce00078e000e */
[----:B------:R-:W-:Y:S05]  /*152e0*/  WARPSYNC.COLLECTIVE R15, `(.L_x_1259) ;  /* 0x000000000f087348 */ /* 0x000fea0003c00000 */
[----:B------:R0:W1:Y:S02]  /*152f0*/  SHFL.IDX P6, R14, R13, R12, R11 ;  /* 0x0000000c0d0e7389 */ /* 0x00006400000c000b */
[----:B01----:R-:W-:Y:S01]  /*15300*/  ENDCOLLECTIVE ;  /* 0x000000000000791b */ /* 0x003fe20003800000 */
.L_x_1259:
        /* <DEDUP_REMOVED lines=14> */
.L_x_1260:
[----:B------:R-:W-:Y:S02]  /*153f0*/  IMAD.MOV.U32 R13, RZ, RZ, R6 ;  /* 0x000000ffff0d7224 */ /* 0x000fe400078e0006 */
[----:B------:R-:W-:-:S07]  /*15400*/  IMAD.MOV.U32 R7, RZ, RZ, R14 ;  /* 0x000000ffff077224 */ /* 0x000fce00078e000e */
[----:B------:R-:W-:Y:S05]  /*15410*/  WARPSYNC.COLLECTIVE R15, `(.L_x_1261) ;  /* 0x000000000f087348 */ /* 0x000fea0003c00000 */
[----:B------:R0:W1:Y:S02]  /*15420*/  SHFL.IDX P6, R14, R13, R12, R11 ;  /* 0x0000000c0d0e7389 */ /* 0x00006400000c000b */
[----:B01----:R-:W-:Y:S01]  /*15430*/  ENDCOLLECTIVE ;  /* 0x000000000000791b */ /* 0x003fe20003800000 */
.L_x_1261:
        /* <DEDUP_REMOVED lines=13> */
.L_x_1262:
[----:B------:R-:W-:Y:S02]  /*15510*/  IMAD.MOV.U32 R13, RZ, RZ, R6 ;  /* 0x000000ffff0d7224 */ /* 0x000fe400078e0006 */
[----:B------:R-:W-:-:S07]  /*15520*/  IMAD.MOV.U32 R0, RZ, RZ, R14 ;  /* 0x000000ffff007224 */ /* 0x000fce00078e000e */
[----:B------:R-:W-:Y:S05]  /*15530*/  WARPSYNC.COLLECTIVE R15, `(.L_x_1263) ;  /* 0x000000000f087348 */ /* 0x000fea0003c00000 */
[----:B------:R0:W1:Y:S02]  /*15540*/  SHFL.IDX P6, R14, R13, R12, R11 ;  /* 0x0000000c0d0e7389 */ /* 0x00006400000c000b */
[----:B01----:R-:W-:Y:S01]  /*15550*/  ENDCOLLECTIVE ;  /* 0x000000000000791b */ /* 0x003fe20003800000 */
.L_x_1263:
        /* <DEDUP_REMOVED lines=14> */
.L_x_1264:
[----:B------:R-:W-:Y:S02]  /*15640*/  IMAD.MOV.U32 R13, RZ, RZ, R6 ;  /* 0x000000ffff0d7224 */ /* 0x000fe400078e0006 */
[----:B------:R-:W-:-:S07]  /*15650*/  IMAD.MOV.U32 R5, RZ, RZ, R14 ;  /* 0x000000ffff057224 */ /* 0x000fce00078e000e */
[----:B------:R-:W-:Y:S05]  /*15660*/  WARPSYNC.COLLECTIVE R15, `(.L_x_1265) ;  /* 0x000000000f087348 */ /* 0x000fea0003c00000 */
[----:B------:R0:W1:Y:S02]  /*15670*/  SHFL.IDX P6, R14, R13, R12, R11 ;  /* 0x0000000c0d0e7389 */ /* 0x00006400000c000b */
[----:B01----:R-:W-:Y:S01]  /*15680*/  ENDCOLLECTIVE ;  /* 0x000000000000791b */ /* 0x003fe20003800000 */
.L_x_1265:
[----:B------:R-:W-:Y:S01]  /*15690*/  IMAD.MOV.U32 R6, RZ, RZ, R14 ;  /* 0x000000ffff067224 */ /* 0x000fe200078e000e */
[----:B------:R-:W-:Y:S06]  /*156a0*/  BRA `(.L_x_1266) ;  /* 0xffffffc800cc7947 */ /* 0x000fec000383ffff */
.L_x_1187:
[----:B---3--:R3:W4:Y:S02]  /*156b0*/  SYNCS.PHASECHK.TRANS64.TRYWAIT P0, [R0+URZ+0x28860], R5 ;  /* 0x02886005000075a7 */ /* 0x008724000800017f */
[----:B----4-:R-:W-:Y:S05]  /*156c0*/  @!P0 NANOSLEEP.SYNCS 0x989680 ;  /* 0x009896800000895d */ /* 0x010fea0003900000 */
[----:B------:R-:W4:Y:S02]  /*156d0*/  @!P0 SYNCS.PHASECHK.TRANS64 P0, [R0+URZ+0x28860], R5 ;  /* 0x02886005000085a7 */ /* 0x000f24000800007f */
[----:B----4-:R-:W-:Y:S05]  /*156e0*/  @!P0 BRA `(.L_x_1187) ;  /* 0xfffffffc00f08947 */ /* 0x010fea000383ffff */
[----:B------:R-:W-:Y:S05]  /*156f0*/  BRA `(.L_x_1267) ;  /* 0xffffffcc00247947 */ /* 0x000fea000383ffff */
.L_x_1188:
[----:B------:R-:W-:Y:S01]  /*15700*/  BSSY B1, `(.L_x_1268) ;  /* 0x0000008000017945 */ /* 0x000fe20003800000 */
[----:B0-----:R-:W-:Y:S02]  /*15710*/  IMAD.MOV.U32 R13, RZ, RZ, R2 ;  /* 0x000000ffff0d7224 */ /* 0x001fe400078e0002 */
[----:B------:R-:W-:Y:S02]  /*15720*/  IMAD.MOV.U32 R12, RZ, RZ, RZ ;  /* 0x000000ffff0c7224 */ /* 0x000fe400078e00ff */
[----:B------:R-:W-:Y:S02]  /*15730*/  IMAD.MOV.U32 R11, RZ, RZ, 0x181f ;  /* 0x0000181fff0b7424 */ /* 0x000fe400078e00ff */
[----:B------:R-:W-:-:S07]  /*15740*/  IMAD.MOV.U32 R15, RZ, RZ, -0x1 ;  /* 0xffffffffff0f7424 */ /* 0x000fce00078e00ff */
[----:B--23--:R-:W-:Y:S05]  /*15750*/  WARPSYNC.COLLECTIVE R15, `(.L_x_1269) ;  /* 0x000000000f087348 */ /* 0x00cfea0003c00000 */
[----:B------:R0:W1:Y:S02]  /*15760*/  SHFL.IDX P6, R14, R13, R12, R11 ;  /* 0x0000000c0d0e7389 */ /* 0x00006400000c000b */
[----:B0123--:R-:W-:Y:S01]  /*15770*/  ENDCOLLECTIVE ;  /* 0x000000000000791b */ /* 0x00ffe20003800000 */
.L_x_1269:
[----:B------:R-:W-:Y:S05]  /*15780*/  BSYNC B1 ;  /* 0x0000000000017941 */ /* 0x000fea0003800000 */
.L_x_1268:
[----:B------:R-:W-:Y:S01]  /*15790*/  IMAD.MOV.U32 R13, RZ, RZ, R16 ;  /* 0x000000ffff0d7224 */ /* 0x000fe200078e0010 */
[----:B------:R-:W-:Y:S01]  /*157a0*/  LEA R7, R7, UR46, 0x1 ;  /* 0x0000002e07077c11 */ /* 0x000fe2000f8e08ff */
[----:B------:R-:W-:Y:S02]  /*157b0*/  IMAD.MOV.U32 R12, RZ, RZ, RZ ;  /* 0x000000ffff0c7224 */ /* 0x000fe400078e00ff */
[----:B------:R-:W-:Y:S02]  /*157c0*/  IMAD.MOV.U32 R11, RZ, RZ, 0x181f ;  /* 0x0000181fff0b7424 */ /* 0x000fe400078e00ff */
[----:B------:R-:W-:Y:S02]  /*157d0*/  IMAD.MOV.U32 R15, RZ, RZ, -0x1 ;  /* 0xffffffffff0f7424 */ /* 0x000fe400078e00ff */
[----:B------:R-:W-:-:S07]  /*157e0*/  IMAD.MOV.U32 R5, RZ, RZ, R14 ;  /* 0x000000ffff057224 */ /* 0x000fce00078e000e */
[----:B------:R-:W-:Y:S05]  /*157f0*/  WARPSYNC.COLLECTIVE R15, `(.L_x_1270) ;  /* 0x000000000f087348 */ /* 0x000fea0003c00000 */
[----:B------:R0:W1:Y:S02]  /*15800*/  SHFL.IDX P6, R14, R13, R12, R11 ;  /* 0x0000000c0d0e7389 */ /* 0x00006400000c000b */
[----:B01----:R-:W-:Y:S01]  /*15810*/  ENDCOLLECTIVE ;  /* 0x000000000000791b */ /* 0x003fe20003800000 */
.L_x_1270:
[----:B------:R-:W-:Y:S02]  /*15820*/  IMAD.MOV.U32 R13, RZ, RZ, R2 ;  /* 0x000000ffff0d7224 */ /* 0x000fe400078e0002 */
[----:B------:R-:W-:Y:S01]  /*15830*/  IMAD.MOV.U32 R12, RZ, RZ, 0x1 ;  /* 0x00000001ff0c7424 */ /* 0x000fe200078e00ff */
[----:B------:R-:W-:-:S13]  /*15840*/  IADD3 R4, P0, R14, R3, RZ ;  /* 0x000000030e047210 */ /* 0x000fda0007f1e0ff */
[----:B------:R-:W-:Y:S05]  /*15850*/  WARPSYNC.COLLECTIVE R15, `(.L_x_1271) ;  /* 0x000000000f087348 */ /* 0x000fea0003c00000 */
[----:B------:R0:W1:Y:S02]  /*15860*/  SHFL.IDX P6, R14, R13, R12, R11 ;  /* 0x0000000c0d0e7389 */ /* 0x00006400000c000b */
[----:B01----:R-:W-:Y:S01]  /*15870*/  ENDCOLLECTIVE ;  /* 0x000000000000791b */ /* 0x003fe20003800000 */
.L_x_1271:
        /* <DEDUP_REMOVED lines=12> */
.L_x_1272:
        /* <DEDUP_REMOVED lines=10> */
.L_x_1273:
        /* <DEDUP_REMOVED lines=12> */
.L_x_1274:
        /* <DEDUP_REMOVED lines=10> */
.L_x_1275:
        /* <DEDUP_REMOVED lines=12> */
.L_x_1276:
        /* <DEDUP_REMOVED lines=10> */
.L_x_1277:
        /* <DEDUP_REMOVED lines=12> */
.L_x_1278:
        /* <DEDUP_REMOVED lines=10> */
.L_x_1279:
        /* <DEDUP_REMOVED lines=12> */
.L_x_1280:
        /* <DEDUP_REMOVED lines=10> */
.L_x_1281:
        /* <DEDUP_REMOVED lines=12> */
.L_x_1282:
        /* <DEDUP_REMOVED lines=10> */
.L_x_1283:
        /* <DEDUP_REMOVED lines=12> */
.L_x_1284:
[----:B------:R-:W-:Y:S01]  /*16180*/  @!PT LDS RZ, [RZ] ;  /* 0x00000000fffff984 */ /* 0x000fe20000000800 */
[----:B------:R-:W-:Y:S01]  /*16190*/  @!PT LDS RZ, [RZ] ;  /* 0x00000000fffff984 */ /* 0x000fe20000000800 */
[----:B------:R-:W-:Y:S01]  /*161a0*/  @!PT LDS RZ, [RZ] ;  /* 0x00000000fffff984 */ /* 0x000fe20000000800 */
[----:B------:R0:W-:Y:S01]  /*161b0*/  LDGSTS.E.BYPASS.LTC128B.128 [R7+0x7400], desc[UR48][R4.64+0x80], !P0 ;  /* 0x0740008004077fae */ /* 0x0001e2000c101d70 */
[----:B------:R-:W-:Y:S05]  /*161c0*/  BRA `(.L_x_1285) ;  /* 0xffffffc4006c7947 */ /* 0x000fea000383ffff */
.L_x_1194:
[----:B0-----:R0:W1:Y:S02]  /*161d0*/  SYNCS.PHASECHK.TRANS64.TRYWAIT P0, [R0+URZ+0x28860], R5 ;  /* 0x02886005000075a7 */ /* 0x001064000800017f */
[----:B-1----:R-:W-:Y:S05]  /*161e0*/  @!P0 NANOSLEEP.SYNCS 0x989680 ;  /* 0x009896800000895d */ /* 0x002fea0003900000 */
[----:B------:R-:W1:Y:S02]  /*161f0*/  @!P0 SYNCS.PHASECHK.TRANS64 P0, [R0+URZ+0x28860], R5 ;  /* 0x02886005000085a7 */ /* 0x000e64000800007f */
[----:B-1----:R-:W-:Y:S05]  /*16200*/  @!P0 BRA `(.L_x_1194) ;  /* 0xfffffffc00f08947 */ /* 0x002fea000383ffff */
[----:B------:R-:W-:Y:S05]  /*16210*/  BRA `(.L_x_1286) ;  /* 0xffffffc800547947 */ /* 0x000fea000383ffff */
.L_x_1195:
[----:B------:R-:W-:Y:S01]  /*16220*/  BSSY B0, `(.L_x_1287) ;  /* 0x0000008000007945 */ /* 0x000fe20003800000 */
[----:B------:R-:W-:Y:S02]  /*16230*/  IMAD.MOV.U32 R13, RZ, RZ, R2 ;  /* 0x000000ffff0d7224 */ /* 0x000fe400078e0002 */
[----:B------:R-:W-:Y:S02]  /*16240*/  IMAD.MOV.U32 R12, RZ, RZ, RZ ;  /* 0x000000ffff0c7224 */ /* 0x000fe400078e00ff */
[----:B------:R-:W-:Y:S02]  /*16250*/  IMAD.MOV.U32 R11, RZ, RZ, 0x181f ;  /* 0x0000181fff0b7424 */ /* 0x000fe400078e00ff */
[----:B------:R-:W-:-:S07]  /*16260*/  IMAD.MOV.U32 R15, RZ, RZ, -0x1 ;  /* 0xffffffffff0f7424 */ /* 0x000fce00078e00ff */
[----:B0-2---:R-:W-:Y:S05]  /*16270*/  WARPSYNC.COLLECTIVE R15, `(.L_x_1288) ;  /* 0x000000000f087348 */ /* 0x005fea0003c00000 */
[----:B------:R1:W3:Y:S02]  /*16280*/  SHFL.IDX P6, R14, R13, R12, R11 ;  /* 0x0000000c0d0e7389 */ /* 0x0002e400000c000b */
[----:B0123--:R-:W-:Y:S01]  /*16290*/  ENDCOLLECTIVE ;  /* 0x000000000000791b */ /* 0x00ffe20003800000 */
.L_x_1288:
[----:B------:R-:W-:Y:S05]  /*162a0*/  BSYNC B0 ;  /* 0x0000000000007941 */ /* 0x000fea0003800000 */
.L_x_1287:
        /* <DEDUP_REMOVED lines=9> */
.L_x_1289:
[----:B------:R-:W-:Y:S02]  /*16340*/  ULDC UR4, c[0x0][0x2f4] ;  /* 0x0000bd0000047ab9 */ /* 0x000fe40000000800 */
[----:B------:R-:W-:Y:S02]  /*16350*/  ISETP.GE.AND P0, PT, R25, UR4, PT ;  /* 0x0000000419007c0c */ /* 0x000fe4000bf06270 */
[----:B------:R-:W-:Y:S02]  /*16360*/  ISETP.GE.AND P1, PT, R26, UR4, PT ;  /* 0x000000041a007c0c */ /* 0x000fe4000bf26270 */
[C---:B------:R-:W-:Y:S02]  /*16370*/  ISETP.LT.OR P3, PT, R28.reuse, 0x1, P0 ;  /* 0x000000011c00780c */ /* 0x040fe40000761670 */
[----:B------:R-:W-:Y:S01]  /*16380*/  ISETP.LT.OR P2, PT, R28, 0x1, P1 ;  /* 0x000000011c00780c */ /* 0x000fe20000f41670 */
[----:B------:R-:W-:Y:S02]  /*16390*/  IMAD.MOV.U32 R13, RZ, RZ, R2 ;  /* 0x000000ffff0d7224 */ /* 0x000fe400078e0002 */
[----:B------:R-:W-:-:S02]  /*163a0*/  IMAD.MOV.U32 R12, RZ, RZ, 0x1 ;  /* 0x00000001ff0c7424 */ /* 0x000fc400078e00ff */
[----:B------:R-:W-:-:S08]  /*163b0*/  IMAD.MOV.U32 R4, RZ, RZ, R14 ;  /* 0x000000ffff047224 */ /* 0x000fd000078e000e */
[----:B------:R-:W-:Y:S05]  /*163c0*/  WARPSYNC.COLLECTIVE R15, `(.L_x_1290) ;  /* 0x000000000f087348 */ /* 0x000fea0003c00000 */
[----:B------:R0:W1:Y:S02]  /*163d0*/  SHFL.IDX P6, R14, R13, R12, R11 ;  /* 0x0000000c0d0e7389 */ /* 0x00006400000c000b */
[----:B01----:R-:W-:Y:S01]  /*163e0*/  ENDCOLLECTIVE ;  /* 0x000000000000791b */ /* 0x003fe20003800000 */
.L_x_1290:
[----:B------:R-:W-:-:S05]  /*163f0*/  IMAD.WIDE.U32 R4, R26, 0x2, R4 ;  /* 0x000000021a047825 */ /* 0x000fca00078e0004 */
        /* <DEDUP_REMOVED lines=12> */
.L_x_1291:
[----:B------:R-:W-:Y:S02]  /*164c0*/  IMAD.MOV.U32 R5, RZ, RZ, R19 ;  /* 0x000000ffff057224 */ /* 0x000fe400078e0013 */
[----:B------:R-:W-:Y:S02]  /*164d0*/  IMAD.MOV.U32 R13, RZ, RZ, R2 ;  /* 0x000000ffff0d7224 */ /* 0x000fe400078e0002 */
[----:B------:R-:W-:Y:S02]  /*164e0*/  IMAD.MOV.U32 R12, RZ, RZ, 0x2 ;  /* 0x00000002ff0c7424 */ /* 0x000fe400078e00ff */
[----:B------:R-:W-:-:S07]  /*164f0*/  IMAD.MOV.U32 R4, RZ, RZ, R14 ;  /* 0x000000ffff047224 */ /* 0x000fce00078e000e */
[----:B------:R-:W-:Y:S05]  /*16500*/  WARPSYNC.COLLECTIVE R15, `(.L_x_1292) ;  /* 0x000000000f087348 */ /* 0x000fea0003c00000 */
[----:B------:R0:W1:Y:S02]  /*16510*/  SHFL.IDX P6, R14, R13, R12, R11 ;  /* 0x0000000c0d0e7389 */ /* 0x00006400000c000b */
[----:B01----:R-:W-:Y:S01]  /*16520*/  ENDCOLLECTIVE ;  /* 0x000000000000791b */ /* 0x003fe20003800000 */
.L_x_1292:
        /* <DEDUP_REMOVED lines=13> */
.L_x_1293:
[----:B------:R-:W-:Y:S02]  /*16600*/  IMAD.MOV.U32 R5, RZ, RZ, R23 ;  /* 0x000000ffff057224 */ /* 0x000fe400078e0017 */
[----:B------:R-:W-:Y:S02]  /*16610*/  IMAD.MOV.U32 R13, RZ, RZ, R2 ;  /* 0x000000ffff0d7224 */ /* 0x000fe400078e0002 */
[----:B------:R-:W-:Y:S02]  /*16620*/  IMAD.MOV.U32 R12, RZ, RZ, 0x3 ;  /* 0x00000003ff0c7424 */ /* 0x000fe400078e00ff */
[----:B------:R-:W-:-:S07]  /*16630*/  IMAD.MOV.U32 R22, RZ, RZ, R14 ;  /* 0x000000ffff167224 */ /* 0x000fce00078e000e */
[----:B------:R-:W-:Y:S05]  /*16640*/  WARPSYNC.COLLECTIVE R15, `(.L_x_1294) ;  /* 0x000000000f087348 */ /* 0x000fea0003c00000 */
[----:B------:R0:W1:Y:S02]  /*16650*/  SHFL.IDX P6, R14, R13, R12, R11 ;  /* 0x0000000c0d0e7389 */ /* 0x00006400000c000b */
[----:B01----:R-:W-:Y:S01]  /*16660*/  ENDCOLLECTIVE ;  /* 0x000000000000791b */ /* 0x003fe20003800000 */
.L_x_1294:
        /* <DEDUP_REMOVED lines=14> */
.L_x_1295:
[----:B------:R-:W-:Y:S02]  /*16750*/  IMAD.MOV.U32 R5, RZ, RZ, R21 ;  /* 0x000000ffff057224 */ /* 0x000fe400078e0015 */
[----:B------:R-:W-:Y:S02]  /*16760*/  IMAD.MOV.U32 R13, RZ, RZ, R2 ;  /* 0x000000ffff0d7224 */ /* 0x000fe400078e0002 */
[----:B------:R-:W-:Y:S02]  /*16770*/  IMAD.MOV.U32 R12, RZ, RZ, 0x4 ;  /* 0x00000004ff0c7424 */ /* 0x000fe400078e00ff */
[----:B------:R-:W-:-:S07]  /*16780*/  IMAD.MOV.U32 R20, RZ, RZ, R14 ;  /* 0x000000ffff147224 */ /* 0x000fce00078e000e */
[----:B------:R-:W-:Y:S05]  /*16790*/  WARPSYNC.COLLECTIVE R15, `(.L_x_1296) ;  /* 0x000000000f087348 */ /* 0x000fea0003c00000 */
[----:B------:R0:W1:Y:S02]  /*167a0*/  SHFL.IDX P6, R14, R13, R12, R11 ;  /* 0x0000000c0d0e7389 */ /* 0x00006400000c000b */
[----:B01----:R-:W-:Y:S01]  /*167b0*/  ENDCOLLECTIVE ;  /* 0x000000000000791b */ /* 0x003fe20003800000 */
.L_x_1296:
        /* <DEDUP_REMOVED lines=14> */
.L_x_1297:
[----:B------:R-:W-:Y:S02]  /*168a0*/  IMAD.MOV.U32 R5, RZ, RZ, R9 ;  /* 0x000000ffff057224 */ /* 0x000fe400078e0009 */
[----:B------:R-:W-:Y:S02]  /*168b0*/  IMAD.MOV.U32 R9, RZ, RZ, RZ ;  /* 0x000000ffff097224 */ /* 0x000fe400078e00ff */
[----:B------:R-:W-:Y:S02]  /*168c0*/  IMAD.MOV.U32 R13, RZ, RZ, R2 ;  /* 0x000000ffff0d7224 */ /* 0x000fe400078e0002 */
[----:B------:R-:W-:Y:S02]  /*168d0*/  IMAD.MOV.U32 R12, RZ, RZ, 0x5 ;  /* 0x00000005ff0c7424 */ /* 0x000fe400078e00ff */
[----:B------:R-:W-:-:S07]  /*168e0*/  IMAD.MOV.U32 R24, RZ, RZ, R14 ;  /* 0x000000ffff187224 */ /* 0x000fce00078e000e */
[----:B------:R-:W-:Y:S05]  /*168f0*/  WARPSYNC.COLLECTIVE R15, `(.L_x_1298) ;  /* 0x000000000f087348 */ /* 0x000fea0003c00000 */
[----:B------:R0:W1:Y:S02]  /*16900*/  SHFL.IDX P6, R14, R13, R12, R11 ;  /* 0x0000000c0d0e7389 */ /* 0x00006400000c000b */
[----:B01----:R-:W-:Y:S01]  /*16910*/  ENDCOLLECTIVE ;  /* 0x000000000000791b */ /* 0x003fe20003800000 */
.L_x_1298:
        /* <DEDUP_REMOVED lines=14> */
.L_x_1299:
[----:B------:R-:W-:Y:S02]  /*16a00*/  IMAD.MOV.U32 R5, RZ, RZ, R19 ;  /* 0x000000ffff057224 */ /* 0x000fe400078e0013 */
[----:B------:R-:W-:Y:S02]  /*16a10*/  IMAD.MOV.U32 R13, RZ, RZ, R2 ;  /* 0x000000ffff0d7224 */ /* 0x000fe400078e0002 */
[----:B------:R-:W-:Y:S02]  /*16a20*/  IMAD.MOV.U32 R12, RZ, RZ, 0x6 ;  /* 0x00000006ff0c7424 */ /* 0x000fe400078e00ff */
[----:B------:R-:W-:-:S07]  /*16a30*/  IMAD.MOV.U32 R4, RZ, RZ, R14 ;  /* 0x000000ffff047224 */ /* 0x000fce00078e000e */
[----:B------:R-:W-:Y:S05]  /*16a40*/  WARPSYNC.COLLECTIVE R15, `(.L_x_1300) ;  /* 0x000000000f087348 */ /* 0x000fea0003c00000 */
[----:B------:R0:W1:Y:S02]  /*16a50*/  SHFL.IDX P6, R14, R13, R12, R11 ;  /* 0x0000000c0d0e7389 */ /* 0x00006400000c000b */
[----:B01----:R-:W-:Y:S01]  /*16a60*/  ENDCOLLECTIVE ;  /* 0x000000000000791b */ /* 0x003fe20003800000 */
.L_x_1300:
        /* <DEDUP_REMOVED lines=13> */
.L_x_1301:
[----:B------:R-:W-:Y:S02]  /*16b40*/  IMAD.MOV.U32 R5, RZ, RZ, R25 ;  /* 0x000000ffff057224 */ /* 0x000fe400078e0019 */
[----:B------:R-:W-:Y:S02]  /*16b50*/  IMAD.MOV.U32 R13, RZ, RZ, R2 ;  /* 0x000000ffff0d7224 */ /* 0x000fe400078e0002 */
[----:B------:R-:W-:Y:S02]  /*16b60*/  IMAD.MOV.U32 R12, RZ, RZ, 0x7 ;  /* 0x00000007ff0c7424 */ /* 0x000fe400078e00ff */
[----:B------:R-:W-:-:S07]  /*16b70*/  IMAD.MOV.U32 R30, RZ, RZ, R14 ;  /* 0x000000ffff1e7224 */ /* 0x000fce00078e000e */
[----:B------:R-:W-:Y:S05]  /*16b80*/  WARPSYNC.COLLECTIVE R15, `(.L_x_1302) ;  /* 0x000000000f087348 */ /* 0x000fea0003c00000 */
[----:B------:R0:W1:Y:S02]  /*16b90*/  SHFL.IDX P6, R14, R13, R12, R11 ;  /* 0x0000000c0d0e7389 */ /* 0x00006400000c000b */
[----:B01----:R-:W-:Y:S01]  /*16ba0*/  ENDCOLLECTIVE ;  /* 0x000000000000791b */ /* 0x003fe20003800000 */
.L_x_1302:
        /* <DEDUP_REMOVED lines=12> */
.L_x_1303:
[----:B------:R-:W-:Y:S05]  /*16c70*/  BRA `(.L_x_1304) ;  /* 0xffffffc000d07947 */ /* 0x000fea000383ffff */
.L_x_1198:
[----:B0-----:R0:W1:Y:S02]  /*16c80*/  SYNCS.PHASECHK.TRANS64.TRYWAIT P0, [R7+URZ+0x28820], R9 ;  /* 0x02882009070075a7 */ /* 0x001064000800017f */
[----:B-1----:R-:W-:Y:S05]  /*16c90*/  @!P0 NANOSLEEP.SYNCS 0x989680 ;  /* 0x009896800000895d */ /* 0x002fea0003900000 */
[----:B------:R-:W1:Y:S02]  /*16ca0*/  @!P0 SYNCS.PHASECHK.TRANS64 P0, [R7+URZ+0x28820], R9 ;  /* 0x02882009070085a7 */ /* 0x000e64000800007f */
[----:B-1----:R-:W-:Y:S05]  /*16cb0*/  @!P0 BRA `(.L_x_1198) ;  /* 0xfffffffc00f08947 */ /* 0x002fea000383ffff */
[----:B------:R-:W-:Y:S05]  /*16cc0*/  BRA `(.L_x_1305) ;  /* 0xffffffc400447947 */ /* 0x000fea000383ffff */
.L_x_1199:
[----:B------:R-:W-:Y:S01]  /*16cd0*/  BSSY B0, `(.L_x_1306) ;  /* 0x0000008000007945 */ /* 0x000fe20003800000 */
[----:B------:R-:W-:Y:S02]  /*16ce0*/  IMAD.MOV.U32 R13, RZ, RZ, R17 ;  /* 0x000000ffff0d7224 */ /* 0x000fe400078e0011 */
[----:B------:R-:W-:Y:S02]  /*16cf0*/  IMAD.MOV.U32 R12, RZ, RZ, RZ ;  /* 0x000000ffff0c7224 */ /* 0x000fe400078e00ff */
[----:B------:R-:W-:Y:S02]  /*16d00*/  IMAD.MOV.U32 R11, RZ, RZ, 0x1f ;  /* 0x0000001fff0b7424 */ /* 0x000fe400078e00ff */
[----:B------:R-:W-:-:S07]  /*16d10*/  IMAD.MOV.U32 R15, RZ, RZ, -0x1 ;  /* 0xffffffffff0f7424 */ /* 0x000fce00078e00ff */
[----:B0-2--5:R-:W-:Y:S05]  /*16d20*/  WARPSYNC.COLLECTIVE R15, `(.L_x_1307) ;  /* 0x000000000f087348 */ /* 0x025fea0003c00000 */
[----:B------:R1:W3:Y:S02]  /*16d30*/  SHFL.IDX P6, R14, R13, R12, R11 ;  /* 0x0000000c0d0e7389 */ /* 0x0002e400000c000b */
[----:B0123-5:R-:W-:Y:S01]  /*16d40*/  ENDCOLLECTIVE ;  /* 0x000000000000791b */ /* 0x02ffe20003800000 */
.L_x_1307:
[----:B------:R-:W-:Y:S05]  /*16d50*/  BSYNC B0 ;  /* 0x0000000000007941 */ /* 0x000fea0003800000 */
.L_x_1306:
[----:B------:R-:W-:Y:S05]  /*16d60*/  BRA `(.L_x_1308) ;  /* 0xffffffc400287947 */ /* 0x000fea000383ffff */
.L_x_1200:
[----:B------:R-:W-:Y:S01]  /*16d70*/  BSSY B0, `(.L_x_1309) ;  /* 0x0000006000007945 */ /* 0x000fe20003800000 */
[----:B------:R-:W-:-:S07]  /*16d80*/  IMAD.MOV.U32 R15, RZ, RZ, -0x1 ;  /* 0xffffffffff0f7424 */ /* 0x000fce00078e00ff */
[----:B012--5:R-:W-:Y:S05]  /*16d90*/  WARPSYNC.COLLECTIVE R15, `(.L_x_1310) ;  /* 0x000000000f0c7348 */ /* 0x027fea0003c00000 */
[----:B------:R-:W-:Y:S02]  /*16da0*/  ELECT P6, UR62, PT ;  /* 0x00000000003e782f */ /* 0x000fe400038c0000 */
[----:B------:R-:W-:Y:S01]  /*16db0*/  MOV R14, UR62 ;  /* 0x0000003e000e7c02 */ /* 0x000fe20008000f00 */
[----:B012--5:R-:W-:Y:S10]  /*16dc0*/  ENDCOLLECTIVE ;  /* 0x000000000000791b */ /* 0x027ff40003800000 */
.L_x_1310:
[----:B------:R-:W-:Y:S05]  /*16dd0*/  BSYNC B0 ;  /* 0x0000000000007941 */ /* 0x000fea0003800000 */
.L_x_1309:
[----:B------:R-:W-:Y:S05]  /*16de0*/  BRA `(.L_x_1311) ;  /* 0xffffffc4001c7947 */ /* 0x000fea000383ffff */
.L_x_1202:
[----:B---3--:R3:W4:Y:S02]  /*16df0*/  SYNCS.PHASECHK.TRANS64.TRYWAIT P1, [R5+URZ+0x28840], R2 ;  /* 0x02884002050075a7 */ /* 0x008724000802017f */
[----:B----4-:R-:W-:Y:S05]  /*16e00*/  @!P1 NANOSLEEP.SYNCS 0x989680 ;  /* 0x009896800000995d */ /* 0x010fea0003900000 */
[----:B------:R-:W4:Y:S02]  /*16e10*/  @!P1 SYNCS.PHASECHK.TRANS64 P1, [R5+URZ+0x28840], R2 ;  /* 0x02884002050095a7 */ /* 0x000f24000802007f */
[----:B----4-:R-:W-:Y:S05]  /*16e20*/  @!P1 BRA `(.L_x_1202) ;  /* 0xfffffffc00f09947 */ /* 0x010fea000383ffff */
[----:B------:R-:W-:Y:S05]  /*16e30*/  BRA `(.L_x_1312) ;  /* 0xffffffc4003c7947 */ /* 0x000fea000383ffff */
.L_x_1204:
[----:B0-----:R0:W4:Y:S02]  /*16e40*/  SYNCS.PHASECHK.TRANS64.TRYWAIT P1, [R7+URZ+0x28840], R0 ;  /* 0x02884000070075a7 */ /* 0x001124000802017f */
[----:B----4-:R-:W-:Y:S05]  /*16e50*/  @!P1 NANOSLEEP.SYNCS 0x989680 ;  /* 0x009896800000995d */ /* 0x010fea0003900000 */
[----:B------:R-:W4:Y:S02]  /*16e60*/  @!P1 SYNCS.PHASECHK.TRANS64 P1, [R7+URZ+0x28840], R0 ;  /* 0x02884000070095a7 */ /* 0x000f24000802007f */
[----:B----4-:R-:W-:Y:S05]  /*16e70*/  @!P1 BRA `(.L_x_1204) ;  /* 0xfffffffc00f09947 */ /* 0x010fea000383ffff */
[----:B------:R-:W-:Y:S05]  /*16e80*/  BRA `(.L_x_1313) ;  /* 0xffffffc400487947 */ /* 0x000fea000383ffff */
.L_x_1206:
[----:B----4-:R4:W0:Y:S02]  /*16e90*/  SYNCS.PHASECHK.TRANS64.TRYWAIT P1, [R5+URZ+0x28860], R2 ;  /* 0x02886002050075a7 */ /* 0x010824000802017f */
[----:B0-----:R-:W-:Y:S05]  /*16ea0*/  @!P1 NANOSLEEP.SYNCS 0x989680 ;  /* 0x009896800000995d */ /* 0x001fea0003900000 */
[----:B------:R-:W0:Y:S02]  /*16eb0*/  @!P1 SYNCS.PHASECHK.TRANS64 P1, [R5+URZ+0x28860], R2 ;  /* 0x02886002050095a7 */ /* 0x000e24000802007f */
[----:B0-----:R-:W-:Y:S05]  /*16ec0*/  @!P1 BRA `(.L_x_1206) ;  /* 0xfffffffc00f09947 */ /* 0x001fea000383ffff */
[----:B------:R-:W-:Y:S05]  /*16ed0*/  BRA `(.L_x_1314) ;  /* 0xffffffc400447947 */ /* 0x000fea000383ffff */
.L_x_1315:
        /* <DEDUP_REMOVED lines=10> */
.L_x_3545:


//--------------------- .text._ZN7cutlass13device_kernelIN5flash11enable_sm90INS1_16FlashAttnFwdSm90INS1_25CollectiveMainloopFwdSm90ILi2EN4cute5tupleIJNS5_1CILi1EEES8_S8_EEENS6_IJNS7_ILi128EEESA_SA_EEELi128ENS_6half_tEfNS_4arch4Sm90ELb0ELb1ELb0ELb1ELb1ELb0ELb0ELb1ELb1ELb1ELb1ELb0EEENS1_21CollectiveEpilogueFwdISB_S9_SC_SE_Li256ELb1ELb1ELb1ELb0EEENS1_36VarlenDynamicPersistentTileSchedulerILi128ELi128ELi256ELi128ELb1ELb1ELb1ELb1ELb0ELb1EEEEEEEEEvNT_6ParamsE --------------------------
	.section	.text._ZN7cutlass13device_kernelIN5flash11enable_sm90INS1_16FlashAttnFwdSm90INS1_25CollectiveMainloopFwdSm90ILi2EN4cute5tupleIJNS5_1CILi1EEES8_S8_EEENS6_IJNS7_ILi128EEESA_SA_EEELi128ENS_6half_tEfNS_4arch4Sm90ELb0ELb1ELb0ELb1ELb1ELb0ELb0ELb1ELb1ELb1ELb1ELb0EEENS1_21CollectiveEpilogueFwdISB_S9_SC_SE_Li256ELb1ELb1ELb1ELb0EEENS1_36VarlenDynamicPersistentTileSchedulerILi128ELi128ELi256ELi128ELb1ELb1ELb1ELb1ELb0ELb1EEEEEEEEEvNT_6ParamsE,"ax",@progbits
	.align	128
.text._ZN7cutlass13device_kernelIN5flash11enable_sm90INS1_16FlashAttnFwdSm90INS1_25CollectiveMainloopFwdSm90ILi2EN4cute5tupleIJNS5_1CILi1EEES8_S8_EEENS6_IJNS7_ILi128EEESA_SA_EEELi128ENS_6half_tEfNS_4arch4Sm90ELb0ELb1ELb0ELb1ELb1ELb0ELb0ELb1ELb1ELb1ELb1ELb0EEENS1_21CollectiveEpilogueFwdISB_S9_SC_SE_Li256ELb1ELb1ELb1ELb0EEENS1_36VarlenDynamicPersistentTileSchedulerILi128ELi128ELi256ELi128ELb1ELb1ELb1ELb1ELb0ELb1EEEEEEEEEvNT_6ParamsE:
        .type           _ZN7cutlass13device_kernelIN5flash11enable_sm90INS1_16FlashAttnFwdSm90INS1_25CollectiveMainloopFwdSm90ILi2EN4cute5tupleIJNS5_1CILi1EEES8_S8_EEENS6_IJNS7_ILi128EEESA_SA_EEELi128ENS_6half_tEfNS_4arch4Sm90ELb0ELb1ELb0ELb1ELb1ELb0ELb0ELb1ELb1ELb1ELb1ELb0EEENS1_21CollectiveEpilogueFwdISB_S9_SC_SE_Li256ELb1ELb1ELb1ELb0EEENS1_36VarlenDynamicPersistentTileSchedulerILi128ELi128ELi256ELi128ELb1ELb1ELb1ELb1ELb0ELb1EEEEEEEEEvNT_6ParamsE,@function
        .size           _ZN7cutlass13device_kernelIN5flash11enable_sm90INS1_16FlashAttnFwdSm90INS1_25CollectiveMainloopFwdSm90ILi2EN4cute5tupleIJNS5_1CILi1EEES8_S8_EEENS6_IJNS7_ILi128EEESA_SA_EEELi128ENS_6half_tEfNS_4arch4Sm90ELb0ELb1ELb0ELb1ELb1ELb0ELb0ELb1ELb1ELb1ELb1ELb0EEENS1_21CollectiveEpilogueFwdISB_S9_SC_SE_Li256ELb1ELb1ELb1ELb0EEENS1_36VarlenDynamicPersistentTileSchedulerILi128ELi128ELi256ELi128ELb1ELb1ELb1ELb1ELb0ELb1EEEEEEEEEvNT_6ParamsE,(.L_x_3546 - _ZN7cutlass13device_kernelIN5flash11enable_sm90INS1_16FlashAttnFwdSm90INS1_25CollectiveMainloopFwdSm90ILi2EN4cute5tupleIJNS5_1CILi1EEES8_S8_EEENS6_IJNS7_ILi128EEESA_SA_EEELi128ENS_6half_tEfNS_4arch4Sm90ELb0ELb1ELb0ELb1ELb1ELb0ELb0ELb1ELb1ELb1ELb1ELb0EEENS1_21CollectiveEpilogueFwdISB_S9_SC_SE_Li256ELb1ELb1ELb1ELb0EEENS1_36VarlenDynamicPersistentTileSchedulerILi128ELi128ELi256ELi128ELb1ELb1ELb1ELb1ELb0ELb1EEEEEEEEEvNT_6ParamsE)
        .other          _ZN7cutlass13device_kernelIN5flash11enable_sm90INS1_16FlashAttnFwdSm90INS1_25CollectiveMainloopFwdSm90ILi2EN4cute5tupleIJNS5_1CILi1EEES8_S8_EEENS6_IJNS7_ILi128EEESA_SA_EEELi128ENS_6half_tEfNS_4arch4Sm90ELb0ELb1ELb0ELb1ELb1ELb0ELb0ELb1ELb1ELb1ELb1ELb0EEENS1_21CollectiveEpilogueFwdISB_S9_SC_SE_Li256ELb1ELb1ELb1ELb0EEENS1_36VarlenDynamicPersistentTileSchedulerILi128ELi128ELi256ELi128ELb1ELb1ELb1ELb1ELb0ELb1EEEEEEEEEvNT_6ParamsE,@"STO_CUDA_ENTRY STV_DEFAULT"
_ZN7cutlass13device_kernelIN5flash11enable_sm90INS1_16FlashAttnFwdSm90INS1_25CollectiveMainloopFwdSm90ILi2EN4cute5tupleIJNS5_1CILi1EEES8_S8_EEENS6_IJNS7_ILi128EEESA_SA_EEELi128ENS_6half_tEfNS_4arch4Sm90ELb0ELb1ELb0ELb1ELb1ELb0ELb0ELb1ELb1ELb1ELb1ELb0EEENS1_21CollectiveEpilogueFwdISB_S9_SC_SE_Li256ELb1ELb1ELb1ELb0EEENS1_36VarlenDynamicPersistentTileSchedulerILi128ELi128ELi256ELi128ELb1ELb1ELb1ELb1ELb0ELb1EEEEEEEEEvNT_6ParamsE:
        /* <DEDUP_REMOVED lines=8> */
[----:B------:R-:W0:Y:S04]  /*0080*/  SHFL.IDX PT, R3, R2, RZ, 0x1f ;  /* 0x00001fff02037589 */ /* 0x000e2800000e0000 */
[----:B------:R-:W1:Y:S01]  /*0090*/  SHFL.IDX PT, R4, R4, RZ, 0x1f ;  /* 0x00001fff04047589 */ /* 0x000e6200000e0000 */
[C---:B0-----:R-:W-:Y:S02]  /*00a0*/  ISETP.NE.OR P0, PT, R3.reuse, RZ, !P0 ;  /* 0x000000ff0300720c */ /* 0x041fe40004705670 */
[----:B------:R-:W-:-:S11]  /*00b0*/  ISETP.NE.AND P1, PT, R3, RZ, PT ;  /* 0x000000ff0300720c */ /* 0x000fd60003f25270 */
[----:B------:R-:W-:Y:S01]  /*00c0*/  VOTEU.ALL UP0, P0 ;  /* 0x00000000003f7886 */ /* 0x000fe20000000000 */
[----:B------:R-:W-:-:S04]  /*00d0*/  VOTEU.ALL UP1, P0 ;  /* 0x00000000003f7886 */ /* 0x000fc80000020000 */
[----:B------:R-:W0:Y:S01]  /*00e0*/  @!UP0 S2UR UR8, SR_CgaCtaId ;  /* 0x00000000000889c3 */ /* 0x000e220000008800 */
[----:B------:R-:W-:Y:S01]  /*00f0*/  @!UP0 UMOV UR6, 0x400 ;  /* 0x0000040000068882 */ /* 0x000fe20000000000 */
[----:B------:R-:W-:-:S04]  /*0100*/  @!UP0 UIADD3 UR4, -UR4, 0x100000, URZ ;  /* 0x0010000004048890 */ /* 0x000fc8000fffe13f */
[----:B------:R-:W-:Y:S02]  /*0110*/  @!UP0 USHF.L.U32 UR5, UR4, 0xb, URZ ;  /* 0x0000000b04058899 */ /* 0x000fe4000800063f */
[----:B------:R-:W-:Y:S02]  /*0120*/  @!UP0 USHF.L.U32 UR4, UR4, 0x1, URZ ;  /* 0x0000000104048899 */ /* 0x000fe4000800063f */
[----:B0-----:R-:W-:Y:S02]  /*0130*/  @!UP0 ULEA UR8, UR8, UR6, 0x18 ;  /* 0x0000000608088291 */ /* 0x001fe4000f8ec03f */
        /* <DEDUP_REMOVED lines=25> */
.L_x_1316:
        /* <DEDUP_REMOVED lines=22> */
.L_x_1317:
        /* <DEDUP_REMOVED lines=18> */
.L_x_1318:
        /* <DEDUP_REMOVED lines=22> */
.L_x_1319:
        /* <DEDUP_REMOVED lines=23> */
.L_x_1320:
[----:B------:R-:W-:Y:S01]  /*0820*/  UISETP.NE.AND UP0, UPT, UR9, URZ, UPT ;  /* 0x0000003f0900728c */ /* 0x000fe2000bf05270 */
[----:B------:R-:W-:Y:S01]  /*0830*/  NOP ;  /* 0x0000000000007918 */ /* 0x000fe20000000000 */
[----:B0-----:R-:W-:Y:S01]  /*0840*/  UMOV UR4, 0x1 ;  /* 0x0000000100047882 */ /* 0x001fe20000000000 */
[----:B------:R-:W-:Y:S01]  /*0850*/  ULDC.64 UR36, c[0x0][0x208] ;  /* 0x0000820000247ab9 */ /* 0x000fe20000000a00 */
[----:B------:R-:W-:Y:S01]  /*0860*/  USEL UR4, UR4, 0x2, !UP0 ;  /* 0x0000000204047887 */ /* 0x000fe2000c000000 */
[----:B-1234-:R-:W-:Y:S01]  /*0870*/  BAR.SYNC.DEFER_BLOCKING 0x0 ;  /* 0x0000000000007b1d */ /* 0x01efe20000010000 */
[----:B------:R-:W-:-:S04]  /*0880*/  PLOP3.LUT P0, PT, PT, PT, UP0, 0x80, 0x0 ;  /* 0x000000000000781c */ /* 0x000fc80003f0f008 */
[----:B------:R-:W-:-:S05]  /*0890*/  IMAD.U32 R3, RZ, RZ, UR4 ;  /* 0x00000004ff037e24 */ /* 0x000fca000f8e00ff */
[----:B------:R0:W-:Y:S04]  /*08a0*/  STL [R1+0x18], R3 ;  /* 0x0000180301007387 */ /* 0x0001e80000100800 */
[----:B------:R-:W-:Y:S05]  /*08b0*/  @!P0 BRA `(.L_x_1321) ;  /* 0x0000010800808947 */ /* 0x000fea0003800000 */
.L_x_1322:
[----:B------:R-:W-:-:S08]  /*08c0*/  NOP ;  /* 0x0000000000007918 */ /* 0x000fd00000000000 */
[----:B------:R-:W1:Y:S02]  /*08d0*/  USETMAXREG.TRY_ALLOC.CTAPOOL UP0, 0xe8 ;  /* 0x000000e8000079c8 */ /* 0x000e640008000600 */
[----:B-1----:R-:W-:-:S13]  /*08e0*/  PLOP3.LUT P0, PT, PT, PT, UP0, 0x80, 0x0 ;  /* 0x000000000000781c */ /* 0x002fda0003f0f008 */
[----:B------:R-:W-:Y:S05]  /*08f0*/  @!P0 BRA `(.L_x_1322) ;  /* 0xfffffffc00f08947 */ /* 0x000fea000383ffff */
[----:B------:R-:W-:Y:S01]  /*0900*/  LOP3.LUT R2, R0, 0xffffff80, RZ, 0xc0, !PT ;  /* 0xffffff8000027812 */ /* 0x000fe200078ec0ff */
[----:B------:R-:W1:Y:S08]  /*0910*/  S2UR UR5, SR_CgaCtaId ;  /* 0x00000000000579c3 */ /* 0x000e700000008800 */
[----:B------:R-:W-:Y:S06]  /*0920*/  BAR.ARV 0x8, 0x180 ;  /* 0x0206000000007b1d */ /* 0x000fec0000002000 */
[----:B------:R-:W-:Y:S01]  /*0930*/  ISETP.NE.AND P0, PT, R2, 0x80, PT ;  /* 0x000000800200780c */ /* 0x000fe20003f05270 */
[----:B------:R-:W-:-:S12]  /*0940*/  UMOV UR4, 0x400 ;  /* 0x0000040000047882 */ /* 0x000fd80000000000 */
[----:B------:R-:W-:Y:S06]  /*0950*/  @!P0 BAR.ARV 0x9, 0x100 ;  /* 0x0244000000008b1d */ /* 0x000fec0000002000 */
[----:B-1----:R-:W-:Y:S02]  /*0960*/  ULEA UR4, UR5, UR4, 0x18 ;  /* 0x0000000405047291 */ /* 0x002fe4000f8ec03f */
[----:B------:R-:W-:Y:S07]  /*0970*/  BAR.SYNC.DEFER_BLOCKING 0x5, 0x180 ;  /* 0x0146000000007b1d */ /* 0x000fee0000010000 */
[----:B------:R-:W1:Y:S01]  /*0980*/  LDS.128 R12, [UR4+0x288d0] ;  /* 0x0288d004ff0c7984 */ /* 0x000e620008000c00 */
[----:B------:R-:W-:Y:S01]  /*0990*/  ULDC UR4, c[0x0][0xc3c] ;  /* 0x00030f0000047ab9 */ /* 0x000fe20000000800 */
[----:B------:R-:W-:Y:S06]  /*09a0*/  BAR.ARV 0x4, 0x180 ;  /* 0x0106000000007b1d */ /* 0x000fec0000002000 */
[----:B-1----:R-:W-:-:S13]  /*09b0*/  ISETP.GE.AND P0, PT, R15, UR4, PT ;  /* 0x000000040f007c0c */ /* 0x002fda000bf06270 */
[----:B------:R-:W-:Y:S05]  /*09c0*/  @P0 EXIT ;  /* 0x000000000000094d */ /* 0x000fea0003800000 */
[----:B0-----:R-:W2:Y:S01]  /*09d0*/  LDL R3, [R1+0x18] ;  /* 0x0000180001037983 */ /* 0x001ea20000100800 */
[----:B------:R-:W-:Y:S01]  /*09e0*/  VIADD R222, R0, 0xffffff80 ;  /* 0xffffff8000de7836 */ /* 0x000fe20000000000 */
[----:B------:R-:W-:Y:S01]  /*09f0*/  R2UR UR6, R13 ;  /* 0x000000000d0672ca */ /* 0x000fe200000e0000 */
[----:B------:R-:W-:Y:S01]  /*0a00*/  UMOV UR61, URZ ;  /* 0x0000003f003d7c82 */ /* 0x000fe20008000000 */
[----:B------:R-:W-:Y:S01]  /*0a10*/  R2UR UR5, R14 ;  /* 0x000000000e0572ca */ /* 0x000fe200000e0000 */
[----:B------:R-:W-:Y:S01]  /*0a20*/  UMOV UR39, URZ ;  /* 0x0000003f00277c82 */ /* 0x000fe20008000000 */
[----:B------:R-:W-:Y:S01]  /*0a30*/  R2UR UR7, R15 ;  /* 0x000000000f0772ca */ /* 0x000fe200000e0000 */
[----:B------:R-:W-:Y:S01]  /*0a40*/  UMOV UR38, URZ ;  /* 0x0000003f00267c82 */ /* 0x000fe20008000000 */
[----:B--2---:R-:W-:Y:S02]  /*0a50*/  R2UR UR4, R3 ;  /* 0x00000000030472ca */ /* 0x004fe400000e0000 */
[----:B------:R-:W-:-:S04]  /*0a60*/  SHF.R.S32.HI R3, RZ, 0x1f, R222 ;  /* 0x0000001fff037819 */ /* 0x000fc800000114de */
[CC--:B------:R-:W-:Y:S02]  /*0a70*/  LEA.HI R5, R3.reuse, R222.reuse, RZ, 0x7 ;  /* 0x000000de03057211 */ /* 0x0c0fe400078f38ff */
[CC--:B------:R-:W-:Y:S02]  /*0a80*/  LEA.HI R0, R3.reuse, R222.reuse, RZ, 0x4 ;  /* 0x000000de03007211 */ /* 0x0c0fe400078f20ff */
[----:B------:R-:W-:Y:S02]  /*0a90*/  LEA.HI R2, R3, R222, RZ, 0x5 ;  /* 0x000000de03027211 */ /* 0x000fe400078f28ff */
[----:B------:R-:W-:Y:S01]  /*0aa0*/  LOP3.LUT R199, R5, 0xffffff80, RZ, 0xc0, !PT ;  /* 0xffffff8005c77812 */ /* 0x000fe200078ec0ff */
[----:B------:R-:W-:Y:S01]  /*0ab0*/  ULOP3.LUT UR4, UR4, 0x1, URZ, 0xfc, !UPT ;  /* 0x0000000104047892 */ /* 0x000fe2000f8efc3f */
[----:B------:R-:W-:Y:S01]  /*0ac0*/  SHF.R.S32.HI R9, RZ, 0x4, R0 ;  /* 0x00000004ff097819 */ /* 0x000fe20000011400 */
[----:B------:R-:W-:Y:S01]  /*0ad0*/  IMAD.SHL.U32 R2, R2, 0x20, RZ ;  /* 0x0000002002027824 */ /* 0x000fe200078e00ff */
[----:B------:R-:W-:Y:S01]  /*0ae0*/  LOP3.LUT R7, R0, 0x3fffff0, RZ, 0xc0, !PT ;  /* 0x03fffff000077812 */ /* 0x000fe200078ec0ff */
[----:B------:R-:W-:Y:S01]  /*0af0*/  IMAD.IADD R199, R222, 0x1, -R199 ;  /* 0x00000001dec77824 */ /* 0x000fe200078e0ac7 */
[----:B------:R-:W-:Y:S01]  /*0b00*/  LEA.HI R0, R0, R9, RZ, 0x1 ;  /* 0x0000000900007211 */ /* 0x000fe200078f08ff */
[----:B------:R-:W-:Y:S01]  /*0b10*/  IMAD.U32 R219, RZ, RZ, UR4 ;  /* 0x00000004ffdb7e24 */ /* 0x000fe2000f8e00ff */
[----:B------:R-:W-:Y:S01]  /*0b20*/  LOP3.LUT R2, R2, 0xfffffc00, RZ, 0xc0, !PT ;  /* 0xfffffc0002027812 */ /* 0x000fe200078ec0ff */
[----:B------:R-:W-:Y:S01]  /*0b30*/  IMAD.IADD R7, R222, 0x1, -R7 ;  /* 0x00000001de077824 */ /* 0x000fe200078e0a07 */
[----:B------:R-:W-:-:S02]  /*0b40*/  LOP3.LUT R0, R0, 0x1ffffffe, RZ, 0xc0, !PT ;  /* 0x1ffffffe00007812 */ /* 0x000fc400078ec0ff */
[----:B------:R-:W-:Y:S01]  /*0b50*/  SHF.R.S32.HI R4, RZ, 0x1f, R199 ;  /* 0x0000001fff047819 */ /* 0x000fe200000114c7 */
[----:B------:R-:W-:Y:S01]  /*0b60*/  IMAD R7, R7, 0x40, R2 ;  /* 0x0000004007077824 */ /* 0x000fe200078e0202 */
[----:B------:R-:W-:Y:S01]  /*0b70*/  LEA.HI R2, R3, R222, RZ, 0x2 ;  /* 0x000000de03027211 */ /* 0x000fe200078f10ff */
[----:B------:R-:W-:Y:S01]  /*0b80*/  IMAD.IADD R0, R9, 0x1, -R0 ;  /* 0x0000000109007824 */ /* 0x000fe200078e0a00 */
[----:B------:R-:W-:Y:S02]  /*0b90*/  LEA.HI R6, R4, R199, RZ, 0x2 ;  /* 0x000000c704067211 */ /* 0x000fe400078f10ff */
[----:B------:R-:W-:Y:S01]  /*0ba0*/  SHF.R.S32.HI R216, RZ, 0x7, R5 ;  /* 0x00000007ffd87819 */ /* 0x000fe20000011405 */
[----:B------:R-:W-:Y:S01]  /*0bb0*/  IMAD R218, R0, 0x8, R7 ;  /* 0x0000000800da7824 */ /* 0x000fe200078e0207 */
[--C-:B------:R-:W-:Y:S02]  /*0bc0*/  SHF.R.S32.HI R8, RZ, 0x2, R6.reuse ;  /* 0x00000002ff087819 */ /* 0x100fe40000011406 */
[----:B------:R-:W-:-:S02]  /*0bd0*/  SHF.R.S32.HI R11, RZ, 0x1f, R6 ;  /* 0x0000001fff0b7819 */ /* 0x000fc40000011406 */
[----:B------:R-:W-:Y:S02]  /*0be0*/  LOP3.LUT R7, R2, 0xfffffffc, RZ, 0xc0, !PT ;  /* 0xfffffffc02077812 */ /* 0x000fe400078ec0ff */
[----:B------:R-:W-:Y:S02]  /*0bf0*/  LEA.HI R5, R5, R216, RZ, 0x1 ;  /* 0x000000d805057211 */ /* 0x000fe400078f08ff */
[----:B------:R-:W-:Y:S01]  /*0c00*/  LEA.HI R3, R3, R222, RZ, 0x3 ;  /* 0x000000de03037211 */ /* 0x000fe200078f18ff */
[----:B------:R-:W-:Y:S01]  /*0c10*/  IMAD.IADD R0, R222, 0x1, -R7 ;  /* 0x00000001de007824 */ /* 0x000fe200078e0a07 */
[----:B------:R-:W-:Y:S02]  /*0c20*/  LEA.HI R11, R11, R8, RZ, 0x3 ;  /* 0x000000080b0b7211 */ /* 0x000fe400078f18ff */
[----:B------:R-:W-:Y:S02]  /*0c30*/  LOP3.LUT R7, R5, 0x3fffffe, RZ, 0xc0, !PT ;  /* 0x03fffffe05077812 */ /* 0x000fe400078ec0ff */
[----:B------:R-:W-:-:S02]  /*0c40*/  LOP3.LUT R5, R3, 0xfffffff8, RZ, 0xc0, !PT ;  /* 0xfffffff803057812 */ /* 0x000fc400078ec0ff */
[----:B------:R-:W-:Y:S01]  /*0c50*/  LOP3.LUT R6, R6, 0x7ffffffc, RZ, 0xc0, !PT ;  /* 0x7ffffffc06067812 */ /* 0x000fe200078ec0ff */
[----:B------:R-:W-:Y:S01]  /*0c60*/  IMAD.IADD R7, R216, 0x1, -R7 ;  /* 0x00000001d8077824 */ /* 0x000fe200078e0a07 */
[----:B------:R-:W-:Y:S01]  /*0c70*/  LOP3.LUT R11, R11, 0xfffffff8, RZ, 0xc0, !PT ;  /* 0xfffffff80b0b7812 */ /* 0x000fe200078ec0ff */
[----:B------:R-:W-:Y:S01]  /*0c80*/  IMAD.IADD R22, R222, 0x1, -R5 ;  /* 0x00000001de167824 */ /* 0x000fe200078e0a05 */
[----:B------:R-:W-:Y:S01]  /*0c90*/  LEA.HI R4, R4, R199, RZ, 0x5 ;  /* 0x000000c704047211 */ /* 0x000fe200078f28ff */
[----:B------:R-:W-:Y:S01]  /*0ca0*/  IMAD.IADD R6, R199, 0x1, -R6 ;  /* 0x00000001c7067824 */ /* 0x000fe200078e0a06 */
[----:B------:R-:W-:Y:S01]  /*0cb0*/  LEA.HI R2, R0, R0, RZ, 0x1 ;  /* 0x0000000000027211 */ /* 0x000fe200078f08ff */
[----:B------:R-:W-:Y:S01]  /*0cc0*/  IMAD.IADD R11, R8, 0x1, -R11 ;  /* 0x00000001080b7824 */ /* 0x000fe200078e0a0b */
[----:B------:R-:W-:Y:S01]  /*0cd0*/  SHF.R.S32.HI R4, RZ, 0x5, R4 ;  /* 0x00000005ff047819 */ /* 0x000fe20000011404 */
[----:B------:R-:W-:Y:S01]  /*0ce0*/  IMAD.SHL.U32 R18, R22, 0x8, RZ ;  /* 0x0000000816127824 */ /* 0x000fe200078e00ff */
[----:B------:R-:W-:Y:S01]  /*0cf0*/  LOP3.LUT R9, R2, 0x1ffffffe, RZ, 0xc0, !PT ;  /* 0x1ffffffe02097812 */ /* 0x000fe200078ec0ff */
[----:B------:R-:W-:Y:S01]  /*0d00*/  IMAD.SHL.U32 R16, R6, 0x2, RZ ;  /* 0x0000000206107824 */ /* 0x000fe200078e00ff */
[----:B------:R-:W-:Y:S01]  /*0d10*/  SHF.R.S32.HI R198, RZ, 0x3, R3 ;  /* 0x00000003ffc67819 */ /* 0x000fe20000011403 */
[----:B------:R-:W-:Y:S01]  /*0d20*/  IMAD R4, R4, 0x10, R11 ;  /* 0x0000001004047824 */ /* 0x000fe200078e020b */
[----:B------:R-:W-:Y:S01]  /*0d30*/  SHF.R.S32.HI R221, RZ, 0x1f, R18 ;  /* 0x0000001fffdd7819 */ /* 0x000fe20000011412 */
[----:B------:R-:W-:Y:S01]  /*0d40*/  VIADD R19, R18, 0x40 ;  /* 0x0000004012137836 */ /* 0x000fe20000000000 */
[----:B------:R-:W-:Y:S01]  /*0d50*/  SHF.R.S32.HI R215, RZ, 0x1f, R16 ;  /* 0x0000001fffd77819 */ /* 0x000fe20000011410 */
[----:B------:R-:W-:-:S02]  /*0d60*/  VIADD R197, R16, 0x8 ;  /* 0x0000000810c57836 */ /* 0x000fc40000000000 */
[C---:B------:R-:W-:Y:S01]  /*0d70*/  VIADD R196, R16.reuse, 0x10 ;  /* 0x0000001010c47836 */ /* 0x040fe20000000000 */
[----:B------:R-:W-:Y:S01]  /*0d80*/  SHF.R.S32.HI R220, RZ, 0x1f, R19 ;  /* 0x0000001fffdc7819 */ /* 0x000fe20000011413 */
        /* <DEDUP_REMOVED lines=24> */
[----:B------:R-:W-:Y:S01]  /*0f10*/  VIADD R23, R16, 0x78 ;  /* 0x0000007810177836 */ /* 0x000fe20000000000 */
[----:B------:R-:W-:Y:S01]  /*0f20*/  SHF.R.S32.HI R202, RZ, 0x1f, R185 ;  /* 0x0000001fffca7819 */ /* 0x000fe200000114b9 */
[----:B------:R-:W-:Y:S01]  /*0f30*/  IMAD.IADD R0, R0, 0x1, -R9 ;  /* 0x0000000100007824 */ /* 0x000fe200078e0a09 */
[----:B------:R-:W-:Y:S01]  /*0f40*/  SHF.R.S32.HI R201, RZ, 0x1f, R184 ;  /* 0x0000001fffc97819 */ /* 0x000fe200000114b8 */
[----:B------:R-:W-:Y:S01]  /*0f50*/  IMAD R217, R7, 0x40, R4 ;  /* 0x0000004007d97824 */ /* 0x000fe200078e0204 */
[----:B------:R-:W-:-:S03]  /*0f60*/  SHF.R.S32.HI R200, RZ, 0x1f, R23 ;  /* 0x0000001fffc87819 */ /* 0x000fc60000011417 */
[----:B------:R-:W-:-:S07]  /*0f70*/  IMAD R17, R0, 0x8, R217 ;  /* 0x0000000800117824 */ /* 0x000fce00078e02d9 */
.L_x_1434:
[----:B------:R-:W-:Y:S01]  /*0f80*/  ULDC.64 UR8, c[0x0][0xa28] ;  /* 0x00028a0000087ab9 */ /* 0x000fe20000000a00 */
[----:B------:R-:W-:Y:S01]  /*0f90*/  ULDC UR4, c[0x0][0x424] ;  /* 0x0001090000047ab9 */ /* 0x000fe20000000800 */
[----:B------:R-:W-:-:S04]  /*0fa0*/  UISETP.NE.U32.AND UP0, UPT, UR8, URZ, UPT ;  /* 0x0000003f0800728c */ /* 0x000fc8000bf05070 */
[----:B------:R-:W-:-:S03]  /*0fb0*/  UISETP.NE.AND.EX UP0, UPT, UR9, URZ, UPT, UP0 ;  /* 0x0000003f0900728c */ /* 0x000fc6000bf05300 */
[----:B------:R-:W-:Y:S02]  /*0fc0*/  ULDC.64 UR8, c[0x0][0xa18] ;  /* 0x0002860000087ab9 */ /* 0x000fe40000000a00 */
[----:B------:R-:W-:Y:S01]  /*0fd0*/  UISETP.NE.U32.AND UP1, UPT, UR8, URZ, UPT ;  /* 0x0000003f0800728c */ /* 0x000fe2000bf25070 */
[----:B------:R-:W-:-:S03]  /*0fe0*/  PLOP3.LUT P0, PT, PT, PT, UP0, 0x80, 0x0 ;  /* 0x000000000000781c */ /* 0x000fc60003f0f008 */
[----:B------:R-:W-:-:S03]  /*0ff0*/  UISETP.NE.AND.EX UP1, UPT, UR9, URZ, UPT, UP1 ;  /* 0x0000003f0900728c */ /* 0x000fc6000bf25310 */
[----:B------:R-:W-:Y:S02]  /*1000*/  @UP0 ULDC.64 UR8, c[0x0][0xa28] ;  /* 0x00028a0000080ab9 */ /* 0x000fe40000000a00 */
[----:B------:R-:W-:Y:S01]  /*1010*/  @UP0 UIMAD.WIDE UR8, UR7, 0x4, UR8 ;  /* 0x00000004070808a5 */ /* 0x000fe2000f8e0208 */
[----:B------:R-:W-:-:S05]  /*1020*/  PLOP3.LUT P2, PT, PT, PT, UP1, 0x80, 0x0 ;  /* 0x000000000000781c */ /* 0x000fca0003f4f018 */
[----:B012-4-:R-:W-:Y:S02]  /*1030*/  IMAD.U32 R2, RZ, RZ, UR8 ;  /* 0x00000008ff027e24 */ /* 0x017fe4000f8e00ff */
[----:B------:R-:W-:Y:S01]  /*1040*/  IMAD.U32 R3, RZ, RZ, UR9 ;  /* 0x00000009ff037e24 */ /* 0x000fe2000f8e00ff */
[----:B------:R-:W-:Y:S02]  /*1050*/  @UP1 ULDC.64 UR8, c[0x0][0xa18] ;  /* 0x0002860000081ab9 */ /* 0x000fe40000000a00 */
[----:B------:R-:W-:Y:S02]  /*1060*/  @UP1 UIMAD.WIDE UR8, UR7, 0x4, UR8 ;  /* 0x00000004070818a5 */ /* 0x000fe4000f8e0208 */
[----:B------:R-:W2:Y:S04]  /*1070*/  @P0 LDG.E R2, desc[UR36][R2.64] ;  /* 0x0000002402020981 */ /* 0x000ea8000c1e1900 */
[----:B---3--:R-:W-:-:S02]  /*1080*/  IMAD.U32 R4, RZ, RZ, UR8 ;  /* 0x00000008ff047e24 */ /* 0x008fc4000f8e00ff */
[----:B------:R-:W-:Y:S01]  /*1090*/  IMAD.U32 R5, RZ, RZ, UR9 ;  /* 0x00000009ff057e24 */ /* 0x000fe2000f8e00ff */
[----:B------:R-:W-:-:S04]  /*10a0*/  ULDC.64 UR8, c[0x0][0x418] ;  /* 0x0001060000087ab9 */ /* 0x000fc80000000a00 */
[----:B------:R-:W3:Y:S01]  /*10b0*/  @P2 LDG.E R4, desc[UR36][R4.64] ;  /* 0x0000002404042981 */ /* 0x000ee2000c1e1900 */
[----:B------:R-:W-:Y:S01]  /*10c0*/  UISETP.NE.U32.AND UP0, UPT, UR8, URZ, UPT ;  /* 0x0000003f0800728c */ /* 0x000fe2000bf05070 */
[----:B------:R-:W-:Y:S01]  /*10d0*/  UMOV UR41, URZ ;  /* 0x0000003f00297c82 */ /* 0x000fe20008000000 */
[----:B------:R-:W-:Y:S02]  /*10e0*/  ULOP3.LUT UR55, UR5, 0xffff, URZ, 0xc0, !UPT ;  /* 0x0000ffff05377892 */ /* 0x000fe4000f8ec03f */
[----:B------:R-:W-:-:S03]  /*10f0*/  UISETP.NE.AND.EX UP0, UPT, UR9, URZ, UPT, UP0 ;  /* 0x0000003f0900728c */ /* 0x000fc6000bf05300 */
[----:B------:R-:W-:Y:S01]  /*1100*/  ULDC.64 UR8, c[0x0][0xa20] ;  /* 0x0002880000087ab9 */ /* 0x000fe20000000a00 */
[----:B------:R-:W-:Y:S01]  /*1110*/  USEL UR4, UR4, 0x1, UP0 ;  /* 0x0000000104047887 */ /* 0x000fe20008000000 */
[----:B------:R-:W-:Y:S01]  /*1120*/  ISETP.NE.U32.AND P1, PT, RZ, UR8, PT ;  /* 0x00000008ff007c0c */ /* 0x000fe2000bf25070 */
[----:B------:R-:W-:Y:S02]  /*1130*/  ULDC UR8, c[0x0][0x2f0] ;  /* 0x0000bc0000087ab9 */ /* 0x000fe40000000800 */
[----:B------:R-:W-:Y:S01]  /*1140*/  UIMAD UR4, UR4, UR8, URZ ;  /* 0x00000008040472a4 */ /* 0x000fe2000f8e023f */
[----:B------:R-:W-:Y:S02]  /*1150*/  ISETP.NE.AND.EX P1, PT, RZ, UR9, PT, P1 ;  /* 0x00000009ff007c0c */ /* 0x000fe4000bf25310 */
[----:B--2---:R-:W-:Y:S02]  /*1160*/  @P0 R2UR UR41, R2 ;  /* 0x00000000022902ca */ /* 0x004fe400000e0000 */
[----:B---3--:R-:W-:Y:S01]  /*1170*/  @P2 R2UR UR42, R4 ;  /* 0x00000000042a22ca */ /* 0x008fe200000e0000 */
[----:B-----5:R-:W-:-:S14]  /*1180*/  @P2 BRA `(.L_x_1323) ;  /* 0x0000000000382947 */ /* 0x020fdc0003800000 */
[----:B------:R-:W-:Y:S01]  /*1190*/  ULDC.64 UR8, c[0x0][0xa00] ;  /* 0x0002800000087ab9 */ /* 0x000fe20000000a00 */
[----:B------:R-:W-:Y:S01]  /*11a0*/  ULDC UR42, c[0x0][0x288] ;  /* 0x0000a200002a7ab9 */ /* 0x000fe20000000800 */
[----:B------:R-:W-:-:S04]  /*11b0*/  ISETP.NE.U32.AND P0, PT, RZ, UR8, PT ;  /* 0x00000008ff007c0c */ /* 0x000fc8000bf05070 */
[----:B------:R-:W-:-:S13]  /*11c0*/  ISETP.NE.AND.EX P0, PT, RZ, UR9, PT, P0 ;  /* 0x00000009ff007c0c */ /* 0x000fda000bf05300 */
[----:B------:R-:W-:Y:S05]  /*11d0*/  @!P0 BRA `(.L_x_1323) ;  /* 0x0000000000248947 */ /* 0x000fea0003800000 */
[----:B------:R-:W-:Y:S02]  /*11e0*/  ULDC.64 UR8, c[0x0][0xa00] ;  /* 0x0002800000087ab9 */ /* 0x000fe40000000a00 */
[----:B------:R-:W-:-:S06]  /*11f0*/  UIMAD.WIDE UR8, UR7, 0x4, UR8 ;  /* 0x00000004070878a5 */ /* 0x000fcc000f8e0208 */
[----:B------:R-:W-:Y:S02]  /*1200*/  IMAD.U32 R2, RZ, RZ, UR8 ;  /* 0x00000008ff027e24 */ /* 0x000fe4000f8e00ff */
[----:B------:R-:W-:-:S05]  /*1210*/  IMAD.U32 R3, RZ, RZ, UR9 ;  /* 0x00000009ff037e24 */ /* 0x000fca000f8e00ff */
[----:B------:R-:W2:Y:S04]  /*1220*/  LDG.E R4, desc[UR36][R2.64] ;  /* 0x0000002402047981 */ /* 0x000ea8000c1e1900 */
[----:B------:R-:W3:Y:S01]  /*1230*/  LDG.E R0, desc[UR36][R2.64+0x4] ;  /* 0x0000042402007981 */ /* 0x000ee2000c1e1900 */
[----:B--2---:R-:W-:Y:S02]  /*1240*/  R2UR UR42, R4 ;  /* 0x00000000042a72ca */ /* 0x004fe400000e0000 */
[----:B---3--:R-:W-:-:S13]  /*1250*/  R2UR UR8, R0 ;  /* 0x00000000000872ca */ /* 0x008fda00000e0000 */
[----:B------:R-:W-:-:S12]  /*1260*/  UIADD3 UR42, -UR42, UR8, URZ ;  /* 0x000000082a2a7290 */ /* 0x000fd8000fffe13f */
.L_x_1323:
[----:B------:R-:W-:Y:S01]  /*1270*/  UMOV UR57, UR7 ;  /* 0x0000000700397c82 */ /* 0x000fe20008000000 */
[----:B------:R-:W-:Y:S05]  /*1280*/  @!P1 BRA `(.L_x_1324) ;  /* 0x00000000001c9947 */ /* 0x000fea0003800000 */
[----:B------:R-:W-:Y:S02]  /*1290*/  ULDC.64 UR8, c[0x0][0xa20] ;  /* 0x0002880000087ab9 */ /* 0x000fe40000000a00 */
[----:B------:R-:W-:-:S06]  /*12a0*/  UIMAD.WIDE UR8, UR7, 0x4, UR8 ;  /* 0x00000004070878a5 */ /* 0x000fcc000f8e0208 */
[----:B------:R-:W-:Y:S02]  /*12b0*/  IMAD.U32 R2, RZ, RZ, UR8 ;  /* 0x00000008ff027e24 */ /* 0x000fe4000f8e00ff */
[----:B------:R-:W-:-:S05]  /*12c0*/  IMAD.U32 R3, RZ, RZ, UR9 ;  /* 0x00000009ff037e24 */ /* 0x000fca000f8e00ff */
[----:B------:R-:W2:Y:S02]  /*12d0*/  LDG.E R2, desc[UR36][R2.64] ;  /* 0x0000002402027981 */ /* 0x000ea4000c1e1900 */
[----:B--2---:R-:W-:Y:S01]  /*12e0*/  R2UR UR4, R2 ;  /* 0x00000000020472ca */ /* 0x004fe200000e0000 */
[----:B------:R-:W-:-:S14]  /*12f0*/  BRA `(.L_x_1325) ;  /* 0x0000000000347947 */ /* 0x000fdc0003800000 */
.L_x_1324:
[----:B------:R-:W-:Y:S02]  /*1300*/  ULDC.64 UR8, c[0x0][0xa08] ;  /* 0x0002820000087ab9 */ /* 0x000fe40000000a00 */
        /* <DEDUP_REMOVED lines=12> */
.L_x_1325:
[----:B------:R-:W-:Y:S01]  /*13d0*/  ULDC UR7, c[0x0][0x448] ;  /* 0x0001120000077ab9 */ /* 0x000fe20000000800 */
[----:B------:R-:W-:Y:S02]  /*13e0*/  USHF.L.U32 UR46, UR6, 0x7, URZ ;  /* 0x00000007062e7899 */ /* 0x000fe4000800063f */
[----:B------:R-:W-:Y:S02]  /*13f0*/  UISETP.NE.AND UP0, UPT, UR7, 0x1, UPT ;  /* 0x000000010700788c */ /* 0x000fe4000bf05270 */
[----:B------:R-:W-:Y:S01]  /*1400*/  UIADD3 UR10, UR46, 0x7f, URZ ;  /* 0x0000007f2e0a7890 */ /* 0x000fe2000fffe03f */
[----:B------:R-:W-:Y:S01]  /*1410*/  ULDC.64 UR6, c[0x0][0x9e0] ;  /* 0x0002780000067ab9 */ /* 0x000fe20000000a00 */
[----:B------:R-:W-:Y:S02]  /*1420*/  UP2UR UR50, UPR, URZ, 0x1 ;  /* 0x000000013f327883 */ /* 0x000fe40008000000 */
[----:B------:R-:W-:-:S05]  /*1430*/  UIADD3 UR41, -UR41, UR4, URZ ;  /* 0x0000000429297290 */ /* 0x000fca000fffe13f */
[----:B------:R-:W-:Y:S01]  /*1440*/  @UP0 ULDC UR8, c[0x0][0x44c] ;  /* 0x0001130000080ab9 */ /* 0x000fe20000000800 */
[----:B------:R-:W-:Y:S01]  /*1450*/  @UP0 ULDC UR11, c[0x0][0x450] ;  /* 0x00011400000b0ab9 */ /* 0x000fe20000000800 */
[----:B------:R-:W-:Y:S02]  /*1460*/  UIMAD.WIDE.U32 UR8, UR10, UR8, URZ ;  /* 0x000000080a0872a5 */ /* 0x000fe4000f8e003f */
[----:B------:R-:W-:Y:S02]  /*1470*/  UIADD3 UR4, UR41, 0x1, -UR42 ;  /* 0x0000000129047890 */ /* 0x000fe4000fffe82a */
[----:B------:R-:W-:Y:S02]  /*1480*/  @UP0 USHF.R.U32.HI UR10, URZ, UR11, UR9 ;  /* 0x0000000b3f0a0299 */ /* 0x000fe40008011609 */
[----:B------:R-:W-:Y:S02]  /*1490*/  UISETP.GE.AND UP0, UPT, UR7, 0x1, UPT ;  /* 0x000000010700788c */ /* 0x000fe4000bf06270 */
[----:B------:R-:W-:-:S02]  /*14a0*/  UIADD3 UR10, UR4, UR10, URZ ;  /* 0x0000000a040a7290 */ /* 0x000fc4000fffe03f */
[----:B------:R-:W-:Y:S02]  /*14b0*/  UP2UR UR43, UPR, URZ, 0x1 ;  /* 0x000000013f2b7883 */ /* 0x000fe40008000000 */
[----:B------:R-:W-:Y:S01]  /*14c0*/  PLOP3.LUT P0, PT, PT, PT, UP0, 0x40, 0x0 ;  /* 0x000000000000781c */ /* 0x000fe20003f0e808 */
[----:B------:R-:W-:-:S12]  /*14d0*/  UIADD3 UR6, UR10, UR6, URZ ;  /* 0x000000060a067290 */ /* 0x000fd8000fffe03f */
[----:B------:R-:W-:Y:S05]  /*14e0*/  @P0 BRA `(.L_x_1326) ;  /* 0x0000000000440947 */ /* 0x000fea0003800000 */
        /* <DEDUP_REMOVED lines=10> */
.L_x_1327:
[----:B------:R-:W-:-:S11]  /*1590*/  UISETP.NE.AND UP0, UPT, UR7, 0x1, UPT ;  /* 0x000000010700788c */ /* 0x000fd6000bf05270 */
[----:B------:R-:W-:Y:S02]  /*15a0*/  @UP0 ULDC.64 UR10, c[0x0][0x9e8] ;  /* 0x00027a00000a0ab9 */ /* 0x000fe40000000a00 */
[----:B------:R-:W-:-:S04]  /*15b0*/  UIMAD.WIDE.U32 UR8, UR4, UR10, URZ ;  /* 0x0000000a040872a5 */ /* 0x000fc8000f8e003f */
[----:B------:R-:W-:-:S12]  /*15c0*/  @UP0 USHF.R.U32.HI UR4, URZ, UR11, UR9 ;  /* 0x0000000b3f040299 */ /* 0x000fd80008011609 */
.L_x_1328:
[----:B------:R-:W-:-:S04]  /*15d0*/  UIMAD UR4, UR4, UR7, UR7 ;  /* 0x00000007040472a4 */ /* 0x000fc8000f8e0207 */
[----:B------:R-:W-:-:S04]  /*15e0*/  UISETP.LT.AND UP0, UPT, UR6, UR4, UPT ;  /* 0x000000040600728c */ /* 0x000fc8000bf01270 */
[----:B------:R-:W-:-:S12]  /*15f0*/  USEL UR6, UR6, UR4, UP0 ;  /* 0x0000000406067287 */ /* 0x000fd80008000000 */
.L_x_1326:
[----:B------:R-:W-:Y:S02]  /*1600*/  UISETP.NE.AND UP0, UPT, UR50, URZ, UPT ;  /* 0x0000003f3200728c */ /* 0x000fe4000bf05270 */
[----:B------:R-:W-:Y:S02]  /*1610*/  UIADD3 UR4, UR41, 0x7f, URZ ;  /* 0x0000007f29047890 */ /* 0x000fe4000fffe03f */
[----:B------:R-:W-:Y:S02]  /*1620*/  UIADD3 UR10, UR6, 0x7f, URZ ;  /* 0x0000007f060a7890 */ /* 0x000fe4000fffe03f */
[----:B------:R-:W-:Y:S02]  /*1630*/  UISETP.GE.AND UP1, UPT, UR7, 0x1, UPT ;  /* 0x000000010700788c */ /* 0x000fe4000bf26270 */
[----:B------:R-:W-:Y:S02]  /*1640*/  USHF.R.S32.HI UR6, URZ, 0x1f, UR4 ;  /* 0x0000001f3f067899 */ /* 0x000fe40008011404 */
[----:B------:R-:W-:Y:S01]  /*1650*/  USHF.R.S32.HI UR11, URZ, 0x1f, UR10 ;  /* 0x0000001f3f0b7899 */ /* 0x000fe2000801140a */
[----:B------:R-:W-:Y:S01]  /*1660*/  @UP0 ULDC UR8, c[0x0][0x44c] ;  /* 0x0001130000080ab9 */ /* 0x000fe20000000800 */
[----:B------:R-:W-:Y:S01]  /*1670*/  ULEA.HI UR6, UR6, UR4, URZ, 0x7 ;  /* 0x0000000406067291 */ /* 0x000fe2000f8f383f */
[----:B------:R-:W-:Y:S01]  /*1680*/  PLOP3.LUT P0, PT, PT, PT, UP1, 0x40, 0x0 ;  /* 0x000000000000781c */ /* 0x000fe20003f0e818 */
[----:B------:R-:W-:-:S02]  /*1690*/  UIMAD.WIDE.U32 UR8, UR46, UR8, URZ ;  /* 0x000000082e0872a5 */ /* 0x000fc4000f8e003f */
[----:B------:R-:W-:Y:S01]  /*16a0*/  ULEA.HI UR11, UR11, UR10, URZ, 0x7 ;  /* 0x0000000a0b0b7291 */ /* 0x000fe2000f8f383f */
[----:B------:R-:W-:Y:S01]  /*16b0*/  @UP0 ULDC UR13, c[0x0][0x450] ;  /* 0x00011400000d0ab9 */ /* 0x000fe20000000800 */
[----:B------:R-:W-:Y:S01]  /*16c0*/  UMOV UR12, UR46 ;  /* 0x0000002e000c7c82 */ /* 0x000fe20008000000 */
[----:B------:R-:W-:Y:S02]  /*16d0*/  UIADD3 UR44, UR41, -UR42, URZ ;  /* 0x8000002a292c7290 */ /* 0x000fe4000fffe03f */
[----:B------:R-:W-:Y:S02]  /*16e0*/  USHF.R.S32.HI UR6, URZ, 0x7, UR6 ;  /* 0x000000073f067899 */ /* 0x000fe40008011406 */
[----:B------:R-:W-:Y:S02]  /*16f0*/  USHF.R.S32.HI UR11, URZ, 0x7, UR11 ;  /* 0x000000073f0b7899 */ /* 0x000fe4000801140b */
[----:B------:R-:W-:Y:S02]  /*1700*/  @UP0 USHF.R.U32.HI UR12, URZ, UR13, UR9 ;  /* 0x0000000d3f0c0299 */ /* 0x000fe40008011609 */
[----:B------:R-:W-:-:S02]  /*1710*/  UISETP.LT.AND UP0, UPT, UR6, UR11, UPT ;  /* 0x0000000b0600728c */ /* 0x000fc4000bf01270 */
[----:B------:R-:W-:Y:S01]  /*1720*/  UIADD3 UR4, UR44, UR12, URZ ;  /* 0x0000000c2c047290 */ /* 0x000fe2000fffe03f */
[----:B------:R-:W-:Y:S01]  /*1730*/  ULDC UR10, c[0x0][0x9dc] ;  /* 0x00027700000a7ab9 */ /* 0x000fe20000000800 */
[----:B------:R-:W-:Y:S02]  /*1740*/  USEL UR6, UR6, UR11, UP0 ;  /* 0x0000000b06067287 */ /* 0x000fe40008000000 */
[----:B------:R-:W-:Y:S01]  /*1750*/  UIADD3 UR10, UR4, -UR10, URZ ;  /* 0x8000000a040a7290 */ /* 0x000fe2000fffe03f */
[----:B------:R-:W-:Y:S11]  /*1760*/  @P0 BRA `(.L_x_1329) ;  /* 0x0000000000440947 */ /* 0x000ff60003800000 */
        /* <DEDUP_REMOVED lines=10> */
.L_x_1330:
[----:B------:R-:W-:-:S11]  /*1810*/  UISETP.NE.AND UP0, UPT, UR7, 0x1, UPT ;  /* 0x000000010700788c */ /* 0x000fd6000bf05270 */
[----:B------:R-:W-:Y:S02]  /*1820*/  @UP0 ULDC.64 UR12, c[0x0][0x9e8] ;  /* 0x00027a00000c0ab9 */ /* 0x000fe40000000a00 */
[----:B------:R-:W-:-:S04]  /*1830*/  UIMAD.WIDE.U32 UR8, UR4, UR12, URZ ;  /* 0x0000000c040872a5 */ /* 0x000fc8000f8e003f */
[----:B------:R-:W-:-:S12]  /*1840*/  @UP0 USHF.R.U32.HI UR4, URZ, UR13, UR9 ;  /* 0x0000000d3f040299 */ /* 0x000fd80008011609 */
.L_x_1331:
[----:B------:R-:W-:-:S04]  /*1850*/  UIMAD UR4, UR4, UR7, URZ ;  /* 0x00000007040472a4 */ /* 0x000fc8000f8e023f */
[----:B------:R-:W-:-:S04]  /*1860*/  UISETP.LT.AND UP0, UPT, UR10, UR4, UPT ;  /* 0x000000040a00728c */ /* 0x000fc8000bf01270 */
[----:B------:R-:W-:-:S12]  /*1870*/  USEL UR10, UR10, UR4, !UP0 ;  /* 0x000000040a0a7287 */ /* 0x000fd8000c000000 */
.L_x_1329:
[----:B------:R-:W-:-:S04]  /*1880*/  USHF.R.S32.HI UR4, URZ, 0x1f, UR10 ;  /* 0x0000001f3f047899 */ /* 0x000fc8000801140a */
[----:B------:R-:W-:-:S04]  /*1890*/  ULEA.HI UR4, UR4, UR10, URZ, 0x7 ;  /* 0x0000000a04047291 */ /* 0x000fc8000f8f383f */
[----:B------:R-:W-:Y:S02]  /*18a0*/  USHF.R.S32.HI UR7, URZ, 0x7, UR4 ;  /* 0x000000073f077899 */ /* 0x000fe40008011404 */
[----:B------:R-:W-:Y:S02]  /*18b0*/  ULOP3.LUT UR4, UR5, 0xff000000, URZ, 0xc0, !UPT ;  /* 0xff00000005047892 */ /* 0x000fe4000f8ec03f */
[----:B------:R-:W-:Y:S02]  /*18c0*/  UISETP.LT.AND UP0, UPT, URZ, UR7, UPT ;  /* 0x000000073f00728c */ /* 0x000fe4000bf01270 */
[----:B------:R-:W-:Y:S02]  /*18d0*/  ULOP3.LUT UR5, UR5, 0xff0000, URZ, 0xc0, !UPT ;  /* 0x00ff000005057892 */ /* 0x000fe4000f8ec03f */
[----:B------:R-:W-:Y:S02]  /*18e0*/  USEL UR52, URZ, UR7, !UP0 ;  /* 0x000000073f347287 */ /* 0x000fe4000c000000 */
[----:B------:R-:W-:-:S02]  /*18f0*/  USHF.R.U32.HI UR4, URZ, 0x8, UR4 ;  /* 0x000000083f047899 */ /* 0x000fc40008011604 */
[----:B------:R-:W-:Y:S02]  /*1900*/  UISETP.GT.AND UP0, UPT, UR6, UR52, UPT ;  /* 0x000000340600728c */ /* 0x000fe4000bf04270 */
[----:B------:R-:W-:-:S03]  /*1910*/  ULEA.HI UR5, UR5, UR4, URZ, 0x10 ;  /* 0x0000000405057291 */ /* 0x000fc6000f8f803f */
[----:B------:R-:W-:Y:S01]  /*1920*/  UMOV UR4, URZ ;  /* 0x0000003f00047c82 */ /* 0x000fe20008000000 */
[----:B------:R-:W-:Y:S01]  /*1930*/  PLOP3.LUT P0, PT, PT, PT, UP0, 0x80, 0x0 ;  /* 0x000000000000781c */ /* 0x000fe20003f0f008 */
[----:B------:R-:W-:Y:S02]  /*1940*/  ULOP3.LUT UR56, UR5, 0xff, URZ, 0xc0, !UPT ;  /* 0x000000ff05387892 */ /* 0x000fe4000f8ec03f */
[----:B------:R-:W-:-:S10]  /*1950*/  USHF.R.U32.HI UR54, URZ, 0x10, UR5 ;  /* 0x000000103f367899 */ /* 0x000fd40008011605 */
[----:B------:R-:W-:Y:S05]  /*1960*/  @!P0 BRA `(.L_x_1332) ;  /* 0x0000000000948947 */ /* 0x000fea0003800000 */
[----:B------:R-:W-:Y:S01]  /*1970*/  UISETP.NE.AND UP0, UPT, UR54, URZ, UPT ;  /* 0x0000003f3600728c */ /* 0x000fe2000bf05270 */
[----:B------:R-:W-:-:S03]  /*1980*/  ULDC UR4, c[0x0][0x9f0] ;  /* 0x00027c0000047ab9 */ /* 0x000fc60000000800 */
[----:B------:R-:W-:-:S04]  /*1990*/  USEL UR10, UR54, UR4, UP0 ;  /* 0x00000004360a7287 */ /* 0x000fc80008000000 */
[----:B------:R-:W-:Y:S02]  /*19a0*/  UIADD3 UR4, UR10, -0x1, UR6 ;  /* 0xffffffff0a047890 */ /* 0x000fe4000fffe006 */
[----:B------:R-:W-:Y:S02]  /*19b0*/  IMAD.U32 R3, RZ, RZ, UR10 ;  /* 0x0000000aff037e24 */ /* 0x000fe4000f8e00ff */
[----:B------:R-:W-:-:S03]  /*19c0*/  UIADD3 UR7, -UR52, UR4, URZ ;  /* 0x0000000434077290 */ /* 0x000fc6000fffe13f */
[-C--:B------:R-:W-:Y:S01]  /*19d0*/  IABS R0, R3.reuse ;  /* 0x0000000300007213 */ /* 0x080fe20000000000 */
[----:B------:R-:W-:Y:S01]  /*19e0*/  UMOV UR4, URZ ;  /* 0x0000003f00047c82 */ /* 0x000fe20008000000 */
[----:B------:R-:W-:Y:S01]  /*19f0*/  IABS R5, R3 ;  /* 0x0000000300057213 */ /* 0x000fe20000000000 */
[----:B------:R-:W-:Y:S01]  /*1a00*/  IMAD.U32 R4, RZ, RZ, UR7 ;  /* 0x00000007ff047e24 */ /* 0x000fe2000f8e00ff */
[----:B------:R-:W-:Y:S01]  /*1a10*/  R2UR UR11, R0 ;  /* 0x00000000000b72ca */ /* 0x000fe200000e0000 */
[----:B------:R-:W-:-:S03]  /*1a20*/  ULOP3.LUT UR7, UR7, UR10, URZ, 0x3c, !UPT ;  /* 0x0000000a07077292 */ /* 0x000fc6000f8e3c3f */
[----:B------:R-:W-:-:S05]  /*1a30*/  IABS R4, R4 ;  /* 0x0000000400047213 */ /* 0x000fca0000000000 */
[----:B------:R-:W-:-:S04]  /*1a40*/  IMAD.MOV.U32 R3, RZ, RZ, R4 ;  /* 0x000000ffff037224 */ /* 0x000fc800078e0004 */
[----:B------:R-:W0:Y:S01]  /*1a50*/  I2F.RP R0, UR11 ;  /* 0x0000000b00007d06 */ /* 0x000e220008209400 */
[----:B------:R-:W-:-:S07]  /*1a60*/  R2UR UR9, R3 ;  /* 0x00000000030972ca */ /* 0x000fce00000e0000 */
[----:B0-----:R-:W0:Y:S02]  /*1a70*/  MUFU.RCP R0, R0 ;  /* 0x0000000000007308 */ /* 0x001e240000001000 */
[----:B0-----:R-:W-:Y:S02]  /*1a80*/  VIADD R2, R0, 0xffffffe ;  /* 0x0ffffffe00027836 */ /* 0x001fe40000000000 */
        /* <DEDUP_REMOVED lines=19> */
.L_x_1332:
[----:B------:R-:W-:Y:S01]  /*1bc0*/  UIMAD UR52, UR56, UR4, UR52 ;  /* 0x00000004383472a4 */ /* 0x000fe2000f8e0234 */
[----:B------:R-:W-:Y:S01]  /*1bd0*/  IMAD.U32 R90, RZ, RZ, UR6 ;  /* 0x00000006ff5a7e24 */ /* 0x000fe2000f8e00ff */
[----:B------:R-:W-:Y:S01]  /*1be0*/  PLOP3.LUT P0, PT, PT, PT, PT, 0x80, 0x0 ;  /* 0x000000000000781c */ /* 0x000fe20003f0f070 */
[----:B------:R-:W-:Y:S01]  /*1bf0*/  IMAD.U32 R3, RZ, RZ, UR4 ;  /* 0x00000004ff037e24 */ /* 0x000fe2000f8e00ff */
[----:B------:R-:W-:Y:S02]  /*1c00*/  CS2R R20, SRZ ;  /* 0x0000000000147805 */ /* 0x000fe4000001ff00 */
[----:B------:R-:W-:Y:S02]  /*1c10*/  CS2R R150, SRZ ;  /* 0x0000000000967805 */ /* 0x000fe4000001ff00 */
[----:B------:R-:W-:Y:S02]  /*1c20*/  CS2R R148, SRZ ;  /* 0x0000000000947805 */ /* 0x000fe4000001ff00 */
[----:B------:R-:W-:-:S02]  /*1c30*/  CS2R R146, SRZ ;  /* 0x0000000000927805 */ /* 0x000fc4000001ff00 */
[----:B------:R-:W-:Y:S02]  /*1c40*/  VIADDMNMX R90, R3, UR52, R90, PT ;  /* 0x00000034035a7c46 */ /* 0x000fe4000b80015a */
[----:B------:R-:W-:Y:S02]  /*1c50*/  CS2R R144, SRZ ;  /* 0x0000000000907805 */ /* 0x000fe4000001ff00 */
[----:B------:R-:W-:Y:S02]  /*1c60*/  CS2R R142, SRZ ;  /* 0x00000000008e7805 */ /* 0x000fe4000001ff00 */
[----:B------:R-:W-:Y:S02]  /*1c70*/  CS2R R140, SRZ ;  /* 0x00000000008c7805 */ /* 0x000fe4000001ff00 */
[----:B------:R-:W-:Y:S02]  /*1c80*/  ISETP.GT.AND P1, PT, R90, UR52, PT ;  /* 0x000000345a007c0c */ /* 0x000fe4000bf24270 */
        /* <DEDUP_REMOVED lines=58> */
.L_x_1334:
[----:B------:R-:W-:Y:S01]  /*2030*/  ULEA.HI UR4, UR61, UR61, URZ, 0x1 ;  /* 0x0000003d3d047291 */ /* 0x000fe2000f8f083f */
[----:B------:R-:W-:-:S03]  /*2040*/  R2UR UR5, R219 ;  /* 0x00000000db0572ca */ /* 0x000fc600000e0000 */
[----:B------:R-:W-:-:S04]  /*2050*/  ULOP3.LUT UR4, UR4, 0xfffffffe, URZ, 0xc0, !UPT ;  /* 0xfffffffe04047892 */ /* 0x000fc8000f8ec03f */
[----:B------:R-:W-:-:S06]  /*2060*/  UIADD3 UR4, UR61, -UR4, URZ ;  /* 0x800000043d047290 */ /* 0x000fcc000fffe03f */
[----:B------:R-:W-:Y:S02]  /*2070*/  IMAD.U32 R0, RZ, RZ, UR4 ;  /* 0x00000004ff007e24 */ /* 0x000fe4000f8e00ff */
[----:B------:R-:W-:-:S03]  /*2080*/  IMAD.U32 R2, RZ, RZ, UR5 ;  /* 0x00000005ff027e24 */ /* 0x000fc6000f8e00ff */
[----:B------:R-:W-:Y:S02]  /*2090*/  SHF.L.U32 R0, R0, 0x1f, RZ ;  /* 0x0000001f00007819 */ /* 0x000fe400000006ff */
[----:B------:R-:W-:Y:S02]  /*20a0*/  ISETP.NE.AND P0, PT, R2, 0x3, PT ;  /* 0x000000030200780c */ /* 0x000fe40003f05270 */
[----:B------:R-:W0:Y:S02]  /*20b0*/  SYNCS.PHASECHK.TRANS64.TRYWAIT P1, [UR40+0x28800], R0 ;  /* 0x02880000ff0075a7 */ /* 0x000e240008020168 */
[----:B0-----:R-:W-:Y:S09]  /*20c0*/  @!P1 BRA `(.L_x_1335) ;  /* 0x0000015800209947 */ /* 0x001ff20003800000 */
.L_x_1531:
[----:B------:R-:W-:Y:S05]  /*20d0*/  @!P0 BRA `(.L_x_1336) ;  /* 0x0000000000048947 */ /* 0x000fea0003800000 */
[----:B------:R-:W-:Y:S01]  /*20e0*/  BPT.TRAP 0x1 ;  /* 0x000000040000795c */ /* 0x000fe20000300000 */
.L_x_1336:
[----:B0-----:R-:W-:Y:S02]  /*20f0*/  IMAD.U32 R3, RZ, RZ, UR38 ;  /* 0x00000026ff037e24 */ /* 0x001fe4000f8e00ff */
[----:B------:R-:W-:-:S03]  /*2100*/  IMAD.U32 R0, RZ, RZ, UR39 ;  /* 0x00000027ff007e24 */ /* 0x000fc6000f8e00ff */
[----:B------:R-:W-:Y:S02]  /*2110*/  LEA R3, R3, UR40, 0x3 ;  /* 0x0000002803037c11 */ /* 0x000fe4000f8e18ff */
[----:B------:R-:W-:-:S04]  /*2120*/  SHF.L.U32 R0, R0, 0x1f, RZ ;  /* 0x0000001f00007819 */ /* 0x000fc800000006ff */
[----:B------:R0:W1:Y:S01]  /*2130*/  SYNCS.PHASECHK.TRANS64.TRYWAIT P1, [R3+URZ+0x28830], R0 ;  /* 0x02883000030075a7 */ /* 0x000062000802017f */
[----:B------:R-:W-:Y:S05]  /*2140*/  @!P0 BRA `(.L_x_1337) ;  /* 0x0000000000048947 */ /* 0x000fea0003800000 */
[----:B------:R-:W-:Y:S01]  /*2150*/  BPT.TRAP 0x1 ;  /* 0x000000040000795c */ /* 0x000fe20000300000 */
.L_x_1337:
[----:B-1----:R-:W-:Y:S05]  /*2160*/  @P1 BRA `(.L_x_1338) ;  /* 0x0000000000081947 */ /* 0x002fea0003800000 */
[----:B------:R-:W1:Y:S02]  /*2170*/  SYNCS.PHASECHK.TRANS64.TRYWAIT P1, [R3+URZ+0x28830], R0 ;  /* 0x02883000030075a7 */ /* 0x000e64000802017f */
[----:B-1----:R-:W-:Y:S05]  /*2180*/  @!P1 BRA `(.L_x_1339) ;  /* 0x0000015800089947 */ /* 0x002fea0003800000 */
.L_x_1338:
        /* <DEDUP_REMOVED lines=63> */
.L_x_1340:
[----:B------:R-:W-:Y:S01]  /*2580*/  UISETP.NE.AND UP1, UPT, UR50, URZ, UPT ;  /* 0x0000003f3200728c */ /* 0x000fe2000bf25270 */
[----:B01----:R-:W-:Y:S01]  /*2590*/  VIADD R0, R17, UR46 ;  /* 0x0000002e11007c36 */ /* 0x003fe20008000000 */
[----:B------:R-:W-:Y:S01]  /*25a0*/  R2UR UR6, R3 ;  /* 0x00000000030672ca */ /* 0x000fe200000e0000 */
[----:B------:R-:W-:Y:S01]  /*25b0*/  IMAD.MOV.U32 R3, RZ, RZ, -0x80 ;  /* 0xffffff80ff037424 */ /* 0x000fe200078e00ff */
[----:B------:R-:W-:Y:S01]  /*25c0*/  UISETP.NE.AND UP0, UPT, UR43, URZ, UPT ;  /* 0x0000003f2b00728c */ /* 0x000fe2000bf05270 */
[C---:B------:R-:W-:Y:S01]  /*25d0*/  LEA R6, R90.reuse, 0xffffff80, 0x7 ;  /* 0xffffff805a067811 */ /* 0x040fe200078e38ff */
[----:B------:R-:W-:Y:S01]  /*25e0*/  ULDC UR59, c[0x0][0x9dc] ;  /* 0x00027700003b7ab9 */ /* 0x000fe20000000800 */
[----:B------:R-:W-:Y:S01]  /*25f0*/  PLOP3.LUT P1, PT, PT, PT, UP1, 0x80, 0x0 ;  /* 0x000000000000781c */ /* 0x000fe20003f2f018 */
[----:B------:R-:W-:Y:S01]  /*2600*/  IMAD R7, R90, R3, 0x80 ;  /* 0x000000805a077424 */ /* 0x000fe200078e0203 */
[----:B------:R-:W-:Y:S01]  /*2610*/  PLOP3.LUT P2, PT, PT, PT, UP1, 0x80, 0x0 ;  /* 0x000000000000781c */ /* 0x000fe20003f4f018 */
[----:B------:R-:W-:Y:S01]  /*2620*/  IMAD.U32 R3, RZ, RZ, UR42 ;  /* 0x0000002aff037e24 */ /* 0x000fe2000f8e00ff */
[----:B------:R-:W-:Y:S01]  /*2630*/  @UP1 ULDC UR7, c[0x0][0x44c] ;  /* 0x0001130000071ab9 */ /* 0x000fe20000000800 */
[----:B------:R-:W-:Y:S01]  /*2640*/  ULDC UR14, c[0x0][0x9e0] ;  /* 0x00027800000e7ab9 */ /* 0x000fe20000000800 */
[----:B------:R-:W-:-:S02]  /*2650*/  IADD3 R8, -R16, UR41, R7 ;  /* 0x0000002910087c10 */ /* 0x000fc4000fffe107 */
[----:B------:R-:W-:-:S04]  /*2660*/  UIADD3 UR6, UR6, 0x28840, URZ ;  /* 0x0002884006067890 */ /* 0x000fc8000fffe03f */
[----:B------:R-:W-:Y:S01]  /*2670*/  UPRMT UR6, UR53, 0x654, UR6 ;  /* 0x0000065435067896 */ /* 0x000fe20008000006 */
[----:B------:R-:W-:Y:S01]  /*2680*/  @P1 IMAD.HI.U32 R2, R0, UR7, RZ ;  /* 0x0000000700021c27 */ /* 0x000fe2000f8e00ff */
[----:B------:R-:W-:Y:S01]  /*2690*/  @UP1 ULDC UR7, c[0x0][0x450] ;  /* 0x0001140000071ab9 */ /* 0x000fe20000000800 */
[----:B------:R-:W-:-:S03]  /*26a0*/  PLOP3.LUT P1, PT, PT, PT, UP0, 0x40, 0x0 ;  /* 0x000000000000781c */ /* 0x000fc60003f2e808 */
[----:B------:R-:W-:Y:S02]  /*26b0*/  @P2 SHF.R.U32.HI R0, RZ, UR7, R2 ;  /* 0x00000007ff002c19 */ /* 0x000fe40008011602 */
[----:B------:R-:W-:Y:S01]  /*26c0*/  IADD3 R2, -R16, 0x1, R7 ;  /* 0x0000000110027810 */ /* 0x000fe20007ffe107 */
[----:B------:R-:W-:Y:S01]  /*26d0*/  SYNCS.ARRIVE.TRANS64.RED.A1T0 RZ, [UR6], RZ ;  /* 0x000000ffffff79a7 */ /* 0x000fe20008100406 */
[----:B------:R-:W-:Y:S01]  /*26e0*/  ULOP3.LUT UR6, URZ, UR59, URZ, 0x33, !UPT ;  /* 0x0000003b3f067292 */ /* 0x000fe2000f8e333f */
[----:B------:R-:W0:Y:S01]  /*26f0*/  SHFL.IDX PT, R5, R0, RZ, 0x1c1f ;  /* 0x001c1fff00057589 */ /* 0x000e2200000e0000 */
[----:B------:R-:W-:-:S05]  /*2700*/  IADD3 R2, -R3, UR41, R2 ;  /* 0x0000002903027c10 */ /* 0x000fca000fffe102 */
[C---:B------:R-:W-:Y:S02]  /*2710*/  VIADD R9, R2.reuse, UR14 ;  /* 0x0000000e02097c36 */ /* 0x040fe40008000000 */
[----:B------:R-:W-:-:S03]  /*2720*/  VIADD R10, R2, UR6 ;  /* 0x00000006020a7c36 */ /* 0x000fc60008000000 */
[----:B0-----:R-:W-:Y:S01]  /*2730*/  VIADDMNMX R2, R5, R9, R8, PT ;  /* 0x0000000905027246 */ /* 0x001fe20003800108 */
[----:B------:R-:W-:Y:S01]  /*2740*/  IMAD.IADD R3, R10, 0x1, R5 ;  /* 0x000000010a037824 */ /* 0x000fe200078e0205 */
[----:B------:R-:W-:Y:S06]  /*2750*/  @P1 BRA `(.L_x_1341) ;  /* 0x0000000000641947 */ /* 0x000fec0003800000 */
[----:B------:R-:W-:Y:S01]  /*2760*/  IMAD.U32 R4, RZ, RZ, UR42 ;  /* 0x0000002aff047e24 */ /* 0x000fe2000f8e00ff */
[----:B------:R-:W-:Y:S04]  /*2770*/  BSSY B0, `(.L_x_1342) ;  /* 0x0000013000007945 */ /* 0x000fe80003800000 */
[----:B------:R-:W-:-:S04]  /*2780*/  IADD3 R5, -R4, UR41, R5 ;  /* 0x0000002904057c10 */ /* 0x000fc8000fffe105 */
        /* <DEDUP_REMOVED lines=11> */
.L_x_1343:
[----:B------:R-:W-:Y:S02]  /*2840*/  ULDC UR6, c[0x0][0x9e4] ;  /* 0x0002790000067ab9 */ /* 0x000fe40000000800 */
[----:B------:R-:W-:-:S05]  /*2850*/  IMAD.U32 R11, RZ, RZ, UR6 ;  /* 0x00000006ff0b7e24 */ /* 0x000fca000f8e00ff */
[----:B------:R-:W-:-:S13]  /*2860*/  ISETP.NE.AND P1, PT, R11, 0x1, PT ;  /* 0x000000010b00780c */ /* 0x000fda0003f25270 */
[----:B------:R-:W0:Y:S02]  /*2870*/  @P1 LDC.64 R12, c[0x0][0x9e8] ;  /* 0x00027a00ff0c1b82 */ /* 0x000e240000000a00 */
[----:B0-----:R-:W-:-:S05]  /*2880*/  @P1 IMAD.HI.U32 R4, R5, R12, RZ ;  /* 0x0000000c05041227 */ /* 0x001fca00078e00ff */
[----:B------:R-:W-:-:S07]  /*2890*/  @P1 SHF.R.U32.HI R5, RZ, R13, R4 ;  /* 0x0000000dff051219 */ /* 0x000fce0000011604 */
.L_x_1344:
[----:B------:R-:W-:Y:S05]  /*28a0*/  BSYNC B0 ;  /* 0x0000000000007941 */ /* 0x000fea0003800000 */
.L_x_1342:
[----:B------:R-:W-:-:S04]  /*28b0*/  IMAD R5, R5, R11, -R6 ;  /* 0x0000000b05057224 */ /* 0x000fc800078e0a06 */
[----:B------:R-:W-:-:S05]  /*28c0*/  IMAD.IADD R5, R5, 0x1, -R16 ;  /* 0x0000000105057824 */ /* 0x000fca00078e0a10 */
[----:B------:R-:W-:Y:S02]  /*28d0*/  VIADDMNMX R2, R5, R11, R2, PT ;  /* 0x0000000b05027246 */ /* 0x000fe40003800102 */
[----:B------:R-:W-:-:S07]  /*28e0*/  VIMNMX R3, R3, R5, !PT ;  /* 0x0000000503037248 */ /* 0x000fce0007fe0100 */
.L_x_1341:
        /* <DEDUP_REMOVED lines=151> */
[----:B------:R-:W-:Y:S02]  /*3260*/  ISETP.GE.AND P6, PT, R7, 0x7a, PT ;  /* 0x0000007a0700780c */ /* 0x000fe40003fc6270 */
[----:B------:R-:W0:Y:S02]  /*3270*/  SHFL.IDX PT, R7, R0, 0x1, 0x1c1f ;  /* 0x003c1f0000077f89 */ /* 0x000e2400000e0000 */
[----:B------:R-:W-:Y:S02]  /*3280*/  P2R R24, PR, RZ, 0x40 ;  /* 0x00000040ff187803 */ /* 0x000fe40000000000 */
[----:B------:R-:W-:-:S04]  /*3290*/  ISETP.GT.AND P6, PT, R3, 0x79, !P6 ;  /* 0x000000790300780c */ /* 0x000fc800077c4270 */
[----:B------:R-:W-:-:S04]  /*32a0*/  ISETP.LT.OR P6, PT, R2, 0x7a, P6 ;  /* 0x0000007a0200780c */ /* 0x000fc800037c1670 */
[----:B------:R-:W-:Y:S02]  /*32b0*/  FSEL R85, R85, -INF , !P6 ;  /* 0xff80000055557808 */ /* 0x000fe40007000000 */
[----:B------:R-:W-:Y:S02]  /*32c0*/  PLOP3.LUT P6, PT, PT, PT, UP0, 0x40, 0x0 ;  /* 0x000000000000781c */ /* 0x000fe40003fce808 */
[----:B0-----:R-:W-:Y:S01]  /*32d0*/  VIADDMNMX R2, R7, R9, R8, PT ;  /* 0x0000000907027246 */ /* 0x001fe20003800108 */
[----:B------:R-:W-:-:S10]  /*32e0*/  IMAD.IADD R3, R10, 0x1, R7 ;  /* 0x000000010a037824 */ /* 0x000fd400078e0207 */
[----:B------:R-:W-:Y:S05]  /*32f0*/  @P6 BRA `(.L_x_1345) ;  /* 0x0000000000646947 */ /* 0x000fea0003800000 */
        /* <DEDUP_REMOVED lines=14> */
.L_x_1347:
[----:B------:R-:W-:Y:S02]  /*33e0*/  ULDC UR6, c[0x0][0x9e4] ;  /* 0x0002790000067ab9 */ /* 0x000fe40000000800 */
[----:B------:R-:W-:-:S05]  /*33f0*/  IMAD.U32 R0, RZ, RZ, UR6 ;  /* 0x00000006ff007e24 */ /* 0x000fca000f8e00ff */
[----:B------:R-:W-:-:S13]  /*3400*/  ISETP.NE.AND P6, PT, R0, 0x1, PT ;  /* 0x000000010000780c */ /* 0x000fda0003fc5270 */
[----:B------:R-:W0:Y:S02]  /*3410*/  @P6 LDC.64 R4, c[0x0][0x9e8] ;  /* 0x00027a00ff046b82 */ /* 0x000e240000000a00 */
[----:B0-----:R-:W-:-:S05]  /*3420*/  @P6 IMAD.HI.U32 R4, R7, R4, RZ ;  /* 0x0000000407046227 */ /* 0x001fca00078e00ff */
[----:B------:R-:W-:-:S07]  /*3430*/  @P6 SHF.R.U32.HI R7, RZ, R5, R4 ;  /* 0x00000005ff076219 */ /* 0x000fce0000011604 */
.L_x_1348:
[----:B------:R-:W-:Y:S05]  /*3440*/  BSYNC B0 ;  /* 0x0000000000007941 */ /* 0x000fea0003800000 */
.L_x_1346:
[----:B------:R-:W-:-:S04]  /*3450*/  IMAD R7, R7, R0, -R6 ;  /* 0x0000000007077224 */ /* 0x000fc800078e0a06 */
[----:B------:R-:W-:-:S05]  /*3460*/  IMAD.IADD R7, R7, 0x1, -R16 ;  /* 0x0000000107077824 */ /* 0x000fca00078e0a10 */
[----:B------:R-:W-:Y:S02]  /*3470*/  VIADDMNMX R2, R7, R0, R2, PT ;  /* 0x0000000007027246 */ /* 0x000fe40003800102 */
[----:B------:R-:W-:-:S07]  /*3480*/  VIMNMX R3, R3, R7, !PT ;  /* 0x0000000703037248 */ /* 0x000fce0007fe0100 */
.L_x_1345:
[----:B------:R-:W-:Y:S01]  /*3490*/  ISETP.GT.AND P1, PT, R3, 0x1, !P1 ;  /* 0x000000010300780c */ /* 0x000fe20004f24270 */
[----:B------:R-:W-:Y:S01]  /*34a0*/  ULDC UR6, c[0x0][0x988] ;  /* 0x0002620000067ab9 */ /* 0x000fe20000000800 */
[----:B------:R-:W-:Y:S01]  /*34b0*/  ISETP.NE.AND P6, PT, R15, RZ, PT ;  /* 0x000000ff0f00720c */ /* 0x000fe20003fc5270 */
[----:B------:R-:W-:Y:S01]  /*34c0*/  UISETP.NE.AND UP1, UPT, UR50, URZ, UPT ;  /* 0x0000003f3200728c */ /* 0x000fe2000bf25270 */
[----:B------:R-:W-:Y:S01]  /*34d0*/  ISETP.LT.OR P1, PT, R2, 0x2, P1 ;  /* 0x000000020200780c */ /* 0x000fe20000f21670 */
[----:B------:R-:W-:Y:S01]  /*34e0*/  UISETP.NE.AND UP0, UPT, UR43, URZ, UPT ;  /* 0x0000003f2b00728c */ /* 0x000fe2000bf05270 */
[----:B------:R-:W-:Y:S01]  /*34f0*/  FMNMX.FTZ R5, R11, R25, !PT ;  /* 0x000000190b057209 */ /* 0x000fe20007810000 */
[----:B------:R-:W-:Y:S01]  /*3500*/  UMOV UR7, UR46 ;  /* 0x0000002e00077c82 */ /* 0x000fe20008000000 */
[----:B------:R-:W-:Y:S02]  /*3510*/  FSEL R27, R27, -INF , !P1 ;  /* 0xff8000001b1b7808 */ /* 0x000fe40004800000 */
[----:B------:R-:W-:-:S02]  /*3520*/  ISETP.GT.AND P1, PT, R3, 0x9, !P6 ;  /* 0x000000090300780c */ /* 0x000fc40007724270 */
[----:B------:R-:W-:Y:S02]  /*3530*/  FMNMX.FTZ R0, R28, R5, !PT ;  /* 0x000000051c007209 */ /* 0x000fe40007810000 */
[----:B------:R-:W-:Y:S01]  /*3540*/  ISETP.LT.OR P1, PT, R2, 0xa, P1 ;  /* 0x0000000a0200780c */ /* 0x000fe20000f21670 */
[----:B------:R-:W-:Y:S01]  /*3550*/  @UP1 ULDC UR10, c[0x0][0x44c] ;  /* 0x00011300000a1ab9 */ /* 0x000fe20000000800 */
[----:B------:R-:W-:Y:S01]  /*3560*/  FMNMX.FTZ R5, R29, R0, !PT ;  /* 0x000000001d057209 */ /* 0x000fe20007810000 */
[----:B------:R-:W-:Y:S01]  /*3570*/  UIMAD.WIDE.U32 UR10, UR46, UR10, URZ ;  /* 0x0000000a2e0a72a5 */ /* 0x000fe2000f8e003f */
[----:B------:R-:W-:Y:S01]  /*3580*/  FSEL R31, R31, -INF , !P1 ;  /* 0xff8000001f1f7808 */ /* 0x000fe20004800000 */
[----:B------:R-:W-:Y:S01]  /*3590*/  @UP1 ULDC UR15, c[0x0][0x450] ;  /* 0x00011400000f1ab9 */ /* 0x000fe20000000800 */
[----:B------:R-:W-:Y:S01]  /*35a0*/  ISETP.NE.AND P1, PT, R20, RZ, PT ;  /* 0x000000ff1400720c */ /* 0x000fe20003f25270 */
[----:B------:R-:W-:Y:S01]  /*35b0*/  @UP1 USHF.R.U32.HI UR7, URZ, UR15, UR11 ;  /* 0x0000000f3f071299 */ /* 0x000fe2000801160b */
[----:B------:R-:W-:-:S02]  /*35c0*/  FMNMX.FTZ R0, R32, R5, !PT ;  /* 0x0000000520007209 */ /* 0x000fc40007810000 */
[----:B------:R-:W-:Y:S01]  /*35d0*/  ISETP.GT.AND P1, PT, R3, 0x10, !P1 ;  /* 0x000000100300780c */ /* 0x000fe20004f24270 */
[----:B------:R-:W-:Y:S01]  /*35e0*/  UIADD3 UR44, UR44, UR7, URZ ;  /* 0x000000072c2c7290 */ /* 0x000fe2000fffe03f */
[----:B------:R-:W-:Y:S02]  /*35f0*/  FMNMX.FTZ R5, R33, R0, !PT ;  /* 0x0000000021057209 */ /* 0x000fe40007810000 */
[----:B------:R-:W-:Y:S01]  /*3600*/  ISETP.LT.OR P1, PT, R2, 0x11, P1 ;  /* 0x000000110200780c */ /* 0x000fe20000f21670 */
[----:B------:R-:W-:Y:S01]  /*3610*/  UIADD3 UR7, UR44, UR14, URZ ;  /* 0x0000000e2c077290 */ /* 0x000fe2000fffe03f */
        /* <DEDUP_REMOVED lines=73> */
[----:B------:R-:W-:Y:S01]  /*3ab0*/  ISETP.NE.AND P2, PT, R107, RZ, PT ;  /* 0x000000ff6b00720c */ /* 0x000fe20003f45270 */
[----:B------:R-:W0:Y:S01]  /*3ac0*/  SHFL.BFLY PT, R5, R4, 0x2, 0x1f ;  /* 0x0c401f0004057f89 */ /* 0x000e2200000e0000 */
[----:B------:R-:W-:-:S02]  /*3ad0*/  FSEL R55, R55, -INF , !P1 ;  /* 0xff80000037377808 */ /* 0x000fc40004800000 */
[----:B------:R-:W-:Y:S02]  /*3ae0*/  ISETP.NE.AND P1, PT, R99, RZ, PT ;  /* 0x000000ff6300720c */ /* 0x000fe40003f25270 */
[----:B------:R-:W-:Y:S02]  /*3af0*/  ISETP.NE.AND P6, PT, R108, RZ, PT ;  /* 0x000000ff6c00720c */ /* 0x000fe40003fc5270 */
[C---:B------:R-:W-:Y:S02]  /*3b00*/  ISETP.GT.AND P1, PT, R3.reuse, 0x40, !P1 ;  /* 0x000000400300780c */ /* 0x040fe40004f24270 */
[C---:B------:R-:W-:Y:S02]  /*3b10*/  ISETP.GT.AND P3, PT, R3.reuse, 0x70, !P3 ;  /* 0x000000700300780c */ /* 0x040fe40005f64270 */
[----:B------:R-:W-:Y:S02]  /*3b20*/  ISETP.LT.OR P1, PT, R2, 0x41, P1 ;  /* 0x000000410200780c */ /* 0x000fe40000f21670 */
[----:B------:R-:W-:-:S02]  /*3b30*/  ISETP.GT.AND P4, PT, R3, 0x71, !P4 ;  /* 0x000000710300780c */ /* 0x000fc40006784270 */
[----:B------:R-:W-:Y:S02]  /*3b40*/  FSEL R58, R58, -INF , !P1 ;  /* 0xff8000003a3a7808 */ /* 0x000fe40004800000 */
[----:B------:R-:W-:Y:S02]  /*3b50*/  ISETP.NE.AND P1, PT, R100, RZ, PT ;  /* 0x000000ff6400720c */ /* 0x000fe40003f25270 */
[C---:B------:R-:W-:Y:S02]  /*3b60*/  ISETP.LT.OR P3, PT, R2.reuse, 0x71, P3 ;  /* 0x000000710200780c */ /* 0x040fe40001f61670 */
[C---:B------:R-:W-:Y:S02]  /*3b70*/  ISETP.GT.AND P1, PT, R3.reuse, 0x41, !P1 ;  /* 0x000000410300780c */ /* 0x040fe40004f24270 */
[----:B------:R-:W-:Y:S02]  /*3b80*/  ISETP.GT.AND P5, PT, R3, 0x78, !P5 ;  /* 0x000000780300780c */ /* 0x000fe40006fa4270 */
[----:B------:R-:W-:-:S02]  /*3b90*/  ISETP.LT.OR P1, PT, R2, 0x42, P1 ;  /* 0x000000420200780c */ /* 0x000fc40000f21670 */
[----:B0-----:R-:W-:Y:S02]  /*3ba0*/  FMNMX.FTZ R5, R4, R5, !PT ;  /* 0x0000000504057209 */ /* 0x001fe40007810000 */
[----:B------:R-:W-:Y:S02]  /*3bb0*/  FSEL R59, R59, -INF , !P1 ;  /* 0xff8000003b3b7808 */ /* 0x000fe40004800000 */
[----:B------:R-:W-:Y:S01]  /*3bc0*/  ISETP.NE.AND P1, PT, R101, RZ, PT ;  /* 0x000000ff6500720c */ /* 0x000fe20003f25270 */
[----:B------:R-:W0:Y:S01]  /*3bd0*/  SHFL.BFLY PT, R0, R5, 0x1, 0x1f ;  /* 0x0c201f0005007f89 */ /* 0x000e2200000e0000 */
[----:B------:R-:W-:Y:S02]  /*3be0*/  ISETP.LT.OR P4, PT, R2, 0x72, P4 ;  /* 0x000000720200780c */ /* 0x000fe40002781670 */
[----:B------:R-:W-:Y:S02]  /*3bf0*/  ISETP.GT.AND P1, PT, R3, 0x48, !P1 ;  /* 0x000000480300780c */ /* 0x000fe40004f24270 */
[----:B------:R-:W-:-:S02]  /*3c00*/  FSEL R82, R82, -INF , !P3 ;  /* 0xff80000052527808 */ /* 0x000fc40005800000 */
[C---:B------:R-:W-:Y:S02]  /*3c10*/  ISETP.LT.OR P1, PT, R2.reuse, 0x49, P1 ;  /* 0x000000490200780c */ /* 0x040fe40000f21670 */
[----:B------:R-:W-:Y:S02]  /*3c20*/  ISETP.LT.OR P5, PT, R2, 0x79, P5 ;  /* 0x000000790200780c */ /* 0x000fe40002fa1670 */
[----:B------:R-:W-:Y:S02]  /*3c30*/  FSEL R62, R62, -INF , !P1 ;  /* 0xff8000003e3e7808 */ /* 0x000fe40004800000 */
[----:B------:R-:W-:Y:S02]  /*3c40*/  ISETP.NE.AND P1, PT, R102, RZ, PT ;  /* 0x000000ff6600720c */ /* 0x000fe40003f25270 */
[----:B------:R-:W-:Y:S02]  /*3c50*/  FSEL R83, R83, -INF , !P4 ;  /* 0xff80000053537808 */ /* 0x000fe40006000000 */
[----:B------:R-:W-:-:S02]  /*3c60*/  ISETP.GT.AND P1, PT, R3, 0x49, !P1 ;  /* 0x000000490300780c */ /* 0x000fc40004f24270 */
[----:B------:R-:W-:Y:S02]  /*3c70*/  FSEL R86, R86, -INF , !P5 ;  /* 0xff80000056567808 */ /* 0x000fe40006800000 */
[----:B------:R-:W-:Y:S02]  /*3c80*/  ISETP.LT.OR P1, PT, R2, 0x4a, P1 ;  /* 0x0000004a0200780c */ /* 0x000fe40000f21670 */
[----:B0-----:R-:W-:Y:S02]  /*3c90*/  FMNMX.FTZ R0, R5, R0, !PT ;  /* 0x0000000005007209 */ /* 0x001fe40007810000 */
[----:B------:R-:W-:Y:S02]  /*3ca0*/  FSEL R63, R63, -INF , !P1 ;  /* 0xff8000003f3f7808 */ /* 0x000fe40004800000 */
[----:B------:R-:W-:Y:S01]  /*3cb0*/  ISETP.NE.AND P1, PT, R103, RZ, PT ;  /* 0x000000ff6700720c */ /* 0x000fe20003f25270 */
[----:B------:R-:W-:-:S03]  /*3cc0*/  FMUL.FTZ R6, R0, UR6 ;  /* 0x0000000600067c20 */ /* 0x000fc60008410000 */
        /* <DEDUP_REMOVED lines=30> */
[--C-:B------:R-:W-:Y:S01]  /*3eb0*/  FFMA.FTZ R180, R11, UR6, -R8.reuse ;  /* 0x000000060bb47c23 */ /* 0x100fe20008010808 */
[----:B------:R-:W-:Y:S01]  /*3ec0*/  ISETP.LT.OR P1, PT, R2, 0x1, P1 ;  /* 0x000000010200780c */ /* 0x000fe20000f21670 */
[--C-:B------:R-:W-:Y:S01]  /*3ed0*/  FFMA.FTZ R5, R25, UR6, -R8.reuse ;  /* 0x0000000619057c23 */ /* 0x100fe20008010808 */
[----:B------:R-:W-:Y:S01]  /*3ee0*/  ISETP.GT.AND P6, PT, R3, 0x79, !P6 ;  /* 0x000000790300780c */ /* 0x000fe200077c4270 */
[--C-:B------:R-:W-:Y:S01]  /*3ef0*/  FFMA.FTZ R7, R29, UR6, -R8.reuse ;  /* 0x000000061d077c23 */ /* 0x100fe20008010808 */
[----:B------:R-:W-:Y:S01]  /*3f00*/  FSEL R26, R26, -INF , !P1 ;  /* 0xff8000001a1a7808 */ /* 0x000fe20004800000 */
[--C-:B------:R-:W-:Y:S01]  /*3f10*/  FFMA.FTZ R41, R41, UR6, -R8.reuse ;  /* 0x0000000629297c23 */ /* 0x100fe20008010808 */
[----:B------:R-:W-:Y:S01]  /*3f20*/  ISETP.NE.AND P1, PT, R12, RZ, PT ;  /* 0x000000ff0c00720c */ /* 0x000fe20003f25270 */
[--C-:B------:R-:W-:Y:S01]  /*3f30*/  FFMA.FTZ R182, R28, UR6, -R8.reuse ;  /* 0x000000061cb67c23 */ /* 0x100fe20008010808 */
[----:B------:R-:W-:Y:S01]  /*3f40*/  FMNMX.FTZ R9, R26, R27, !PT ;  /* 0x0000001b1a097209 */ /* 0x000fe20007810000 */
[----:B------:R-:W-:Y:S01]  /*3f50*/  MUFU.EX2 R180, R180 ;  /* 0x000000b400b47308 */ /* 0x000fe20000000800 */
[----:B------:R-:W-:Y:S01]  /*3f60*/  ISETP.GT.AND P1, PT, R3, 0x68, !P1 ;  /* 0x000000680300780c */ /* 0x000fe20004f24270 */
[--C-:B------:R-:W-:Y:S01]  /*3f70*/  FFMA.FTZ R3, R53, UR6, -R8.reuse ;  /* 0x0000000635037c23 */ /* 0x100fe20008010808 */
[----:B------:R-:W-:Y:S01]  /*3f80*/  FMNMX.FTZ R4, R30, R9, !PT ;  /* 0x000000091e047209 */ /* 0x000fe20007810000 */
[--C-:B------:R-:W-:Y:S01]  /*3f90*/  FFMA.FTZ R176, R32, UR6, -R8.reuse ;  /* 0x0000000620b07c23 */ /* 0x100fe20008010808 */
[----:B------:R-:W-:Y:S01]  /*3fa0*/  ISETP.LT.OR P1, PT, R2, 0x69, P1 ;  /* 0x000000690200780c */ /* 0x000fe20000f21670 */
[--C-:B------:R-:W-:Y:S01]  /*3fb0*/  FFMA.FTZ R33, R33, UR6, -R8.reuse ;  /* 0x0000000621217c23 */ /* 0x100fe20008010808 */
[----:B------:R-:W-:Y:S01]  /*3fc0*/  FMNMX.FTZ R9, R31, R4, !PT ;  /* 0x000000041f097209 */ /* 0x000fe20007810000 */
[----:B------:R-:W0:Y:S01]  /*3fd0*/  MUFU.EX2 R5, R5 ;  /* 0x0000000500057308 */ /* 0x000e220000000800 */
[----:B------:R-:W-:Y:S01]  /*3fe0*/  FSEL R78, R78, -INF , !P1 ;  /* 0xff8000004e4e7808 */ /* 0x000fe20004800000 */
[--C-:B------:R-:W-:Y:S01]  /*3ff0*/  FFMA.FTZ R178, R36, UR6, -R8.reuse ;  /* 0x0000000624b27c23 */ /* 0x100fe20008010808 */
[----:B------:R-:W-:Y:S01]  /*4000*/  FMNMX.FTZ R4, R34, R9, !PT ;  /* 0x0000000922047209 */ /* 0x000fe20007810000 */
[--C-:B------:R-:W-:Y:S01]  /*4010*/  FFMA.FTZ R37, R37, UR6, -R8.reuse ;  /* 0x0000000625257c23 */ /* 0x100fe20008010808 */
[----:B------:R-:W-:Y:S01]  /*4020*/  ISETP.LT.OR P6, PT, R2, 0x7a, P6 ;  /* 0x0000007a0200780c */ /* 0x000fe200037c1670 */
[--C-:B------:R-:W-:Y:S01]  /*4030*/  FFMA.FTZ R172, R40, UR6, -R8.reuse ;  /* 0x0000000628ac7c23 */ /* 0x100fe20008010808 */
[----:B------:R-:W-:Y:S01]  /*4040*/  FMNMX.FTZ R11, R35, R4, !PT ;  /* 0x00000004230b7209 */ /* 0x000fe20007810000 */
[----:B------:R-:W1:Y:S01]  /*4050*/  MUFU.EX2 R182, R182 ;  /* 0x000000b600b67308 */ /* 0x000e620000000800 */
[----:B------:R-:W-:Y:S01]  /*4060*/  FSEL R87, R87, -INF , !P6 ;  /* 0xff80000057577808 */ /* 0x000fe20007000000 */
[--C-:B------:R-:W-:Y:S01]  /*4070*/  FFMA.FTZ R174, R44, UR6, -R8.reuse ;  /* 0x000000062cae7c23 */ /* 0x100fe20008010808 */
[----:B------:R-:W-:Y:S01]  /*4080*/  FMNMX.FTZ R4, R38, R11, !PT ;  /* 0x0000000b26047209 */ /* 0x000fe20007810000 */
[--C-:B------:R-:W-:Y:S01]  /*4090*/  FFMA.FTZ R45, R45, UR6, -R8.reuse ;  /* 0x000000062d2d7c23 */ /* 0x100fe20008010808 */
[--C-:B------:R-:W-:Y:S01]  /*40a0*/  FFMA.FTZ R168, R48, UR6, -R8.reuse ;  /* 0x0000000630a87c23 */ /* 0x100fe20008010808 */
[--C-:B------:R-:W-:Y:S01]  /*40b0*/  FFMA.FTZ R49, R49, UR6, -R8.reuse ;  /* 0x0000000631317c23 */ /* 0x100fe20008010808 */
[----:B------:R-:W-:Y:S01]  /*40c0*/  FMNMX.FTZ R11, R39, R4, !PT ;  /* 0x00000004270b7209 */ /* 0x000fe20007810000 */
[----:B------:R-:W2:Y:S01]  /*40d0*/  MUFU.EX2 R7, R7 ;  /* 0x0000000700077308 */ /* 0x000ea20000000800 */
[--C-:B------:R-:W-:Y:S01]  /*40e0*/  FFMA.FTZ R170, R52, UR6, -R8.reuse ;  /* 0x0000000634aa7c23 */ /* 0x100fe20008010808 */
[--C-:B------:R-:W-:Y:S01]  /*40f0*/  FFMA.FTZ R164, R56, UR6, -R8.reuse ;  /* 0x0000000638a47c23 */ /* 0x100fe20008010808 */
[----:B------:R-:W-:Y:S01]  /*4100*/  FMNMX.FTZ R4, R42, R11, !PT ;  /* 0x0000000b2a047209 */ /* 0x000fe20007810000 */
[--C-:B------:R-:W-:Y:S01]  /*4110*/  FFMA.FTZ R57, R57, UR6, -R8.reuse ;  /* 0x0000000639397c23 */ /* 0x100fe20008010808 */
[--C-:B------:R-:W-:Y:S01]  /*4120*/  FFMA.FTZ R166, R60, UR6, -R8.reuse ;  /* 0x000000063ca67c23 */ /* 0x100fe20008010808 */
[--C-:B------:R-:W-:Y:S01]  /*4130*/  FFMA.FTZ R160, R64, UR6, -R8.reuse ;  /* 0x0000000640a07c23 */ /* 0x100fe20008010808 */
[----:B------:R-:W-:Y:S01]  /*4140*/  FMNMX.FTZ R13, R43, R4, !PT ;  /* 0x000000042b0d7209 */ /* 0x000fe20007810000 */
[----:B------:R-:W3:Y:S01]  /*4150*/  MUFU.EX2 R176, R176 ;  /* 0x000000b000b07308 */ /* 0x000ee20000000800 */
[--C-:B------:R-:W-:Y:S01]  /*4160*/  FFMA.FTZ R162, R68, UR6, -R8.reuse ;  /* 0x0000000644a27c23 */ /* 0x100fe20008010808 */
[--C-:B------:R-:W-:Y:S01]  /*4170*/  FFMA.FTZ R156, R72, UR6, -R8.reuse ;  /* 0x00000006489c7c23 */ /* 0x100fe20008010808 */
[----:B------:R-:W-:Y:S01]  /*4180*/  FMNMX.FTZ R4, R46, R13, !PT ;  /* 0x0000000d2e047209 */ /* 0x000fe20007810000 */
[--C-:B------:R-:W-:Y:S01]  /*4190*/  FFMA.FTZ R158, R76, UR6, -R8.reuse ;  /* 0x000000064c9e7c23 */ /* 0x100fe20008010808 */
[--C-:B------:R-:W-:Y:S01]  /*41a0*/  FFMA.FTZ R152, R80, UR6, -R8.reuse ;  /* 0x0000000650987c23 */ /* 0x100fe20008010808 */
[----:B------:R-:W-:Y:S01]  /*41b0*/  FFMA.FTZ R154, R84, UR6, -R8 ;  /* 0x00000006549a7c23 */ /* 0x000fe20008010808 */
[----:B------:R-:W-:Y:S01]  /*41c0*/  FMNMX.FTZ R13, R47, R4, !PT ;  /* 0x000000042f0d7209 */ /* 0x000fe20007810000 */
[----:B------:R4:W5:Y:S03]  /*41d0*/  MUFU.EX2 R9, R33 ;  /* 0x0000002100097308 */ /* 0x0009660000000800 */
[----:B------:R-:W-:-:S04]  /*41e0*/  FMNMX.FTZ R4, R50, R13, !PT ;  /* 0x0000000d32047209 */ /* 0x000fc80007810000 */
[----:B------:R-:W-:Y:S01]  /*41f0*/  FMNMX.FTZ R15, R51, R4, !PT ;  /* 0x00000004330f7209 */ /* 0x000fe20007810000 */
[----:B------:R-:W-:Y:S01]  /*4200*/  MUFU.EX2 R13, R41 ;  /* 0x00000029000d7308 */ /* 0x000fe20000000800 */
[----:B----4-:R-:W-:Y:S02]  /*4210*/  FFMA.FTZ R33, R65, UR6, -R8 ;  /* 0x0000000641217c23 */ /* 0x010fe40008010808 */
[----:B------:R-:W-:-:S04]  /*4220*/  FMNMX.FTZ R4, R54, R15, !PT ;  /* 0x0000000f36047209 */ /* 0x000fc80007810000 */
[----:B------:R-:W-:Y:S01]  /*4230*/  FMNMX.FTZ R15, R55, R4, !PT ;  /* 0x00000004370f7209 */ /* 0x000fe20007810000 */
[----:B------:R-:W4:Y:S03]  /*4240*/  MUFU.EX2 R178, R178 ;  /* 0x000000b200b27308 */ /* 0x000f260000000800 */
[----:B------:R-:W-:-:S04]  /*4250*/  FMNMX.FTZ R4, R58, R15, !PT ;  /* 0x0000000f3a047209 */ /* 0x000fc80007810000 */
[----:B------:R-:W-:Y:S01]  /*4260*/  FMNMX.FTZ R21, R59, R4, !PT ;  /* 0x000000043b157209 */ /* 0x000fe20007810000 */
[----:B------:R0:W4:Y:S03]  /*4270*/  MUFU.EX2 R11, R37 ;  /* 0x00000025000b7308 */ /* 0x0001260000000800 */
[----:B------:R-:W-:-:S04]  /*4280*/  FMNMX.FTZ R4, R62, R21, !PT ;  /* 0x000000153e047209 */ /* 0x000fc80007810000 */
[----:B------:R-:W-:Y:S01]  /*4290*/  FMNMX.FTZ R21, R63, R4, !PT ;  /* 0x000000043f157209 */ /* 0x000fe20007810000 */
[----:B------:R-:W4:Y:S01]  /*42a0*/  MUFU.EX2 R172, R172 ;  /* 0x000000ac00ac7308 */ /* 0x000f220000000800 */
[----:B0-----:R-:W-:Y:S02]  /*42b0*/  FFMA.FTZ R37, R69, UR6, -R8 ;  /* 0x0000000645257c23 */ /* 0x001fe40008010808 */
[----:B------:R-:W-:-:S04]  /*42c0*/  FMNMX.FTZ R4, R66, R21, !PT ;  /* 0x0000001542047209 */ /* 0x000fc80007810000 */
[----:B------:R-:W-:Y:S01]  /*42d0*/  FMNMX.FTZ R25, R67, R4, !PT ;  /* 0x0000000443197209 */ /* 0x000fe20007810000 */
[----:B------:R-:W-:Y:S03]  /*42e0*/  MUFU.EX2 R174, R174 ;  /* 0x000000ae00ae7308 */ /* 0x000fe60000000800 */
[----:B------:R-:W-:-:S04]  /*42f0*/  FMNMX.FTZ R4, R70, R25, !PT ;  /* 0x0000001946047209 */ /* 0x000fc80007810000 */
[----:B------:R-:W-:Y:S01]  /*4300*/  FMNMX.FTZ R25, R71, R4, !PT ;  /* 0x0000000447197209 */ /* 0x000fe20007810000 */
[----:B------:R0:W-:Y:S03]  /*4310*/  MUFU.EX2 R15, R45 ;  /* 0x0000002d000f7308 */ /* 0x0001e60000000800 */
[----:B------:R-:W-:-:S04]  /*4320*/  FMNMX.FTZ R4, R74, R25, !PT ;  /* 0x000000194a047209 */ /* 0x000fc80007810000 */
[----:B------:R-:W-:Y:S01]  /*4330*/  FMNMX.FTZ R25, R75, R4, !PT ;  /* 0x000000044b197209 */ /* 0x000fe20007810000 */
[----:B------:R-:W-:Y:S01]  /*4340*/  MUFU.EX2 R168, R168 ;  /* 0x000000a800a87308 */ /* 0x000fe20000000800 */
[----:B0-----:R-:W-:Y:S02]  /*4350*/  FFMA.FTZ R45, R77, UR6, -R8 ;  /* 0x000000064d2d7c23 */ /* 0x001fe40008010808 */
[----:B------:R-:W-:-:S04]  /*4360*/  FMNMX.FTZ R4, R78, R25, !PT ;  /* 0x000000194e047209 */ /* 0x000fc80007810000 */
[----:B------:R-:W-:Y:S01]  /*4370*/  FMNMX.FTZ R25, R79, R4, !PT ;  /* 0x000000044f197209 */ /* 0x000fe20007810000 */
[----:B------:R0:W-:Y:S03]  /*4380*/  MUFU.EX2 R21, R49 ;  /* 0x0000003100157308 */ /* 0x0001e60000000800 */
[----:B------:R-:W-:-:S04]  /*4390*/  FMNMX.FTZ R4, R82, R25, !PT ;  /* 0x0000001952047209 */ /* 0x000fc80007810000 */
[----:B------:R-:W-:Y:S01]  /*43a0*/  FMNMX.FTZ R29, R83, R4, !PT ;  /* 0x00000004531d7209 */ /* 0x000fe20007810000 */
[----:B------:R-:W-:Y:S01]  /*43b0*/  MUFU.EX2 R170, R170 ;  /* 0x000000aa00aa7308 */ /* 0x000fe20000000800 */
[--C-:B0-----:R-:W-:Y:S02]  /*43c0*/  FFMA.FTZ R49, R81, UR6, -R8.reuse ;  /* 0x0000000651317c23 */ /* 0x101fe40008010808 */
[----:B------:R-:W-:Y:S01]  /*43d0*/  FMNMX.FTZ R2, R86, R29, !PT ;  /* 0x0000001d56027209 */ /* 0x000fe20007810000 */
[----:B------:R-:W-:-:S03]  /*43e0*/  FFMA.FTZ R29, R61, UR6, -R8 ;  /* 0x000000063d1d7c23 */ /* 0x000fc60008010808 */
[----:B------:R-:W-:Y:S01]  /*43f0*/  FMNMX.FTZ R2, R87, R2, !PT ;  /* 0x0000000257027209 */ /* 0x000fe20007810000 */
[----:B------:R-:W-:Y:S04]  /*4400*/  MUFU.EX2 R3, R3 ;  /* 0x0000000300037308 */ /* 0x000fe80000000800 */
[----:B------:R-:W0:Y:S04]  /*4410*/  SHFL.BFLY PT, R41, R2, 0x2, 0x1f ;  /* 0x0c401f0002297f89 */ /* 0x000e2800000e0000 */
        /* <DEDUP_REMOVED lines=10> */
[----:B0-----:R-:W-:Y:S01]  /*44c0*/  FMNMX.FTZ R4, R6, R53, !PT ;  /* 0x0000003506047209 */ /* 0x001fe20007810000 */
[----:B------:R-:W-:-:S03]  /*44d0*/  FFMA.FTZ R53, R85, UR6, -R8 ;  /* 0x0000000655357c23 */ /* 0x000fc60008010808 */
[C---:B------:R-:W-:Y:S01]  /*44e0*/  FSETP.NEU.FTZ.AND P1, PT, R4.reuse, -INF , PT ;  /* 0xff8000000400780b */ /* 0x040fe20003f3d000 */
[----:B------:R-:W-:Y:S02]  /*44f0*/  FMUL.FTZ R2, R4, UR6 ;  /* 0x0000000604027c20 */ /* 0x000fe40008410000 */
[----:B------:R-:W-:Y:S03]  /*4500*/  MUFU.EX2 R37, R37 ;  /* 0x0000002500257308 */ /* 0x000fe60000000800 */
[----:B------:R-:W-:Y:S02]  /*4510*/  FSEL R14, R2, RZ, P1 ;  /* 0x000000ff020e7208 */ /* 0x000fe40000800000 */
[----:B------:R-:W-:-:S03]  /*4520*/  PLOP3.LUT P1, PT, PT, PT, UP0, 0x40, 0x0 ;  /* 0x000000000000781c */ /* 0x000fc60003f2e808 */
        /* <DEDUP_REMOVED lines=17> */
[----:B-----5:R-:W-:Y:S01]  /*4640*/  FADD.FTZ R27, R9, R24 ;  /* 0x00000018091b7221 */ /* 0x020fe20000010000 */
[--C-:B------:R-:W-:Y:S01]  /*4650*/  FFMA.FTZ R47, R47, UR6, -R14.reuse ;  /* 0x000000062f2f7c23 */ /* 0x100fe2000801080e */
[--C-:B------:R-:W-:Y:S01]  /*4660*/  FFMA.FTZ R50, R50, UR6, -R14.reuse ;  /* 0x0000000632327c23 */ /* 0x100fe2000801080e */
[--C-:B------:R-:W-:Y:S01]  /*4670*/  FFMA.FTZ R51, R51, UR6, -R14.reuse ;  /* 0x0000000633337c23 */ /* 0x100fe2000801080e */
[----:B----4-:R-:W-:Y:S01]  /*4680*/  FADD.FTZ R24, R178, R27 ;  /* 0x0000001bb2187221 */ /* 0x010fe20000010000 */
[----:B------:R-:W1:Y:S01]  /*4690*/  MUFU.EX2 R183, R183 ;  /* 0x000000b700b77308 */ /* 0x000e620000000800 */
[--C-:B------:R-:W-:Y:S01]  /*46a0*/  FFMA.FTZ R54, R54, UR6, -R14.reuse ;  /* 0x0000000636367c23 */ /* 0x100fe2000801080e */
[----:B------:R-:W-:Y:S01]  /*46b0*/  FFMA.FTZ R55, R55, UR6, -R14 ;  /* 0x0000000637377c23 */ /* 0x000fe2000801080e */
[----:B------:R-:W-:Y:S01]  /*46c0*/  FADD.FTZ R27, R11, R24 ;  /* 0x000000180b1b7221 */ /* 0x000fe20000010000 */
[--C-:B------:R-:W-:Y:S01]  /*46d0*/  FFMA.FTZ R58, R58, UR6, -R14.reuse ;  /* 0x000000063a3a7c23 */ /* 0x100fe2000801080e */
[--C-:B------:R-:W-:Y:S01]  /*46e0*/  FFMA.FTZ R59, R59, UR6, -R14.reuse ;  /* 0x000000063b3b7c23 */ /* 0x100fe2000801080e */
[--C-:B------:R-:W-:Y:S01]  /*46f0*/  FFMA.FTZ R62, R62, UR6, -R14.reuse ;  /* 0x000000063e3e7c23 */ /* 0x100fe2000801080e */
[----:B------:R-:W-:Y:S01]  /*4700*/  FADD.FTZ R24, R172, R27 ;  /* 0x0000001bac187221 */ /* 0x000fe20000010000 */
[----:B------:R-:W2:Y:S01]  /*4710*/  MUFU.EX2 R6, R6 ;  /* 0x0000000600067308 */ /* 0x000ea20000000800 */
[----:B------:R-:W-:Y:S01]  /*4720*/  F2FP.F16.F32.PACK_AB R180, R5, R180 ;  /* 0x000000b405b4723e */ /* 0x000fe200000000ff */
[----:B------:R-:W-:Y:S01]  /*4730*/  FFMA.FTZ R63, R63, UR6, -R14 ;  /* 0x000000063f3f7c23 */ /* 0x000fe2000801080e */
[----:B------:R-:W-:Y:S01]  /*4740*/  FADD.FTZ R27, R13, R24 ;  /* 0x000000180d1b7221 */ /* 0x000fe20000010000 */
[----:B0-----:R-:W-:Y:S01]  /*4750*/  FADD.FTZ R24, R181, R2 ;  /* 0x00000002b5187221 */ /* 0x001fe20000010000 */
[----:B------:R-:W-:Y:S01]  /*4760*/  F2FP.F16.F32.PACK_AB R182, R7, R182 ;  /* 0x000000b607b6723e */ /* 0x000fe200000000ff */
[----:B------:R-:W-:Y:S01]  /*4770*/  FFMA.FTZ R66, R66, UR6, -R14 ;  /* 0x0000000642427c23 */ /* 0x000fe2000801080e */
[----:B------:R-:W-:Y:S01]  /*4780*/  FADD.FTZ R26, R174, R27 ;  /* 0x0000001bae1a7221 */ /* 0x000fe20000010000 */
[----:B------:R-:W0:Y:S01]  /*4790*/  MUFU.EX2 R177, R177 ;  /* 0x000000b100b17308 */ /* 0x000e220000000800 */
[----:B-1----:R-:W-:Y:S01]  /*47a0*/  FADD.FTZ R27, R183, R24 ;  /* 0x00000018b71b7221 */ /* 0x002fe20000010000 */
[----:B------:R-:W-:Y:S01]  /*47b0*/  FFMA.FTZ R67, R67, UR6, -R14 ;  /* 0x0000000643437c23 */ /* 0x000fe2000801080e */
[----:B------:R-:W-:Y:S01]  /*47c0*/  FADD.FTZ R31, R15, R26 ;  /* 0x0000001a0f1f7221 */ /* 0x000fe20000010000 */
[--C-:B------:R-:W-:Y:S01]  /*47d0*/  FFMA.FTZ R70, R70, UR6, -R14.reuse ;  /* 0x0000000646467c23 */ /* 0x100fe2000801080e */
[--C-:B------:R-:W-:Y:S01]  /*47e0*/  FFMA.FTZ R71, R71, UR6, -R14.reuse ;  /* 0x0000000647477c23 */ /* 0x100fe2000801080e */
[--C-:B------:R-:W-:Y:S01]  /*47f0*/  FFMA.FTZ R74, R74, UR6, -R14.reuse ;  /* 0x000000064a4a7c23 */ /* 0x100fe2000801080e */
[----:B------:R-:W-:Y:S01]  /*4800*/  FADD.FTZ R26, R168, R31 ;  /* 0x0000001fa81a7221 */ /* 0x000fe20000010000 */
[----:B------:R-:W1:Y:S01]  /*4810*/  MUFU.EX2 R8, R8 ;  /* 0x0000000800087308 */ /* 0x000e620000000800 */
[----:B--2---:R-:W-:Y:S01]  /*4820*/  FADD.FTZ R24, R6, R27 ;  /* 0x0000001b06187221 */ /* 0x004fe20000010000 */
[----:B------:R-:W-:Y:S01]  /*4830*/  FFMA.FTZ R75, R75, UR6, -R14 ;  /* 0x000000064b4b7c23 */ /* 0x000fe2000801080e */
[----:B------:R-:W-:Y:S01]  /*4840*/  FADD.FTZ R31, R21, R26 ;  /* 0x0000001a151f7221 */ /* 0x000fe20000010000 */
[--C-:B------:R-:W-:Y:S01]  /*4850*/  FFMA.FTZ R78, R78, UR6, -R14.reuse ;  /* 0x000000064e4e7c23 */ /* 0x100fe2000801080e */
[--C-:B------:R-:W-:Y:S01]  /*4860*/  FFMA.FTZ R79, R79, UR6, -R14.reuse ;  /* 0x000000064f4f7c23 */ /* 0x100fe2000801080e */
[----:B------:R-:W-:Y:S01]  /*4870*/  FFMA.FTZ R82, R82, UR6, -R14 ;  /* 0x0000000652527c23 */ /* 0x000fe2000801080e */
[----:B------:R-:W-:Y:S01]  /*4880*/  FADD.FTZ R26, R170, R31 ;  /* 0x0000001faa1a7221 */ /* 0x000fe20000010000 */
[----:B------:R-:W2:Y:S01]  /*4890*/  MUFU.EX2 R179, R179 ;  /* 0x000000b300b37308 */ /* 0x000ea20000000800 */
[----:B0-----:R-:W-:Y:S01]  /*48a0*/  FADD.FTZ R27, R177, R24 ;  /* 0x00000018b11b7221 */ /* 0x001fe20000010000 */
[C---:B------:R-:W-:Y:S01]  /*48b0*/  F2FP.F16.F32.PACK_AB R170, R3.reuse, R170 ;  /* 0x000000aa03aa723e */ /* 0x040fe200000000ff */
[----:B------:R-:W-:Y:S01]  /*48c0*/  FADD.FTZ R31, R3, R26 ;  /* 0x0000001a031f7221 */ /* 0x000fe20000010000 */
[--C-:B------:R-:W-:Y:S01]  /*48d0*/  FFMA.FTZ R83, R83, UR6, -R14.reuse ;  /* 0x0000000653537c23 */ /* 0x100fe2000801080e */
[----:B------:R-:W-:Y:S01]  /*48e0*/  F2FP.F16.F32.PACK_AB R181, R2, R181 ;  /* 0x000000b502b5723e */ /* 0x000fe200000000ff */
[--C-:B------:R-:W-:Y:S01]  /*48f0*/  FFMA.FTZ R86, R86, UR6, -R14.reuse ;  /* 0x0000000656567c23 */ /* 0x100fe2000801080e */
[----:B------:R-:W-:Y:S01]  /*4900*/  FADD.FTZ R26, R164, R31 ;  /* 0x0000001fa41a7221 */ /* 0x000fe20000010000 */
[----:B------:R-:W0:Y:S01]  /*4910*/  MUFU.EX2 R10, R10 ;  /* 0x0000000a000a7308 */ /* 0x000e220000000800 */
[C---:B-1----:R-:W-:Y:S01]  /*4920*/  FADD.FTZ R24, R8.reuse, R27 ;  /* 0x0000001b08187221 */ /* 0x042fe20000010000 */
[----:B------:R-:W-:Y:S01]  /*4930*/  FFMA.FTZ R14, R87, UR6, -R14 ;  /* 0x00000006570e7c23 */ /* 0x000fe2000801080e */
[----:B------:R-:W-:Y:S01]  /*4940*/  FADD.FTZ R31, R25, R26 ;  /* 0x0000001a191f7221 */ /* 0x000fe20000010000 */
[----:B------:R-:W-:Y:S01]  /*4950*/  F2FP.F16.F32.PACK_AB R177, R8, R177 ;  /* 0x000000b108b1723e */ /* 0x000fe200000000ff */
[----:B------:R-:W-:Y:S01]  /*4960*/  VIADD R8, R90, 0xfffffffe ;  /* 0xfffffffe5a087836 */ /* 0x000fe20000000000 */
[----:B------:R-:W-:Y:S01]  /*4970*/  F2FP.F16.F32.PACK_AB R176, R9, R176 ;  /* 0x000000b009b0723e */ /* 0x000fe200000000ff */
[----:B------:R-:W-:Y:S01]  /*4980*/  FADD.FTZ R26, R166, R31 ;  /* 0x0000001fa61a7221 */ /* 0x000fe20000010000 */
[----:B------:R-:W1:Y:S01]  /*4990*/  MUFU.EX2 R173, R173 ;  /* 0x000000ad00ad7308 */ /* 0x000e620000000800 */
[----:B--2---:R-:W-:Y:S01]  /*49a0*/  FADD.FTZ R27, R179, R24 ;  /* 0x00000018b31b7221 */ /* 0x004fe20000010000 */
[----:B------:R-:W-:Y:S01]  /*49b0*/  F2FP.F16.F32.PACK_AB R178, R11, R178 ;  /* 0x000000b20bb2723e */ /* 0x000fe200000000ff */
[----:B------:R-:W-:Y:S01]  /*49c0*/  FADD.FTZ R31, R29, R26 ;  /* 0x0000001a1d1f7221 */ /* 0x000fe20000010000 */
[----:B------:R-:W-:-:S02]  /*49d0*/  F2FP.F16.F32.PACK_AB R172, R13, R172 ;  /* 0x000000ac0dac723e */ /* 0x000fc400000000ff */
[----:B------:R-:W-:Y:S02]  /*49e0*/  F2FP.F16.F32.PACK_AB R174, R15, R174 ;  /* 0x000000ae0fae723e */ /* 0x000fe400000000ff */
[----:B------:R-:W2:Y:S01]  /*49f0*/  MUFU.EX2 R12, R12 ;  /* 0x0000000c000c7308 */ /* 0x000ea20000000800 */
[----:B0-----:R-:W-:Y:S01]  /*4a00*/  FADD.FTZ R24, R10, R27 ;  /* 0x0000001b0a187221 */ /* 0x001fe20000010000 */
[----:B------:R-:W-:Y:S02]  /*4a10*/  F2FP.F16.F32.PACK_AB R168, R21, R168 ;  /* 0x000000a815a8723e */ /* 0x000fe400000000ff */
[----:B------:R-:W-:Y:S02]  /*4a20*/  F2FP.F16.F32.PACK_AB R164, R25, R164 ;  /* 0x000000a419a4723e */ /* 0x000fe400000000ff */
[----:B------:R-:W-:Y:S02]  /*4a30*/  F2FP.F16.F32.PACK_AB R166, R29, R166 ;  /* 0x000000a61da6723e */ /* 0x000fe400000000ff */
[----:B------:R-:W0:Y:S01]  /*4a40*/  MUFU.EX2 R175, R175 ;  /* 0x000000af00af7308 */ /* 0x000e220000000800 */
[----:B-1----:R-:W-:Y:S01]  /*4a50*/  FADD.FTZ R27, R173, R24 ;  /* 0x00000018ad1b7221 */ /* 0x002fe20000010000 */
[----:B------:R-:W-:-:S02]  /*4a60*/  F2FP.F16.F32.PACK_AB R183, R6, R183 ;  /* 0x000000b706b7723e */ /* 0x000fc400000000ff */
[----:B------:R-:W-:-:S04]  /*4a70*/  F2FP.F16.F32.PACK_AB R179, R10, R179 ;  /* 0x000000b30ab3723e */ /* 0x000fc800000000ff */
        /* <DEDUP_REMOVED lines=9> */
[----:B-1----:R-:W-:Y:S01]  /*4b10*/  FADD.FTZ R27, R20, R27 ;  /* 0x0000001b141b7221 */ /* 0x002fe20000010000 */
[----:B------:R-:W-:Y:S01]  /*4b20*/  FADD.FTZ R26, R162, R31 ;  /* 0x0000001fa21a7221 */ /* 0x000fe20000010000 */
[C---:B------:R-:W-:Y:S02]  /*4b30*/  F2FP.F16.F32.PACK_AB R162, R37.reuse, R162 ;  /* 0x000000a225a2723e */ /* 0x040fe400000000ff */
[----:B------:R-:W-:Y:S01]  /*4b40*/  F2FP.F16.F32.PACK_AB R175, R20, R175 ;  /* 0x000000af14af723e */ /* 0x000fe200000000ff */
[----:B------:R-:W-:Y:S02]  /*4b50*/  FADD.FTZ R7, R37, R26 ;  /* 0x0000001a25077221 */ /* 0x000fe40000010000 */
        /* <DEDUP_REMOVED lines=63> */
[----:B0-----:R-:W-:-:S04]  /*4f50*/  FADD.FTZ R2, R86, R5 ;  /* 0x0000000556027221 */ /* 0x001fc80000010000 */
[C---:B-1----:R-:W-:Y:S01]  /*4f60*/  FADD.FTZ R2, R155.reuse, R2 ;  /* 0x000000029b027221 */ /* 0x042fe20000010000 */
[----:B------:R-:W-:Y:S01]  /*4f70*/  F2FP.F16.F32.PACK_AB R155, R155, R86 ;  /* 0x000000569b9b723e */ /* 0x000fe200000000ff */
[C---:B--2---:R-:W-:Y:S01]  /*4f80*/  FADD.FTZ R3, R53.reuse, R26 ;  /* 0x0000001a35037221 */ /* 0x044fe20000010000 */
        /* <DEDUP_REMOVED lines=13> */
.L_x_1350:
[----:B------:R-:W-:Y:S02]  /*5060*/  ULDC UR19, c[0x0][0x9e4] ;  /* 0x0002790000137ab9 */ /* 0x000fe40000000800 */
[----:B------:R-:W-:-:S11]  /*5070*/  UISETP.NE.AND UP0, UPT, UR19, 0x1, UPT ;  /* 0x000000011300788c */ /* 0x000fd6000bf05270 */
[----:B------:R-:W-:Y:S02]  /*5080*/  @UP0 ULDC.64 UR10, c[0x0][0x9e8] ;  /* 0x00027a00000a0ab9 */ /* 0x000fe40000000a00 */
[----:B------:R-:W-:-:S04]  /*5090*/  UIMAD.WIDE.U32 UR14, UR18, UR10, URZ ;  /* 0x0000000a120e72a5 */ /* 0x000fc8000f8e003f */
[----:B------:R-:W-:-:S12]  /*50a0*/  @UP0 USHF.R.U32.HI UR18, URZ, UR11, UR15 ;  /* 0x0000000b3f120299 */ /* 0x000fd8000801160f */
.L_x_1351:
[----:B------:R-:W-:-:S04]  /*50b0*/  UIMAD UR18, UR18, UR19, UR19 ;  /* 0x00000013121272a4 */ /* 0x000fc8000f8e0213 */
[----:B------:R-:W-:-:S04]  /*50c0*/  UISETP.LT.AND UP0, UPT, UR7, UR18, UPT ;  /* 0x000000120700728c */ /* 0x000fc8000bf01270 */
[----:B------:R-:W-:-:S12]  /*50d0*/  USEL UR7, UR7, UR18, UP0 ;  /* 0x0000001207077287 */ /* 0x000fd80008000000 */
.L_x_1349:
[----:B------:R-:W-:Y:S01]  /*50e0*/  USHF.R.S32.HI UR10, URZ, 0x1f, UR7 ;  /* 0x0000001f3f0a7899 */ /* 0x000fe20008011407 */
[----:B------:R-:W-:Y:S02]  /*50f0*/  CS2R R150, SRZ ;  /* 0x0000000000967805 */ /* 0x000fe4000001ff00 */
[----:B------:R-:W-:Y:S02]  /*5100*/  CS2R R148, SRZ ;  /* 0x0000000000947805 */ /* 0x000fe4000001ff00 */
[----:B------:R-:W-:Y:S01]  /*5110*/  CS2R R146, SRZ ;  /* 0x0000000000927805 */ /* 0x000fe2000001ff00 */
        /* <DEDUP_REMOVED lines=34> */
[----:B------:R-:W-:Y:S06]  /*5340*/  @!P1 BRA `(.L_x_1352) ;  /* 0x0000003000749947 */ /* 0x000fec0003800000 */
[----:B------:R-:W-:Y:S01]  /*5350*/  IMAD.MOV.U32 R7, RZ, RZ, R4 ;  /* 0x000000ffff077224 */ /* 0x000fe200078e0004 */
[----:B------:R-:W-:Y:S01]  /*5360*/  UMOV UR44, UR39 ;  /* 0x00000027002c7c82 */ /* 0x000fe20008000000 */
[----:B------:R-:W-:Y:S01]  /*5370*/  IMAD.MOV.U32 R6, RZ, RZ, R0 ;  /* 0x000000ffff067224 */ /* 0x000fe200078e0000 */
[----:B------:R-:W-:Y:S01]  /*5380*/  UMOV UR45, UR38 ;  /* 0x00000026002d7c82 */ /* 0x000fe20008000000 */
[----:B------:R-:W-:Y:S01]  /*5390*/  IMAD.MOV.U32 R151, RZ, RZ, RZ ;  /* 0x000000ffff977224 */ /* 0x000fe200078e00ff */
[----:B------:R-:W-:Y:S01]  /*53a0*/  ULDC UR51, c[0x0][0x9e4] ;  /* 0x0002790000337ab9 */ /* 0x000fe20000000800 */
[----:B------:R-:W-:Y:S01]  /*53b0*/  ULDC UR59, c[0x0][0x9dc] ;  /* 0x00027700003b7ab9 */ /* 0x000fe20000000800 */
[----:B------:R-:W-:Y:S01]  /*53c0*/  ULDC UR58, c[0x0][0x988] ;  /* 0x00026200003a7ab9 */ /* 0x000fe20000000800 */
[----:B------:R-:W-:-:S05]  /*53d0*/  ULDC UR60, c[0x0][0x9e0] ;  /* 0x00027800003c7ab9 */ /* 0x000fca0000000800 */
.L_x_1371:
[----:B------:R-:W-:Y:S01]  /*53e0*/  ISETP.NE.AND P2, PT, RZ, UR49, PT ;  /* 0x00000031ff007c0c */ /* 0x000fe2000bf45270 */
[----:B------:R-:W-:-:S04]  /*53f0*/  UISETP.NE.AND UP0, UPT, UR45, 0x1, UPT ;  /* 0x000000012d00788c */ /* 0x000fc8000bf05270 */
[----:B------:R-:W-:-:S04]  /*5400*/  USEL UR39, URZ, 0x1, UP0 ;  /* 0x000000013f277887 */ /* 0x000fc80008000000 */
[----:B------:R-:W-:-:S04]  /*5410*/  ULOP3.LUT UR39, UR44, UR39, URZ, 0x3c, !UPT ;  /* 0x000000272c277292 */ /* 0x000fc8000f8e3c3f */
[----:B------:R-:W-:Y:S08]  /*5420*/  @P2 BRA `(.L_x_1353) ;  /* 0x0000000000382947 */ /* 0x000ff00003800000 */
[----:B------:R-:W-:Y:S05]  /*5430*/  @!P0 BRA `(.L_x_1354) ;  /* 0x0000000000048947 */ /* 0x000fea0003800000 */
[----:B------:R-:W-:Y:S01]  /*5440*/  BPT.TRAP 0x1 ;  /* 0x000000040000795c */ /* 0x000fe20000300000 */
.L_x_1354:
        /* <DEDUP_REMOVED lines=9> */
.L_x_1355:
[----:B-1----:R-:W-:Y:S05]  /*54e0*/  @P1 BRA `(.L_x_1353) ;  /* 0x0000000000081947 */ /* 0x002fea0003800000 */
[----:B------:R-:W1:Y:S02]  /*54f0*/  SYNCS.PHASECHK.TRANS64.TRYWAIT P1, [UR6+0x28830], R0 ;  /* 0x02883000ff0075a7 */ /* 0x000e640008020146 */
[----:B-1----:R-:W-:Y:S05]  /*5500*/  @!P1 BRA `(.L_x_1356) ;  /* 0x00000124003c9947 */ /* 0x002fea0003800000 */
.L_x_1353:
[----:B------:R-:W2:Y:S01]  /*5510*/  S2R R4, SR_TID.X ;  /* 0x0000000000047919 */ /* 0x000ea20000002100 */
        /* <DEDUP_REMOVED lines=14> */
[----:B------:R-:W-:Y:S01]  /*5600*/  UMOV UR34, UR30 ;  /* 0x0000001e00227c82 */ /* 0x000fe20008000000 */
[----:B------:R-:W-:Y:S02]  /*5610*/  UIADD3 UR14, UR30, 0x6, URZ ;  /* 0x000000061e0e7890 */ /* 0x000fe4000fffe03f */
[----:B------:R-:W-:-:S02]  /*5620*/  UIADD3 UR18, UR30, 0x400, URZ ;  /* 0x000004001e127890 */ /* 0x000fc4000fffe03f */
[----:B------:R-:W-:Y:S02]  /*5630*/  UIADD3 UR22, UR30, 0x402, URZ ;  /* 0x000004021e167890 */ /* 0x000fe4000fffe03f */
[----:B------:R-:W-:Y:S02]  /*5640*/  UIADD3 UR26, UR30, 0x404, URZ ;  /* 0x000004041e1a7890 */ /* 0x000fe4000fffe03f */
[----:B------:R-:W-:Y:S01]  /*5650*/  UIADD3 UR30, UR30, 0x406, URZ ;  /* 0x000004061e1e7890 */ /* 0x000fe2000fffe03f */
[----:B--2---:R-:W-:-:S05]  /*5660*/  SHF.R.U32.HI R4, RZ, 0x7, R4 ;  /* 0x00000007ff047819 */ /* 0x004fca0000011604 */
[----:B01----:R-:W-:-:S05]  /*5670*/  VIADD R0, R4, 0x8 ;  /* 0x0000000804007836 */ /* 0x003fca0000000000 */
        /* <DEDUP_REMOVED lines=28> */
.L_x_1358:
[----:B------:R-:W-:Y:S01]  /*5840*/  ULEA UR6, UR45, UR40, 0x3 ;  /* 0x000000282d067291 */ /* 0x000fe2000f8e183f */
[----:B------:R-:W-:-:S05]  /*5850*/  IMAD.U32 R0, RZ, RZ, UR44 ;  /* 0x0000002cff007e24 */ /* 0x000fca000f8e00ff */
[----:B------:R-:W-:-:S04]  /*5860*/  SHF.L.U32 R0, R0, 0x1f, RZ ;  /* 0x0000001f00007819 */ /* 0x000fc800000006ff */
[----:B------:R0:W1:Y:S01]  /*5870*/  SYNCS.PHASECHK.TRANS64.TRYWAIT P1, [UR6+0x28850], R0 ;  /* 0x02885000ff0075a7 */ /* 0x0000620008020146 */
[----:B------:R-:W-:Y:S05]  /*5880*/  @!P0 BRA `(.L_x_1359) ;  /* 0x0000000000048947 */ /* 0x000fea0003800000 */
[----:B------:R-:W-:Y:S01]  /*5890*/  BPT.TRAP 0x1 ;  /* 0x000000040000795c */ /* 0x000fe20000300000 */
.L_x_1359:
[----:B-1----:R-:W-:Y:S05]  /*58a0*/  @P1 BRA `(.L_x_1357) ;  /* 0x0000000000081947 */ /* 0x002fea0003800000 */
[----:B------:R-:W1:Y:S02]  /*58b0*/  SYNCS.PHASECHK.TRANS64.TRYWAIT P1, [UR6+0x28850], R0 ;  /* 0x02885000ff0075a7 */ /* 0x000e640008020146 */
[----:B-1----:R-:W-:Y:S05]  /*58c0*/  @!P1 BRA `(.L_x_1360) ;  /* 0x0000012000649947 */ /* 0x002fea0003800000 */
.L_x_1357:
[----:B------:R-:W-:Y:S01]  /*58d0*/  UIADD3 UR6, UR40, 0x400, URZ ;  /* 0x0000040028067890 */ /* 0x000fe2000fffe03f */
[----:B------:R-:W-:Y:S01]  /*58e0*/  WARPGROUP.ARRIVE ;  /* 0x00000000000079c5 */ /* 0x000fe20000000000 */
[----:B------:R-:W-:-:S05]  /*58f0*/  UMOV UR7, 0x40000040 ;  /* 0x4000004000077882 */ /* 0x000fca0000000000 */
[----:B------:R-:W2:Y:S01]  /*5900*/  S2R R4, SR_TID.X ;  /* 0x0000000000047919 */ /* 0x000ea20000002100 */
        /* <DEDUP_REMOVED lines=8> */
[----:B--2---:R-:W-:-:S04]  /*5990*/  SHF.R.U32.HI R4, RZ, 0x7, R4 ;  /* 0x00000007ff047819 */ /* 0x004fc80000011604 */
[----:B01----:R-:W-:Y:S01]  /*59a0*/  IADD3 R0, -R4, 0xb, RZ ;  /* 0x0000000b04007810 */ /* 0x003fe20007ffe1ff */
[----:B------:R-:W-:Y:S02]  /*59b0*/  WARPGROUP.DEPBAR.LE gsb0, 0x0 ;  /* 0x00008000000079c5 */ /* 0x000fe40000010000 */
[----:B------:R-:W-:-:S06]  /*59c0*/  WARPGROUP.ARRIVE ;  /* 0x00000000000079c5 */ /* 0x000fcc0000000000 */
        /* <DEDUP_REMOVED lines=35> */
.L_x_1361:
[----:B------:R-:W-:Y:S01]  /*5c00*/  UISETP.NE.AND UP1, UPT, UR50, URZ, UPT ;  /* 0x0000003f3200728c */ /* 0x000fe2000bf25270 */
[----:B0-----:R-:W-:Y:S01]  /*5c10*/  VIADD R0, R17, UR46 ;  /* 0x0000002e11007c36 */ /* 0x001fe20008000000 */
[----:B------:R-:W-:Y:S01]  /*5c20*/  ULEA UR6, UR38, UR40, 0x3 ;  /* 0x0000002826067291 */ /* 0x000fe2000f8e183f */
[----:B------:R-:W-:Y:S01]  /*5c30*/  IMAD.SHL.U32 R9, R8, 0x80, RZ ;  /* 0x0000008008097824 */ /* 0x000fe200078e00ff */
[----:B------:R-:W-:Y:S01]  /*5c40*/  UISETP.NE.AND UP0, UPT, UR43, URZ, UPT ;  /* 0x0000003f2b00728c */ /* 0x000fe2000bf05270 */
[----:B------:R-:W-:Y:S01]  /*5c50*/  IMAD.U32 R11, RZ, RZ, UR42 ;  /* 0x0000002aff0b7e24 */ /* 0x000fe2000f8e00ff */
[----:B------:R-:W-:Y:S01]  /*5c60*/  PLOP3.LUT P1, PT, PT, PT, UP1, 0x80, 0x0 ;  /* 0x000000000000781c */ /* 0x000fe20003f2f018 */
[----:B------:R-:W-:Y:S01]  /*5c70*/  UIADD3 UR6, UR6, 0x28840, URZ ;  /* 0x0002884006067890 */ /* 0x000fe2000fffe03f */
[----:B------:R-:W-:-:S03]  /*5c80*/  PLOP3.LUT P2, PT, PT, PT, UP1, 0x80, 0x0 ;  /* 0x000000000000781c */ /* 0x000fc60003f4f018 */
[----:B------:R-:W-:Y:S01]  /*5c90*/  @UP1 ULDC UR7, c[0x0][0x44c] ;  /* 0x0001130000071ab9 */ /* 0x000fe20000000800 */
[----:B------:R-:W-:-:S07]  /*5ca0*/  UPRMT UR6, UR53, 0x654, UR6 ;  /* 0x0000065435067896 */ /* 0x000fce0008000006 */
[----:B------:R-:W-:Y:S01]  /*5cb0*/  @P1 IMAD.HI.U32 R4, R0, UR7, RZ ;  /* 0x0000000700041c27 */ /* 0x000fe2000f8e00ff */
[----:B------:R-:W-:Y:S01]  /*5cc0*/  @UP1 ULDC UR7, c[0x0][0x450] ;  /* 0x0001140000071ab9 */ /* 0x000fe20000000800 */
[----:B------:R-:W-:Y:S01]  /*5cd0*/  PLOP3.LUT P1, PT, PT, PT, UP0, 0x40, 0x0 ;  /* 0x000000000000781c */ /* 0x000fe20003f2e808 */
[----:B------:R-:W-:Y:S01]  /*5ce0*/  SYNCS.ARRIVE.TRANS64.RED.A1T0 RZ, [UR6], RZ ;  /* 0x000000ffffff79a7 */ /* 0x000fe20008100406 */
[----:B------:R-:W-:Y:S01]  /*5cf0*/  ULOP3.LUT UR6, URZ, UR59, URZ, 0x33, !UPT ;  /* 0x0000003b3f067292 */ /* 0x000fe2000f8e333f */
[----:B------:R-:W-:Y:S02]  /*5d00*/  @P2 SHF.R.U32.HI R0, RZ, UR7, R4 ;  /* 0x00000007ff002c19 */ /* 0x000fe40008011604 */
[----:B------:R-:W-:-:S03]  /*5d10*/  IADD3 R4, -R16, 0x1, -R9 ;  /* 0x0000000110047810 */ /* 0x000fc60007ffe909 */
[----:B------:R-:W0:Y:S01]  /*5d20*/  SHFL.IDX PT, R5, R0, RZ, 0x1c1f ;  /* 0x001c1fff00057589 */ /* 0x000e2200000e0000 */
[----:B------:R-:W-:-:S05]  /*5d30*/  IADD3 R4, -R11, UR41, R4 ;  /* 0x000000290b047c10 */ /* 0x000fca000fffe104 */
[C---:B------:R-:W-:Y:S02]  /*5d40*/  VIADD R14, R4.reuse, UR60 ;  /* 0x0000003c040e7c36 */ /* 0x040fe40008000000 */
[----:B------:R-:W-:Y:S02]  /*5d50*/  VIADD R20, R4, UR6 ;  /* 0x0000000604147c36 */ /* 0x000fe40008000000 */
[--C-:B0-----:R-:W-:Y:S02]  /*5d60*/  IMAD.IADD R10, R14, 0x1, R5.reuse ;  /* 0x000000010e0a7824 */ /* 0x101fe400078e0205 */
[----:B------:R-:W-:Y:S01]  /*5d70*/  IMAD.IADD R11, R20, 0x1, R5 ;  /* 0x00000001140b7824 */ /* 0x000fe200078e0205 */
[----:B------:R-:W-:Y:S06]  /*5d80*/  @P1 BRA `(.L_x_1362) ;  /* 0x00000000005c1947 */ /* 0x000fec0003800000 */
[----:B------:R-:W-:Y:S01]  /*5d90*/  IMAD.U32 R12, RZ, RZ, UR42 ;  /* 0x0000002aff0c7e24 */ /* 0x000fe2000f8e00ff */
[----:B------:R-:W-:Y:S04]  /*5da0*/  BSSY B0, `(.L_x_1363) ;  /* 0x0000011000007945 */ /* 0x000fe80003800000 */
[----:B------:R-:W-:-:S04]  /*5db0*/  IADD3 R12, -R12, UR41, R5 ;  /* 0x000000290c0c7c10 */ /* 0x000fc8000fffe105 */
        /* <DEDUP_REMOVED lines=10> */
.L_x_1364:
[----:B------:R-:W-:-:S05]  /*5e60*/  IMAD.U32 R15, RZ, RZ, UR51 ;  /* 0x00000033ff0f7e24 */ /* 0x000fca000f8e00ff */
[----:B------:R-:W-:-:S13]  /*5e70*/  ISETP.NE.AND P1, PT, R15, 0x1, PT ;  /* 0x000000010f00780c */ /* 0x000fda0003f25270 */
[----:B------:R-:W0:Y:S02]  /*5e80*/  @P1 LDC.64 R4, c[0x0][0x9e8] ;  /* 0x00027a00ff041b82 */ /* 0x000e240000000a00 */
[----:B0-----:R-:W-:-:S05]  /*5e90*/  @P1 IMAD.HI.U32 R4, R12, R4, RZ ;  /* 0x000000040c041227 */ /* 0x001fca00078e00ff */
[----:B------:R-:W-:-:S07]  /*5ea0*/  @P1 SHF.R.U32.HI R12, RZ, R5, R4 ;  /* 0x00000005ff0c1219 */ /* 0x000fce0000011604 */
.L_x_1365:
[----:B------:R-:W-:Y:S05]  /*5eb0*/  BSYNC B0 ;  /* 0x0000000000007941 */ /* 0x000fea0003800000 */
.L_x_1363:
[----:B------:R-:W-:-:S04]  /*5ec0*/  IMAD R5, R12, R15, -R9 ;  /* 0x0000000f0c057224 */ /* 0x000fc800078e0a09 */
[----:B------:R-:W-:-:S05]  /*5ed0*/  IMAD.IADD R5, R5, 0x1, -R16 ;  /* 0x0000000105057824 */ /* 0x000fca00078e0a10 */
[----:B------:R-:W-:Y:S02]  /*5ee0*/  VIADDMNMX R10, R5, R15, R10, PT ;  /* 0x0000000f050a7246 */ /* 0x000fe4000380010a */
[----:B------:R-:W-:-:S07]  /*5ef0*/  VIMNMX R11, R11, R5, !PT ;  /* 0x000000050b0b7248 */ /* 0x000fce0007fe0100 */
.L_x_1362:
[----:B------:R-:W-:Y:S01]  /*5f00*/  ISETP.GT.AND P1, PT, R8, -0x1, PT ;  /* 0xffffffff0800780c */ /* 0x000fe20003f24270 */
[----:B------:R-:W0:Y:S01]  /*5f10*/  SHFL.IDX PT, R5, R0, 0x1, 0x1c1f ;  /* 0x003c1f0000057f89 */ /* 0x000e2200000e0000 */
[----:B------:R-:W-:Y:S02]  /*5f20*/  UISETP.NE.AND UP0, UPT, UR43, URZ, UPT ;  /* 0x0000003f2b00728c */ /* 0x000fe4000bf05270 */
[C---:B------:R-:W-:Y:S02]  /*5f30*/  ISETP.GT.AND P3, PT, R11.reuse, 0x8, P1 ;  /* 0x000000080b00780c */ /* 0x040fe40000f64270 */
[C---:B------:R-:W-:Y:S02]  /*5f40*/  ISETP.GT.AND P6, PT, R11.reuse, RZ, P1 ;  /* 0x000000ff0b00720c */ /* 0x040fe40000fc4270 */
[----:B------:R-:W-:Y:S02]  /*5f50*/  ISETP.LT.OR P3, PT, R10, 0x9, P3 ;  /* 0x000000090a00780c */ /* 0x000fe40001f61670 */
[----:B------:R-:W-:-:S02]  /*5f60*/  ISETP.GT.AND P2, PT, R11, 0x1, P1 ;  /* 0x000000010b00780c */ /* 0x000fc40000f44270 */
[----:B------:R-:W-:Y:S02]  /*5f70*/  FSEL R21, R28, -INF , !P3 ;  /* 0xff8000001c157808 */ /* 0x000fe40005800000 */
[----:B------:R-:W-:Y:S02]  /*5f80*/  ISETP.GT.AND P3, PT, R11, 0x19, P1 ;  /* 0x000000190b00780c */ /* 0x000fe40000f64270 */
[C---:B------:R-:W-:Y:S02]  /*5f90*/  ISETP.LT.OR P6, PT, R10.reuse, 0x1, P6 ;  /* 0x000000010a00780c */ /* 0x040fe400037c1670 */
[C---:B------:R-:W-:Y:S02]  /*5fa0*/  ISETP.LT.OR P2, PT, R10.reuse, 0x2, P2 ;  /* 0x000000020a00780c */ /* 0x040fe40001741670 */
[----:B------:R-:W-:Y:S02]  /*5fb0*/  ISETP.LT.OR P3, PT, R10, 0x1a, P3 ;  /* 0x0000001a0a00780c */ /* 0x000fe40001f61670 */
        /* <DEDUP_REMOVED lines=80> */
[--C-:B0-----:R-:W-:Y:S01]  /*64c0*/  IMAD.IADD R11, R20, 0x1, R5.reuse ;  /* 0x00000001140b7824 */ /* 0x101fe200078e0205 */
[C---:B------:R-:W-:Y:S02]  /*64d0*/  ISETP.LT.OR P5, PT, R10.reuse, 0x71, P5 ;  /* 0x000000710a00780c */ /* 0x040fe40002fa1670 */
[C---:B------:R-:W-:Y:S02]  /*64e0*/  ISETP.LT.OR P4, PT, R10.reuse, 0x72, P4 ;  /* 0x000000720a00780c */ /* 0x040fe40002781670 */
[C---:B------:R-:W-:Y:S02]  /*64f0*/  ISETP.LT.OR P6, PT, R10.reuse, 0x79, P6 ;  /* 0x000000790a00780c */ /* 0x040fe400037c1670 */
[----:B------:R-:W-:Y:S01]  /*6500*/  ISETP.LT.OR P2, PT, R10, 0x7a, P2 ;  /* 0x0000007a0a00780c */ /* 0x000fe20001741670 */
[----:B------:R-:W-:Y:S01]  /*6510*/  IMAD.IADD R10, R14, 0x1, R5 ;  /* 0x000000010e0a7824 */ /* 0x000fe200078e0205 */
[----:B------:R-:W-:-:S02]  /*6520*/  FSEL R80, R80, -INF , !P5 ;  /* 0xff80000050507808 */ /* 0x000fc40006800000 */
[----:B------:R-:W-:Y:S02]  /*6530*/  FSEL R81, R81, -INF , !P4 ;  /* 0xff80000051517808 */ /* 0x000fe40006000000 */
[----:B------:R-:W-:Y:S02]  /*6540*/  FSEL R84, R84, -INF , !P6 ;  /* 0xff80000054547808 */ /* 0x000fe40007000000 */
[----:B------:R-:W-:Y:S01]  /*6550*/  FSEL R85, R85, -INF , !P2 ;  /* 0xff80000055557808 */ /* 0x000fe20005000000 */
        /* <DEDUP_REMOVED lines=14> */
.L_x_1368:
[----:B------:R-:W-:-:S05]  /*6640*/  IMAD.U32 R12, RZ, RZ, UR51 ;  /* 0x00000033ff0c7e24 */ /* 0x000fca000f8e00ff */
[----:B------:R-:W-:-:S13]  /*6650*/  ISETP.NE.AND P2, PT, R12, 0x1, PT ;  /* 0x000000010c00780c */ /* 0x000fda0003f45270 */
[----:B------:R-:W0:Y:S02]  /*6660*/  @P2 LDC.64 R4, c[0x0][0x9e8] ;  /* 0x00027a00ff042b82 */ /* 0x000e240000000a00 */
[----:B0-----:R-:W-:-:S05]  /*6670*/  @P2 IMAD.HI.U32 R4, R0, R4, RZ ;  /* 0x0000000400042227 */ /* 0x001fca00078e00ff */
[----:B------:R-:W-:-:S07]  /*6680*/  @P2 SHF.R.U32.HI R0, RZ, R5, R4 ;  /* 0x00000005ff002219 */ /* 0x000fce0000011604 */
.L_x_1369:
[----:B------:R-:W-:Y:S05]  /*6690*/  BSYNC B0 ;  /* 0x0000000000007941 */ /* 0x000fea0003800000 */
.L_x_1367:
[----:B------:R-:W-:-:S04]  /*66a0*/  IMAD R9, R0, R12, -R9 ;  /* 0x0000000c00097224 */ /* 0x000fc800078e0a09 */
[----:B------:R-:W-:-:S05]  /*66b0*/  IMAD.IADD R9, R9, 0x1, -R16 ;  /* 0x0000000109097824 */ /* 0x000fca00078e0a10 */
[----:B------:R-:W-:Y:S02]  /*66c0*/  VIADDMNMX R10, R9, R12, R10, PT ;  /* 0x0000000c090a7246 */ /* 0x000fe4000380010a */
[----:B------:R-:W-:-:S07]  /*66d0*/  VIMNMX R11, R11, R9, !PT ;  /* 0x000000090b0b7248 */ /* 0x000fce0007fe0100 */
.L_x_1366:
[----:B------:R-:W-:Y:S01]  /*66e0*/  FMNMX.FTZ R0, R153, R6, !PT ;  /* 0x0000000699007209 */ /* 0x000fe20007810000 */
[----:B------:R-:W-:Y:S01]  /*66f0*/  UMOV UR6, UR58 ;  /* 0x0000003a00067c82 */ /* 0x000fe20008000000 */
        /* <DEDUP_REMOVED lines=12> */
[----:B------:R-:W-:Y:S02]  /*67c0*/  ISETP.GT.AND P5, PT, R11, RZ, P1 ;  /* 0x000000ff0b00720c */ /* 0x000fe40000fa4270 */
        /* <DEDUP_REMOVED lines=17> */
[----:B------:R-:W-:Y:S02]  /*68e0*/  FMNMX.FTZ R12, R26, R7, !PT ;  /* 0x000000071a0c7209 */ /* 0x000fe40007810000 */
[----:B------:R-:W-:Y:S02]  /*68f0*/  FMNMX.FTZ R0, R56, R5, !PT ;  /* 0x0000000538007209 */ /* 0x000fe40007810000 */
[----:B------:R-:W-:Y:S02]  /*6900*/  ISETP.LT.OR P4, PT, R10, 0xa, P4 ;  /* 0x0000000a0a00780c */ /* 0x000fe40002781670 */
[----:B------:R-:W-:Y:S02]  /*6910*/  FMNMX.FTZ R5, R57, R0, !PT ;  /* 0x0000000039057209 */ /* 0x000fe40007810000 */
[----:B------:R-:W-:-:S02]  /*6920*/  FSEL R30, R30, -INF , !P3 ;  /* 0xff8000001e1e7808 */ /* 0x000fc40005800000 */
[----:B------:R-:W-:Y:S02]  /*6930*/  FMNMX.FTZ R0, R60, R5, !PT ;  /* 0x000000053c007209 */ /* 0x000fe40007810000 */
[----:B------:R-:W-:Y:S02]  /*6940*/  ISETP.GT.AND P2, PT, R11, 0x11, P1 ;  /* 0x000000110b00780c */ /* 0x000fe40000f44270 */
[----:B------:R-:W-:Y:S02]  /*6950*/  FMNMX.FTZ R5, R61, R0, !PT ;  /* 0x000000003d057209 */ /* 0x000fe40007810000 */
[----:B------:R-:W-:Y:S02]  /*6960*/  FSEL R31, R31, -INF , !P4 ;  /* 0xff8000001f1f7808 */ /* 0x000fe40006000000 */
[----:B------:R-:W-:Y:S02]  /*6970*/  FMNMX.FTZ R0, R64, R5, !PT ;  /* 0x0000000540007209 */ /* 0x000fe40007810000 */
[----:B------:R-:W-:-:S02]  /*6980*/  ISETP.GT.AND P3, PT, R11, 0x18, P1 ;  /* 0x000000180b00780c */ /* 0x000fc40000f64270 */
[----:B------:R-:W-:Y:S02]  /*6990*/  FMNMX.FTZ R5, R65, R0, !PT ;  /* 0x0000000041057209 */ /* 0x000fe40007810000 */
[----:B------:R-:W-:Y:S02]  /*69a0*/  ISETP.LT.OR P2, PT, R10, 0x12, P2 ;  /* 0x000000120a00780c */ /* 0x000fe40001741670 */
[----:B------:R-:W-:Y:S02]  /*69b0*/  FMNMX.FTZ R0, R68, R5, !PT ;  /* 0x0000000544007209 */ /* 0x000fe40007810000 */
[----:B------:R-:W-:Y:S02]  /*69c0*/  ISETP.GT.AND P4, PT, R11, 0x19, P1 ;  /* 0x000000190b00780c */ /* 0x000fe40000f84270 */
[----:B------:R-:W-:Y:S02]  /*69d0*/  FMNMX.FTZ R5, R69, R0, !PT ;  /* 0x0000000045057209 */ /* 0x000fe40007810000 */
[----:B------:R-:W-:-:S02]  /*69e0*/  ISETP.LT.OR P3, PT, R10, 0x19, P3 ;  /* 0x000000190a00780c */ /* 0x000fc40001f61670 */
[----:B------:R-:W-:Y:S02]  /*69f0*/  FMNMX.FTZ R0, R72, R5, !PT ;  /* 0x0000000548007209 */ /* 0x000fe40007810000 */
[----:B------:R-:W-:Y:S02]  /*6a00*/  FSEL R35, R35, -INF , !P2 ;  /* 0xff80000023237808 */ /* 0x000fe40005000000 */
        /* <DEDUP_REMOVED lines=11> */
[C---:B------:R-:W-:Y:S02]  /*6ac0*/  ISETP.LT.OR P2, PT, R10.reuse, 0x22, P2 ;  /* 0x000000220a00780c */ /* 0x040fe40001741670 */
[----:B------:R-:W-:Y:S02]  /*6ad0*/  FMNMX.FTZ R4, R85, R0, !PT ;  /* 0x0000000055047209 */ /* 0x000fe40007810000 */
[----:B------:R-:W-:Y:S02]  /*6ae0*/  ISETP.GT.AND P4, PT, R11, 0x29, P1 ;  /* 0x000000290b00780c */ /* 0x000fe40000f84270 */
[----:B------:R-:W-:Y:S01]  /*6af0*/  ISETP.LT.OR P3, PT, R10, 0x29, P3 ;  /* 0x000000290a00780c */ /* 0x000fe20001f61670 */
[----:B------:R-:W0:Y:S01]  /*6b00*/  SHFL.BFLY PT, R5, R4, 0x2, 0x1f ;  /* 0x0c401f0004057f89 */ /* 0x000e2200000e0000 */
[----:B------:R-:W-:-:S02]  /*6b10*/  FSEL R43, R43, -INF , !P2 ;  /* 0xff8000002b2b7808 */ /* 0x000fc40005000000 */
[C---:B------:R-:W-:Y:S02]  /*6b20*/  ISETP.GT.AND P2, PT, R11.reuse, 0x30, P1 ;  /* 0x000000300b00780c */ /* 0x040fe40000f44270 */
[----:B------:R-:W-:Y:S02]  /*6b30*/  FSEL R46, R46, -INF , !P3 ;  /* 0xff8000002e2e7808 */ /* 0x000fe40005800000 */
[C---:B------:R-:W-:Y:S02]  /*6b40*/  ISETP.LT.OR P4, PT, R10.reuse, 0x2a, P4 ;  /* 0x0000002a0a00780c */ /* 0x040fe40002781670 */
[----:B------:R-:W-:Y:S02]  /*6b50*/  ISETP.GT.AND P3, PT, R11, 0x31, P1 ;  /* 0x000000310b00780c */ /* 0x000fe40000f64270 */
[----:B------:R-:W-:Y:S02]  /*6b60*/  ISETP.LT.OR P2, PT, R10, 0x31, P2 ;  /* 0x000000310a00780c */ /* 0x000fe40001741670 */
[----:B------:R-:W-:-:S02]  /*6b70*/  FSEL R47, R47, -INF , !P4 ;  /* 0xff8000002f2f7808 */ /* 0x000fc40006000000 */
[C---:B------:R-:W-:Y:S02]  /*6b80*/  ISETP.GT.AND P5, PT, R11.reuse, 0x38, P1 ;  /* 0x000000380b00780c */ /* 0x040fe40000fa4270 */
[----:B------:R-:W-:Y:S02]  /*6b90*/  FSEL R50, R50, -INF , !P2 ;  /* 0xff80000032327808 */ /* 0x000fe40005000000 */
[C---:B------:R-:W-:Y:S02]  /*6ba0*/  ISETP.LT.OR P3, PT, R10.reuse, 0x32, P3 ;  /* 0x000000320a00780c */ /* 0x040fe40001f61670 */
[----:B------:R-:W-:Y:S02]  /*6bb0*/  ISETP.GT.AND P4, PT, R11, 0x39, P1 ;  /* 0x000000390b00780c */ /* 0x000fe40000f84270 */
[----:B------:R-:W-:Y:S02]  /*6bc0*/  ISETP.LT.OR P5, PT, R10, 0x39, P5 ;  /* 0x000000390a00780c */ /* 0x000fe40002fa1670 */
[----:B0-----:R-:W-:-:S02]  /*6bd0*/  FMNMX.FTZ R5, R4, R5, !PT ;  /* 0x0000000504057209 */ /* 0x001fc40007810000 */
[----:B------:R-:W-:Y:S02]  /*6be0*/  FSEL R51, R51, -INF , !P3 ;  /* 0xff80000033337808 */ /* 0x000fe40005800000 */
[C---:B------:R-:W-:Y:S01]  /*6bf0*/  ISETP.GT.AND P2, PT, R11.reuse, 0x40, P1 ;  /* 0x000000400b00780c */ /* 0x040fe20000f44270 */
[----:B------:R-:W0:Y:S01]  /*6c00*/  SHFL.BFLY PT, R0, R5, 0x1, 0x1f ;  /* 0x0c201f0005007f89 */ /* 0x000e2200000e0000 */
[----:B------:R-:W-:Y:S02]  /*6c10*/  FSEL R54, R54, -INF , !P5 ;  /* 0xff80000036367808 */ /* 0x000fe40006800000 */
[C---:B------:R-:W-:Y:S02]  /*6c20*/  ISETP.LT.OR P4, PT, R10.reuse, 0x3a, P4 ;  /* 0x0000003a0a00780c */ /* 0x040fe40002781670 */
[----:B------:R-:W-:Y:S02]  /*6c30*/  ISETP.GT.AND P3, PT, R11, 0x41, P1 ;  /* 0x000000410b00780c */ /* 0x000fe40000f64270 */
[----:B------:R-:W-:-:S02]  /*6c40*/  ISETP.LT.OR P2, PT, R10, 0x41, P2 ;  /* 0x000000410a00780c */ /* 0x000fc40001741670 */
[----:B------:R-:W-:Y:S02]  /*6c50*/  FSEL R55, R55, -INF , !P4 ;  /* 0xff80000037377808 */ /* 0x000fe40006000000 */
[C---:B------:R-:W-:Y:S02]  /*6c60*/  ISETP.GT.AND P5, PT, R11.reuse, 0x48, P1 ;  /* 0x000000480b00780c */ /* 0x040fe40000fa4270 */
[----:B------:R-:W-:Y:S02]  /*6c70*/  FSEL R58, R58, -INF , !P2 ;  /* 0xff8000003a3a7808 */ /* 0x000fe40005000000 */
[C---:B------:R-:W-:Y:S02]  /*6c80*/  ISETP.LT.OR P3, PT, R10.reuse, 0x42, P3 ;  /* 0x000000420a00780c */ /* 0x040fe40001f61670 */
[----:B------:R-:W-:Y:S02]  /*6c90*/  ISETP.GT.AND P4, PT, R11, 0x49, P1 ;  /* 0x000000490b00780c */ /* 0x000fe40000f84270 */
[----:B------:R-:W-:-:S02]  /*6ca0*/  ISETP.LT.OR P5, PT, R10, 0x49, P5 ;  /* 0x000000490a00780c */ /* 0x000fc40002fa1670 */
[----:B------:R-:W-:Y:S02]  /*6cb0*/  FSEL R59, R59, -INF , !P3 ;  /* 0xff8000003b3b7808 */ /* 0x000fe40005800000 */
[----:B------:R-:W-:Y:S02]  /*6cc0*/  ISETP.GT.AND P2, PT, R11, 0x50, P1 ;  /* 0x000000500b00780c */ /* 0x000fe40000f44270 */
[----:B0-----:R-:W-:Y:S02]  /*6cd0*/  FMNMX.FTZ R0, R5, R0, !PT ;  /* 0x0000000005007209 */ /* 0x001fe40007810000 */
[----:B------:R-:W-:Y:S02]  /*6ce0*/  FSEL R62, R62, -INF , !P5 ;  /* 0xff8000003e3e7808 */ /* 0x000fe40006800000 */
[C---:B------:R-:W-:Y:S01]  /*6cf0*/  FSETP.NEU.FTZ.AND P6, PT, R0.reuse, -INF , PT ;  /* 0xff8000000000780b */ /* 0x040fe20003fdd000 */
[----:B------:R-:W-:Y:S01]  /*6d00*/  FMUL.FTZ R9, R0, UR6 ;  /* 0x0000000600097c20 */ /* 0x000fe20008410000 */
[----:B------:R-:W-:-:S02]  /*6d10*/  ISETP.LT.OR P4, PT, R10, 0x4a, P4 ;  /* 0x0000004a0a00780c */ /* 0x000fc40002781670 */
[----:B------:R-:W-:Y:S02]  /*6d20*/  ISETP.GT.AND P3, PT, R11, 0x51, P1 ;  /* 0x000000510b00780c */ /* 0x000fe40000f64270 */
[----:B------:R-:W-:Y:S02]  /*6d30*/  FSEL R4, R9, RZ, P6 ;  /* 0x000000ff09047208 */ /* 0x000fe40003000000 */
[----:B------:R-:W-:Y:S02]  /*6d40*/  ISETP.LT.OR P2, PT, R10, 0x51, P2 ;  /* 0x000000510a00780c */ /* 0x000fe40001741670 */
[----:B------:R-:W-:Y:S01]  /*6d50*/  FSEL R63, R63, -INF , !P4 ;  /* 0xff8000003f3f7808 */ /* 0x000fe20006000000 */
[--C-:B------:R-:W-:Y:S01]  /*6d60*/  FFMA.FTZ R182, R21, UR6, -R4.reuse ;  /* 0x0000000615b67c23 */ /* 0x100fe20008010804 */
[----:B------:R-:W-:Y:S01]  /*6d70*/  FMNMX.FTZ R21, R27, R12, !PT ;  /* 0x0000000c1b157209 */ /* 0x000fe20007810000 */
[--C-:B------:R-:W-:Y:S01]  /*6d80*/  FFMA.FTZ R178, R15, UR6, -R4.reuse ;  /* 0x000000060fb27c23 */ /* 0x100fe20008010804 */
[--C-:B------:R-:W-:Y:S01]  /*6d90*/  FFMA.FTZ R5, R25, UR6, -R4.reuse ;  /* 0x0000000619057c23 */ /* 0x100fe20008010804 */
[--C-:B------:R-:W-:Y:S01]  /*6da0*/  FFMA.FTZ R9, R29, UR6, -R4.reuse ;  /* 0x000000061d097c23 */ /* 0x100fe20008010804 */
[----:B------:R-:W-:Y:S01]  /*6db0*/  FMNMX.FTZ R12, R30, R21, !PT ;  /* 0x000000151e0c7209 */ /* 0x000fe20007810000 */
[--C-:B------:R-:W-:Y:S01]  /*6dc0*/  FFMA.FTZ R176, R13, UR6, -R4.reuse ;  /* 0x000000060db07c23 */ /* 0x100fe20008010804 */
[--C-:B------:R-:W-:Y:S01]  /*6dd0*/  FFMA.FTZ R13, R33, UR6, -R4.reuse ;  /* 0x00000006210d7c23 */ /* 0x100fe20008010804 */
[----:B------:R-:W-:Y:S01]  /*6de0*/  ISETP.GT.AND P5, PT, R11, 0x58, P1 ;  /* 0x000000580b00780c */ /* 0x000fe20000fa4270 */
[--C-:B------:R-:W-:Y:S01]  /*6df0*/  FFMA.FTZ R180, R153, UR6, -R4.reuse ;  /* 0x0000000699b47c23 */ /* 0x100fe20008010804 */
[----:B------:R-:W-:Y:S01]  /*6e00*/  FMNMX.FTZ R15, R31, R12, !PT ;  /* 0x0000000c1f0f7209 */ /* 0x000fe20007810000 */
[--C-:B------:R-:W-:Y:S01]  /*6e10*/  FFMA.FTZ R172, R40, UR6, -R4.reuse ;  /* 0x0000000628ac7c23 */ /* 0x100fe20008010804 */
[----:B------:R-:W-:Y:S01]  /*6e20*/  FSEL R66, R66, -INF , !P2 ;  /* 0xff80000042427808 */ /* 0x000fe20005000000 */
[--C-:B------:R-:W-:Y:S01]  /*6e30*/  FFMA.FTZ R174, R44, UR6, -R4.reuse ;  /* 0x000000062cae7c23 */ /* 0x100fe20008010804 */
[----:B------:R-:W-:Y:S01]  /*6e40*/  FMNMX.FTZ R12, R34, R15, !PT ;  /* 0x0000000f220c7209 */ /* 0x000fe20007810000 */
[--C-:B------:R-:W-:Y:S01]  /*6e50*/  FFMA.FTZ R15, R37, UR6, -R4.reuse ;  /* 0x00000006250f7c23 */ /* 0x100fe20008010804 */
[----:B------:R-:W-:Y:S01]  /*6e60*/  ISETP.LT.OR P3, PT, R10, 0x52, P3 ;  /* 0x000000520a00780c */ /* 0x000fe20001f61670 */
[--C-:B------:R-:W-:Y:S01]  /*6e70*/  FFMA.FTZ R168, R48, UR6, -R4.reuse ;  /* 0x0000000630a87c23 */ /* 0x100fe20008010804 */
[----:B------:R-:W-:Y:S01]  /*6e80*/  FMNMX.FTZ R21, R35, R12, !PT ;  /* 0x0000000c23157209 */ /* 0x000fe20007810000 */
[--C-:B------:R-:W-:Y:S01]  /*6e90*/  FFMA.FTZ R170, R52, UR6, -R4.reuse ;  /* 0x0000000634aa7c23 */ /* 0x100fe20008010804 */
[----:B------:R-:W-:Y:S01]  /*6ea0*/  ISETP.GT.AND P4, PT, R11, 0x59, P1 ;  /* 0x000000590b00780c */ /* 0x000fe20000f84270 */
[--C-:B------:R-:W-:Y:S01]  /*6eb0*/  FFMA.FTZ R164, R56, UR6, -R4.reuse ;  /* 0x0000000638a47c23 */ /* 0x100fe20008010804 */
[----:B------:R-:W-:Y:S01]  /*6ec0*/  FMNMX.FTZ R12, R38, R21, !PT ;  /* 0x00000015260c7209 */ /* 0x000fe20007810000 */
[--C-:B------:R-:W-:Y:S01]  /*6ed0*/  FFMA.FTZ R166, R60, UR6, -R4.reuse ;  /* 0x000000063ca67c23 */ /* 0x100fe20008010804 */
[----:B------:R-:W-:Y:S01]  /*6ee0*/  ISETP.LT.OR P5, PT, R10, 0x59, P5 ;  /* 0x000000590a00780c */ /* 0x000fe20002fa1670 */
[--C-:B------:R-:W-:Y:S01]  /*6ef0*/  FFMA.FTZ R61, R61, UR6, -R4.reuse ;  /* 0x000000063d3d7c23 */ /* 0x100fe20008010804 */
[----:B------:R-:W-:Y:S01]  /*6f00*/  FMNMX.FTZ R21, R39, R12, !PT ;  /* 0x0000000c27157209 */ /* 0x000fe20007810000 */
[--C-:B------:R-:W-:Y:S01]  /*6f10*/  FFMA.FTZ R160, R64, UR6, -R4.reuse ;  /* 0x0000000640a07c23 */ /* 0x100fe20008010804 */
[----:B------:R-:W-:Y:S01]  /*6f20*/  FSEL R67, R67, -INF , !P3 ;  /* 0xff80000043437808 */ /* 0x000fe20005800000 */
[--C-:B------:R-:W-:Y:S01]  /*6f30*/  FFMA.FTZ R162, R68, UR6, -R4.reuse ;  /* 0x0000000644a27c23 */ /* 0x100fe20008010804 */
[----:B------:R-:W-:Y:S01]  /*6f40*/  FMNMX.FTZ R12, R42, R21, !PT ;  /* 0x000000152a0c7209 */ /* 0x000fe20007810000 */
        /* <DEDUP_REMOVED lines=14> */
[----:B------:R-:W-:Y:S01]  /*7030*/  MUFU.EX2 R180, R180 ;  /* 0x000000b400b47308 */ /* 0x000fe20000000800 */
[----:B------:R-:W-:Y:S01]  /*7040*/  FMNMX.FTZ R12, R50, R25, !PT ;  /* 0x00000019320c7209 */ /* 0x000fe20007810000 */
[--C-:B------:R-:W-:Y:S01]  /*7050*/  FFMA.FTZ R25, R45, UR6, -R4.reuse ;  /* 0x000000062d197c23 */ /* 0x100fe20008010804 */
[----:B------:R-:W-:Y:S01]  /*7060*/  ISETP.LT.OR P2, PT, R10, 0x61, P2 ;  /* 0x000000610a00780c */ /* 0x000fe20001741670 */
[----:B------:R-:W-:Y:S01]  /*7070*/  FFMA.FTZ R45, R77, UR6, -R4 ;  /* 0x000000064d2d7c23 */ /* 0x000fe20008010804 */
[----:B------:R-:W-:-:S02]  /*7080*/  FMNMX.FTZ R29, R51, R12, !PT ;  /* 0x0000000c331d7209 */ /* 0x000fc40007810000 */
[----:B------:R-:W-:Y:S01]  /*7090*/  FSEL R71, R71, -INF , !P4 ;  /* 0xff80000047477808 */ /* 0x000fe20006000000 */
[----:B------:R-:W-:Y:S01]  /*70a0*/  MUFU.EX2 R5, R5 ;  /* 0x0000000500057308 */ /* 0x000fe20000000800 */
[----:B------:R-:W-:Y:S02]  /*70b0*/  FMNMX.FTZ R12, R54, R29, !PT ;  /* 0x0000001d360c7209 */ /* 0x000fe40007810000 */
[----:B------:R-:W-:Y:S02]  /*70c0*/  ISETP.GT.AND P5, PT, R11, 0x68, P1 ;  /* 0x000000680b00780c */ /* 0x000fe40000fa4270 */
[----:B------:R-:W-:Y:S02]  /*70d0*/  FMNMX.FTZ R29, R55, R12, !PT ;  /* 0x0000000c371d7209 */ /* 0x000fe40007810000 */
[----:B------:R-:W-:Y:S01]  /*70e0*/  FSEL R74, R74, -INF , !P2 ;  /* 0xff8000004a4a7808 */ /* 0x000fe20005000000 */
[----:B------:R-:W-:Y:S01]  /*70f0*/  MUFU.EX2 R182, R182 ;  /* 0x000000b600b67308 */ /* 0x000fe20000000800 */
[----:B------:R-:W-:Y:S01]  /*7100*/  FMNMX.FTZ R12, R58, R29, !PT ;  /* 0x0000001d3a0c7209 */ /* 0x000fe20007810000 */
[--C-:B------:R-:W-:Y:S01]  /*7110*/  FFMA.FTZ R29, R49, UR6, -R4.reuse ;  /* 0x00000006311d7c23 */ /* 0x100fe20008010804 */
[----:B------:R-:W-:Y:S01]  /*7120*/  ISETP.LT.OR P3, PT, R10, 0x62, P3 ;  /* 0x000000620a00780c */ /* 0x000fe20001f61670 */
[----:B------:R-:W-:Y:S01]  /*7130*/  FFMA.FTZ R49, R73, UR6, -R4 ;  /* 0x0000000649317c23 */ /* 0x000fe20008010804 */
[----:B------:R-:W-:-:S02]  /*7140*/  FMNMX.FTZ R33, R59, R12, !PT ;  /* 0x0000000c3b217209 */ /* 0x000fc40007810000 */
[----:B------:R-:W-:Y:S01]  /*7150*/  ISETP.GT.AND P4, PT, R11, 0x69, P1 ;  /* 0x000000690b00780c */ /* 0x000fe20000f84270 */
[----:B------:R-:W-:Y:S01]  /*7160*/  MUFU.EX2 R9, R9 ;  /* 0x0000000900097308 */ /* 0x000fe20000000800 */
[----:B------:R-:W-:Y:S02]  /*7170*/  FMNMX.FTZ R12, R62, R33, !PT ;  /* 0x000000213e0c7209 */ /* 0x000fe40007810000 */
[----:B------:R-:W-:Y:S02]  /*7180*/  ISETP.LT.OR P5, PT, R10, 0x69, P5 ;  /* 0x000000690a00780c */ /* 0x000fe40002fa1670 */
[----:B------:R-:W-:Y:S02]  /*7190*/  FMNMX.FTZ R33, R63, R12, !PT ;  /* 0x0000000c3f217209 */ /* 0x000fe40007810000 */
[----:B------:R-:W-:Y:S01]  /*71a0*/  FSEL R75, R75, -INF , !P3 ;  /* 0xff8000004b4b7808 */ /* 0x000fe20005800000 */
[----:B------:R-:W-:Y:S01]  /*71b0*/  MUFU.EX2 R176, R176 ;  /* 0x000000b000b07308 */ /* 0x000fe20000000800 */
[----:B------:R-:W-:Y:S01]  /*71c0*/  FMNMX.FTZ R12, R66, R33, !PT ;  /* 0x00000021420c7209 */ /* 0x000fe20007810000 */
[--C-:B------:R-:W-:Y:S01]  /*71d0*/  FFMA.FTZ R33, R53, UR6, -R4.reuse ;  /* 0x0000000635217c23 */ /* 0x100fe20008010804 */
[----:B------:R-:W-:Y:S01]  /*71e0*/  ISETP.GT.AND P2, PT, R11, 0x70, P1 ;  /* 0x000000700b00780c */ /* 0x000fe20000f44270 */
[----:B------:R-:W-:Y:S01]  /*71f0*/  FFMA.FTZ R53, R69, UR6, -R4 ;  /* 0x0000000645357c23 */ /* 0x000fe20008010804 */
[----:B------:R-:W-:-:S02]  /*7200*/  FMNMX.FTZ R37, R67, R12, !PT ;  /* 0x0000000c43257209 */ /* 0x000fc40007810000 */
[----:B------:R-:W-:Y:S01]  /*7210*/  FSEL R78, R78, -INF , !P5 ;  /* 0xff8000004e4e7808 */ /* 0x000fe20006800000 */
[----:B------:R-:W-:Y:S01]  /*7220*/  MUFU.EX2 R13, R13 ;  /* 0x0000000d000d7308 */ /* 0x000fe20000000800 */
[----:B------:R-:W-:Y:S02]  /*7230*/  FMNMX.FTZ R12, R70, R37, !PT ;  /* 0x00000025460c7209 */ /* 0x000fe40007810000 */
[----:B------:R-:W-:Y:S02]  /*7240*/  ISETP.LT.OR P4, PT, R10, 0x6a, P4 ;  /* 0x0000006a0a00780c */ /* 0x000fe40002781670 */
[----:B------:R-:W-:Y:S02]  /*7250*/  FMNMX.FTZ R37, R71, R12, !PT ;  /* 0x0000000c47257209 */ /* 0x000fe40007810000 */
[----:B------:R-:W-:Y:S01]  /*7260*/  ISETP.GT.AND P3, PT, R11, 0x71, P1 ;  /* 0x000000710b00780c */ /* 0x000fe20000f64270 */
[----:B------:R-:W-:Y:S01]  /*7270*/  MUFU.EX2 R178, R178 ;  /* 0x000000b200b27308 */ /* 0x000fe20000000800 */
[----:B------:R-:W-:-:S02]  /*7280*/  FMNMX.FTZ R12, R74, R37, !PT ;  /* 0x000000254a0c7209 */ /* 0x000fc40007810000 */
[----:B------:R-:W-:Y:S02]  /*7290*/  ISETP.LT.OR P2, PT, R10, 0x71, P2 ;  /* 0x000000710a00780c */ /* 0x000fe40001741670 */
[----:B------:R-:W-:Y:S02]  /*72a0*/  FMNMX.FTZ R37, R75, R12, !PT ;  /* 0x0000000c4b257209 */ /* 0x000fe40007810000 */
[----:B------:R-:W-:Y:S01]  /*72b0*/  FSEL R79, R79, -INF , !P4 ;  /* 0xff8000004f4f7808 */ /* 0x000fe20006000000 */
[----:B------:R-:W-:Y:S01]  /*72c0*/  MUFU.EX2 R15, R15 ;  /* 0x0000000f000f7308 */ /* 0x000fe20000000800 */
[----:B------:R-:W-:Y:S02]  /*72d0*/  FMNMX.FTZ R12, R78, R37, !PT ;  /* 0x000000254e0c7209 */ /* 0x000fe40007810000 */
[----:B------:R-:W-:Y:S02]  /*72e0*/  ISETP.GT.AND P5, PT, R11, 0x78, P1 ;  /* 0x000000780b00780c */ /* 0x000fe40000fa4270 */
[----:B------:R-:W-:-:S02]  /*72f0*/  ISETP.LT.OR P3, PT, R10, 0x72, P3 ;  /* 0x000000720a00780c */ /* 0x000fc40001f61670 */
[----:B------:R-:W-:Y:S01]  /*7300*/  FSEL R82, R82, -INF , !P2 ;  /* 0xff80000052527808 */ /* 0x000fe20005000000 */
[----:B------:R-:W-:Y:S01]  /*7310*/  MUFU.EX2 R172, R172 ;  /* 0x000000ac00ac7308 */ /* 0x000fe20000000800 */
[----:B------:R-:W-:Y:S02]  /*7320*/  FMNMX.FTZ R37, R79, R12, !PT ;  /* 0x0000000c4f257209 */ /* 0x000fe40007810000 */
[----:B------:R-:W-:Y:S01]  /*7330*/  ISETP.GT.AND P1, PT, R11, 0x79, P1 ;  /* 0x000000790b00780c */ /* 0x000fe20000f24270 */
[--C-:B------:R-:W-:Y:S01]  /*7340*/  FFMA.FTZ R11, R57, UR6, -R4.reuse ;  /* 0x00000006390b7c23 */ /* 0x100fe20008010804 */
[----:B------:R-:W-:Y:S01]  /*7350*/  ISETP.LT.OR P5, PT, R10, 0x79, P5 ;  /* 0x000000790a00780c */ /* 0x000fe20002fa1670 */
[----:B------:R-:W-:Y:S01]  /*7360*/  FFMA.FTZ R57, R65, UR6, -R4 ;  /* 0x0000000641397c23 */ /* 0x000fe20008010804 */
[----:B------:R-:W-:Y:S01]  /*7370*/  FSEL R83, R83, -INF , !P3 ;  /* 0xff80000053537808 */ /* 0x000fe20005800000 */
[----:B------:R-:W-:Y:S01]  /*7380*/  MUFU.EX2 R21, R21 ;  /* 0x0000001500157308 */ /* 0x000fe20000000800 */
[----:B------:R-:W-:-:S02]  /*7390*/  FMNMX.FTZ R12, R82, R37, !PT ;  /* 0x00000025520c7209 */ /* 0x000fc40007810000 */
[----:B------:R-:W-:Y:S02]  /*73a0*/  ISETP.LT.OR P1, PT, R10, 0x7a, P1 ;  /* 0x0000007a0a00780c */ /* 0x000fe40000f21670 */
[----:B------:R-:W-:Y:S02]  /*73b0*/  FSEL R86, R86, -INF , !P5 ;  /* 0xff80000056567808 */ /* 0x000fe40006800000 */
[----:B------:R-:W-:Y:S01]  /*73c0*/  FMNMX.FTZ R37, R83, R12, !PT ;  /* 0x0000000c53257209 */ /* 0x000fe20007810000 */
[----:B------:R-:W-:Y:S01]  /*73d0*/  MUFU.EX2 R174, R174 ;  /* 0x000000ae00ae7308 */ /* 0x000fe20000000800 */
[----:B------:R-:W-:Y:S02]  /*73e0*/  FSEL R87, R87, -INF , !P1 ;  /* 0xff80000057577808 */ /* 0x000fe40004800000 */
[----:B------:R-:W-:Y:S02]  /*73f0*/  FMNMX.FTZ R10, R86, R37, !PT ;  /* 0x00000025560a7209 */ /* 0x000fe40007810000 */
[----:B------:R-:W-:-:S02]  /*7400*/  FSEL R65, R0, RZ, P6 ;  /* 0x000000ff00417208 */ /* 0x000fc40003000000 */
[----:B------:R-:W-:Y:S01]  /*7410*/  FMNMX.FTZ R10, R87, R10, !PT ;  /* 0x0000000a570a7209 */ /* 0x000fe20007810000 */
[----:B------:R-:W-:Y:S02]  /*7420*/  MUFU.EX2 R25, R25 ;  /* 0x0000001900197308 */ /* 0x000fe40000000800 */
[----:B------:R-:W-:Y:S02]  /*7430*/  FADD.FTZ R6, -R65, R6 ;  /* 0x0000000641067221 */ /* 0x000fe40000010100 */
[----:B------:R-:W0:Y:S04]  /*7440*/  SHFL.BFLY PT, R37, R10, 0x2, 0x1f ;  /* 0x0c401f000a257f89 */ /* 0x000e2800000e0000 */
[----:B------:R-:W-:Y:S08]  /*7450*/  MUFU.EX2 R168, R168 ;  /* 0x000000a800a87308 */ /* 0x000ff00000000800 */
        /* <DEDUP_REMOVED lines=8> */
[----:B0-----:R-:W-:Y:S01]  /*74e0*/  FMNMX.FTZ R4, R37, R10, !PT ;  /* 0x0000000a25047209 */ /* 0x001fe20007810000 */
[----:B------:R-:W-:-:S03]  /*74f0*/  FMUL.FTZ R37, R6, UR6 ;  /* 0x0000000606257c20 */ /* 0x000fc60008410000 */
[C---:B------:R-:W-:Y:S01]  /*7500*/  FSETP.NEU.FTZ.AND P1, PT, R4.reuse, -INF , PT ;  /* 0xff8000000400780b */ /* 0x040fe20003f3d000 */
[----:B------:R-:W-:Y:S02]  /*7510*/  FMUL.FTZ R10, R4, UR6 ;  /* 0x00000006040a7c20 */ /* 0x000fe40008410000 */
[----:B------:R-:W0:Y:S03]  /*7520*/  MUFU.EX2 R37, R37 ;  /* 0x0000002500257308 */ /* 0x000e260000000800 */
[----:B------:R-:W-:-:S05]  /*7530*/  FSEL R6, R10, RZ, P1 ;  /* 0x000000ff0a067208 */ /* 0x000fca0000800000 */
[--C-:B------:R-:W-:Y:S01]  /*7540*/  FFMA.FTZ R183, R30, UR6, -R6.reuse ;  /* 0x000000061eb77c23 */ /* 0x100fe20008010806 */
[----:B------:R-:W-:Y:S01]  /*7550*/  FSEL R30, R4, RZ, P1 ;  /* 0x000000ff041e7208 */ /* 0x000fe20000800000 */
[--C-:B------:R-:W-:Y:S01]  /*7560*/  FFMA.FTZ R10, R26, UR6, -R6.reuse ;  /* 0x000000061a0a7c23 */ /* 0x100fe20008010806 */
[--C-:B------:R-:W-:Y:S01]  /*7570*/  FFMA.FTZ R181, R27, UR6, -R6.reuse ;  /* 0x000000061bb57c23 */ /* 0x100fe20008010806 */
[--C-:B------:R-:W-:Y:S01]  /*7580*/  FFMA.FTZ R12, R31, UR6, -R6.reuse ;  /* 0x000000061f0c7c23 */ /* 0x100fe20008010806 */
[--C-:B------:R-:W-:Y:S01]  /*7590*/  FFMA.FTZ R177, R34, UR6, -R6.reuse ;  /* 0x0000000622b17c23 */ /* 0x100fe20008010806 */
[----:B------:R-:W-:Y:S01]  /*75a0*/  FADD.FTZ R30, -R30, R7 ;  /* 0x000000071e1e7221 */ /* 0x000fe20000010100 */
[----:B------:R-:W-:Y:S01]  /*75b0*/  MUFU.EX2 R183, R183 ;  /* 0x000000b700b77308 */ /* 0x000fe20000000800 */
[----:B------:R-:W-:Y:S01]  /*75c0*/  FFMA.FTZ R14, R35, UR6, -R6 ;  /* 0x00000006230e7c23 */ /* 0x000fe20008010806 */
[----:B0-----:R-:W-:Y:S01]  /*75d0*/  FFMA.FTZ R34, R37, R3, R180 ;  /* 0x0000000325227223 */ /* 0x001fe200000100b4 */
[----:B------:R-:W-:Y:S01]  /*75e0*/  FMUL.FTZ R7, R30, UR6 ;  /* 0x000000061e077c20 */ /* 0x000fe20008410000 */
[--C-:B------:R-:W-:Y:S01]  /*75f0*/  FFMA.FTZ R179, R38, UR6, -R6.reuse ;  /* 0x0000000626b37c23 */ /* 0x100fe20008010806 */
[----:B------:R-:W-:Y:S01]  /*7600*/  FFMA.FTZ R20, R39, UR6, -R6 ;  /* 0x0000000627147c23 */ /* 0x000fe20008010806 */
[----:B------:R-:W-:Y:S01]  /*7610*/  FADD.FTZ R3, R5, R34 ;  /* 0x0000002205037221 */ /* 0x000fe20000010000 */
[--C-:B------:R-:W-:Y:S01]  /*7620*/  FFMA.FTZ R173, R42, UR6, -R6.reuse ;  /* 0x000000062aad7c23 */ /* 0x100fe20008010806 */
[----:B------:R-:W-:Y:S01]  /*7630*/  MUFU.EX2 R10, R10 ;  /* 0x0000000a000a7308 */ /* 0x000fe20000000800 */
[--C-:B------:R-:W-:Y:S01]  /*7640*/  FFMA.FTZ R24, R43, UR6, -R6.reuse ;  /* 0x000000062b187c23 */ /* 0x100fe20008010806 */
[----:B------:R-:W-:Y:S01]  /*7650*/  FADD.FTZ R36, R182, R3 ;  /* 0x00000003b6247221 */ /* 0x000fe20000010000 */
[--C-:B------:R-:W-:Y:S01]  /*7660*/  FFMA.FTZ R175, R46, UR6, -R6.reuse ;  /* 0x000000062eaf7c23 */ /* 0x100fe20008010806 */
[--C-:B------:R-:W-:Y:S01]  /*7670*/  FFMA.FTZ R26, R47, UR6, -R6.reuse ;  /* 0x000000062f1a7c23 */ /* 0x100fe20008010806 */
[----:B------:R-:W-:Y:S01]  /*7680*/  FFMA.FTZ R169, R50, UR6, -R6 ;  /* 0x0000000632a97c23 */ /* 0x000fe20008010806 */
[----:B------:R-:W-:Y:S01]  /*7690*/  FADD.FTZ R27, R9, R36 ;  /* 0x00000024091b7221 */ /* 0x000fe20000010000 */
[--C-:B------:R-:W-:Y:S01]  /*76a0*/  FFMA.FTZ R28, R51, UR6, -R6.reuse ;  /* 0x00000006331c7c23 */ /* 0x100fe20008010806 */
[----:B------:R-:W0:Y:S01]  /*76b0*/  MUFU.EX2 R7, R7 ;  /* 0x0000000700077308 */ /* 0x000e220000000800 */
[--C-:B------:R-:W-:Y:S01]  /*76c0*/  FFMA.FTZ R171, R54, UR6, -R6.reuse ;  /* 0x0000000636ab7c23 */ /* 0x100fe20008010806 */
[----:B------:R-:W-:Y:S01]  /*76d0*/  FADD.FTZ R36, R176, R27 ;  /* 0x0000001bb0247221 */ /* 0x000fe20000010000 */
[--C-:B------:R-:W-:Y:S01]  /*76e0*/  FFMA.FTZ R30, R55, UR6, -R6.reuse ;  /* 0x00000006371e7c23 */ /* 0x100fe20008010806 */
[--C-:B------:R-:W-:Y:S01]  /*76f0*/  FFMA.FTZ R165, R58, UR6, -R6.reuse ;  /* 0x000000063aa57c23 */ /* 0x100fe20008010806 */
[----:B------:R-:W-:Y:S01]  /*7700*/  FFMA.FTZ R32, R59, UR6, -R6 ;  /* 0x000000063b207c23 */ /* 0x000fe20008010806 */
[----:B------:R-:W-:Y:S01]  /*7710*/  FADD.FTZ R27, R13, R36 ;  /* 0x000000240d1b7221 */ /* 0x000fe20000010000 */
[--C-:B------:R-:W-:Y:S01]  /*7720*/  FFMA.FTZ R167, R62, UR6, -R6.reuse ;  /* 0x000000063ea77c23 */ /* 0x100fe20008010806 */
[----:B------:R-:W1:Y:S01]  /*7730*/  MUFU.EX2 R181, R181 ;  /* 0x000000b500b57308 */ /* 0x000e620000000800 */
[--C-:B------:R-:W-:Y:S01]  /*7740*/  FFMA.FTZ R34, R63, UR6, -R6.reuse ;  /* 0x000000063f227c23 */ /* 0x100fe20008010806 */
[----:B------:R-:W-:Y:S01]  /*7750*/  FADD.FTZ R38, R178, R27 ;  /* 0x0000001bb2267221 */ /* 0x000fe20000010000 */
[--C-:B------:R-:W-:Y:S01]  /*7760*/  FFMA.FTZ R161, R66, UR6, -R6.reuse ;  /* 0x0000000642a17c23 */ /* 0x100fe20008010806 */
[--C-:B------:R-:W-:Y:S01]  /*7770*/  FFMA.FTZ R36, R67, UR6, -R6.reuse ;  /* 0x0000000643247c23 */ /* 0x100fe20008010806 */
[----:B------:R-:W-:Y:S01]  /*7780*/  FFMA.FTZ R163, R70, UR6, -R6 ;  /* 0x0000000646a37c23 */ /* 0x000fe20008010806 */
[----:B------:R-:W-:Y:S01]  /*7790*/  FADD.FTZ R27, R15, R38 ;  /* 0x000000260f1b7221 */ /* 0x000fe20000010000 */
[----:B------:R-:W-:Y:S01]  /*77a0*/  FFMA.FTZ R157, R74, UR6, -R6 ;  /* 0x000000064a9d7c23 */ /* 0x000fe20008010806 */
[----:B------:R-:W2:Y:S01]  /*77b0*/  MUFU.EX2 R12, R12 ;  /* 0x0000000c000c7308 */ /* 0x000ea20000000800 */
[----:B0-----:R-:W-:Y:S01]  /*77c0*/  FFMA.FTZ R2, R7, R2, R10 ;  /* 0x0000000207027223 */ /* 0x001fe2000001000a */
[----:B------:R-:W-:Y:S01]  /*77d0*/  FADD.FTZ R38, R172, R27 ;  /* 0x0000001bac267221 */ /* 0x000fe20000010000 */
[--C-:B------:R-:W-:Y:S01]  /*77e0*/  FFMA.FTZ R159, R78, UR6, -R6.reuse ;  /* 0x000000064e9f7c23 */ /* 0x100fe20008010806 */
[--C-:B------:R-:W-:Y:S01]  /*77f0*/  FFMA.FTZ R153, R82, UR6, -R6.reuse ;  /* 0x0000000652997c23 */ /* 0x100fe20008010806 */
[----:B------:R-:W-:Y:S01]  /*7800*/  FFMA.FTZ R155, R86, UR6, -R6 ;  /* 0x00000006569b7c23 */ /* 0x000fe20008010806 */
[----:B------:R-:W-:Y:S01]  /*7810*/  FADD.FTZ R27, R21, R38 ;  /* 0x00000026151b7221 */ /* 0x000fe20000010000 */
[----:B------:R-:W-:Y:S01]  /*7820*/  FFMA.FTZ R38, R71, UR6, -R6 ;  /* 0x0000000647267c23 */ /* 0x000fe20008010806 */
[----:B------:R-:W0:Y:S01]  /*7830*/  MUFU.EX2 R177, R177 ;  /* 0x000000b100b17308 */ /* 0x000e220000000800 */
[----:B-1----:R-:W-:Y:S01]  /*7840*/  FADD.FTZ R2, R181, R2 ;  /* 0x00000002b5027221 */ /* 0x002fe20000010000 */
[----:B------:R-:W-:-:S03]  /*7850*/  FADD.FTZ R40, R174, R27 ;  /* 0x0000001bae287221 */ /* 0x000fc60000010000 */
[----:B------:R-:W-:Y:S01]  /*7860*/  FADD.FTZ R3, R183, R2 ;  /* 0x00000002b7037221 */ /* 0x000fe20000010000 */
[----:B------:R-:W-:Y:S02]  /*7870*/  FADD.FTZ R27, R25, R40 ;  /* 0x00000028191b7221 */ /* 0x000fe40000010000 */
[----:B------:R-:W1:Y:S01]  /*7880*/  MUFU.EX2 R14, R14 ;  /* 0x0000000e000e7308 */ /* 0x000e620000000800 */
[----:B--2---:R-:W-:Y:S01]  /*7890*/  FADD.FTZ R2, R12, R3 ;  /* 0x000000030c027221 */ /* 0x004fe20000010000 */
[----:B------:R-:W-:-:S04]  /*78a0*/  FADD.FTZ R40, R168, R27 ;  /* 0x0000001ba8287221 */ /* 0x000fc80000010000 */
[----:B------:R-:W-:Y:S01]  /*78b0*/  FADD.FTZ R27, R29, R40 ;  /* 0x000000281d1b7221 */ /* 0x000fe20000010000 */
[----:B------:R-:W-:Y:S01]  /*78c0*/  FFMA.FTZ R40, R75, UR6, -R6 ;  /* 0x000000064b287c23 */ /* 0x000fe20008010806 */
[----:B------:R-:W2:Y:S01]  /*78d0*/  MUFU.EX2 R179, R179 ;  /* 0x000000b300b37308 */ /* 0x000ea20000000800 */
[----:B0-----:R-:W-:Y:S01]  /*78e0*/  FADD.FTZ R3, R177, R2 ;  /* 0x00000002b1037221 */ /* 0x001fe20000010000 */
[----:B------:R-:W-:-:S04]  /*78f0*/  FADD.FTZ R42, R170, R27 ;  /* 0x0000001baa2a7221 */ /* 0x000fc80000010000 */
[----:B------:R-:W-:Y:S02]  /*7900*/  FADD.FTZ R27, R33, R42 ;  /* 0x0000002a211b7221 */ /* 0x000fe40000010000 */
[----:B------:R-:W0:Y:S01]  /*7910*/  MUFU.EX2 R20, R20 ;  /* 0x0000001400147308 */ /* 0x000e220000000800 */
[----:B-1----:R-:W-:Y:S01]  /*7920*/  FADD.FTZ R2, R14, R3 ;  /* 0x000000030e027221 */ /* 0x002fe20000010000 */
[----:B------:R-:W-:-:S04]  /*7930*/  FADD.FTZ R42, R164, R27 ;  /* 0x0000001ba42a7221 */ /* 0x000fc80000010000 */
[----:B------:R-:W-:Y:S01]  /*7940*/  FADD.FTZ R27, R11, R42 ;  /* 0x0000002a0b1b7221 */ /* 0x000fe20000010000 */
[----:B------:R-:W-:Y:S01]  /*7950*/  FFMA.FTZ R42, R79, UR6, -R6 ;  /* 0x000000064f2a7c23 */ /* 0x000fe20008010806 */
[----:B------:R-:W1:Y:S01]  /*7960*/  MUFU.EX2 R173, R173 ;  /* 0x000000ad00ad7308 */ /* 0x000e620000000800 */
[----:B--2---:R-:W-:Y:S01]  /*7970*/  FADD.FTZ R3, R179, R2 ;  /* 0x00000002b3037221 */ /* 0x004fe20000010000 */
[----:B------:R-:W-:-:S06]  /*7980*/  FADD.FTZ R44, R166, R27 ;  /* 0x0000001ba62c7221 */ /* 0x000fcc0000010000 */
        /* <DEDUP_REMOVED lines=34> */
[--C-:B------:R-:W-:Y:S01]  /*7bb0*/  FFMA.FTZ R44, R83, UR6, -R6.reuse ;  /* 0x00000006532c7c23 */ /* 0x100fe20008010806 */
[----:B------:R-:W-:-:S05]  /*7bc0*/  FFMA.FTZ R6, R87, UR6, -R6 ;  /* 0x0000000657067c23 */ /* 0x000fca0008010806 */
        /* <DEDUP_REMOVED lines=42> */
.L_x_1370:
[----:B------:R-:W-:Y:S01]  /*7e70*/  ULEA UR7, UR45, UR40, 0x3 ;  /* 0x000000282d077291 */ /* 0x000fe2000f8e183f */
[----:B------:R-:W-:Y:S01]  /*7e80*/  ISETP.GT.AND P1, PT, R8, UR48, PT ;  /* 0x0000003008007c0c */ /* 0x000fe2000bf24270 */
[----:B------:R-:W-:Y:S01]  /*7e90*/  UMOV UR44, UR39 ;  /* 0x00000027002c7c82 */ /* 0x000fe20008000000 */
[----:B------:R-:W-:Y:S01]  /*7ea0*/  UMOV UR45, UR38 ;  /* 0x00000026002d7c82 */ /* 0x000fe20008000000 */
[----:B------:R-:W-:Y:S01]  /*7eb0*/  UIADD3 UR7, UR7, 0x28860, URZ ;  /* 0x0002886007077890 */ /* 0x000fe2000fffe03f */
[----:B------:R-:W-:Y:S01]  /*7ec0*/  F2FP.F16.F32.PACK_AB R155, R6, R155 ;  /* 0x0000009b069b723e */ /* 0x000fe200000000ff */
        /* <DEDUP_REMOVED lines=98> */
[----:B------:R-:W-:Y:S02]  /*84f0*/  IMAD.MOV.U32 R7, RZ, RZ, R4 ;  /* 0x000000ffff077224 */ /* 0x000fe400078e0004 */
[----:B------:R-:W-:Y:S01]  /*8500*/  IMAD.MOV.U32 R6, RZ, RZ, R0 ;  /* 0x000000ffff067224 */ /* 0x000fe200078e0000 */
[----:B------:R-:W-:Y:S06]  /*8510*/  @P1 BRA `(.L_x_1371) ;  /* 0xffffffcc00b01947 */ /* 0x000fec000383ffff */
.L_x_1352:
[----:B------:R-:W-:Y:S02]  /*8520*/  UISETP.NE.AND UP1, UPT, UR50, URZ, UPT ;  /* 0x0000003f3200728c */ /* 0x000fe4000bf25270 */
[----:B------:R-:W-:Y:S02]  /*8530*/  UISETP.NE.AND UP0, UPT, UR43, URZ, UPT ;  /* 0x0000003f2b00728c */ /* 0x000fe4000bf05270 */
[----:B------:R-:W-:Y:S02]  /*8540*/  UIADD3 UR7, UR46, 0x7f, URZ ;  /* 0x0000007f2e077890 */ /* 0x000fe4000fffe03f */
[----:B------:R-:W-:Y:S02]  /*8550*/  UIADD3 UR14, UR41, 0x1, -UR42 ;  /* 0x00000001290e7890 */ /* 0x000fe4000fffe82a */
[----:B------:R-:W-:-:S03]  /*8560*/  PLOP3.LUT P1, PT, PT, PT, UP0, 0x40, 0x0 ;  /* 0x000000000000781c */ /* 0x000fc60003f2e808 */
[----:B------:R-:W-:Y:S01]  /*8570*/  @UP1 ULDC UR10, c[0x0][0x44c] ;  /* 0x00011300000a1ab9 */ /* 0x000fe20000000800 */
[----:B------:R-:W-:Y:S01]  /*8580*/  @UP1 ULDC UR15, c[0x0][0x450] ;  /* 0x00011400000f1ab9 */ /* 0x000fe20000000800 */
[----:B------:R-:W-:-:S04]  /*8590*/  UIMAD.WIDE.U32 UR10, UR7, UR10, URZ ;  /* 0x0000000a070a72a5 */ /* 0x000fc8000f8e003f */
[----:B------:R-:W-:-:S04]  /*85a0*/  @UP1 USHF.R.U32.HI UR7, URZ, UR15, UR11 ;  /* 0x0000000f3f071299 */ /* 0x000fc8000801160b */
[----:B------:R-:W-:-:S04]  /*85b0*/  UIADD3 UR7, UR14, UR7, URZ ;  /* 0x000000070e077290 */ /* 0x000fc8000fffe03f */
        /* <DEDUP_REMOVED lines=13> */
.L_x_1373:
[----:B------:R-:W-:Y:S02]  /*8690*/  ULDC UR18, c[0x0][0x9e4] ;  /* 0x0002790000127ab9 */ /* 0x000fe40000000800 */
[----:B------:R-:W-:-:S11]  /*86a0*/  UISETP.NE.AND UP0, UPT, UR18, 0x1, UPT ;  /* 0x000000011200788c */ /* 0x000fd6000bf05270 */
[----:B------:R-:W-:Y:S02]  /*86b0*/  @UP0 ULDC.64 UR10, c[0x0][0x9e8] ;  /* 0x00027a00000a0ab9 */ /* 0x000fe40000000a00 */
[----:B------:R-:W-:-:S04]  /*86c0*/  UIMAD.WIDE.U32 UR14, UR7, UR10, URZ ;  /* 0x0000000a070e72a5 */ /* 0x000fc8000f8e003f */
[----:B------:R-:W-:-:S12]  /*86d0*/  @UP0 USHF.R.U32.HI UR7, URZ, UR11, UR15 ;  /* 0x0000000b3f070299 */ /* 0x000fd8000801160f */
.L_x_1374:
[----:B------:R-:W-:-:S04]  /*86e0*/  UIMAD UR7, UR7, UR18, URZ ;  /* 0x00000012070772a4 */ /* 0x000fc8000f8e023f */
[----:B------:R-:W-:-:S04]  /*86f0*/  UISETP.LT.AND UP0, UPT, UR59, UR7, UPT ;  /* 0x000000073b00728c */ /* 0x000fc8000bf01270 */
[----:B------:R-:W-:-:S12]  /*8700*/  USEL UR59, UR59, UR7, !UP0 ;  /* 0x000000073b3b7287 */ /* 0x000fd8000c000000 */
.L_x_1372:
        /* <DEDUP_REMOVED lines=12> */
[----:B------:R-:W-:-:S05]  /*87d0*/  ULDC UR51, c[0x0][0x988] ;  /* 0x0002620000337ab9 */ /* 0x000fca0000000800 */
.L_x_1386:
[----:B------:R-:W-:Y:S01]  /*87e0*/  ISETP.NE.AND P2, PT, RZ, UR49, PT ;  /* 0x00000031ff007c0c */ /* 0x000fe2000bf45270 */
[----:B------:R-:W-:-:S04]  /*87f0*/  UISETP.NE.AND UP0, UPT, UR45, 0x1, UPT ;  /* 0x000000012d00788c */ /* 0x000fc8000bf05270 */
[----:B------:R-:W-:-:S04]  /*8800*/  USEL UR39, URZ, 0x1, UP0 ;  /* 0x000000013f277887 */ /* 0x000fc80008000000 */
[----:B------:R-:W-:-:S04]  /*8810*/  ULOP3.LUT UR39, UR44, UR39, URZ, 0x3c, !UPT ;  /* 0x000000272c277292 */ /* 0x000fc8000f8e3c3f */
[----:B------:R-:W-:Y:S08]  /*8820*/  @P2 BRA `(.L_x_1376) ;  /* 0x0000000000382947 */ /* 0x000ff00003800000 */
[----:B------:R-:W-:Y:S05]  /*8830*/  @!P0 BRA `(.L_x_1377) ;  /* 0x0000000000048947 */ /* 0x000fea0003800000 */
[----:B------:R-:W-:Y:S01]  /*8840*/  BPT.TRAP 0x1 ;  /* 0x000000040000795c */ /* 0x000fe20000300000 */
.L_x_1377:
        /* <DEDUP_REMOVED lines=9> */
.L_x_1378:
[----:B-1----:R-:W-:Y:S05]  /*88e0*/  @P1 BRA `(.L_x_1376) ;  /* 0x0000000000081947 */ /* 0x002fea0003800000 */
[----:B------:R-:W1:Y:S02]  /*88f0*/  SYNCS.PHASECHK.TRANS64.TRYWAIT P1, [UR6+0x28830], R0 ;  /* 0x02883000ff0075a7 */ /* 0x000e640008020146 */
[----:B-1----:R-:W-:Y:S05]  /*8900*/  @!P1 BRA `(.L_x_1379) ;  /* 0x000000f0006c9947 */ /* 0x002fea0003800000 */
.L_x_1376:
        /* <DEDUP_REMOVED lines=51> */
.L_x_1381:
[----:B------:R-:W-:Y:S01]  /*8c40*/  ULEA UR6, UR45, UR40, 0x3 ;  /* 0x000000282d067291 */ /* 0x000fe2000f8e183f */
[----:B------:R-:W-:-:S05]  /*8c50*/  IMAD.U32 R0, RZ, RZ, UR44 ;  /* 0x0000002cff007e24 */ /* 0x000fca000f8e00ff */
[----:B------:R-:W-:-:S04]  /*8c60*/  SHF.L.U32 R0, R0, 0x1f, RZ ;  /* 0x0000001f00007819 */ /* 0x000fc800000006ff */
[----:B------:R0:W1:Y:S01]  /*8c70*/  SYNCS.PHASECHK.TRANS64.TRYWAIT P1, [UR6+0x28850], R0 ;  /* 0x02885000ff0075a7 */ /* 0x0000620008020146 */
[----:B------:R-:W-:Y:S05]  /*8c80*/  @!P0 BRA `(.L_x_1382) ;  /* 0x0000000000048947 */ /* 0x000fea0003800000 */
[----:B------:R-:W-:Y:S01]  /*8c90*/  BPT.TRAP 0x1 ;  /* 0x000000040000795c */ /* 0x000fe20000300000 */
.L_x_1382:
[----:B-1----:R-:W-:Y:S05]  /*8ca0*/  @P1 BRA `(.L_x_1380) ;  /* 0x0000000000081947 */ /* 0x002fea0003800000 */
[----:B------:R-:W1:Y:S02]  /*8cb0*/  SYNCS.PHASECHK.TRANS64.TRYWAIT P1, [UR6+0x28850], R0 ;  /* 0x02885000ff0075a7 */ /* 0x000e640008020146 */
[----:B-1----:R-:W-:Y:S05]  /*8cc0*/  @!P1 BRA `(.L_x_1383) ;  /* 0x000000ec00949947 */ /* 0x002fea0003800000 */
.L_x_1380:
        /* <DEDUP_REMOVED lines=51> */
.L_x_1384:
[----:B0-----:R-:W-:Y:S01]  /*9000*/  FMNMX.FTZ R0, R24, R5, !PT ;  /* 0x0000000518007209 */ /* 0x001fe20007810000 */
[----:B------:R-:W-:Y:S01]  /*9010*/  UMOV UR6, UR51 ;  /* 0x0000003300067c82 */ /* 0x000fe20008000000 */
[----:B------:R-:W-:Y:S01]  /*9020*/  FMNMX.FTZ R4, R26, R7, !PT ;  /* 0x000000071a047209 */ /* 0x000fe20007810000 */
        /* <DEDUP_REMOVED lines=74> */
[C---:B------:R-:W-:Y:S01]  /*94d0*/  FADD.FTZ R5, -R0.reuse, R5 ;  /* 0x0000000500057221 */ /* 0x040fe20000010100 */
[----:B------:R-:W-:-:S03]  /*94e0*/  FMUL.FTZ R10, R0, UR6 ;  /* 0x00000006000a7c20 */ /* 0x000fc60008410000 */
[----:B------:R-:W-:Y:S01]  /*94f0*/  FMUL.FTZ R13, R5, UR6 ;  /* 0x00000006050d7c20 */ /* 0x000fe20008410000 */
[--C-:B------:R-:W-:Y:S01]  /*9500*/  FFMA.FTZ R153, R41, UR6, -R10.reuse ;  /* 0x0000000629997c23 */ /* 0x100fe2000801080a */
[----:B------:R-:W-:Y:S01]  /*9510*/  FADD.FTZ R5, -R4, R7 ;  /* 0x0000000704057221 */ /* 0x000fe20000010100 */
[--C-:B------:R-:W-:Y:S01]  /*9520*/  FFMA.FTZ R180, R25, UR6, -R10.reuse ;  /* 0x0000000619b47c23 */ /* 0x100fe2000801080a */
[----:B------:R0:W-:Y:S01]  /*9530*/  MUFU.EX2 R6, R13 ;  /* 0x0000000d00067308 */ /* 0x0001e20000000800 */
[--C-:B------:R-:W-:Y:S01]  /*9540*/  FFMA.FTZ R159, R29, UR6, -R10.reuse ;  /* 0x000000061d9f7c23 */ /* 0x100fe2000801080a */
        /* <DEDUP_REMOVED lines=22> */
[--C-:B0-----:R-:W-:Y:S01]  /*96b0*/  FFMA.FTZ R13, R73, UR6, -R10.reuse ;  /* 0x00000006490d7c23 */ /* 0x101fe2000801080a */
[--C-:B------:R-:W-:Y:S01]  /*96c0*/  FFMA.FTZ R158, R76, UR6, -R10.reuse ;  /* 0x000000064c9e7c23 */ /* 0x100fe2000801080a */
[--C-:B------:R-:W-:Y:S01]  /*96d0*/  FFMA.FTZ R11, R77, UR6, -R10.reuse ;  /* 0x000000064d0b7c23 */ /* 0x100fe2000801080a */
[--C-:B------:R-:W-:Y:S01]  /*96e0*/  FFMA.FTZ R152, R80, UR6, -R10.reuse ;  /* 0x0000000650987c23 */ /* 0x100fe2000801080a */
[--C-:B------:R-:W-:Y:S01]  /*96f0*/  FFMA.FTZ R9, R81, UR6, -R10.reuse ;  /* 0x0000000651097c23 */ /* 0x100fe2000801080a */
[--C-:B------:R-:W-:Y:S01]  /*9700*/  FFMA.FTZ R154, R84, UR6, -R10.reuse ;  /* 0x00000006549a7c23 */ /* 0x100fe2000801080a */
[----:B------:R-:W-:Y:S01]  /*9710*/  FFMA.FTZ R45, R85, UR6, -R10 ;  /* 0x00000006552d7c23 */ /* 0x000fe2000801080a */
[----:B------:R-:W-:Y:S01]  /*9720*/  FMUL.FTZ R10, R4, UR6 ;  /* 0x00000006040a7c20 */ /* 0x000fe20008410000 */
[----:B------:R-:W-:Y:S01]  /*9730*/  FMUL.FTZ R5, R5, UR6 ;  /* 0x0000000605057c20 */ /* 0x000fe20008410000 */
[----:B------:R-:W0:Y:S02]  /*9740*/  MUFU.EX2 R7, R7 ;  /* 0x0000000700077308 */ /* 0x000e240000000800 */
[--C-:B------:R-:W-:Y:S01]  /*9750*/  FFMA.FTZ R12, R26, UR6, -R10.reuse ;  /* 0x000000061a0c7c23 */ /* 0x100fe2000801080a */
[--C-:B------:R-:W-:Y:S01]  /*9760*/  FFMA.FTZ R181, R27, UR6, -R10.reuse ;  /* 0x000000061bb57c23 */ /* 0x100fe2000801080a */
[--C-:B------:R-:W-:Y:S01]  /*9770*/  FFMA.FTZ R183, R30, UR6, -R10.reuse ;  /* 0x000000061eb77c23 */ /* 0x100fe2000801080a */
[--C-:B------:R-:W-:Y:S01]  /*9780*/  FFMA.FTZ R14, R31, UR6, -R10.reuse ;  /* 0x000000061f0e7c23 */ /* 0x100fe2000801080a */
[--C-:B------:R-:W-:Y:S01]  /*9790*/  FFMA.FTZ R177, R34, UR6, -R10.reuse ;  /* 0x0000000622b17c23 */ /* 0x100fe2000801080a */
[--C-:B------:R-:W-:Y:S01]  /*97a0*/  FFMA.FTZ R20, R35, UR6, -R10.reuse ;  /* 0x0000000623147c23 */ /* 0x100fe2000801080a */
[----:B------:R-:W-:Y:S01]  /*97b0*/  MUFU.EX2 R5, R5 ;  /* 0x0000000500057308 */ /* 0x000fe20000000800 */
[--C-:B------:R-:W-:Y:S01]  /*97c0*/  FFMA.FTZ R179, R38, UR6, -R10.reuse ;  /* 0x0000000626b37c23 */ /* 0x100fe2000801080a */
[--C-:B------:R-:W-:Y:S01]  /*97d0*/  FFMA.FTZ R24, R39, UR6, -R10.reuse ;  /* 0x0000000627187c23 */ /* 0x100fe2000801080a */
[--C-:B------:R-:W-:Y:S01]  /*97e0*/  FFMA.FTZ R173, R42, UR6, -R10.reuse ;  /* 0x000000062aad7c23 */ /* 0x100fe2000801080a */
[--C-:B------:R-:W-:Y:S01]  /*97f0*/  FFMA.FTZ R26, R43, UR6, -R10.reuse ;  /* 0x000000062b1a7c23 */ /* 0x100fe2000801080a */
[--C-:B------:R-:W-:Y:S01]  /*9800*/  FFMA.FTZ R175, R46, UR6, -R10.reuse ;  /* 0x000000062eaf7c23 */ /* 0x100fe2000801080a */
[--C-:B------:R-:W-:Y:S01]  /*9810*/  FFMA.FTZ R28, R47, UR6, -R10.reuse ;  /* 0x000000062f1c7c23 */ /* 0x100fe2000801080a */
[--C-:B------:R-:W-:Y:S01]  /*9820*/  FFMA.FTZ R169, R50, UR6, -R10.reuse ;  /* 0x0000000632a97c23 */ /* 0x100fe2000801080a */
[----:B------:R-:W1:Y:S01]  /*9830*/  MUFU.EX2 R12, R12 ;  /* 0x0000000c000c7308 */ /* 0x000e620000000800 */
[----:B0-----:R-:W-:Y:S01]  /*9840*/  FFMA.FTZ R3, R6, R3, R7 ;  /* 0x0000000306037223 */ /* 0x001fe20000010007 */
[--C-:B------:R-:W-:Y:S01]  /*9850*/  FFMA.FTZ R30, R51, UR6, -R10.reuse ;  /* 0x00000006331e7c23 */ /* 0x100fe2000801080a */
[--C-:B------:R-:W-:Y:S01]  /*9860*/  FFMA.FTZ R171, R54, UR6, -R10.reuse ;  /* 0x0000000636ab7c23 */ /* 0x100fe2000801080a */
[--C-:B------:R-:W-:Y:S01]  /*9870*/  FFMA.FTZ R32, R55, UR6, -R10.reuse ;  /* 0x0000000637207c23 */ /* 0x100fe2000801080a */
[--C-:B------:R-:W-:Y:S01]  /*9880*/  FFMA.FTZ R165, R58, UR6, -R10.reuse ;  /* 0x000000063aa57c23 */ /* 0x100fe2000801080a */
[--C-:B------:R-:W-:Y:S01]  /*9890*/  FFMA.FTZ R34, R59, UR6, -R10.reuse ;  /* 0x000000063b227c23 */ /* 0x100fe2000801080a */
[--C-:B------:R-:W-:Y:S01]  /*98a0*/  FFMA.FTZ R167, R62, UR6, -R10.reuse ;  /* 0x000000063ea77c23 */ /* 0x100fe2000801080a */
[----:B------:R-:W0:Y:S01]  /*98b0*/  MUFU.EX2 R180, R180 ;  /* 0x000000b400b47308 */ /* 0x000e220000000800 */
[--C-:B------:R-:W-:Y:S01]  /*98c0*/  FFMA.FTZ R36, R63, UR6, -R10.reuse ;  /* 0x000000063f247c23 */ /* 0x100fe2000801080a */
[--C-:B------:R-:W-:Y:S01]  /*98d0*/  FFMA.FTZ R161, R66, UR6, -R10.reuse ;  /* 0x0000000642a17c23 */ /* 0x100fe2000801080a */
[----:B------:R-:W-:-:S05]  /*98e0*/  FFMA.FTZ R163, R70, UR6, -R10 ;  /* 0x0000000646a37c23 */ /* 0x000fca000801080a */
        /* <DEDUP_REMOVED lines=20> */
[----:B------:R-:W-:-:S06]  /*9a30*/  FFMA.FTZ R38, R67, UR6, -R10 ;  /* 0x0000000643267c23 */ /* 0x000fcc000801080a */
        /* <DEDUP_REMOVED lines=20> */
[----:B0-----:R-:W-:Y:S01]  /*9b80*/  FADD.FTZ R42, R174, R27 ;  /* 0x0000001bae2a7221 */ /* 0x001fe20000010000 */
[----:B------:R-:W-:-:S06]  /*9b90*/  FFMA.FTZ R27, R74, UR6, -R10 ;  /* 0x000000064a1b7c23 */ /* 0x000fcc000801080a */
        /* <DEDUP_REMOVED lines=53> */
[--C-:B------:R-:W-:Y:S01]  /*9ef0*/  FFMA.FTZ R39, R86, UR6, -R10.reuse ;  /* 0x0000000656277c23 */ /* 0x100fe2000801080a */
[----:B------:R-:W-:-:S05]  /*9f00*/  FFMA.FTZ R10, R87, UR6, -R10 ;  /* 0x00000006570a7c23 */ /* 0x000fca000801080a */
        /* <DEDUP_REMOVED lines=38> */
.L_x_1385:
[----:B------:R-:W-:Y:S01]  /*a170*/  ULEA UR7, UR45, UR40, 0x3 ;  /* 0x000000282d077291 */ /* 0x000fe2000f8e183f */
[----:B------:R-:W-:Y:S01]  /*a180*/  ISETP.GT.AND P1, PT, R8, UR48, PT ;  /* 0x0000003008007c0c */ /* 0x000fe2000bf24270 */
[----:B------:R-:W-:Y:S01]  /*a190*/  UMOV UR44, UR39 ;  /* 0x00000027002c7c82 */ /* 0x000fe20008000000 */
[----:B------:R-:W-:Y:S01]  /*a1a0*/  UMOV UR45, UR38 ;  /* 0x00000026002d7c82 */ /* 0x000fe20008000000 */
[----:B------:R-:W-:Y:S01]  /*a1b0*/  UIADD3 UR7, UR7, 0x28860, URZ ;  /* 0x0002886007077890 */ /* 0x000fe2000fffe03f */
[----:B------:R-:W-:Y:S01]  /*a1c0*/  F2FP.F16.F32.PACK_AB R180, R180, R7 ;  /* 0x00000007b4b4723e */ /* 0x000fe200000000ff */
[-C--:B------:R-:W-:Y:S01]  /*a1d0*/  FMUL.FTZ R90, R90, R5.reuse ;  /* 0x000000055a5a7220 */ /* 0x080fe20000410000 */
[----:B------:R-:W-:Y:S01]  /*a1e0*/  F2FP.F16.F32.PACK_AB R182, R159, R182 ;  /* 0x000000b69fb6723e */ /* 0x000fe200000000ff */
[----:B------:R-:W-:Y:S01]  /*a1f0*/  UPRMT UR7, UR53, 0x654, UR7 ;  /* 0x0000065435077896 */ /* 0x000fe20008000007 */
[----:B------:R-:W-:Y:S01]  /*a200*/  F2FP.F16.F32.PACK_AB R176, R157, R176 ;  /* 0x000000b09db0723e */ /* 0x000fe200000000ff */
[-C--:B------:R-:W-:Y:S01]  /*a210*/  FMUL.FTZ R91, R91, R5.reuse ;  /* 0x000000055b5b7220 */ /* 0x080fe20000410000 */
[----:B------:R-:W-:Y:S01]  /*a220*/  F2FP.F16.F32.PACK_AB R178, R155, R178 ;  /* 0x000000b29bb2723e */ /* 0x000fe200000000ff */
[-C--:B------:R-:W-:Y:S01]  /*a230*/  FMUL.FTZ R94, R94, R5.reuse ;  /* 0x000000055e5e7220 */ /* 0x080fe20000410000 */
        /* <DEDUP_REMOVED lines=89> */
[----:B------:R-:W-:Y:S01]  /*a7d0*/  FMUL.FTZ R149, R149, R6 ;  /* 0x0000000695957220 */ /* 0x000fe20000410000 */
[----:B------:R-:W-:-:S02]  /*a7e0*/  VIADD R8, R8, 0xffffffff ;  /* 0xffffffff08087836 */ /* 0x000fc40000000000 */
[----:B------:R-:W-:Y:S02]  /*a7f0*/  IMAD.MOV.U32 R7, RZ, RZ, R4 ;  /* 0x000000ffff077224 */ /* 0x000fe400078e0004 */
[----:B------:R-:W-:Y:S01]  /*a800*/  IMAD.MOV.U32 R5, RZ, RZ, R0 ;  /* 0x000000ffff057224 */ /* 0x000fe200078e0000 */
[----:B------:R-:W-:Y:S06]  /*a810*/  @P1 BRA `(.L_x_1386) ;  /* 0xffffffdc00f01947 */ /* 0x000fec000383ffff */
.L_x_1375:
[----:B------:R-:W-:-:S13]  /*a820*/  ISETP.GE.AND P1, PT, R8, UR52, PT ;  /* 0x0000003408007c0c */ /* 0x000fda000bf26270 */
[----:B------:R-:W-:Y:S05]  /*a830*/  @!P1 BRA `(.L_x_1387) ;  /* 0x0000003000609947 */ /* 0x000fea0003800000 */
        /* <DEDUP_REMOVED lines=8> */
.L_x_1406:
[----:B------:R-:W-:Y:S01]  /*a8c0*/  UIADD3 UR38, UR45, 0x1, URZ ;  /* 0x000000012d267890 */ /* 0x000fe2000fffe03f */
[----:B------:R-:W-:-:S03]  /*a8d0*/  ISETP.NE.AND P2, PT, RZ, UR49, PT ;  /* 0x00000031ff007c0c */ /* 0x000fc6000bf45270 */
[----:B------:R-:W-:-:S04]  /*a8e0*/  UISETP.NE.AND UP0, UPT, UR38, 0x2, UPT ;  /* 0x000000022600788c */ /* 0x000fc8000bf05270 */
[----:B------:R-:W-:Y:S02]  /*a8f0*/  USEL UR39, URZ, 0x1, UP0 ;  /* 0x000000013f277887 */ /* 0x000fe40008000000 */
[----:B------:R-:W-:Y:S02]  /*a900*/  USEL UR38, UR38, URZ, UP0 ;  /* 0x0000003f26267287 */ /* 0x000fe40008000000 */
[----:B------:R-:W-:Y:S02]  /*a910*/  ULOP3.LUT UR39, UR44, UR39, URZ, 0x3c, !UPT ;  /* 0x000000272c277292 */ /* 0x000fe4000f8e3c3f */
[----:B------:R-:W-:Y:S10]  /*a920*/  @P2 BRA `(.L_x_1388) ;  /* 0x00000000002c2947 */ /* 0x000ff40003800000 */
[----:B------:R-:W-:Y:S05]  /*a930*/  @!P0 BRA `(.L_x_1389) ;  /* 0x0000000000048947 */ /* 0x000fea0003800000 */
[----:B------:R-:W-:Y:S01]  /*a940*/  BPT.TRAP 0x1 ;  /* 0x000000040000795c */ /* 0x000fe20000300000 */
.L_x_1389:
[----:B------:R-:W-:Y:S01]  /*a950*/  ULEA UR6, UR38, UR40, 0x3 ;  /* 0x0000002826067291 */ /* 0x000fe2000f8e183f */
[----:B------:R-:W-:-:S05]  /*a960*/  IMAD.U32 R0, RZ, RZ, UR39 ;  /* 0x00000027ff007e24 */ /* 0x000fca000f8e00ff */
[----:B------:R-:W-:-:S04]  /*a970*/  SHF.L.U32 R0, R0, 0x1f, RZ ;  /* 0x0000001f00007819 */ /* 0x000fc800000006ff */
[----:B------:R0:W1:Y:S01]  /*a980*/  SYNCS.PHASECHK.TRANS64.TRYWAIT P1, [UR6+0x28830], R0 ;  /* 0x02883000ff0075a7 */ /* 0x0000620008020146 */
[----:B------:R-:W-:Y:S05]  /*a990*/  @!P0 BRA `(.L_x_1390) ;  /* 0x0000000000048947 */ /* 0x000fea0003800000 */
[----:B------:R-:W-:Y:S01]  /*a9a0*/  BPT.TRAP 0x1 ;  /* 0x000000040000795c */ /* 0x000fe20000300000 */
.L_x_1390:
[----:B-1----:R-:W-:Y:S05]  /*a9b0*/  @P1 BRA `(.L_x_1388) ;  /* 0x0000000000081947 */ /* 0x002fea0003800000 */
[----:B------:R-:W1:Y:S02]  /*a9c0*/  SYNCS.PHASECHK.TRANS64.TRYWAIT P1, [UR6+0x28830], R0 ;  /* 0x02883000ff0075a7 */ /* 0x000e640008020146 */
[----:B-1----:R-:W-:Y:S05]  /*a9d0*/  @!P1 BRA `(.L_x_1391) ;  /* 0x000000d000689947 */ /* 0x002fea0003800000 */
.L_x_1388:
[----:B------:R-:W2:Y:S01]  /*a9e0*/  S2R R4, SR_TID.X ;  /* 0x0000000000047919 */ /* 0x000ea20000002100 */
[----:B------:R-:W-:Y:S01]  /*a9f0*/  ULEA UR30, UR38, UR47, 0xb ;  /* 0x0000002f261e7291 */ /* 0x000fe2000f8e583f */
[----:B------:R-:W-:Y:S01]  /*aa00*/  UMOV UR35, 0x40000040 ;  /* 0x4000004000237882 */ /* 0x000fe20000000000 */
[----:B------:R-:W-:Y:S02]  /*aa10*/  UMOV UR7, 0x40000040 ;  /* 0x4000004000077882 */ /* 0x000fe40000000000 */
[----:B------:R-:W-:Y:S02]  /*aa20*/  UIADD3 UR6, UR30, 0x2, URZ ;  /* 0x000000021e067890 */ /* 0x000fe4000fffe03f */
[----:B------:R-:W-:Y:S02]  /*aa30*/  UIADD3 UR10, UR30, 0x4, URZ ;  /* 0x000000041e0a7890 */ /* 0x000fe4000fffe03f */
[----:B------:R-:W-:Y:S01]  /*aa40*/  UMOV UR34, UR30 ;  /* 0x0000001e00227c82 */ /* 0x000fe20008000000 */
        /* <DEDUP_REMOVED lines=41> */
.L_x_1393:
[----:B------:R-:W-:Y:S01]  /*ace0*/  ULEA UR6, UR45, UR40, 0x3 ;  /* 0x000000282d067291 */ /* 0x000fe2000f8e183f */
[----:B------:R-:W-:-:S05]  /*acf0*/  IMAD.U32 R0, RZ, RZ, UR44 ;  /* 0x0000002cff007e24 */ /* 0x000fca000f8e00ff */
[----:B------:R-:W-:-:S04]  /*ad00*/  SHF.L.U32 R0, R0, 0x1f, RZ ;  /* 0x0000001f00007819 */ /* 0x000fc800000006ff */
[----:B------:R0:W1:Y:S01]  /*ad10*/  SYNCS.PHASECHK.TRANS64.TRYWAIT P1, [UR6+0x28850], R0 ;  /* 0x02885000ff0075a7 */ /* 0x0000620008020146 */
[----:B------:R-:W-:Y:S05]  /*ad20*/  @!P0 BRA `(.L_x_1394) ;  /* 0x0000000000048947 */ /* 0x000fea0003800000 */
[----:B------:R-:W-:Y:S01]  /*ad30*/  BPT.TRAP 0x1 ;  /* 0x000000040000795c */ /* 0x000fe20000300000 */
.L_x_1394:
[----:B-1----:R-:W-:Y:S05]  /*ad40*/  @P1 BRA `(.L_x_1392) ;  /* 0x0000000000081947 */ /* 0x002fea0003800000 */
[----:B------:R-:W1:Y:S02]  /*ad50*/  SYNCS.PHASECHK.TRANS64.TRYWAIT P1, [UR6+0x28850], R0 ;  /* 0x02885000ff0075a7 */ /* 0x000e640008020146 */
[----:B-1----:R-:W-:Y:S05]  /*ad60*/  @!P1 BRA `(.L_x_1395) ;  /* 0x000000cc009c9947 */ /* 0x002fea0003800000 */
.L_x_1392:
        /* <DEDUP_REMOVED lines=51> */
.L_x_1396:
        /* <DEDUP_REMOVED lines=38> */
.L_x_1399:
[----:B------:R-:W-:-:S05]  /*b300*/  IMAD.U32 R15, RZ, RZ, UR48 ;  /* 0x00000030ff0f7e24 */ /* 0x000fca000f8e00ff */
[----:B------:R-:W-:-:S13]  /*b310*/  ISETP.NE.AND P1, PT, R15, 0x1, PT ;  /* 0x000000010f00780c */ /* 0x000fda0003f25270 */
[----:B------:R-:W0:Y:S02]  /*b320*/  @P1 LDC.64 R4, c[0x0][0x9e8] ;  /* 0x00027a00ff041b82 */ /* 0x000e240000000a00 */
[----:B0-----:R-:W-:-:S05]  /*b330*/  @P1 IMAD.HI.U32 R4, R12, R4, RZ ;  /* 0x000000040c041227 */ /* 0x001fca00078e00ff */
[----:B------:R-:W-:-:S07]  /*b340*/  @P1 SHF.R.U32.HI R12, RZ, R5, R4 ;  /* 0x00000005ff0c1219 */ /* 0x000fce0000011604 */
.L_x_1400:
[----:B------:R-:W-:Y:S05]  /*b350*/  BSYNC B0 ;  /* 0x0000000000007941 */ /* 0x000fea0003800000 */
.L_x_1398:
[----:B------:R-:W-:-:S04]  /*b360*/  IMAD R5, R12, R15, -R9 ;  /* 0x0000000f0c057224 */ /* 0x000fc800078e0a09 */
[----:B------:R-:W-:-:S05]  /*b370*/  IMAD.IADD R5, R5, 0x1, -R16 ;  /* 0x0000000105057824 */ /* 0x000fca00078e0a10 */
[----:B------:R-:W-:Y:S02]  /*b380*/  VIADDMNMX R10, R5, R15, R10, PT ;  /* 0x0000000f050a7246 */ /* 0x000fe4000380010a */
[----:B------:R-:W-:-:S07]  /*b390*/  VIMNMX R11, R11, R5, !PT ;  /* 0x000000050b0b7248 */ /* 0x000fce0007fe0100 */
.L_x_1397:
        /* <DEDUP_REMOVED lines=116> */
.L_x_1403:
[----:B------:R-:W-:-:S05]  /*bae0*/  IMAD.U32 R12, RZ, RZ, UR48 ;  /* 0x00000030ff0c7e24 */ /* 0x000fca000f8e00ff */
[----:B------:R-:W-:-:S13]  /*baf0*/  ISETP.NE.AND P2, PT, R12, 0x1, PT ;  /* 0x000000010c00780c */ /* 0x000fda0003f45270 */
[----:B------:R-:W0:Y:S02]  /*bb00*/  @P2 LDC.64 R4, c[0x0][0x9e8] ;  /* 0x00027a00ff042b82 */ /* 0x000e240000000a00 */
[----:B0-----:R-:W-:-:S05]  /*bb10*/  @P2 IMAD.HI.U32 R4, R0, R4, RZ ;  /* 0x0000000400042227 */ /* 0x001fca00078e00ff */
[----:B------:R-:W-:-:S07]  /*bb20*/  @P2 SHF.R.U32.HI R0, RZ, R5, R4 ;  /* 0x00000005ff002219 */ /* 0x000fce0000011604 */
.L_x_1404:
[----:B------:R-:W-:Y:S05]  /*bb30*/  BSYNC B0 ;  /* 0x0000000000007941 */ /* 0x000fea0003800000 */
.L_x_1402:
[----:B------:R-:W-:-:S04]  /*bb40*/  IMAD R9, R0, R12, -R9 ;  /* 0x0000000c00097224 */ /* 0x000fc800078e0a09 */
[----:B------:R-:W-:-:S05]  /*bb50*/  IMAD.IADD R9, R9, 0x1, -R16 ;  /* 0x0000000109097824 */ /* 0x000fca00078e0a10 */
[----:B------:R-:W-:Y:S02]  /*bb60*/  VIADDMNMX R10, R9, R12, R10, PT ;  /* 0x0000000c090a7246 */ /* 0x000fe4000380010a */
[----:B------:R-:W-:-:S07]  /*bb70*/  VIMNMX R11, R11, R9, !PT ;  /* 0x000000090b0b7248 */ /* 0x000fce0007fe0100 */
.L_x_1401:
        /* <DEDUP_REMOVED lines=377> */
.L_x_1405:
        /* <DEDUP_REMOVED lines=107> */
.L_x_1387:
[----:B------:R-:W-:Y:S06]  /*d9c0*/  BAR.ARV 0x8, 0x180 ;  /* 0x0206000000007b1d */ /* 0x000fec0000002000 */
[----:B------:R-:W-:Y:S05]  /*d9d0*/  @!P0 BRA `(.L_x_1407) ;  /* 0x0000000000048947 */ /* 0x000fea0003800000 */
[----:B------:R-:W-:Y:S01]  /*d9e0*/  BPT.TRAP 0x1 ;  /* 0x000000040000795c */ /* 0x000fe20000300000 */
.L_x_1407:
[----:B------:R-:W-:Y:S01]  /*d9f0*/  ULEA UR5, UR38, UR40, 0x3 ;  /* 0x0000002826057291 */ /* 0x000fe2000f8e183f */
[----:B------:R-:W-:-:S05]  /*da00*/  IMAD.U32 R5, RZ, RZ, UR39 ;  /* 0x00000027ff057e24 */ /* 0x000fca000f8e00ff */
[----:B------:R-:W-:-:S04]  /*da10*/  SHF.L.U32 R5, R5, 0x1f, RZ ;  /* 0x0000001f05057819 */ /* 0x000fc800000006ff */
[----:B------:R0:W1:Y:S01]  /*da20*/  SYNCS.PHASECHK.TRANS64.TRYWAIT P1, [UR5+0x28850], R5 ;  /* 0x02885005ff0075a7 */ /* 0x0000620008020145 */
[----:B------:R-:W-:Y:S05]  /*da30*/  @!P0 BRA `(.L_x_1408) ;  /* 0x0000000000048947 */ /* 0x000fea0003800000 */
[----:B------:R-:W-:Y:S01]  /*da40*/  BPT.TRAP 0x1 ;  /* 0x000000040000795c */ /* 0x000fe20000300000 */
.L_x_1408:
[----:B-1----:R-:W-:Y:S05]  /*da50*/  @P1 BRA `(.L_x_1409) ;  /* 0x0000000000081947 */ /* 0x002fea0003800000 */
[----:B------:R-:W1:Y:S02]  /*da60*/  SYNCS.PHASECHK.TRANS64.TRYWAIT P1, [UR5+0x28850], R5 ;  /* 0x02885005ff0075a7 */ /* 0x000e640008020145 */
[----:B-1----:R-:W-:Y:S05]  /*da70*/  @!P1 BRA `(.L_x_1410) ;  /* 0x000000a000709947 */ /* 0x002fea0003800000 */
.L_x_1409:
[----:B------:R-:W-:Y:S01]  /*da80*/  UIADD3 UR40, UR40, 0x400, URZ ;  /* 0x0000040028287890 */ /* 0x000fe2000fffe03f */
[----:B------:R-:W-:Y:S01]  /*da90*/  WARPGROUP.ARRIVE ;  /* 0x00000000000079c5 */ /* 0x000fe20000000000 */
[----:B------:R-:W-:Y:S01]  /*daa0*/  UMOV UR11, 0x40000040 ;  /* 0x40000040000b7882 */ /* 0x000fe20000000000 */
[----:B-1----:R-:W1:Y:S01]  /*dab0*/  SHFL.BFLY PT, R6, R3, 0x2, 0x1f ;  /* 0x0c401f0003067f89 */ /* 0x002e6200000e0000 */
[----:B------:R-:W-:Y:S01]  /*dac0*/  USHF.R.U32.HI UR40, URZ, 0x4, UR40 ;  /* 0x000000043f287899 */ /* 0x000fe20008011628 */
[----:B------:R-:W-:Y:S02]  /*dad0*/  IMAD.U32 R12, RZ, RZ, UR6 ;  /* 0x00000006ff0c7e24 */ /* 0x000fe4000f8e00ff */
[----:B0-----:R-:W0:Y:S01]  /*dae0*/  SHFL.BFLY PT, R5, R2, 0x2, 0x1f ;  /* 0x0c401f0002057f89 */ /* 0x001e2200000e0000 */
[----:B------:R-:W-:Y:S01]  /*daf0*/  ULOP3.LUT UR40, UR40, 0x3fff, URZ, 0xc0, !UPT ;  /* 0x00003fff28287892 */ /* 0x000fe2000f8ec03f */
[----:B------:R-:W-:Y:S02]  /*db00*/  IMAD.MOV.U32 R21, RZ, RZ, -0x800000 ;  /* 0xff800000ff157424 */ /* 0x000fe400078e00ff */
[----:B------:R-:W-:Y:S01]  /*db10*/  IMAD.MOV.U32 R20, RZ, RZ, -0x800000 ;  /* 0xff800000ff147424 */ /* 0x000fe200078e00ff */
[----:B------:R-:W-:-:S04]  /*db20*/  ULOP3.LUT UR4, UR40, 0x4000000, URZ, 0xfc, !UPT ;  /* 0x0400000028047892 */ /* 0x000fc8000f8efc3f */
[----:B------:R-:W-:-:S07]  /*db30*/  ULEA UR4, UR38, UR4, 0xb ;  /* 0x0000000426047291 */ /* 0x000fce000f8e583f */
[----:B------:R-:W-:Y:S02]  /*db40*/  UMOV UR10, UR4 ;  /* 0x00000004000a7c82 */ /* 0x000fe40008000000 */
[----:B------:R-:W-:Y:S01]  /*db50*/  HGMMA.64x128x16.F32 R88, R180, gdesc[UR8].tnspB, R88, gsb0 ;  /* 0x41e00008b4587df0 */ /* 0x000fe20008000858 */
[----:B------:R-:W-:Y:S01]  /*db60*/  UIADD3 UR10, UR4, 0x80, URZ ;  /* 0x00000080040a7890 */ /* 0x000fe2000fffe03f */
[----:B-1----:R-:W-:Y:S01]  /*db70*/  FADD.FTZ R6, R6, R3 ;  /* 0x0000000306067221 */ /* 0x002fe20000010000 */
[----:B------:R-:W-:Y:S01]  /*db80*/  UMOV UR11, 0x40000040 ;  /* 0x40000040000b7882 */ /* 0x000fe20000000000 */
[----:B------:R-:W-:Y:S02]  /*db90*/  IMAD.U32 R3, RZ, RZ, UR6 ;  /* 0x00000006ff037e24 */ /* 0x000fe4000f8e00ff */
[----:B0-----:R-:W-:Y:S01]  /*dba0*/  FADD.FTZ R7, R5, R2 ;  /* 0x0000000205077221 */ /* 0x001fe20000010000 */
[----:B------:R-:W-:Y:S01]  /*dbb0*/  IMAD.MOV.U32 R2, RZ, RZ, RZ ;  /* 0x000000ffff027224 */ /* 0x000fe200078e00ff */
[----:B------:R-:W0:Y:S04]  /*dbc0*/  SHFL.BFLY PT, R5, R6, 0x1, 0x1f ;  /* 0x0c201f0006057f89 */ /* 0x000e2800000e0000 */
[----:B------:R-:W1:Y:S01]  /*dbd0*/  SHFL.BFLY PT, R8, R7, 0x1, 0x1f ;  /* 0x0c201f0007087f89 */ /* 0x000e6200000e0000 */
[----:B0-----:R-:W-:Y:S01]  /*dbe0*/  FADD.FTZ R10, R6, R5 ;  /* 0x00000005060a7221 */ /* 0x001fe20000010000 */
[----:B-1----:R-:W-:-:S04]  /*dbf0*/  FADD.FTZ R11, R7, R8 ;  /* 0x00000008070b7221 */ /* 0x002fc80000010000 */
[----:B------:R-:W-:Y:S01]  /*dc00*/  FSETP.NE.FTZ.AND P1, PT, R10, RZ, PT ;  /* 0x000000ff0a00720b */ /* 0x000fe20003f35000 */
[----:B------:R-:W-:Y:S01]  /*dc10*/  IMAD.MOV.U32 R8, RZ, RZ, RZ ;  /* 0x000000ffff087224 */ /* 0x000fe200078e00ff */
[----:B------:R-:W-:-:S11]  /*dc20*/  FSETP.NE.FTZ.AND P2, PT, R11, RZ, PT ;  /* 0x000000ff0b00720b */ /* 0x000fd60003f55000 */
[----:B------:R-:W0:Y:S01]  /*dc30*/  @P1 MUFU.LG2 R5, R10 ;  /* 0x0000000a00051308 */ /* 0x000e220000000c00 */
[----:B------:R-:W-:Y:S01]  /*dc40*/  @P1 FMUL.FTZ R3, R3, 0.69314718246459960938 ;  /* 0x3f31721803031820 */ /* 0x000fe20000410000 */
        /* <DEDUP_REMOVED lines=45> */
.L_x_1411:
        /* <DEDUP_REMOVED lines=37> */
[----:B------:R-:W-:Y:S01]  /*e170*/  USEL UR4, URZ, 0x1, UP0 ;  /* 0x000000013f047887 */ /* 0x000fe20008000000 */
        /* <DEDUP_REMOVED lines=33> */
[----:B------:R-:W-:-:S02]  /*e390*/  UIADD3 UR61, UR61, 0x1, URZ ;  /* 0x000000013d3d7890 */ /* 0x000fc4000fffe03f */
[----:B------:R-:W-:Y:S02]  /*e3a0*/  USEL UR38, UR38, URZ, UP0 ;  /* 0x0000003f26267287 */ /* 0x000fe40008000000 */
[----:B------:R-:W-:-:S12]  /*e3b0*/  ULOP3.LUT UR39, UR39, UR4, URZ, 0x3c, !UPT ;  /* 0x0000000427277292 */ /* 0x000fd8000f8e3c3f */
.L_x_1333:
[----:B------:R-:W0:Y:S01]  /*e3c0*/  S2R R5, SR_CgaCtaId ;  /* 0x0000000000057919 */ /* 0x000e220000008800 */
[----:B------:R-:W-:Y:S01]  /*e3d0*/  MOV R0, 0x400 ;  /* 0x0000040000007802 */ /* 0x000fe20000000f00 */
[----:B------:R-:W-:Y:S01]  /*e3e0*/  BSSY B0, `(.L_x_1412) ;  /* 0x00002e8000007945 */ /* 0x000fe20003800000 */
[----:B------:R-:W-:Y:S02]  /*e3f0*/  BAR.SYNC.DEFER_BLOCKING 0x5, 0x180 ;  /* 0x0146000000007b1d */ /* 0x000fe40000010000 */
[----:B0-----:R-:W-:-:S05]  /*e400*/  LEA R0, R5, R0, 0x18 ;  /* 0x0000000005007211 */ /* 0x001fca00078ec0ff */
[----:B------:R-:W0:Y:S02]  /*e410*/  LDS.128 R4, [R0+0x288d0] ;  /* 0x0288d00000047984 */ /* 0x000e240000000c00 */
[----:B0-----:R-:W-:Y:S02]  /*e420*/  R2UR UR6, R5 ;  /* 0x00000000050672ca */ /* 0x001fe400000e0000 */
[----:B------:R-:W-:Y:S02]  /*e430*/  R2UR UR5, R6 ;  /* 0x00000000060572ca */ /* 0x000fe400000e0000 */
[----:B------:R-:W-:Y:S01]  /*e440*/  R2UR UR7, R7 ;  /* 0x00000000070772ca */ /* 0x000fe200000e0000 */
[----:B------:R-:W-:Y:S06]  /*e450*/  BAR.ARV 0x4, 0x180 ;  /* 0x0106000000007b1d */ /* 0x000fec0000002000 */
[----:B------:R-:W-:Y:S08]  /*e460*/  @P0 BRA `(.L_x_1413) ;  /* 0x0000002000640947 */ /* 0x000ff00003800000 */
[----:B------:R-:W0:Y:S01]  /*e470*/  S2R R5, SR_SWINHI ;  /* 0x0000000000057919 */ /* 0x000e220000002f00 */
[----:B------:R-:W-:Y:S01]  /*e480*/  ULDC.64 UR10, c[0x0][0xc00] ;  /* 0x00030000000a7ab9 */ /* 0x000fe20000000a00 */
[----:B------:R-:W-:Y:S01]  /*e490*/  ULDC.64 UR8, c[0x0][0xc00] ;  /* 0x0003000000087ab9 */ /* 0x000fe20000000a00 */
[----:B------:R-:W1:Y:S01]  /*e4a0*/  LDC R45, c[0x0][0xbe8] ;  /* 0x0002fa00ff2d7b82 */ /* 0x000e620000000800 */
[----:B------:R-:W-:Y:S01]  /*e4b0*/  UIMAD.WIDE UR8, UR57, 0x4, UR8 ;  /* 0x00000004390878a5 */ /* 0x000fe2000f8e0208 */
[----:B------:R-:W-:Y:S02]  /*e4c0*/  MOV R32, R0 ;  /* 0x0000000000207202 */ /* 0x000fe40000000f00 */
[----:B0-----:R-:W-:-:S03]  /*e4d0*/  MOV R33, R5 ;  /* 0x0000000500217202 */ /* 0x001fc60000000f00 */
[----:B------:R-:W-:-:S03]  /*e4e0*/  IMAD.WIDE R4, R218, 0x2, R32 ;  /* 0x00000002da047825 */ /* 0x000fc600078e0220 */
[C---:B------:R-:W-:Y:S02]  /*e4f0*/  LOP3.LUT R7, R4.reuse, 0x380, RZ, 0xc0, !PT ;  /* 0x0000038004077812 */ /* 0x040fe400078ec0ff */
[C---:B------:R-:W-:Y:S02]  /*e500*/  IADD3 R8, P5, R4.reuse, 0x40, RZ ;  /* 0x0000004004087810 */ /* 0x040fe40007fbe0ff */
[----:B------:R-:W-:Y:S02]  /*e510*/  SHF.R.U64 R7, R7, 0x3, RZ ;  /* 0x0000000307077819 */ /* 0x000fe400000012ff */
[C---:B------:R-:W-:Y:S01]  /*e520*/  IADD3 R31, P6, R4.reuse, 0x20, RZ ;  /* 0x00000020041f7810 */ /* 0x040fe20007fde0ff */
[--C-:B------:R-:W-:Y:S01]  /*e530*/  IMAD.X R27, RZ, RZ, R5.reuse, P5 ;  /* 0x000000ffff1b7224 */ /* 0x100fe200028e0605 */
[C---:B------:R-:W-:Y:S02]  /*e540*/  IADD3 R35, P4, R4.reuse, 0x60, RZ ;  /* 0x0000006004237810 */ /* 0x040fe40007f9e0ff */
[C---:B------:R-:W-:Y:S01]  /*e550*/  IADD3 R37, P3, R4.reuse, 0x4000, RZ ;  /* 0x0000400004257810 */ /* 0x040fe20007f7e0ff */
[--C-:B------:R-:W-:Y:S01]  /*e560*/  IMAD.X R29, RZ, RZ, R5.reuse, P6 ;  /* 0x000000ffff1d7224 */ /* 0x100fe200030e0605 */
[C---:B------:R-:W-:Y:S01]  /*e570*/  IADD3 R39, P2, R4.reuse, 0x4020, RZ ;  /* 0x0000402004277810 */ /* 0x040fe20007f5e0ff */
        /* <DEDUP_REMOVED lines=11> */
[----:B------:R-:W-:Y:S02]  /*e630*/  LOP3.LUT R10, R35, 0x380, RZ, 0xc0, !PT ;  /* 0x00000380230a7812 */ /* 0x000fe400078ec0ff */
[----:B------:R-:W-:Y:S02]  /*e640*/  LOP3.LUT R12, R37, 0x380, RZ, 0xc0, !PT ;  /* 0x00000380250c7812 */ /* 0x000fe400078ec0ff */
[----:B------:R-:W-:Y:S02]  /*e650*/  LOP3.LUT R26, R7, R8, RZ, 0x3c, !PT ;  /* 0x00000008071a7212 */ /* 0x000fe400078e3cff */
[----:B------:R-:W-:Y:S02]  /*e660*/  SHF.R.U64 R6, R6, 0x3, RZ ;  /* 0x0000000306067819 */ /* 0x000fe400000012ff */
[----:B------:R-:W-:-:S02]  /*e670*/  SHF.R.U64 R10, R10, 0x3, RZ ;  /* 0x000000030a0a7819 */ /* 0x000fc400000012ff */
[----:B------:R-:W-:Y:S02]  /*e680*/  LOP3.LUT R8, R39, 0x380, RZ, 0xc0, !PT ;  /* 0x0000038027087812 */ /* 0x000fe400078ec0ff */
[----:B------:R-:W-:Y:S02]  /*e690*/  SHF.R.U64 R12, R12, 0x3, RZ ;  /* 0x000000030c0c7819 */ /* 0x000fe400000012ff */
[----:B------:R-:W-:Y:S02]  /*e6a0*/  LOP3.LUT R28, R6, R31, RZ, 0x3c, !PT ;  /* 0x0000001f061c7212 */ /* 0x000fe400078e3cff */
[----:B------:R-:W-:Y:S02]  /*e6b0*/  LOP3.LUT R24, R10, R35, RZ, 0x3c, !PT ;  /* 0x000000230a187212 */ /* 0x000fe400078e3cff */
[----:B------:R-:W-:Y:S02]  /*e6c0*/  SHF.R.U64 R8, R8, 0x3, RZ ;  /* 0x0000000308087819 */ /* 0x000fe400000012ff */
[----:B------:R-:W-:-:S02]  /*e6d0*/  LOP3.LUT R10, R41, 0x380, RZ, 0xc0, !PT ;  /* 0x00000380290a7812 */ /* 0x000fc400078ec0ff */
[----:B------:R-:W-:Y:S02]  /*e6e0*/  LOP3.LUT R31, R34, 0x380, RZ, 0xc0, !PT ;  /* 0x00000380221f7812 */ /* 0x000fe400078ec0ff */
[----:B------:R-:W-:Y:S02]  /*e6f0*/  LOP3.LUT R14, R12, R37, RZ, 0x3c, !PT ;  /* 0x000000250c0e7212 */ /* 0x000fe400078e3cff */
[----:B------:R-:W-:Y:S02]  /*e700*/  LOP3.LUT R12, R8, R39, RZ, 0x3c, !PT ;  /* 0x00000027080c7212 */ /* 0x000fe400078e3cff */
[----:B------:R-:W-:Y:S02]  /*e710*/  MOV R30, R4 ;  /* 0x00000004001e7202 */ /* 0x000fe40000000f00 */
[----:B------:R-:W-:Y:S02]  /*e720*/  SHF.R.U64 R10, R10, 0x3, RZ ;  /* 0x000000030a0a7819 */ /* 0x000fe400000012ff */
[----:B------:R-:W-:-:S02]  /*e730*/  SHF.R.U64 R31, R31, 0x3, RZ ;  /* 0x000000031f1f7819 */ /* 0x000fc400000012ff */
[----:B------:R-:W-:Y:S02]  /*e740*/  F2FP.F16.F32.PACK_AB R4, R89, R88 ;  /* 0x000000585904723e */ /* 0x000fe400000000ff */
[----:B------:R-:W-:Y:S02]  /*e750*/  F2FP.F16.F32.PACK_AB R5, R3, R2 ;  /* 0x000000020305723e */ /* 0x000fe400000000ff */
[----:B------:R-:W-:Y:S02]  /*e760*/  F2FP.F16.F32.PACK_AB R6, R93, R92 ;  /* 0x0000005c5d06723e */ /* 0x000fe400000000ff */
[----:B------:R-:W-:Y:S01]  /*e770*/  F2FP.F16.F32.PACK_AB R7, R95, R94 ;  /* 0x0000005e5f07723e */ /* 0x000fe200000000ff */
[----:B------:R-:W-:Y:S01]  /*e780*/  BAR.SYNC.DEFER_BLOCKING 0x1, 0x100 ;  /* 0x0044000000007b1d */ /* 0x000fe20000010000 */
[----:B------:R-:W-:Y:S02]  /*e790*/  MOV R37, R14 ;  /* 0x0000000e00257202 */ /* 0x000fe40000000f00 */
[----:B------:R-:W-:-:S02]  /*e7a0*/  MOV R36, R12 ;  /* 0x0000000c00247202 */ /* 0x000fc40000000f00 */
[----:B------:R-:W-:Y:S02]  /*e7b0*/  LOP3.LUT R10, R10, R41, RZ, 0x3c, !PT ;  /* 0x000000290a0a7212 */ /* 0x000fe400078e3cff */
[----:B------:R-:W-:Y:S02]  /*e7c0*/  LOP3.LUT R8, R31, R34, RZ, 0x3c, !PT ;  /* 0x000000221f087212 */ /* 0x000fe400078e3cff */
[----:B------:R-:W-:Y:S02]  /*e7d0*/  MOV R40, R28 ;  /* 0x0000001c00287202 */ /* 0x000fe40000000f00 */
[----:B------:R-:W-:Y:S02]  /*e7e0*/  MOV R39, R26 ;  /* 0x0000001a00277202 */ /* 0x000fe40000000f00 */
[----:B------:R-:W-:Y:S02]  /*e7f0*/  MOV R38, R24 ;  /* 0x0000001800267202 */ /* 0x000fe40000000f00 */
[----:B------:R-:W-:-:S02]  /*e800*/  F2FP.F16.F32.PACK_AB R12, R97, R96 ;  /* 0x00000060610c723e */ /* 0x000fc400000000ff */
[----:B------:R-:W-:Y:S02]  /*e810*/  F2FP.F16.F32.PACK_AB R13, R99, R98 ;  /* 0x00000062630d723e */ /* 0x000fe400000000ff */
[----:B------:R-:W-:Y:S02]  /*e820*/  F2FP.F16.F32.PACK_AB R14, R101, R100 ;  /* 0x00000064650e723e */ /* 0x000fe400000000ff */
[----:B------:R-:W-:Y:S02]  /*e830*/  F2FP.F16.F32.PACK_AB R15, R103, R102 ;  /* 0x00000066670f723e */ /* 0x000fe400000000ff */
[----:B------:R-:W-:Y:S01]  /*e840*/  F2FP.F16.F32.PACK_AB R24, R105, R104 ;  /* 0x000000686918723e */ /* 0x000fe200000000ff */
[----:B------:R0:W-:Y:S01]  /*e850*/  STSM.16.M88.4 [R30], R4 ;  /* 0x000000041e007844 */ /* 0x0001e20000000200 */
[----:B------:R-:W-:Y:S02]  /*e860*/  F2FP.F16.F32.PACK_AB R25, R107, R106 ;  /* 0x0000006a6b19723e */ /* 0x000fe400000000ff */
[----:B------:R-:W-:Y:S01]  /*e870*/  F2FP.F16.F32.PACK_AB R26, R109, R108 ;  /* 0x0000006c6d1a723e */ /* 0x000fe200000000ff */
[----:B------:R2:W-:Y:S01]  /*e880*/  STSM.16.M88.4 [R40], R12 ;  /* 0x0000000c28007844 */ /* 0x0005e20000000200 */
[----:B------:R-:W-:-:S02]  /*e890*/  F2FP.F16.F32.PACK_AB R27, R111, R110 ;  /* 0x0000006e6f1b723e */ /* 0x000fc400000000ff */
[----:B------:R-:W-:Y:S02]  /*e8a0*/  F2FP.F16.F32.PACK_AB R28, R113, R112 ;  /* 0x00000070711c723e */ /* 0x000fe400000000ff */
[----:B------:R-:W-:Y:S01]  /*e8b0*/  F2FP.F16.F32.PACK_AB R29, R115, R114 ;  /* 0x00000072731d723e */ /* 0x000fe200000000ff */
[----:B------:R-:W-:Y:S01]  /*e8c0*/  STSM.16.M88.4 [R39], R24 ;  /* 0x0000001827007844 */ /* 0x000fe20000000200 */
[----:B------:R-:W-:Y:S02]  /*e8d0*/  F2FP.F16.F32.PACK_AB R31, R119, R118 ;  /* 0x00000076771f723e */ /* 0x000fe400000000ff */
[----:B------:R-:W-:Y:S02]  /*e8e0*/  MOV R35, R10 ;  /* 0x0000000a00237202 */ /* 0x000fe40000000f00 */
[----:B------:R-:W-:Y:S02]  /*e8f0*/  MOV R34, R8 ;  /* 0x0000000800227202 */ /* 0x000fe40000000f00 */
[----:B0-----:R-:W-:-:S02]  /*e900*/  F2FP.F16.F32.PACK_AB R30, R117, R116 ;  /* 0x00000074751e723e */ /* 0x001fc400000000ff */
[----:B------:R-:W-:Y:S02]  /*e910*/  F2FP.F16.F32.PACK_AB R4, R121, R120 ;  /* 0x000000787904723e */ /* 0x000fe400000000ff */
[----:B------:R-:W-:Y:S01]  /*e920*/  F2FP.F16.F32.PACK_AB R5, R123, R122 ;  /* 0x0000007a7b05723e */ /* 0x000fe200000000ff */
[----:B------:R0:W-:Y:S01]  /*e930*/  STSM.16.M88.4 [R38], R28 ;  /* 0x0000001c26007844 */ /* 0x0001e20000000200 */
[----:B------:R-:W-:Y:S02]  /*e940*/  F2FP.F16.F32.PACK_AB R6, R125, R124 ;  /* 0x0000007c7d06723e */ /* 0x000fe400000000ff */
[----:B------:R-:W-:Y:S02]  /*e950*/  F2FP.F16.F32.PACK_AB R7, R127, R126 ;  /* 0x0000007e7f07723e */ /* 0x000fe400000000ff */
[----:B------:R-:W-:Y:S02]  /*e960*/  F2FP.F16.F32.PACK_AB R8, R129, R128 ;  /* 0x000000808108723e */ /* 0x000fe400000000ff */
[----:B------:R-:W-:Y:S01]  /*e970*/  F2FP.F16.F32.PACK_AB R9, R131, R130 ;  /* 0x000000828309723e */ /* 0x000fe200000000ff */
[----:B------:R3:W-:Y:S01]  /*e980*/  STSM.16.M88.4 [R37], R4 ;  /* 0x0000000425007844 */ /* 0x0007e20000000200 */
[----:B------:R-:W-:-:S02]  /*e990*/  F2FP.F16.F32.PACK_AB R10, R133, R132 ;  /* 0x00000084850a723e */ /* 0x000fc400000000ff */
[----:B------:R-:W-:Y:S02]  /*e9a0*/  F2FP.F16.F32.PACK_AB R11, R135, R134 ;  /* 0x00000086870b723e */ /* 0x000fe400000000ff */
[----:B--2---:R-:W-:Y:S02]  /*e9b0*/  F2FP.F16.F32.PACK_AB R12, R137, R136 ;  /* 0x00000088890c723e */ /* 0x004fe400000000ff */
[----:B------:R-:W-:Y:S01]  /*e9c0*/  F2FP.F16.F32.PACK_AB R13, R139, R138 ;  /* 0x0000008a8b0d723e */ /* 0x000fe200000000ff */
[----:B------:R2:W-:Y:S01]  /*e9d0*/  STSM.16.M88.4 [R36], R8 ;  /* 0x0000000824007844 */ /* 0x0005e20000000200 */
[----:B------:R-:W-:Y:S01]  /*e9e0*/  F2FP.F16.F32.PACK_AB R14, R141, R140 ;  /* 0x0000008c8d0e723e */ /* 0x000fe200000000ff */
[----:B0-----:R-:W-:Y:S01]  /*e9f0*/  IMAD.U32 R28, RZ, RZ, UR8 ;  /* 0x00000008ff1c7e24 */ /* 0x001fe2000f8e00ff */
[----:B------:R-:W-:Y:S01]  /*ea00*/  F2FP.F16.F32.PACK_AB R15, R143, R142 ;  /* 0x0000008e8f0f723e */ /* 0x000fe200000000ff */
[----:B------:R-:W-:Y:S01]  /*ea10*/  IMAD.U32 R29, RZ, RZ, UR9 ;  /* 0x00000009ff1d7e24 */ /* 0x000fe2000f8e00ff */
[----:B------:R-:W-:Y:S01]  /*ea20*/  F2FP.F16.F32.PACK_AB R24, R145, R144 ;  /* 0x000000909118723e */ /* 0x000fe200000000ff */
[----:B------:R-:W-:Y:S01]  /*ea30*/  ULDC.64 UR8, c[0x0][0xc08] ;  /* 0x0003020000087ab9 */ /* 0x000fe20000000a00 */
[----:B------:R-:W-:Y:S01]  /*ea40*/  F2FP.F16.F32.PACK_AB R25, R147, R146 ;  /* 0x000000929319723e */ /* 0x000fe200000000ff */
[----:B------:R0:W-:Y:S01]  /*ea50*/  STSM.16.M88.4 [R35], R12 ;  /* 0x0000000c23007844 */ /* 0x0001e20000000200 */
[----:B------:R-:W-:-:S02]  /*ea60*/  F2FP.F16.F32.PACK_AB R26, R149, R148 ;  /* 0x00000094951a723e */ /* 0x000fc400000000ff */
[----:B------:R-:W-:Y:S02]  /*ea70*/  F2FP.F16.F32.PACK_AB R27, R151, R150 ;  /* 0x00000096971b723e */ /* 0x000fe400000000ff */
[----:B------:R-:W-:-:S03]  /*ea80*/  ISETP.NE.U32.AND P0, PT, RZ, UR10, PT ;  /* 0x0000000aff007c0c */ /* 0x000fc6000bf05070 */
[----:B------:R4:W-:Y:S01]  /*ea90*/  STSM.16.M88.4 [R34], R24 ;  /* 0x0000001822007844 */ /* 0x0009e20000000200 */
[----:B------:R-:W-:Y:S01]  /*eaa0*/  BAR.SYNC.DEFER_BLOCKING 0x1, 0x100 ;  /* 0x0044000000007b1d */ /* 0x000fe20000010000 */
[----:B------:R-:W-:-:S13]  /*eab0*/  ISETP.NE.AND.EX P0, PT, RZ, UR11, PT, P0 ;  /* 0x0000000bff007c0c */ /* 0x000fda000bf05300 */
[----:B------:R-:W4:Y:S01]  /*eac0*/  @P0 LDG.E R30, desc[UR36][R28.64] ;  /* 0x000000241c1e0981 */ /* 0x000f22000c1e1900 */
[----:B------:R-:W-:Y:S01]  /*ead0*/  UISETP.NE.U32.AND UP0, UPT, UR8, URZ, UPT ;  /* 0x0000003f0800728c */ /* 0x000fe2000bf05070 */
[----:B-1----:R-:W-:Y:S01]  /*eae0*/  ISETP.NE.AND P1, PT, R45, 0x1, PT ;  /* 0x000000012d00780c */ /* 0x002fe20003f25270 */
[----:B------:R-:W-:Y:S02]  /*eaf0*/  ULDC UR4, c[0x0][0xa88] ;  /* 0x0002a20000047ab9 */ /* 0x000fe40000000800 */
[----:B------:R-:W-:Y:S01]  /*eb00*/  UISETP.NE.AND.EX UP0, UPT, UR9, URZ, UPT, UP0 ;  /* 0x0000003f0900728c */ /* 0x000fe2000bf05300 */
[----:B------:R-:W-:Y:S01]  /*eb10*/  IMAD.U32 R44, RZ, RZ, UR4 ;  /* 0x00000004ff2c7e24 */ /* 0x000fe2000f8e00ff */
[----:B------:R-:W-:-:S04]  /*eb20*/  ULDC UR4, c[0x0][0xad4] ;  /* 0x0002b50000047ab9 */ /* 0x000fc80000000800 */
[----:B------:R-:W-:-:S04]  /*eb30*/  PLOP3.LUT P4, PT, PT, PT, UP0, 0x80, 0x0 ;  /* 0x000000000000781c */ /* 0x000fc80003f8f008 */
[----:B---3--:R-:W1:Y:S01]  /*eb40*/  @P1 LDC R6, c[0x0][0xbec] ;  /* 0x0002fb00ff061b82 */ /* 0x008e620000000800 */
[----:B------:R-:W-:Y:S02]  /*eb50*/  @UP0 ULDC.64 UR8, c[0x0][0xc08] ;  /* 0x0003020000080ab9 */ /* 0x000fe40000000a00 */
[----:B------:R-:W-:Y:S02]  /*eb60*/  @UP0 UIMAD.WIDE UR8, UR57, 0x4, UR8 ;  /* 0x00000004390808a5 */ /* 0x000fe4000f8e0208 */
[----:B------:R-:W-:-:S03]  /*eb70*/  UISETP.NE.AND UP0, UPT, UR54, URZ, UPT ;  /* 0x0000003f3600728c */ /* 0x000fc6000bf05270 */
[----:B--2---:R-:W2:Y:S01]  /*eb80*/  @P1 LDC R9, c[0x0][0xbf0] ;  /* 0x0002fc00ff091b82 */ /* 0x004ea20000000800 */
[----:B------:R-:W-:Y:S01]  /*eb90*/  USEL UR4, UR54, UR4, UP0 ;  /* 0x0000000436047287 */ /* 0x000fe20008000000 */
[----:B------:R-:W-:Y:S01]  /*eba0*/  IMAD.U32 R4, RZ, RZ, UR8 ;  /* 0x00000008ff047e24 */ /* 0x000fe2000f8e00ff */
[----:B------:R-:W-:Y:S01]  /*ebb0*/  UMOV UR19, 0x9b8 ;  /* 0x000009b800137882 */ /* 0x000fe20000000000 */
[----:B------:R-:W-:Y:S01]  /*ebc0*/  IMAD.U32 R5, RZ, RZ, UR9 ;  /* 0x00000009ff057e24 */ /* 0x000fe2000f8e00ff */
[----:B------:R-:W-:Y:S02]  /*ebd0*/  UISETP.GT.AND UP1, UPT, UR4, 0x1, UPT ;  /* 0x000000010400788c */ /* 0x000fe4000bf24270 */
[----:B------:R-:W-:Y:S02]  /*ebe0*/  UISETP.NE.U32.AND UP0, UPT, UR10, URZ, UPT ;  /* 0x0000003f0a00728c */ /* 0x000fe4000bf05070 */
[----:B------:R-:W-:Y:S01]  /*ebf0*/  USEL UR19, UR19, 0x978, UP1 ;  /* 0x0000097813137887 */ /* 0x000fe20008800000 */
[----:B0-----:R-:W-:Y:S01]  /*ec00*/  VIADD R13, R17, UR46 ;  /* 0x0000002e110d7c36 */ /* 0x001fe20008000000 */
[----:B------:R-:W-:Y:S01]  /*ec10*/  UISETP.NE.AND.EX UP0, UPT, UR11, URZ, UPT, UP0 ;  /* 0x0000003f0b00728c */ /* 0x000fe2000bf05300 */
[----:B------:R1:W5:Y:S01]  /*ec20*/  @P4 LDG.E R44, desc[UR36][R4.64] ;  /* 0x00000024042c4981 */ /* 0x000362000c1e1900 */
[----:B------:R-:W-:Y:S01]  /*ec30*/  UMOV UR4, URZ ;  /* 0x0000003f00047c82 */ /* 0x000fe20008000000 */
[----:B------:R-:W-:Y:S01]  /*ec40*/  USHF.R.S32.HI UR10, URZ, 0x1f, UR57 ;  /* 0x0000001f3f0a7899 */ /* 0x000fe20008011439 */
[----:B------:R-:W-:Y:S01]  /*ec50*/  IMAD.MOV.U32 R7, RZ, RZ, R13 ;  /* 0x000000ffff077224 */ /* 0x000fe200078e000d */
[----:B------:R-:W-:-:S02]  /*ec60*/  USEL UR8, UR57, URZ, !UP0 ;  /* 0x0000003f39087287 */ /* 0x000fc4000c000000 */
[----:B------:R-:W-:Y:S02]  /*ec70*/  USEL UR9, UR56, URZ, UP1 ;  /* 0x0000003f38097287 */ /* 0x000fe40008800000 */
[----:B------:R-:W-:Y:S01]  /*ec80*/  USEL UR18, UR10, URZ, !UP0 ;  /* 0x0000003f0a127287 */ /* 0x000fe2000c000000 */
[----:B------:R-:W-:Y:S02]  /*ec90*/  ULDC.64 UR12, c[0x0][UR19+0x220] ;  /* 0x00008800130c7abb */ /* 0x000fe40008000a00 */
[----:B------:R-:W-:Y:S01]  /*eca0*/  ULDC.64 UR10, c[0x0][UR19+0x218] ;  /* 0x00008600130a7abb */ /* 0x000fe20008000a00 */
[----:B-1----:R-:W-:Y:S01]  /*ecb0*/  @P1 IMAD.HI.U32 R4, R13, R6, RZ ;  /* 0x000000060d041227 */ /* 0x002fe200078e00ff */
[----:B------:R-:W-:Y:S01]  /*ecc0*/  ULDC.64 UR14, c[0x0][UR19+0x228] ;  /* 0x00008a00130e7abb */ /* 0x000fe20008000a00 */
[----:B------:R-:W-:Y:S02]  /*ecd0*/  UIMAD UR13, UR13, UR8, URZ ;  /* 0x000000080d0d72a4 */ /* 0x000fe4000f8e023f */
[----:B------:R-:W-:Y:S01]  /*ece0*/  UIMAD.WIDE.U32 UR16, UR10, UR55, URZ ;  /* 0x000000370a1072a5 */ /* 0x000fe2000f8e003f */
[----:B--2---:R-:W-:Y:S01]  /*ecf0*/  @P1 SHF.R.U32.HI R7, RZ, R9, R4 ;  /* 0x00000009ff071219 */ /* 0x004fe20000011604 */
[----:B------:R-:W-:-:S02]  /*ed00*/  UIMAD UR20, UR11, UR55, URZ ;  /* 0x000000370b1472a4 */ /* 0x000fc4000f8e023f */
[----:B------:R-:W-:Y:S02]  /*ed10*/  UIMAD.WIDE.U32 UR10, UR12, UR8, URZ ;  /* 0x000000080c0a72a5 */ /* 0x000fe4000f8e003f */
[----:B------:R-:W-:Y:S01]  /*ed20*/  UIMAD.WIDE.U32 UR22, UR14, UR9, URZ ;  /* 0x000000090e1672a5 */ /* 0x000fe2000f8e003f */
[----:B------:R-:W-:Y:S01]  /*ed30*/  IMAD.MOV R6, RZ, RZ, -R7 ;  /* 0x000000ffff067224 */ /* 0x000fe200078e0a07 */
[----:B------:R-:W-:Y:S02]  /*ed40*/  UIMAD UR9, UR15, UR9, URZ ;  /* 0x000000090f0972a4 */ /* 0x000fe4000f8e023f */
[----:B------:R-:W-:Y:S01]  /*ed50*/  UIMAD UR13, UR12, UR18, UR13 ;  /* 0x000000120c0d72a4 */ /* 0x000fe2000f8e020d */
[----:B------:R-:W-:Y:S01]  /*ed60*/  IMAD R9, R45, R6, R13 ;  /* 0x000000062d097224 */ /* 0x000fe200078e020d */
[----:B------:R-:W-:Y:S01]  /*ed70*/  UIADD3 UR20, UR17, UR20, URZ ;  /* 0x0000001411147290 */ /* 0x000fe2000fffe03f */
[----:B------:R-:W-:Y:S02]  /*ed80*/  IMAD.U32 R4, RZ, RZ, UR22 ;  /* 0x00000016ff047e24 */ /* 0x000fe4000f8e00ff */
[----:B------:R-:W-:Y:S01]  /*ed90*/  IMAD.U32 R5, RZ, RZ, UR23 ;  /* 0x00000017ff057e24 */ /* 0x000fe2000f8e00ff */
[----:B------:R-:W-:-:S02]  /*eda0*/  SHF.R.S32.HI R5, RZ, 0x1f, R7 ;  /* 0x0000001fff057819 */ /* 0x000fc40000011407 */
[----:B------:R-:W-:Y:S02]  /*edb0*/  SHF.R.S32.HI R6, RZ, 0x1f, R9 ;  /* 0x0000001fff067819 */ /* 0x000fe40000011409 */
[----:B----4-:R-:W-:-:S13]  /*edc0*/  @P0 R2UR UR4, R30 ;  /* 0x000000001e0402ca */ /* 0x010fda00000e0000 */
[----:B------:R-:W-:Y:S02]  /*edd0*/  UIADD3 UR16, UP0, UP2, UR10, UR16, UR4 ;  /* 0x000000100a107290 */ /* 0x000fe4000fa1e004 */
[----:B------:R-:W-:Y:S02]  /*ede0*/  UIADD3 UR10, UR23, UR9, URZ ;  /* 0x00000009170a7290 */ /* 0x000fe4000fffe03f */
[----:B------:R-:W-:Y:S02]  /*edf0*/  UIADD3 UR9, UR11, UR13, URZ ;  /* 0x0000000d0b097290 */ /* 0x000fe4000fffe03f */
[----:B------:R-:W-:Y:S01]  /*ee00*/  USHF.R.S32.HI UR14, URZ, 0x1f, UR4 ;  /* 0x0000001f3f0e7899 */ /* 0x000fe20008011404 */
[----:B------:R-:W-:Y:S01]  /*ee10*/  IADD3 R4, P2, P3, R7, UR16, R4 ;  /* 0x0000001007047c10 */ /* 0x000fe2000fb5e004 */
[----:B------:R-:W-:Y:S01]  /*ee20*/  IMAD.U32 R8, RZ, RZ, UR10 ;  /* 0x0000000aff087e24 */ /* 0x000fe2000f8e00ff */
[----:B------:R-:W-:Y:S01]  /*ee30*/  ULDC.64 UR10, c[0x0][UR19+0x210] ;  /* 0x00008400130a7abb */ /* 0x000fe20008000a00 */
[----:B------:R-:W-:Y:S01]  /*ee40*/  UIADD3.X UR9, UR9, UR20, UR14, UP0, UP2 ;  /* 0x0000001409097290 */ /* 0x000fe200087e440e */
[----:B------:R-:W-:Y:S01]  /*ee50*/  IMAD R7, R9, UR11, RZ ;  /* 0x0000000b09077c24 */ /* 0x000fe2000f8e02ff */
[----:B------:R-:W-:Y:S01]  /*ee60*/  ULDC.64 UR12, c[0x0][0xba8] ;  /* 0x0002ea00000c7ab9 */ /* 0x000fe20000000a00 */
[----:B------:R-:W-:Y:S01]  /*ee70*/  @!UP1 ULDC UR12, c[0x0][0xb50] ;  /* 0x0002d400000c9ab9 */ /* 0x000fe20000000800 */
[----:B------:R-:W-:Y:S01]  /*ee80*/  @!UP1 ULDC UR13, c[0x0][0xb54] ;  /* 0x0002d500000d9ab9 */ /* 0x000fe20000000800 */
[----:B------:R-:W-:Y:S01]  /*ee90*/  IMAD R7, R6, UR10, R7 ;  /* 0x0000000a06077c24 */ /* 0x000fe2000f8e0207 */
[----:B------:R-:W-:-:S03]  /*eea0*/  IADD3.X R5, R5, UR9, R8, P2, P3 ;  /* 0x0000000905057c10 */ /* 0x000fc600097e6408 */
[----:B------:R-:W-:-:S04]  /*eeb0*/  IMAD.WIDE.U32 R4, R9, UR10, R4 ;  /* 0x0000000a09047c25 */ /* 0x000fc8000f8e0004 */
[----:B------:R-:W-:Y:S01]  /*eec0*/  IMAD.IADD R5, R5, 0x1, R7 ;  /* 0x0000000105057824 */ /* 0x000fe200078e0207 */
[----:B------:R-:W-:-:S04]  /*eed0*/  LEA R8, P2, R4, UR12, 0x2 ;  /* 0x0000000c04087c11 */ /* 0x000fc8000f8410ff */
[----:B------:R-:W-:Y:S01]  /*eee0*/  LEA.HI.X R10, R4, UR13, R5, 0x2, P2 ;  /* 0x0000000d040a7c11 */ /* 0x000fe200090f1405 */
[----:B------:R-:W-:Y:S08]  /*eef0*/  @P4 BRA `(.L_x_1414) ;  /* 0x0000000000104947 */ /* 0x000ff00003800000 */
[----:B------:R-:W-:Y:S05]  /*ef00*/  @!P0 BRA `(.L_x_1414) ;  /* 0x00000000000c8947 */ /* 0x000fea0003800000 */
[----:B------:R-:W2:Y:S04]  /*ef10*/  LDG.E R5, desc[UR36][R28.64] ;  /* 0x000000241c057981 */ /* 0x000ea8000c1e1900 */
[----:B-----5:R-:W2:Y:S02]  /*ef20*/  LDG.E R44, desc[UR36][R28.64+0x4] ;  /* 0x000004241c2c7981 */ /* 0x020ea4000c1e1900 */
[----:B--2---:R-:W-:-:S07]  /*ef30*/  IMAD.IADD R44, R44, 0x1, -R5 ;  /* 0x000000012c2c7824 */ /* 0x004fce00078e0a05 */
.L_x_1414:
[----:B------:R-:W-:Y:S01]  /*ef40*/  SHFL.IDX PT, R4, R8, RZ, 0x1c1f ;  /* 0x001c1fff08047589 */ /* 0x000fe200000e0000 */
[----:B------:R-:W-:Y:S01]  /*ef50*/  VIADD R11, R217, UR46 ;  /* 0x0000002ed90b7c36 */ /* 0x000fe20008000000 */
[----:B------:R-:W-:Y:S01]  /*ef60*/  LOP3.LUT P0, RZ, R199, 0x3, RZ, 0xc0, !PT ;  /* 0x00000003c7ff7812 */ /* 0x000fe2000780c0ff */
[----:B-----5:R-:W-:Y:S01]  /*ef70*/  IMAD R44, R44, R45, RZ ;  /* 0x0000002d2c2c7224 */ /* 0x020fe200078e02ff */
[----:B------:R-:W0:Y:S01]  /*ef80*/  SHFL.IDX PT, R5, R10, RZ, 0x1c1f ;  /* 0x001c1fff0a057589 */ /* 0x000e2200000e0000 */
[C---:B------:R-:W-:Y:S01]  /*ef90*/  VIADD R9, R11.reuse, 0x8 ;  /* 0x000000080b097836 */ /* 0x040fe20000000000 */
[----:B------:R-:W-:Y:S02]  /*efa0*/  PLOP3.LUT P3, PT, PT, PT, UP1, 0x80, 0x0 ;  /* 0x000000000000781c */ /* 0x000fe40003f6f018 */
[----:B------:R-:W-:Y:S01]  /*efb0*/  SHFL.IDX PT, R6, R8, 0x1, 0x1c1f ;  /* 0x003c1f0008067f89 */ /* 0x000fe200000e0000 */
[-C--:B------:R-:W-:Y:S02]  /*efc0*/  ISETP.GE.OR P2, PT, R11, R44.reuse, P0 ;  /* 0x0000002c0b00720c */ /* 0x080fe40000746670 */
[-C--:B------:R-:W-:Y:S01]  /*efd0*/  ISETP.GE.OR P0, PT, R9, R44.reuse, P0 ;  /* 0x0000002c0900720c */ /* 0x080fe20000706670 */
[----:B------:R-:W1:Y:S10]  /*efe0*/  SHFL.IDX PT, R7, R10, 0x1, 0x1c1f ;  /* 0x003c1f000a077f89 */ /* 0x000e7400000e0000 */
[----:B0-----:R0:W-:Y:S01]  /*eff0*/  @!P2 ST.E desc[UR36][R4.64], R21 ;  /* 0x000000150400a985 */ /* 0x0011e2000c101924 */
[----:B------:R-:W-:-:S03]  /*f000*/  ISETP.GE.AND P2, PT, R11, R44, PT ;  /* 0x0000002c0b00720c */ /* 0x000fc60003f46270 */
[----:B-1----:R0:W-:Y:S01]  /*f010*/  @!P0 ST.E desc[UR36][R6.64], R20 ;  /* 0x0000001406008985 */ /* 0x0021e2000c101924 */
[----:B------:R-:W-:Y:S01]  /*f020*/  ISETP.GE.AND P0, PT, R9, R44, PT ;  /* 0x0000002c0900720c */ /* 0x000fe20003f06270 */
[----:B------:R-:W-:-:S12]  /*f030*/  @P3 BRA `(.L_x_1415) ;  /* 0x00000008008c3947 */ /* 0x000fd80003800000 */
[----:B------:R-:W-:Y:S01]  /*f040*/  IMAD R3, R198, 0x40, R18 ;  /* 0x00000040c6037824 */ /* 0x000fe200078e0212 */
[----:B0-----:R-:W0:Y:S01]  /*f050*/  @P1 LDC R20, c[0x0][0xbec] ;  /* 0x0002fb00ff141b82 */ /* 0x001e220000000800 */
[----:B------:R-:W-:Y:S02]  /*f060*/  ULDC.64 UR12, c[0x0][0xaa0] ;  /* 0x0002a800000c7ab9 */ /* 0x000fe40000000a00 */
[----:B------:R-:W-:-:S03]  /*f070*/  IMAD.WIDE R32, R3, 0x2, R32 ;  /* 0x0000000203207825 */ /* 0x000fc600078e0220 */
[C---:B------:R-:W-:Y:S01]  /*f080*/  IADD3 R9, P6, R32.reuse, 0x1000, RZ ;  /* 0x0000100020097810 */ /* 0x040fe20007fde0ff */
[----:B------:R-:W-:Y:S01]  /*f090*/  UIMAD UR9, UR14, UR12, URZ ;  /* 0x0000000c0e0972a4 */ /* 0x000fe2000f8e023f */
[C---:B------:R-:W-:Y:S02]  /*f0a0*/  IADD3 R13, P5, R32.reuse, 0x2000, RZ ;  /* 0x00002000200d7810 */ /* 0x040fe40007fbe0ff */
[----:B------:R-:W-:Y:S01]  /*f0b0*/  LOP3.LUT R8, R9, 0x380, RZ, 0xc0, !PT ;  /* 0x0000038009087812 */ /* 0x000fe200078ec0ff */
[----:B------:R-:W-:Y:S01]  /*f0c0*/  UIMAD.WIDE.U32 UR10, UR4, UR12, URZ ;  /* 0x0000000c040a72a5 */ /* 0x000fe2000f8e003f */
[----:B------:R-:W-:Y:S02]  /*f0d0*/  IADD3 R25, P4, R32, 0x3000, RZ ;  /* 0x0000300020197810 */ /* 0x000fe40007f9e0ff */
[----:B------:R-:W-:Y:S01]  /*f0e0*/  SHF.R.U64 R8, R8, 0x3, RZ ;  /* 0x0000000308087819 */ /* 0x000fe200000012ff */
[----:B------:R-:W-:Y:S01]  /*f0f0*/  UIMAD UR9, UR4, UR13, UR9 ;  /* 0x0000000d040972a4 */ /* 0x000fe2000f8e0209 */
[----:B------:R-:W-:-:S02]  /*f100*/  IADD3 R29, P3, R32, 0x4000, RZ ;  /* 0x00004000201d7810 */ /* 0x000fc40007f7e0ff */
[----:B------:R-:W-:Y:S01]  /*f110*/  LOP3.LUT R8, R8, R9, RZ, 0x3c, !PT ;  /* 0x0000000908087212 */ /* 0x000fe200078e3cff */
[--C-:B------:R-:W-:Y:S01]  /*f120*/  IMAD.X R9, RZ, RZ, R33.reuse, P6 ;  /* 0x000000ffff097224 */ /* 0x100fe200030e0621 */
[C---:B------:R-:W-:Y:S01]  /*f130*/  IADD3 R3, P6, R32.reuse, 0x7000, RZ ;  /* 0x0000700020037810 */ /* 0x040fe20007fde0ff */
[----:B------:R-:W-:Y:S01]  /*f140*/  UIADD3 UR11, UR11, UR9, URZ ;  /* 0x000000090b0b7290 */ /* 0x000fe2000fffe03f */
[C---:B------:R-:W-:Y:S01]  /*f150*/  IADD3 R35, P2, R32.reuse, 0x5000, RZ ;  /* 0x0000500020237810 */ /* 0x040fe20007f5e0ff */
[----:B------:R-:W-:Y:S01]  /*f160*/  ULDC.64 UR12, c[0x0][0xae8] ;  /* 0x0002ba00000c7ab9 */ /* 0x000fe20000000a00 */
[----:B------:R-:W-:Y:S01]  /*f170*/  LOP3.LUT R2, R3, 0x380, RZ, 0xc0, !PT ;  /* 0x0000038003027812 */ /* 0x000fe200078ec0ff */
[----:B------:R-:W-:Y:S01]  /*f180*/  USHF.R.S32.HI UR4, URZ, 0x1f, UR8 ;  /* 0x0000001f3f047899 */ /* 0x000fe20008011408 */
[----:B------:R-:W-:Y:S01]  /*f190*/  IADD3 R37, P0, R32, 0x6000, RZ ;  /* 0x0000600020257810 */ /* 0x000fe20007f1e0ff */
[----:B------:R-:W-:Y:S01]  /*f1a0*/  IMAD.X R41, RZ, RZ, R33, P6 ;  /* 0x000000ffff297224 */ /* 0x000fe200030e0621 */
[----:B------:R-:W-:Y:S01]  /*f1b0*/  SHF.R.U64 R2, R2, 0x3, RZ ;  /* 0x0000000302027819 */ /* 0x000fe200000012ff */
[----:B------:R-:W-:Y:S01]  /*f1c0*/  UIMAD.WIDE.U32 UR10, UR55, UR12, UR10 ;  /* 0x0000000c370a72a5 */ /* 0x000fe2000f8e000a */
[----:B------:R-:W-:Y:S01]  /*f1d0*/  LOP3.LUT R12, R13, 0x380, RZ, 0xc0, !PT ;  /* 0x000003800d0c7812 */ /* 0x000fe200078ec0ff */
[----:B------:R-:W5:Y:S01]  /*f1e0*/  LD.E.128 R8, desc[UR36][R8.64] ;  /* 0x0000002408087980 */ /* 0x000f62000c101d00 */
[----:B------:R-:W-:-:S02]  /*f1f0*/  LOP3.LUT R40, R2, R3, RZ, 0x3c, !PT ;  /* 0x0000000302287212 */ /* 0x000fc400078e3cff */
[----:B------:R-:W1:Y:S01]  /*f200*/  @P1 LDC R3, c[0x0][0xbf0] ;  /* 0x0002fc00ff031b82 */ /* 0x000e620000000800 */
[----:B------:R-:W-:Y:S01]  /*f210*/  IMAD R2, R22, 0x20, R198 ;  /* 0x0000002016027824 */ /* 0x000fe200078e02c6 */
[----:B------:R-:W-:Y:S01]  /*f220*/  UIMAD UR11, UR55, UR13, UR11 ;  /* 0x0000000d370b72a4 */ /* 0x000fe2000f8e020b */
[----:B------:R-:W-:Y:S01]  /*f230*/  LOP3.LUT R24, R25, 0x380, RZ, 0xc0, !PT ;  /* 0x0000038019187812 */ /* 0x000fe200078ec0ff */
[----:B------:R-:W5:Y:S01]  /*f240*/  LD.E.128 R40, desc[UR36][R40.64] ;  /* 0x0000002428287980 */ /* 0x000f62000c101d00 */
[----:B------:R-:W-:Y:S01]  /*f250*/  VIADD R47, R2, UR46 ;  /* 0x0000002e022f7c36 */ /* 0x000fe20008000000 */
[----:B------:R-:W-:Y:S01]  /*f260*/  ULDC.64 UR12, c[0x0][0xaf0] ;  /* 0x0002bc00000c7ab9 */ /* 0x000fe20000000a00 */
[----:B------:R-:W-:Y:S01]  /*f270*/  LOP3.LUT R28, R29, 0x380, RZ, 0xc0, !PT ;  /* 0x000003801d1c7812 */ /* 0x000fe200078ec0ff */
[----:B------:R-:W-:Y:S01]  /*f280*/  UIMAD UR4, UR4, UR12, URZ ;  /* 0x0000000c040472a4 */ /* 0x000fe2000f8e023f */
[----:B0-----:R-:W-:Y:S01]  /*f290*/  @P1 IMAD.HI.U32 R2, R47, R20, RZ ;  /* 0x000000142f021227 */ /* 0x001fe200078e00ff */
[----:B------:R-:W-:-:S02]  /*f2a0*/  LOP3.LUT R34, R35, 0x380, RZ, 0xc0, !PT ;  /* 0x0000038023227812 */ /* 0x000fc400078ec0ff */
[----:B------:R-:W-:Y:S02]  /*f2b0*/  LOP3.LUT R36, R37, 0x380, RZ, 0xc0, !PT ;  /* 0x0000038025247812 */ /* 0x000fe400078ec0ff */
[----:B------:R-:W-:Y:S01]  /*f2c0*/  LOP3.LUT R5, R32, 0x380, RZ, 0xc0, !PT ;  /* 0x0000038020057812 */ /* 0x000fe200078ec0ff */
[----:B------:R-:W-:Y:S01]  /*f2d0*/  IMAD.MOV.U32 R21, RZ, RZ, R47 ;  /* 0x000000ffff157224 */ /* 0x000fe200078e002f */
[----:B------:R-:W-:Y:S01]  /*f2e0*/  SHF.R.U64 R12, R12, 0x3, RZ ;  /* 0x000000030c0c7819 */ /* 0x000fe200000012ff */
[----:B------:R-:W-:Y:S01]  /*f2f0*/  UIMAD UR4, UR8, UR13, UR4 ;  /* 0x0000000d080472a4 */ /* 0x000fe2000f8e0204 */
[----:B------:R-:W-:Y:S01]  /*f300*/  SHF.R.U64 R24, R24, 0x3, RZ ;  /* 0x0000000318187819 */ /* 0x000fe200000012ff */
[----:B------:R-:W-:Y:S01]  /*f310*/  UIMAD.WIDE.U32 UR8, UR8, UR12, UR10 ;  /* 0x0000000c080872a5 */ /* 0x000fe2000f8e000a */
[----:B------:R-:W-:Y:S02]  /*f320*/  SHF.R.U64 R28, R28, 0x3, RZ ;  /* 0x000000031c1c7819 */ /* 0x000fe400000012ff */
[----:B------:R-:W-:-:S02]  /*f330*/  SHF.R.U64 R34, R34, 0x3, RZ ;  /* 0x0000000322227819 */ /* 0x000fc400000012ff */
[----:B------:R-:W-:Y:S02]  /*f340*/  SHF.R.U64 R36, R36, 0x3, RZ ;  /* 0x0000000324247819 */ /* 0x000fe400000012ff */
[----:B------:R-:W-:Y:S02]  /*f350*/  SHF.R.U64 R5, R5, 0x3, RZ ;  /* 0x0000000305057819 */ /* 0x000fe400000012ff */
[----:B-1----:R-:W-:Y:S01]  /*f360*/  @P1 SHF.R.U32.HI R21, RZ, R3, R2 ;  /* 0x00000003ff151219 */ /* 0x002fe20000011602 */
[----:B------:R-:W-:Y:S01]  /*f370*/  UIADD3 UR4, UR9, UR4, URZ ;  /* 0x0000000409047290 */ /* 0x000fe2000fffe03f */
[----:B------:R-:W-:Y:S01]  /*f380*/  LOP3.LUT R12, R12, R13, RZ, 0x3c, !PT ;  /* 0x0000000d0c0c7212 */ /* 0x000fe200078e3cff */
[--C-:B------:R-:W-:Y:S01]  /*f390*/  IMAD.X R13, RZ, RZ, R33.reuse, P5 ;  /* 0x000000ffff0d7224 */ /* 0x100fe200028e0621 */
        /* <DEDUP_REMOVED lines=9> */
[----:B------:R-:W-:Y:S01]  /*f430*/  IMAD.MOV.U32 R5, RZ, RZ, R33 ;  /* 0x000000ffff057224 */ /* 0x000fe200078e0021 */
[--C-:B------:R-:W-:Y:S01]  /*f440*/  SHF.R.S32.HI R20, RZ, 0x1f, R21.reuse ;  /* 0x0000001fff147819 */ /* 0x100fe20000011415 */
[----:B------:R-:W-:Y:S01]  /*f450*/  IMAD.MOV R46, RZ, RZ, -R21 ;  /* 0x000000ffff2e7224 */ /* 0x000fe200078e0a15 */
[----:B------:R-:W-:Y:S01]  /*f460*/  ULDC.64 UR10, c[0x0][0xae0] ;  /* 0x0002b800000a7ab9 */ /* 0x000fe20000000a00 */
[----:B------:R-:W-:Y:S01]  /*f470*/  IMAD.U32 R3, RZ, RZ, UR9 ;  /* 0x00000009ff037e24 */ /* 0x000fe2000f8e00ff */
[----:B------:R-:W5:Y:S01]  /*f480*/  LD.E.128 R12, desc[UR36][R12.64] ;  /* 0x000000240c0c7980 */ /* 0x000f62000c101d00 */
[----:B------:R-:W-:-:S02]  /*f490*/  IMAD R20, R20, UR10, RZ ;  /* 0x0000000a14147c24 */ /* 0x000fc4000f8e02ff */
[----:B------:R-:W-:Y:S01]  /*f4a0*/  IMAD R45, R45, R46, R47 ;  /* 0x0000002e2d2d7224 */ /* 0x000fe200078e022f */
[----:B------:R-:W5:Y:S01]  /*f4b0*/  LD.E.128 R4, desc[UR36][R4.64] ;  /* 0x0000002404047980 */ /* 0x000f62000c101d00 */
[----:B------:R-:W-:Y:S01]  /*f4c0*/  IMAD.U32 R2, RZ, RZ, UR8 ;  /* 0x00000008ff027e24 */ /* 0x000fe2000f8e00ff */
[----:B------:R-:W-:Y:S01]  /*f4d0*/  ULDC.64 UR8, c[0x0][0xad8] ;  /* 0x0002b60000087ab9 */ /* 0x000fe20000000a00 */
[----:B------:R-:W-:Y:S01]  /*f4e0*/  IMAD.U32 R3, RZ, RZ, UR4 ;  /* 0x00000004ff037e24 */ /* 0x000fe2000f8e00ff */
[----:B------:R-:W5:Y:S01]  /*f4f0*/  LD.E.128 R24, desc[UR36][R24.64] ;  /* 0x0000002418187980 */ /* 0x000f62000c101d00 */
[----:B------:R-:W-:-:S03]  /*f500*/  IMAD R47, R21, UR11, R20 ;  /* 0x0000000b152f7c24 */ /* 0x000fc6000f8e0214 */
[----:B------:R-:W5:Y:S01]  /*f510*/  LD.E.128 R28, desc[UR36][R28.64] ;  /* 0x000000241c1c7980 */ /* 0x000f62000c101d00 */
[----:B------:R-:W-:-:S03]  /*f520*/  SHF.R.S32.HI R20, RZ, 0x1f, R45 ;  /* 0x0000001fff147819 */ /* 0x000fc6000001142d */
[----:B------:R-:W5:Y:S04]  /*f530*/  LD.E.128 R32, desc[UR36][R34.64] ;  /* 0x0000002422207980 */ /* 0x000f68000c101d00 */
[----:B------:R-:W5:Y:S01]  /*f540*/  LD.E.128 R36, desc[UR36][R36.64] ;  /* 0x0000002424247980 */ /* 0x000f62000c101d00 */
[----:B------:R-:W-:Y:S01]  /*f550*/  IMAD.WIDE.U32 R2, R21, UR10, R2 ;  /* 0x0000000a15027c25 */ /* 0x000fe2000f8e0002 */
[----:B------:R-:W-:Y:S01]  /*f560*/  @!PT LDS RZ, [RZ] ;  /* 0x00000000fffff984 */ /* 0x000fe20000000800 */
[----:B------:R-:W-:Y:S01]  /*f570*/  @!PT LDS RZ, [RZ] ;  /* 0x00000000fffff984 */ /* 0x000fe20000000800 */
[----:B------:R-:W-:Y:S01]  /*f580*/  @!PT LDS RZ, [RZ] ;  /* 0x00000000fffff984 */ /* 0x000fe20000000800 */
[----:B------:R-:W-:Y:S01]  /*f590*/  @!PT LDS RZ, [RZ] ;  /* 0x00000000fffff984 */ /* 0x000fe20000000800 */
[----:B------:R0:W-:Y:S06]  /*f5a0*/  MEMBAR.ALL.CTA ;  /* 0x0000000000007992 */ /* 0x0001ec0000008000 */
[----:B0-----:R-:W0:Y:S01]  /*f5b0*/  FENCE.VIEW.ASYNC.S ;  /* 0x00000000000073c6 */ /* 0x001e220000000000 */
[----:B------:R-:W-:-:S02]  /*f5c0*/  IMAD.IADD R3, R3, 0x1, R47 ;  /* 0x0000000103037824 */ /* 0x000fc400078e022f */
[----:B------:R-:W-:Y:S02]  /*f5d0*/  IMAD R20, R20, UR8, RZ ;  /* 0x0000000814147c24 */ /* 0x000fe4000f8e02ff */
[----:B------:R-:W-:Y:S02]  /*f5e0*/  VIADD R49, R198, UR46 ;  /* 0x0000002ec6317c36 */ /* 0x000fe40008000000 */
[C---:B------:R-:W-:Y:S02]  /*f5f0*/  IMAD R47, R45.reuse, UR9, R20 ;  /* 0x000000092d2f7c24 */ /* 0x040fe4000f8e0214 */
[----:B------:R-:W-:Y:S01]  /*f600*/  IMAD.WIDE.U32 R2, R45, UR8, R2 ;  /* 0x000000082d027c25 */ /* 0x000fe2000f8e0002 */
[----:B------:R-:W-:Y:S01]  /*f610*/  ISETP.GE.AND P2, PT, R49, R44, PT ;  /* 0x0000002c3100720c */ /* 0x000fe20003f46270 */
[----:B------:R-:W-:Y:S02]  /*f620*/  ULDC.64 UR8, c[0x0][0xa80] ;  /* 0x0002a00000087ab9 */ /* 0x000fe40000000a00 */
[----:B------:R-:W-:Y:S01]  /*f630*/  VIADD R0, R0, 0x28820 ;  /* 0x0002882000007836 */ /* 0x000fe20000000000 */
[----:B------:R-:W-:Y:S01]  /*f640*/  LEA R45, P3, R2, UR8, 0x1 ;  /* 0x00000008022d7c11 */ /* 0x000fe2000f8608ff */
[----:B------:R-:W-:-:S02]  /*f650*/  IMAD.IADD R3, R3, 0x1, R47 ;  /* 0x0000000103037824 */ /* 0x000fc400078e022f */
[----:B------:R-:W-:Y:S01]  /*f660*/  VIADD R21, R49, 0x20 ;  /* 0x0000002031157836 */ /* 0x000fe20000000000 */
[----:B------:R-:W-:Y:S02]  /*f670*/  PRMT R0, RZ, 0x654, R0 ;  /* 0x00000654ff007816 */ /* 0x000fe40000000000 */
[----:B------:R-:W-:Y:S02]  /*f680*/  LEA.HI.X R46, R2, UR9, R3, 0x1, P3 ;  /* 0x00000009022e7c11 */ /* 0x000fe400098f0c03 */
[-C--:B------:R-:W-:Y:S01]  /*f690*/  ISETP.GE.AND P0, PT, R21, R44.reuse, PT ;  /* 0x0000002c1500720c */ /* 0x080fe20003f06270 */
[----:B------:R-:W-:Y:S01]  /*f6a0*/  VIADD R21, R49, 0x40 ;  /* 0x0000004031157836 */ /* 0x000fe20000000000 */
[----:B0-----:R0:W-:Y:S01]  /*f6b0*/  SYNCS.ARRIVE.TRANS64.RED.A1T0 RZ, [R0+URZ], RZ ;  /* 0x000000ff00ff79a7 */ /* 0x0011e2000810043f */
[----:B------:R1:W2:Y:S01]  /*f6c0*/  SHFL.IDX PT, R20, R45, RZ, 0x181f ;  /* 0x00181fff2d147589 */ /* 0x0002a200000e0000 */
[----:B------:R-:W-:Y:S02]  /*f6d0*/  BSSY B1, `(.L_x_1416) ;  /* 0x000000d000017945 */ /* 0x000fe40003800000 */
[----:B------:R-:W-:Y:S01]  /*f6e0*/  ISETP.GE.AND P1, PT, R21, R44, PT ;  /* 0x0000002c1500720c */ /* 0x000fe20003f26270 */
[----:B0-----:R1:W0:Y:S01]  /*f6f0*/  SHFL.IDX PT, R0, R46, RZ, 0x181f ;  /* 0x00181fff2e007589 */ /* 0x00122200000e0000 */
[----:B------:R-:W-:Y:S11]  /*f700*/  @P2 BRA `(.L_x_1417) ;  /* 0x0000000000242947 */ /* 0x000ff60003800000 */
[----:B------:R-:W-:Y:S02]  /*f710*/  ULDC UR4, c[0x0][0xac8] ;  /* 0x0002b20000047ab9 */ /* 0x000fe40000000800 */
[----:B------:R-:W-:Y:S02]  /*f720*/  ISETP.GE.AND P2, PT, R18, UR4, PT ;  /* 0x0000000412007c0c */ /* 0x000fe4000bf46270 */
[----:B------:R-:W-:-:S11]  /*f730*/  ISETP.GE.AND P3, PT, R19, UR4, PT ;  /* 0x0000000413007c0c */ /* 0x000fd6000bf66270 */
[CC--:B--2---:R-:W-:Y:S02]  /*f740*/  @!P2 LEA R2, P4, R18.reuse, R20.reuse, 0x1 ;  /* 0x000000141202a211 */ /* 0x0c4fe400078808ff */
[C---:B------:R-:W-:Y:S02]  /*f750*/  @!P3 LEA R20, P5, R19.reuse, R20, 0x1 ;  /* 0x000000141314b211 */ /* 0x040fe400078a08ff */
[-C--:B0-----:R-:W-:Y:S02]  /*f760*/  @!P2 LEA.HI.X R3, R18, R0.reuse, R221, 0x1, P4 ;  /* 0x000000001203a211 */ /* 0x081fe400020f0cdd */
[----:B------:R-:W-:-:S03]  /*f770*/  @!P3 LEA.HI.X R21, R19, R0, R220, 0x1, P5 ;  /* 0x000000001315b211 */ /* 0x000fc600028f0cdc */
[----:B-----5:R3:W-:Y:S04]  /*f780*/  @!P2 ST.E.128 desc[UR36][R2.64], R4 ;  /* 0x000000040200a985 */ /* 0x0207e8000c101d24 */
[----:B------:R3:W-:Y:S02]  /*f790*/  @!P3 ST.E.128 desc[UR36][R20.64], R28 ;  /* 0x0000001c1400b985 */ /* 0x0007e4000c101d24 */
.L_x_1417:
[----:B------:R-:W-:Y:S05]  /*f7a0*/  BSYNC B1 ;  /* 0x0000000000017941 */ /* 0x000fea0003800000 */
.L_x_1416:
[----:B0-----:R0:W4:Y:S01]  /*f7b0*/  SHFL.IDX PT, R0, R46, 0x1, 0x181f ;  /* 0x00381f002e007f89 */ /* 0x00112200000e0000 */
[----:B------:R-:W-:Y:S03]  /*f7c0*/  BSSY B1, `(.L_x_1418) ;  /* 0x000000c000017945 */ /* 0x000fe60003800000 */
[----:B---3-5:R0:W3:Y:S01]  /*f7d0*/  SHFL.IDX PT, R4, R45, 0x1, 0x181f ;  /* 0x00381f002d047f89 */ /* 0x0280e200000e0000 */
[----:B------:R-:W-:Y:S05]  /*f7e0*/  @P0 BRA `(.L_x_1419) ;  /* 0x0000000000240947 */ /* 0x000fea0003800000 */
[----:B------:R-:W-:Y:S02]  /*f7f0*/  ULDC UR4, c[0x0][0xac8] ;  /* 0x0002b20000047ab9 */ /* 0x000fe40000000800 */
[----:B------:R-:W-:Y:S02]  /*f800*/  ISETP.GE.AND P3, PT, R18, UR4, PT ;  /* 0x0000000412007c0c */ /* 0x000fe4000bf66270 */
[----:B------:R-:W-:-:S11]  /*f810*/  ISETP.GE.AND P4, PT, R19, UR4, PT ;  /* 0x0000000413007c0c */ /* 0x000fd6000bf86270 */
[CC--:B---3--:R-:W-:Y:S02]  /*f820*/  @!P3 LEA R2, P0, R18.reuse, R4.reuse, 0x1 ;  /* 0x000000041202b211 */ /* 0x0c8fe400078008ff */
[C---:B------:R-:W-:Y:S02]  /*f830*/  @!P4 LEA R4, P2, R19.reuse, R4, 0x1 ;  /* 0x000000041304c211 */ /* 0x040fe400078408ff */
[-C--:B----4-:R-:W-:Y:S02]  /*f840*/  @!P3 LEA.HI.X R3, R18, R0.reuse, R221, 0x1, P0 ;  /* 0x000000001203b211 */ /* 0x090fe400000f0cdd */
[----:B------:R-:W-:-:S03]  /*f850*/  @!P4 LEA.HI.X R5, R19, R0, R220, 0x1, P2 ;  /* 0x000000001305c211 */ /* 0x000fc600010f0cdc */
[----:B------:R3:W-:Y:S04]  /*f860*/  @!P3 ST.E.128 desc[UR36][R2.64], R8 ;  /* 0x000000080200b985 */ /* 0x0007e8000c101d24 */
[----:B------:R3:W-:Y:S02]  /*f870*/  @!P4 ST.E.128 desc[UR36][R4.64], R32 ;  /* 0x000000200400c985 */ /* 0x0007e4000c101d24 */
.L_x_1419:
[----:B------:R-:W-:Y:S05]  /*f880*/  BSYNC B1 ;  /* 0x0000000000017941 */ /* 0x000fea0003800000 */
.L_x_1418:
[----:B----4-:R4:W0:Y:S01]  /*f890*/  SHFL.IDX PT, R0, R46, 0x2, 0x181f ;  /* 0x00581f002e007f89 */ /* 0x01082200000e0000 */
[----:B------:R-:W-:Y:S03]  /*f8a0*/  BSSY B1, `(.L_x_1420) ;  /* 0x000000c000017945 */ /* 0x000fe60003800000 */
[----:B---3--:R4:W3:Y:S01]  /*f8b0*/  SHFL.IDX PT, R4, R45, 0x2, 0x181f ;  /* 0x00581f002d047f89 */ /* 0x0088e200000e0000 */
[----:B------:R-:W-:Y:S05]  /*f8c0*/  @P1 BRA `(.L_x_1421) ;  /* 0x0000000000241947 */ /* 0x000fea0003800000 */
[----:B------:R-:W-:Y:S02]  /*f8d0*/  ULDC UR4, c[0x0][0xac8] ;  /* 0x0002b20000047ab9 */ /* 0x000fe40000000800 */
[----:B------:R-:W-:Y:S02]  /*f8e0*/  ISETP.GE.AND P2, PT, R18, UR4, PT ;  /* 0x0000000412007c0c */ /* 0x000fe4000bf46270 */
[----:B------:R-:W-:-:S11]  /*f8f0*/  ISETP.GE.AND P3, PT, R19, UR4, PT ;  /* 0x0000000413007c0c */ /* 0x000fd6000bf66270 */
[CC--:B---3--:R-:W-:Y:S02]  /*f900*/  @!P2 LEA R2, P0, R18.reuse, R4.reuse, 0x1 ;  /* 0x000000041202a211 */ /* 0x0c8fe400078008ff */
[C---:B------:R-:W-:Y:S02]  /*f910*/  @!P3 LEA R4, P1, R19.reuse, R4, 0x1 ;  /* 0x000000041304b211 */ /* 0x040fe400078208ff */
[-C--:B0-----:R-:W-:Y:S02]  /*f920*/  @!P2 LEA.HI.X R3, R18, R0.reuse, R221, 0x1, P0 ;  /* 0x000000001203a211 */ /* 0x081fe400000f0cdd */
[----:B------:R-:W-:-:S03]  /*f930*/  @!P3 LEA.HI.X R5, R19, R0, R220, 0x1, P1 ;  /* 0x000000001305b211 */ /* 0x000fc600008f0cdc */
[----:B------:R0:W-:Y:S04]  /*f940*/  @!P2 ST.E.128 desc[UR36][R2.64], R12 ;  /* 0x0000000c0200a985 */ /* 0x0001e8000c101d24 */
[----:B------:R0:W-:Y:S02]  /*f950*/  @!P3 ST.E.128 desc[UR36][R4.64], R36 ;  /* 0x000000240400b985 */ /* 0x0001e4000c101d24 */
.L_x_1421:
[----:B------:R-:W-:Y:S05]  /*f960*/  BSYNC B1 ;  /* 0x0000000000017941 */ /* 0x000fea0003800000 */
.L_x_1420:
        /* <DEDUP_REMOVED lines=12> */
[----:B----4-:R-:W-:-:S04]  /*fa30*/  LEA R2, P0, R19, R45, 0x1 ;  /* 0x0000002d13027211 */ /* 0x010fc800078008ff */
[----:B------:R-:W-:-:S05]  /*fa40*/  LEA.HI.X R3, R19, R46, R220, 0x1, P0 ;  /* 0x0000002e13037211 */ /* 0x000fca00000f0cdc */
[----:B------:R0:W-:Y:S01]  /*fa50*/  ST.E.128 desc[UR36][R2.64], R40 ;  /* 0x0000002802007985 */ /* 0x0001e2000c101d24 */
[----:B------:R-:W-:Y:S05]  /*fa60*/  BRA `(.L_x_1422) ;  /* 0x0000001400fc7947 */ /* 0x000fea0003800000 */
.L_x_1415:
[----:B------:R-:W-:Y:S01]  /*fa70*/  ULDC.64 UR12, c[0x0][0xb08] ;  /* 0x0002c200000c7ab9 */ /* 0x000fe20000000a00 */
[----:B0-----:R-:W0:Y:S01]  /*fa80*/  @P1 LDC R4, c[0x0][0xbec] ;  /* 0x0002fb00ff041b82 */ /* 0x001e220000000800 */
[----:B------:R-:W-:Y:S01]  /*fa90*/  UIMAD UR9, UR14, UR12, URZ ;  /* 0x0000000c0e0972a4 */ /* 0x000fe2000f8e023f */
[----:B------:R-:W-:Y:S01]  /*faa0*/  IMAD.MOV.U32 R7, RZ, RZ, R13 ;  /* 0x000000ffff077224 */ /* 0x000fe200078e000d */
[----:B------:R-:W-:Y:S01]  /*fab0*/  UIMAD.WIDE.U32 UR10, UR4, UR12, URZ ;  /* 0x0000000c040a72a5 */ /* 0x000fe2000f8e003f */
[----:B------:R-:W-:Y:S01]  /*fac0*/  BSSY B1, `(.L_x_1423) ;  /* 0x000006d000017945 */ /* 0x000fe20003800000 */
[----:B------:R-:W-:Y:S02]  /*fad0*/  UIMAD UR9, UR4, UR13, UR9 ;  /* 0x0000000d040972a4 */ /* 0x000fe4000f8e0209 */
[----:B------:R-:W-:Y:S01]  /*fae0*/  USHF.R.S32.HI UR4, URZ, 0x1f, UR8 ;  /* 0x0000001f3f047899 */ /* 0x000fe20008011408 */
[----:B------:R-:W1:Y:S01]  /*faf0*/  @P1 LDC R5, c[0x0][0xbf0] ;  /* 0x0002fc00ff051b82 */ /* 0x000e620000000800 */
[----:B------:R-:W-:Y:S01]  /*fb00*/  UIADD3 UR11, UR11, UR9, URZ ;  /* 0x000000090b0b7290 */ /* 0x000fe2000fffe03f */
[----:B------:R-:W-:-:S03]  /*fb10*/  ULDC.64 UR12, c[0x0][0xb38] ;  /* 0x0002ce00000c7ab9 */ /* 0x000fc60000000a00 */
[----:B------:R-:W-:-:S04]  /*fb20*/  UIMAD.WIDE.U32 UR10, UR55, UR12, UR10 ;  /* 0x0000000c370a72a5 */ /* 0x000fc8000f8e000a */
[----:B------:R-:W-:-:S03]  /*fb30*/  UIMAD UR11, UR55, UR13, UR11 ;  /* 0x0000000d370b72a4 */ /* 0x000fc6000f8e020b */
[----:B------:R-:W-:Y:S02]  /*fb40*/  ULDC.64 UR12, c[0x0][0xb40] ;  /* 0x0002d000000c7ab9 */ /* 0x000fe40000000a00 */
[----:B------:R-:W-:Y:S01]  /*fb50*/  UIMAD UR4, UR4, UR12, URZ ;  /* 0x0000000c040472a4 */ /* 0x000fe2000f8e023f */
[----:B0-----:R-:W-:-:S03]  /*fb60*/  @P1 IMAD.HI.U32 R4, R13, R4, RZ ;  /* 0x000000040d041227 */ /* 0x001fc600078e00ff */
[----:B------:R-:W-:Y:S02]  /*fb70*/  UIMAD UR4, UR8, UR13, UR4 ;  /* 0x0000000d080472a4 */ /* 0x000fe4000f8e0204 */
[----:B------:R-:W-:-:S03]  /*fb80*/  UIMAD.WIDE.U32 UR8, UR8, UR12, UR10 ;  /* 0x0000000c080872a5 */ /* 0x000fc6000f8e000a */
[----:B------:R-:W-:Y:S01]  /*fb90*/  ULDC.64 UR10, c[0x0][0xb48] ;  /* 0x0002d200000a7ab9 */ /* 0x000fe20000000a00 */
[----:B------:R-:W-:Y:S01]  /*fba0*/  UIADD3 UR9, UR9, UR4, URZ ;  /* 0x0000000409097290 */ /* 0x000fe2000fffe03f */
[----:B-1----:R-:W-:-:S03]  /*fbb0*/  @P1 SHF.R.U32.HI R7, RZ, R5, R4 ;  /* 0x00000005ff071219 */ /* 0x002fc60000011604 */
[----:B------:R-:W-:Y:S01]  /*fbc0*/  UIMAD.WIDE.U32 UR8, UR56, UR10, UR8 ;  /* 0x0000000a380872a5 */ /* 0x000fe2000f8e0008 */
[--C-:B------:R-:W-:Y:S01]  /*fbd0*/  SHF.R.S32.HI R4, RZ, 0x1f, R7.reuse ;  /* 0x0000001fff047819 */ /* 0x100fe20000011407 */
[----:B------:R-:W-:Y:S02]  /*fbe0*/  IMAD.MOV R6, RZ, RZ, -R7 ;  /* 0x000000ffff067224 */ /* 0x000fe400078e0a07 */
[----:B------:R-:W-:Y:S02]  /*fbf0*/  UIMAD UR56, UR56, UR11, UR9 ;  /* 0x0000000b383872a4 */ /* 0x000fe4000f8e0209 */
[----:B------:R-:W-:Y:S01]  /*fc00*/  IMAD R45, R45, R6, R13 ;  /* 0x000000062d2d7224 */ /* 0x000fe200078e020d */
[----:B------:R-:W-:Y:S01]  /*fc10*/  ULDC.64 UR10, c[0x0][0xb30] ;  /* 0x0002cc00000a7ab9 */ /* 0x000fe20000000a00 */
[----:B------:R-:W-:Y:S02]  /*fc20*/  IMAD.U32 R5, RZ, RZ, UR9 ;  /* 0x00000009ff057e24 */ /* 0x000fe4000f8e00ff */
[----:B------:R-:W-:-:S02]  /*fc30*/  IMAD R6, R4, UR10, RZ ;  /* 0x0000000a04067c24 */ /* 0x000fc4000f8e02ff */
[----:B------:R-:W-:Y:S01]  /*fc40*/  IMAD.U32 R4, RZ, RZ, UR8 ;  /* 0x00000008ff047e24 */ /* 0x000fe2000f8e00ff */
[----:B------:R-:W-:Y:S01]  /*fc50*/  ULDC.64 UR8, c[0x0][0xb28] ;  /* 0x0002ca0000087ab9 */ /* 0x000fe20000000a00 */
[----:B------:R-:W-:Y:S02]  /*fc60*/  IMAD.U32 R5, RZ, RZ, UR56 ;  /* 0x00000038ff057e24 */ /* 0x000fe4000f8e00ff */
[C---:B------:R-:W-:Y:S01]  /*fc70*/  IMAD R9, R7.reuse, UR11, R6 ;  /* 0x0000000b07097c24 */ /* 0x040fe2000f8e0206 */
[----:B------:R-:W-:Y:S01]  /*fc80*/  SHF.R.S32.HI R6, RZ, 0x1f, R45 ;  /* 0x0000001fff067819 */ /* 0x000fe2000001142d */
        /* <DEDUP_REMOVED lines=9> */
[----:B------:R-:W-:Y:S01]  /*fd20*/  PRMT R6, RZ, 0x654, R6 ;  /* 0x00000654ff067816 */ /* 0x000fe20000000006 */
[----:B------:R0:W1:Y:S01]  /*fd30*/  SHFL.IDX PT, R14, R0, RZ, 0x1c1f ;  /* 0x001c1fff000e7589 */ /* 0x00006200000e0000 */
[----:B------:R-:W-:Y:S02]  /*fd40*/  LEA.HI.X R20, R4, UR9, R5, 0x2, P1 ;  /* 0x0000000904147c11 */ /* 0x000fe400088f1405 */
[----:B------:R0:W-:Y:S03]  /*fd50*/  SYNCS.ARRIVE.TRANS64.RED.A1T0 RZ, [R6+URZ], RZ ;  /* 0x000000ff06ff79a7 */ /* 0x0001e6000810043f */
[----:B------:R0:W2:Y:S01]  /*fd60*/  SHFL.IDX PT, R15, R20, RZ, 0x1c1f ;  /* 0x001c1fff140f7589 */ /* 0x0000a200000e0000 */
[----:B------:R-:W-:Y:S05]  /*fd70*/  @P2 BRA `(.L_x_1424) ;  /* 0x0000000400042947 */ /* 0x000fea0003800000 */
[----:B------:R-:W-:Y:S02]  /*fd80*/  ULDC UR4, c[0x0][0xac8] ;  /* 0x0002b20000047ab9 */ /* 0x000fe40000000800 */
[----:B------:R-:W-:Y:S02]  /*fd90*/  ISETP.GE.AND P1, PT, R16, UR4, PT ;  /* 0x0000000410007c0c */ /* 0x000fe4000bf26270 */
[----:B------:R-:W-:Y:S02]  /*fda0*/  ISETP.GE.AND P3, PT, R197, UR4, PT ;  /* 0x00000004c5007c0c */ /* 0x000fe4000bf66270 */
[----:B------:R-:W-:Y:S02]  /*fdb0*/  ISETP.GE.AND P4, PT, R196, UR4, PT ;  /* 0x00000004c4007c0c */ /* 0x000fe4000bf86270 */
[----:B------:R-:W-:-:S07]  /*fdc0*/  ISETP.GE.AND P2, PT, R195, UR4, PT ;  /* 0x00000004c3007c0c */ /* 0x000fce000bf46270 */
[CC--:B-1----:R-:W-:Y:S02]  /*fdd0*/  @!P1 LEA R4, P5, R16.reuse, R14.reuse, 0x2 ;  /* 0x0000000e10049211 */ /* 0x0c2fe400078a10ff */
[CC--:B0-----:R-:W-:Y:S02]  /*fde0*/  @!P3 LEA R6, P6, R197.reuse, R14.reuse, 0x2 ;  /* 0x0000000ec506b211 */ /* 0x0c1fe400078c10ff */
[-C--:B--2---:R-:W-:Y:S02]  /*fdf0*/  @!P1 LEA.HI.X R5, R16, R15.reuse, R215, 0x2, P5 ;  /* 0x0000000f10059211 */ /* 0x084fe400028f14d7 */
[----:B------:R-:W-:Y:S02]  /*fe00*/  @!P3 LEA.HI.X R7, R197, R15, R214, 0x2, P6 ;  /* 0x0000000fc507b211 */ /* 0x000fe400030f14d6 */
[----:B------:R-:W-:Y:S01]  /*fe10*/  @!P4 LEA R8, P5, R196, R14, 0x2 ;  /* 0x0000000ec408c211 */ /* 0x000fe200078a10ff */
[----:B------:R0:W-:Y:S01]  /*fe20*/  @!P1 ST.E.64 desc[UR36][R4.64], R88 ;  /* 0x0000005804009985 */ /* 0x0001e2000c101b24 */
[----:B------:R-:W-:-:S02]  /*fe30*/  ISETP.GE.AND P1, PT, R194, UR4, PT ;  /* 0x00000004c2007c0c */ /* 0x000fc4000bf26270 */
[-C--:B------:R-:W-:Y:S01]  /*fe40*/  @!P2 LEA R10, P6, R195, R14.reuse, 0x2 ;  /* 0x0000000ec30aa211 */ /* 0x080fe200078c10ff */
[----:B------:R1:W-:Y:S01]  /*fe50*/  @!P3 ST.E.64 desc[UR36][R6.64], R92 ;  /* 0x0000005c0600b985 */ /* 0x0003e2000c101b24 */
[----:B------:R-:W-:Y:S02]  /*fe60*/  ISETP.GE.AND P3, PT, R193, UR4, PT ;  /* 0x00000004c1007c0c */ /* 0x000fe4000bf66270 */
[-C--:B------:R-:W-:Y:S02]  /*fe70*/  @!P4 LEA.HI.X R9, R196, R15.reuse, R213, 0x2, P5 ;  /* 0x0000000fc409c211 */ /* 0x080fe400028f14d5 */
[----:B------:R-:W-:Y:S02]  /*fe80*/  @!P2 LEA.HI.X R11, R195, R15, R212, 0x2, P6 ;  /* 0x0000000fc30ba211 */ /* 0x000fe400030f14d4 */
[----:B------:R-:W-:Y:S01]  /*fe90*/  ISETP.GE.AND P5, PT, R192, UR4, PT ;  /* 0x00000004c0007c0c */ /* 0x000fe2000bfa6270 */
[----:B------:R2:W-:Y:S02]  /*fea0*/  @!P4 ST.E.64 desc[UR36][R8.64], R96 ;  /* 0x000000600800c985 */ /* 0x0005e4000c101b24 */
[----:B------:R-:W-:-:S02]  /*feb0*/  @!P1 LEA R12, P4, R194, R14, 0x2 ;  /* 0x0000000ec20c9211 */ /* 0x000fc400078810ff */
[----:B------:R3:W-:Y:S01]  /*fec0*/  @!P2 ST.E.64 desc[UR36][R10.64], R100 ;  /* 0x000000640a00a985 */ /* 0x0007e2000c101b24 */
[----:B------:R-:W-:Y:S02]  /*fed0*/  ISETP.GE.AND P2, PT, R191, UR4, PT ;  /* 0x00000004bf007c0c */ /* 0x000fe4000bf46270 */
[CC--:B0-----:R-:W-:Y:S02]  /*fee0*/  @!P3 LEA R4, P6, R193.reuse, R14.reuse, 0x2 ;  /* 0x0000000ec104b211 */ /* 0x0c1fe400078c10ff */
[-C--:B------:R-:W-:Y:S02]  /*fef0*/  @!P1 LEA.HI.X R13, R194, R15.reuse, R211, 0x2, P4 ;  /* 0x0000000fc20d9211 */ /* 0x080fe400020f14d3 */
[----:B------:R-:W-:Y:S02]  /*ff00*/  @!P3 LEA.HI.X R5, R193, R15, R210, 0x2, P6 ;  /* 0x0000000fc105b211 */ /* 0x000fe400030f14d2 */
[----:B------:R-:W-:Y:S01]  /*ff10*/  ISETP.GE.AND P4, PT, R190, UR4, PT ;  /* 0x00000004be007c0c */ /* 0x000fe2000bf86270 */
[----:B------:R0:W-:Y:S01]  /*ff20*/  @!P1 ST.E.64 desc[UR36][R12.64], R104 ;  /* 0x000000680c009985 */ /* 0x0001e2000c101b24 */
[----:B-1----:R-:W-:-:S03]  /*ff30*/  @!P5 LEA R6, P1, R192, R14, 0x2 ;  /* 0x0000000ec006d211 */ /* 0x002fc600078210ff */
[----:B------:R1:W-:Y:S01]  /*ff40*/  @!P3 ST.E.64 desc[UR36][R4.64], R108 ;  /* 0x0000006c0400b985 */ /* 0x0003e2000c101b24 */
[-C--:B--2---:R-:W-:Y:S02]  /*ff50*/  @!P2 LEA R8, P6, R191, R14.reuse, 0x2 ;  /* 0x0000000ebf08a211 */ /* 0x084fe400078c10ff */
[----:B------:R-:W-:Y:S02]  /*ff60*/  ISETP.GE.AND P3, PT, R189, UR4, PT ;  /* 0x00000004bd007c0c */ /* 0x000fe4000bf66270 */
[-C--:B------:R-:W-:Y:S02]  /*ff70*/  @!P5 LEA.HI.X R7, R192, R15.reuse, R209, 0x2, P1 ;  /* 0x0000000fc007d211 */ /* 0x080fe400008f14d1 */
[----:B------:R-:W-:Y:S02]  /*ff80*/  ISETP.GE.AND P1, PT, R188, UR4, PT ;  /* 0x00000004bc007c0c */ /* 0x000fe4000bf26270 */
[----:B------:R-:W-:Y:S01]  /*ff90*/  @!P2 LEA.HI.X R9, R191, R15, R208, 0x2, P6 ;  /* 0x0000000fbf09a211 */ /* 0x000fe200030f14d0 */
[----:B------:R2:W-:Y:S01]  /*ffa0*/  @!P5 ST.E.64 desc[UR36][R6.64], R112 ;  /* 0x000000700600d985 */ /* 0x0005e2000c101b24 */
[----:B---3--:R-:W-:-:S03]  /*ffb0*/  @!P4 LEA R10, P6, R190, R14, 0x2 ;  /* 0x0000000ebe0ac211 */ /* 0x008fc600078c10ff */
[----:B------:R3:W-:Y:S01]  /*ffc0*/  @!P2 ST.E.64 desc[UR36][R8.64], R116 ;  /* 0x000000740800a985 */ /* 0x0007e2000c101b24 */
[----:B------:R-:W-:Y:S02]  /*ffd0*/  ISETP.GE.AND P2, PT, R187, UR4, PT ;  /* 0x00000004bb007c0c */ /* 0x000fe4000bf46270 */
[-C--:B------:R-:W-:Y:S02]  /*ffe0*/  @!P4 LEA.HI.X R11, R190, R15.reuse, R207, 0x2, P6 ;  /* 0x0000000fbe0bc211 */ /* 0x080fe400030f14cf */
[CC--:B0-----:R-:W-:Y:S02]  /*fff0*/  @!P3 LEA R12, P5, R189.reuse, R14.reuse, 0x2 ;  /* 0x0000000ebd0cb211 */ /* 0x0c1fe400078a10ff */
        /* <DEDUP_REMOVED lines=14> */
[CC--:B0-----:R-:W-:Y:S02]  /*100e0*/  @!P5 LEA R10, P2, R185.reuse, R14.reuse, 0x2 ;  /* 0x0000000eb90ad211 */ /* 0x0c1fe400078410ff */
[-C--:B------:R-:W-:Y:S02]  /*100f0*/  @!P4 LEA.HI.X R9, R186, R15.reuse, R203, 0x2, P6 ;  /* 0x0000000fba09c211 */ /* 0x080fe400030f14cb */
[CC--:B-1----:R-:W-:Y:S02]  /*10100*/  @!P3 LEA R12, P6, R184.reuse, R14.reuse, 0x2 ;  /* 0x0000000eb80cb211 */ /* 0x0c2fe400078c10ff */
        /* <DEDUP_REMOVED lines=8> */
.L_x_1424:
[----:B------:R-:W-:Y:S05]  /*10190*/  BSYNC B1 ;  /* 0x0000000000017941 */ /* 0x000fea0003800000 */
.L_x_1423:
[----:B0-----:R-:W0:Y:S04]  /*101a0*/  SHFL.IDX PT, R20, R20, 0x1, 0x1c1f ;  /* 0x003c1f0014147f89 */ /* 0x001e2800000e0000 */
[----:B------:R-:W3:Y:S01]  /*101b0*/  SHFL.IDX PT, R0, R0, 0x1, 0x1c1f ;  /* 0x003c1f0000007f89 */ /* 0x000ee200000e0000 */
[----:B------:R-:W-:Y:S05]  /*101c0*/  @P0 BRA `(.L_x_1422) ;  /* 0x0000001000240947 */ /* 0x000fea0003800000 */
[----:B------:R-:W-:Y:S02]  /*101d0*/  ULDC UR4, c[0x0][0xac8] ;  /* 0x0002b20000047ab9 */ /* 0x000fe40000000800 */
[----:B------:R-:W-:Y:S02]  /*101e0*/  ISETP.GE.AND P2, PT, R16, UR4, PT ;  /* 0x0000000410007c0c */ /* 0x000fe4000bf46270 */
[----:B------:R-:W-:Y:S02]  /*101f0*/  ISETP.GE.AND P1, PT, R197, UR4, PT ;  /* 0x00000004c5007c0c */ /* 0x000fe4000bf26270 */
[----:B------:R-:W-:Y:S02]  /*10200*/  ISETP.GE.AND P0, PT, R196, UR4, PT ;  /* 0x00000004c4007c0c */ /* 0x000fe4000bf06270 */
[----:B------:R-:W-:Y:S02]  /*10210*/  ISETP.GE.AND P4, PT, R194, UR4, PT ;  /* 0x00000004c2007c0c */ /* 0x000fe4000bf86270 */
[----:B------:R-:W-:-:S05]  /*10220*/  ISETP.GE.AND P3, PT, R195, UR4, PT ;  /* 0x00000004c3007c0c */ /* 0x000fca000bf66270 */
[CC--:B---34-:R-:W-:Y:S02]  /*10230*/  @!P2 LEA R4, P6, R16.reuse, R0.reuse, 0x2 ;  /* 0x000000001004a211 */ /* 0x0d8fe400078c10ff */
[C---:B------:R-:W-:Y:S02]  /*10240*/  @!P1 LEA R6, P5, R197.reuse, R0, 0x2 ;  /* 0x00000000c5069211 */ /* 0x040fe400078a10ff */
[----:B0-----:R-:W-:Y:S02]  /*10250*/  @!P2 LEA.HI.X R5, R16, R20, R215, 0x2, P6 ;  /* 0x000000141005a211 */ /* 0x001fe400030f14d7 */
[----:B------:R-:W-:Y:S02]  /*10260*/  @!P0 LEA R8, P6, R196, R0, 0x2 ;  /* 0x00000000c4088211 */ /* 0x000fe400078c10ff */
[----:B------:R-:W-:Y:S01]  /*10270*/  @!P1 LEA.HI.X R7, R197, R20, R214, 0x2, P5 ;  /* 0x00000014c5079211 */ /* 0x000fe200028f14d6 */
[----:B------:R0:W-:Y:S01]  /*10280*/  @!P2 ST.E.64 desc[UR36][R4.64], R2 ;  /* 0x000000020400a985 */ /* 0x0001e2000c101b24 */
[----:B------:R-:W-:-:S02]  /*10290*/  ISETP.GE.AND P5, PT, R193, UR4, PT ;  /* 0x00000004c1007c0c */ /* 0x000fc4000bfa6270 */
[----:B------:R-:W-:Y:S01]  /*102a0*/  @!P0 LEA.HI.X R9, R196, R20, R213, 0x2, P6 ;  /* 0x00000014c4098211 */ /* 0x000fe200030f14d5 */
[----:B------:R3:W-:Y:S01]  /*102b0*/  @!P1 ST.E.64 desc[UR36][R6.64], R94 ;  /* 0x0000005e06009985 */ /* 0x0007e2000c101b24 */
[----:B------:R-:W-:Y:S02]  /*102c0*/  ISETP.GE.AND P2, PT, R192, UR4, PT ;  /* 0x00000004c0007c0c */ /* 0x000fe4000bf46270 */
[-C--:B------:R-:W-:Y:S01]  /*102d0*/  @!P3 LEA R10, P6, R195, R0.reuse, 0x2 ;  /* 0x00000000c30ab211 */ /* 0x080fe200078c10ff */
[----:B------:R4:W-:Y:S01]  /*102e0*/  @!P0 ST.E.64 desc[UR36][R8.64], R98 ;  /* 0x0000006208008985 */ /* 0x0009e2000c101b24 */
[C---:B------:R-:W-:Y:S02]  /*102f0*/  @!P4 LEA R12, P0, R194.reuse, R0, 0x2 ;  /* 0x00000000c20cc211 */ /* 0x040fe400078010ff */
[----:B------:R-:W-:Y:S02]  /*10300*/  ISETP.GE.AND P1, PT, R191, UR4, PT ;  /* 0x00000004bf007c0c */ /* 0x000fe4000bf26270 */
[----:B------:R-:W-:-:S02]  /*10310*/  @!P4 LEA.HI.X R13, R194, R20, R211, 0x2, P0 ;  /* 0x00000014c20dc211 */ /* 0x000fc400000f14d3 */
[----:B------:R-:W-:Y:S02]  /*10320*/  @!P3 LEA.HI.X R11, R195, R20, R212, 0x2, P6 ;  /* 0x00000014c30bb211 */ /* 0x000fe400030f14d4 */
[----:B------:R-:W-:Y:S02]  /*10330*/  ISETP.GE.AND P0, PT, R190, UR4, PT ;  /* 0x00000004be007c0c */ /* 0x000fe4000bf06270 */
[----:B-1----:R-:W-:Y:S01]  /*10340*/  @!P5 LEA R14, P6, R193, R0, 0x2 ;  /* 0x00000000c10ed211 */ /* 0x002fe200078c10ff */
[----:B------:R1:W-:Y:S01]  /*10350*/  @!P3 ST.E.64 desc[UR36][R10.64], R102 ;  /* 0x000000660a00b985 */ /* 0x0003e2000c101b24 */
[----:B------:R-:W-:Y:S02]  /*10360*/  ISETP.GE.AND P3, PT, R189, UR4, PT ;  /* 0x00000004bd007c0c */ /* 0x000fe4000bf66270 */
[----:B--2---:R-:W-:Y:S01]  /*10370*/  @!P5 LEA.HI.X R15, R193, R20, R210, 0x2, P6 ;  /* 0x00000014c10fd211 */ /* 0x004fe200030f14d2 */
[----:B------:R-:W-:Y:S01]  /*10380*/  @!P4 ST.E.64 desc[UR36][R12.64], R106 ;  /* 0x0000006a0c00c985 */ /* 0x000fe2000c101b24 */
[----:B0-----:R-:W-:-:S03]  /*10390*/  @!P2 LEA R2, P4, R192, R0, 0x2 ;  /* 0x00000000c002a211 */ /* 0x001fc600078810ff */
[----:B------:R-:W-:Y:S01]  /*103a0*/  @!P5 ST.E.64 desc[UR36][R14.64], R110 ;  /* 0x0000006e0e00d985 */ /* 0x000fe2000c101b24 */
[C---:B------:R-:W-:Y:S02]  /*103b0*/  @!P1 LEA R4, P5, R191.reuse, R0, 0x2 ;  /* 0x00000000bf049211 */ /* 0x040fe400078a10ff */
[----:B------:R-:W-:Y:S02]  /*103c0*/  @!P2 LEA.HI.X R3, R192, R20, R209, 0x2, P4 ;  /* 0x00000014c003a211 */ /* 0x000fe400020f14d1 */
[----:B---3--:R-:W-:Y:S02]  /*103d0*/  @!P0 LEA R6, P6, R190, R0, 0x2 ;  /* 0x00000000be068211 */ /* 0x008fe400078c10ff */
[----:B------:R-:W-:Y:S01]  /*103e0*/  ISETP.GE.AND P4, PT, R188, UR4, PT ;  /* 0x00000004bc007c0c */ /* 0x000fe2000bf86270 */
[----:B------:R0:W-:Y:S01]  /*103f0*/  @!P2 ST.E.64 desc[UR36][R2.64], R114 ;  /* 0x000000720200a985 */ /* 0x0001e2000c101b24 */
[-C--:B------:R-:W-:Y:S02]  /*10400*/  @!P1 LEA.HI.X R5, R191, R20.reuse, R208, 0x2, P5 ;  /* 0x00000014bf059211 */ /* 0x080fe400028f14d0 */
[----:B------:R-:W-:-:S02]  /*10410*/  @!P0 LEA.HI.X R7, R190, R20, R207, 0x2, P6 ;  /* 0x00000014be078211 */ /* 0x000fc400030f14cf */
[----:B------:R-:W-:Y:S01]  /*10420*/  ISETP.GE.AND P2, PT, R187, UR4, PT ;  /* 0x00000004bb007c0c */ /* 0x000fe2000bf46270 */
[----:B------:R2:W-:Y:S01]  /*10430*/  @!P1 ST.E.64 desc[UR36][R4.64], R118 ;  /* 0x0000007604009985 */ /* 0x0005e2000c101b24 */
[----:B----4-:R-:W-:Y:S02]  /*10440*/  @!P3 LEA R8, P5, R189, R0, 0x2 ;  /* 0x00000000bd08b211 */ /* 0x010fe400078a10ff */
[----:B------:R-:W-:Y:S01]  /*10450*/  ISETP.GE.AND P1, PT, R186, UR4, PT ;  /* 0x00000004ba007c0c */ /* 0x000fe2000bf26270 */
[----:B------:R3:W-:Y:S01]  /*10460*/  @!P0 ST.E.64 desc[UR36][R6.64], R122 ;  /* 0x0000007a06008985 */ /* 0x0007e2000c101b24 */
[----:B------:R-:W-:Y:S02]  /*10470*/  ISETP.GE.AND P0, PT, R185, UR4, PT ;  /* 0x00000004b9007c0c */ /* 0x000fe4000bf06270 */
[----:B------:R-:W-:Y:S02]  /*10480*/  @!P3 LEA.HI.X R9, R189, R20, R206, 0x2, P5 ;  /* 0x00000014bd09b211 */ /* 0x000fe400028f14ce */
[----:B------:R-:W-:-:S02]  /*10490*/  ISETP.GE.AND P5, PT, R184, UR4, PT ;  /* 0x00000004b8007c0c */ /* 0x000fc4000bfa6270 */
[CC--:B-1----:R-:W-:Y:S01]  /*104a0*/  @!P4 LEA R10, P6, R188.reuse, R0.reuse, 0x2 ;  /* 0x00000000bc0ac211 */ /* 0x0c2fe200078c10ff */
[----:B------:R1:W-:Y:S01]  /*104b0*/  @!P3 ST.E.64 desc[UR36][R8.64], R126 ;  /* 0x0000007e0800b985 */ /* 0x0003e2000c101b24 */
[C---:B0-----:R-:W-:Y:S02]  /*104c0*/  @!P2 LEA R2, P3, R187.reuse, R0, 0x2 ;  /* 0x00000000bb02a211 */ /* 0x041fe400078610ff */
[----:B------:R-:W-:Y:S02]  /*104d0*/  @!P4 LEA.HI.X R11, R188, R20, R205, 0x2, P6 ;  /* 0x00000014bc0bc211 */ /* 0x000fe400030f14cd */
[----:B--2---:R-:W-:Y:S02]  /*104e0*/  @!P1 LEA R4, P6, R186, R0, 0x2 ;  /* 0x00000000ba049211 */ /* 0x004fe400078c10ff */
[----:B------:R-:W-:Y:S01]  /*104f0*/  @!P2 LEA.HI.X R3, R187, R20, R204, 0x2, P3 ;  /* 0x00000014bb03a211 */ /* 0x000fe200018f14cc */
[----:B------:R1:W-:Y:S01]  /*10500*/  @!P4 ST.E.64 desc[UR36][R10.64], R130 ;  /* 0x000000820a00c985 */ /* 0x0003e2000c101b24 */
[----:B---3--:R-:W-:-:S02]  /*10510*/  @!P0 LEA R6, P4, R185, R0, 0x2 ;  /* 0x00000000b9068211 */ /* 0x008fc400078810ff */
[----:B------:R-:W-:Y:S01]  /*10520*/  @!P5 LEA R12, P3, R184, R0, 0x2 ;  /* 0x00000000b80cd211 */ /* 0x000fe200078610ff */
[----:B------:R1:W-:Y:S01]  /*10530*/  @!P2 ST.E.64 desc[UR36][R2.64], R134 ;  /* 0x000000860200a985 */ /* 0x0003e2000c101b24 */
[-C--:B------:R-:W-:Y:S02]  /*10540*/  @!P1 LEA.HI.X R5, R186, R20.reuse, R203, 0x2, P6 ;  /* 0x00000014ba059211 */ /* 0x080fe400030f14cb */
[-C--:B------:R-:W-:Y:S02]  /*10550*/  @!P0 LEA.HI.X R7, R185, R20.reuse, R202, 0x2, P4 ;  /* 0x00000014b9078211 */ /* 0x080fe400020f14ca */
[----:B------:R-:W-:Y:S01]  /*10560*/  @!P5 LEA.HI.X R13, R184, R20, R201, 0x2, P3 ;  /* 0x00000014b80dd211 */ /* 0x000fe200018f14c9 */
[----:B------:R1:W-:Y:S04]  /*10570*/  @!P1 ST.E.64 desc[UR36][R4.64], R138 ;  /* 0x0000008a04009985 */ /* 0x0003e8000c101b24 */
[----:B------:R1:W-:Y:S01]  /*10580*/  @!P0 ST.E.64 desc[UR36][R6.64], R142 ;  /* 0x0000008e06008985 */ /* 0x0003e2000c101b24 */
[----:B------:R-:W-:-:S03]  /*10590*/  ISETP.GE.AND P0, PT, R23, UR4, PT ;  /* 0x0000000417007c0c */ /* 0x000fc6000bf06270 */
[----:B------:R1:W-:Y:S10]  /*105a0*/  @!P5 ST.E.64 desc[UR36][R12.64], R146 ;  /* 0x000000920c00d985 */ /* 0x0003f4000c101b24 */
[----:B------:R-:W-:Y:S05]  /*105b0*/  @P0 BRA `(.L_x_1422) ;  /* 0x0000000c00280947 */ /* 0x000fea0003800000 */
[----:B-1----:R-:W-:-:S04]  /*105c0*/  LEA R2, P0, R23, R0, 0x2 ;  /* 0x0000000017027211 */ /* 0x002fc800078010ff */
[----:B------:R-:W-:-:S05]  /*105d0*/  LEA.HI.X R3, R23, R20, R200, 0x2, P0 ;  /* 0x0000001417037211 */ /* 0x000fca00000f14c8 */
[----:B------:R0:W-:Y:S01]  /*105e0*/  ST.E.64 desc[UR36][R2.64], R150 ;  /* 0x0000009602007985 */ /* 0x0001e2000c101b24 */
[----:B------:R-:W-:Y:S05]  /*105f0*/  BRA `(.L_x_1422) ;  /* 0x0000000c00187947 */ /* 0x000fea0003800000 */
.L_x_1413:
[----:B------:R-:W-:Y:S02]  /*10600*/  ULDC.64 UR8, c[0x0][0xc00] ;  /* 0x0003000000087ab9 */ /* 0x000fe40000000a00 */
[----:B------:R-:W-:-:S04]  /*10610*/  UISETP.NE.U32.AND UP0, UPT, UR8, URZ, UPT ;  /* 0x0000003f0800728c */ /* 0x000fc8000bf05070 */
[----:B------:R-:W-:-:S03]  /*10620*/  UISETP.NE.AND.EX UP0, UPT, UR9, URZ, UPT, UP0 ;  /* 0x0000003f0900728c */ /* 0x000fc6000bf05300 */
[----:B------:R-:W-:Y:S02]  /*10630*/  ULDC.64 UR8, c[0x0][0xc00] ;  /* 0x0003000000087ab9 */ /* 0x000fe40000000a00 */
[----:B------:R-:W-:Y:S01]  /*10640*/  UIMAD.WIDE UR8, UR57, 0x4, UR8 ;  /* 0x00000004390878a5 */ /* 0x000fe2000f8e0208 */
[----:B------:R-:W-:-:S05]  /*10650*/  PLOP3.LUT P1, PT, PT, PT, UP0, 0x80, 0x0 ;  /* 0x000000000000781c */ /* 0x000fca0003f2f008 */
[----:B------:R-:W-:Y:S02]  /*10660*/  IMAD.U32 R2, RZ, RZ, UR8 ;  /* 0x00000008ff027e24 */ /* 0x000fe4000f8e00ff */
[----:B------:R-:W-:Y:S01]  /*10670*/  IMAD.U32 R3, RZ, RZ, UR9 ;  /* 0x00000009ff037e24 */ /* 0x000fe2000f8e00ff */
[----:B------:R-:W-:Y:S02]  /*10680*/  ULDC.64 UR8, c[0x0][0xc08] ;  /* 0x0003020000087ab9 */ /* 0x000fe40000000a00 */
[----:B------:R-:W-:Y:S01]  /*10690*/  UISETP.NE.U32.AND UP1, UPT, UR8, URZ, UPT ;  /* 0x0000003f0800728c */ /* 0x000fe2000bf25070 */
[----:B------:R-:W-:Y:S02]  /*106a0*/  ULDC UR4, c[0x0][0xa88] ;  /* 0x0002a20000047ab9 */ /* 0x000fe40000000800 */
[----:B------:R-:W2:Y:S01]  /*106b0*/  @P1 LDG.E R6, desc[UR36][R2.64] ;  /* 0x0000002402061981 */ /* 0x000ea2000c1e1900 */
[----:B------:R-:W-:Y:S01]  /*106c0*/  UISETP.NE.AND.EX UP1, UPT, UR9, URZ, UPT, UP1 ;  /* 0x0000003f0900728c */ /* 0x000fe2000bf25310 */
[----:B------:R-:W-:-:S05]  /*106d0*/  IMAD.U32 R0, RZ, RZ, UR4 ;  /* 0x00000004ff007e24 */ /* 0x000fca000f8e00ff */
[----:B------:R-:W-:-:S05]  /*106e0*/  PLOP3.LUT P2, PT, PT, PT, UP1, 0x80, 0x0 ;  /* 0x000000000000781c */ /* 0x000fca0003f4f018 */
[----:B------:R-:W-:Y:S02]  /*106f0*/  @UP1 ULDC.64 UR8, c[0x0][0xc08] ;  /* 0x0003020000081ab9 */ /* 0x000fe40000000a00 */
[----:B------:R-:W-:-:S06]  /*10700*/  @UP1 UIMAD.WIDE UR8, UR57, 0x4, UR8 ;  /* 0x00000004390818a5 */ /* 0x000fcc000f8e0208 */
[----:B------:R-:W-:Y:S02]  /*10710*/  IMAD.U32 R4, RZ, RZ, UR8 ;  /* 0x00000008ff047e24 */ /* 0x000fe4000f8e00ff */
[----:B------:R-:W-:-:S05]  /*10720*/  IMAD.U32 R5, RZ, RZ, UR9 ;  /* 0x00000009ff057e24 */ /* 0x000fca000f8e00ff */
[----:B------:R0:W5:Y:S01]  /*10730*/  @P2 LDG.E R0, desc[UR36][R4.64] ;  /* 0x0000002404002981 */ /* 0x000162000c1e1900 */
[----:B------:R-:W-:Y:S01]  /*10740*/  UISETP.NE.AND UP1, UPT, UR54, URZ, UPT ;  /* 0x0000003f3600728c */ /* 0x000fe2000bf25270 */
[----:B------:R-:W-:Y:S01]  /*10750*/  ISETP.GT.AND P0, PT, R222, 0x7f, PT ;  /* 0x0000007fde00780c */ /* 0x000fe20003f04270 */
[----:B------:R-:W-:-:S09]  /*10760*/  UMOV UR4, URZ ;  /* 0x0000003f00047c82 */ /* 0x000fd20008000000 */
[----:B------:R-:W-:Y:S01]  /*10770*/  @!UP1 ULDC UR54, c[0x0][0xad4] ;  /* 0x0002b50000369ab9 */ /* 0x000fe20000000800 */
[----:B--2---:R-:W-:Y:S01]  /*10780*/  @P1 R2UR UR4, R6 ;  /* 0x00000000060412ca */ /* 0x004fe200000e0000 */
[----:B0-----:R-:W-:-:S14]  /*10790*/  @P2 BRA `(.L_x_1425) ;  /* 0x0000000000102947 */ /* 0x001fdc0003800000 */
[----:B------:R-:W-:Y:S05]  /*107a0*/  @!P1 BRA `(.L_x_1425) ;  /* 0x00000000000c9947 */ /* 0x000fea0003800000 */
[----:B------:R-:W2:Y:S04]  /*107b0*/  LDG.E R5, desc[UR36][R2.64] ;  /* 0x0000002402057981 */ /* 0x000ea8000c1e1900 */
[----:B-----5:R-:W2:Y:S02]  /*107c0*/  LDG.E R0, desc[UR36][R2.64+0x4] ;  /* 0x0000042402007981 */ /* 0x020ea4000c1e1900 */
[----:B--2---:R-:W-:-:S07]  /*107d0*/  IMAD.IADD R0, R0, 0x1, -R5 ;  /* 0x0000000100007824 */ /* 0x004fce00078e0a05 */
.L_x_1425:
[----:B------:R-:W-:Y:S01]  /*107e0*/  USHF.R.S32.HI UR13, URZ, 0x1f, UR57 ;  /* 0x0000001f3f0d7899 */ /* 0x000fe20008011439 */
[----:B------:R-:W-:Y:S01]  /*107f0*/  BSSY B1, `(.L_x_1426) ;  /* 0x000003a000017945 */ /* 0x000fe20003800000 */
[----:B------:R-:W-:Y:S02]  /*10800*/  USHF.R.S32.HI UR21, URZ, 0x1f, UR4 ;  /* 0x0000001f3f157899 */ /* 0x000fe40008011404 */
[----:B------:R-:W-:Y:S02]  /*10810*/  USEL UR12, UR57, URZ, !UP0 ;  /* 0x0000003f390c7287 */ /* 0x000fe4000c000000 */
[----:B------:R-:W-:Y:S01]  /*10820*/  USEL UR13, UR13, URZ, !UP0 ;  /* 0x0000003f0d0d7287 */ /* 0x000fe2000c000000 */
[----:B------:R-:W-:Y:S11]  /*10830*/  @P0 BRA `(.L_x_1427) ;  /* 0x0000000000d40947 */ /* 0x000ff60003800000 */
[----:B------:R-:W0:Y:S01]  /*10840*/  S2R R4, SR_TID.X ;  /* 0x0000000000047919 */ /* 0x000e220000002100 */
[----:B------:R-:W1:Y:S01]  /*10850*/  LDC R9, c[0x0][0xbe8] ;  /* 0x0002fa00ff097b82 */ /* 0x000e620000000800 */
[----:B------:R-:W-:Y:S02]  /*10860*/  IMAD.U32 R3, RZ, RZ, UR46 ;  /* 0x0000002eff037e24 */ /* 0x000fe4000f8e00ff */
[----:B-1---5:R-:W-:-:S03]  /*10870*/  IMAD R2, R0, R9, RZ ;  /* 0x0000000900027224 */ /* 0x022fc600078e02ff */
[----:B0-----:R-:W-:-:S04]  /*10880*/  IADD3 R4, R3, -0x80, R4 ;  /* 0xffffff8003047810 */ /* 0x001fc80007ffe004 */
[----:B------:R-:W-:-:S13]  /*10890*/  ISETP.GE.AND P0, PT, R4, R2, PT ;  /* 0x000000020400720c */ /* 0x000fda0003f06270 */
[----:B------:R-:W-:Y:S05]  /*108a0*/  @P0 BRA `(.L_x_1427) ;  /* 0x0000000000b80947 */ /* 0x000fea0003800000 */
[----:B------:R-:W-:Y:S01]  /*108b0*/  ISETP.NE.AND P0, PT, R9, 0x1, PT ;  /* 0x000000010900780c */ /* 0x000fe20003f05270 */
[----:B------:R-:W-:Y:S01]  /*108c0*/  UISETP.GT.AND UP0, UPT, UR54, 0x1, UPT ;  /* 0x000000013600788c */ /* 0x000fe2000bf04270 */
[----:B------:R-:W-:Y:S01]  /*108d0*/  IMAD.MOV.U32 R5, RZ, RZ, R4 ;  /* 0x000000ffff057224 */ /* 0x000fe200078e0004 */
[----:B------:R-:W-:Y:S02]  /*108e0*/  UMOV UR19, 0x9b8 ;  /* 0x000009b800137882 */ /* 0x000fe40000000000 */
[----:B------:R-:W-:Y:S02]  /*108f0*/  USEL UR19, UR19, 0x978, UP0 ;  /* 0x0000097813137887 */ /* 0x000fe40008000000 */
[----:B------:R-:W-:-:S06]  /*10900*/  USEL UR18, UR56, URZ, UP0 ;  /* 0x0000003f38127287 */ /* 0x000fcc0008000000 */
[----:B------:R-:W0:Y:S04]  /*10910*/  @P0 LDC R3, c[0x0][0xbec] ;  /* 0x0002fb00ff030b82 */ /* 0x000e280000000800 */
[----:B------:R-:W-:Y:S01]  /*10920*/  ULDC.64 UR8, c[0x0][UR19+0x218] ;  /* 0x0000860013087abb */ /* 0x000fe20008000a00 */
[----:B------:R-:W-:Y:S01]  /*10930*/  ULDC.64 UR14, c[0x0][UR19+0x220] ;  /* 0x00008800130e7abb */ /* 0x000fe20008000a00 */
[----:B------:R-:W-:Y:S01]  /*10940*/  ULDC.64 UR16, c[0x0][UR19+0x228] ;  /* 0x00008a0013107abb */ /* 0x000fe20008000a00 */
[----:B------:R-:W-:Y:S01]  /*10950*/  UIMAD.WIDE.U32 UR10, UR8, UR55, URZ ;  /* 0x00000037080a72a5 */ /* 0x000fe2000f8e003f */
[----:B------:R-:W1:Y:S01]  /*10960*/  @P0 LDC R7, c[0x0][0xbf0] ;  /* 0x0002fc00ff070b82 */ /* 0x000e620000000800 */
[----:B------:R-:W-:Y:S02]  /*10970*/  UIMAD UR20, UR9, UR55, URZ ;  /* 0x00000037091472a4 */ /* 0x000fe4000f8e023f */
[----:B------:R-:W-:-:S02]  /*10980*/  UIMAD UR15, UR15, UR12, URZ ;  /* 0x0000000c0f0f72a4 */ /* 0x000fc4000f8e023f */
[----:B------:R-:W-:Y:S02]  /*10990*/  UIMAD.WIDE.U32 UR22, UR16, UR18, URZ ;  /* 0x00000012101672a5 */ /* 0x000fe4000f8e003f */
[----:B------:R-:W-:Y:S02]  /*109a0*/  UIMAD.WIDE.U32 UR8, UR14, UR12, URZ ;  /* 0x0000000c0e0872a5 */ /* 0x000fe4000f8e003f */
[----:B------:R-:W-:Y:S02]  /*109b0*/  UIMAD UR16, UR17, UR18, URZ ;  /* 0x00000012111072a4 */ /* 0x000fe4000f8e023f */
[----:B------:R-:W-:Y:S02]  /*109c0*/  UIMAD UR15, UR14, UR13, UR15 ;  /* 0x0000000d0e0f72a4 */ /* 0x000fe4000f8e020f */
[----:B------:R-:W-:Y:S02]  /*109d0*/  UIADD3 UR10, UP1, UP2, UR8, UR10, UR4 ;  /* 0x0000000a080a7290 */ /* 0x000fe4000fa3e004 */
[----:B------:R-:W-:Y:S01]  /*109e0*/  UIADD3 UR16, UR23, UR16, URZ ;  /* 0x0000001017107290 */ /* 0x000fe2000fffe03f */
[----:B0-----:R-:W-:Y:S01]  /*109f0*/  @P0 IMAD.HI.U32 R2, R4, R3, RZ ;  /* 0x0000000304020227 */ /* 0x001fe200078e00ff */
[----:B------:R-:W-:-:S02]  /*10a00*/  UIADD3 UR20, UR11, UR20, URZ ;  /* 0x000000140b147290 */ /* 0x000fc4000fffe03f */
[----:B------:R-:W-:Y:S01]  /*10a10*/  UIADD3 UR15, UR9, UR15, URZ ;  /* 0x0000000f090f7290 */ /* 0x000fe2000fffe03f */
[----:B------:R-:W-:Y:S02]  /*10a20*/  IMAD.U32 R3, RZ, RZ, UR23 ;  /* 0x00000017ff037e24 */ /* 0x000fe4000f8e00ff */
[----:B------:R-:W-:Y:S01]  /*10a30*/  IMAD.U32 R6, RZ, RZ, UR16 ;  /* 0x00000010ff067e24 */ /* 0x000fe2000f8e00ff */
[----:B------:R-:W-:Y:S01]  /*10a40*/  ULDC.64 UR8, c[0x0][UR19+0x210] ;  /* 0x0000840013087abb */ /* 0x000fe20008000a00 */
[----:B-1----:R-:W-:Y:S01]  /*10a50*/  @P0 SHF.R.U32.HI R5, RZ, R7, R2 ;  /* 0x00000007ff050219 */ /* 0x002fe20000011602 */
[----:B------:R-:W-:-:S04]  /*10a60*/  IMAD.U32 R2, RZ, RZ, UR22 ;  /* 0x00000016ff027e24 */ /* 0x000fc8000f8e00ff */
[--C-:B------:R-:W-:Y:S01]  /*10a70*/  IMAD.MOV R7, RZ, RZ, -R5.reuse ;  /* 0x000000ffff077224 */ /* 0x100fe200078e0a05 */
[----:B------:R-:W-:Y:S01]  /*10a80*/  IADD3 R2, P0, P1, R5, UR10, R2 ;  /* 0x0000000a05027c10 */ /* 0x000fe2000f91e002 */
[----:B------:R-:W-:Y:S01]  /*10a90*/  UIADD3.X UR10, UR15, UR20, UR21, UP1, UP2 ;  /* 0x000000140f0a7290 */ /* 0x000fe20008fe4415 */
[----:B------:R-:W-:Y:S01]  /*10aa0*/  SHF.R.S32.HI R5, RZ, 0x1f, R5 ;  /* 0x0000001fff057819 */ /* 0x000fe20000011405 */
[----:B------:R-:W-:-:S04]  /*10ab0*/  IMAD R7, R9, R7, R4 ;  /* 0x0000000709077224 */ /* 0x000fc800078e0204 */
[----:B------:R-:W-:Y:S01]  /*10ac0*/  IADD3.X R3, R5, UR10, R6, P0, P1 ;  /* 0x0000000a05037c10 */ /* 0x000fe200087e2406 */
[C---:B------:R-:W-:Y:S01]  /*10ad0*/  IMAD R9, R7.reuse, UR9, RZ ;  /* 0x0000000907097c24 */ /* 0x040fe2000f8e02ff */
[----:B------:R-:W-:Y:S01]  /*10ae0*/  SHF.R.S32.HI R4, RZ, 0x1f, R7 ;  /* 0x0000001fff047819 */ /* 0x000fe20000011407 */
[----:B------:R-:W-:Y:S01]  /*10af0*/  ULDC.64 UR10, c[0x0][0xba8] ;  /* 0x0002ea00000a7ab9 */ /* 0x000fe20000000a00 */
[----:B------:R-:W-:Y:S01]  /*10b00*/  @!UP0 ULDC UR10, c[0x0][0xb50] ;  /* 0x0002d400000a8ab9 */ /* 0x000fe20000000800 */
[----:B------:R-:W-:Y:S01]  /*10b10*/  IMAD.WIDE.U32 R2, R7, UR8, R2 ;  /* 0x0000000807027c25 */ /* 0x000fe2000f8e0002 */
[----:B------:R-:W-:-:S03]  /*10b20*/  @!UP0 ULDC UR11, c[0x0][0xb54] ;  /* 0x0002d500000b8ab9 */ /* 0x000fc60000000800 */
[----:B------:R-:W-:Y:S01]  /*10b30*/  IMAD R9, R4, UR8, R9 ;  /* 0x0000000804097c24 */ /* 0x000fe2000f8e0209 */
[----:B------:R-:W-:-:S03]  /*10b40*/  LEA R4, P0, R2, UR10, 0x2 ;  /* 0x0000000a02047c11 */ /* 0x000fc6000f8010ff */
[----:B------:R-:W-:-:S05]  /*10b50*/  IMAD.IADD R3, R3, 0x1, R9 ;  /* 0x0000000103037824 */ /* 0x000fca00078e0209 */
[----:B------:R-:W-:Y:S01]  /*10b60*/  LEA.HI.X R5, R2, UR11, R3, 0x2, P0 ;  /* 0x0000000b02057c11 */ /* 0x000fe200080f1403 */
[----:B------:R-:W-:-:S05]  /*10b70*/  IMAD.MOV.U32 R3, RZ, RZ, -0x800000 ;  /* 0xff800000ff037424 */ /* 0x000fca00078e00ff */
[----:B------:R0:W-:Y:S02]  /*10b80*/  STG.E desc[UR36][R4.64], R3 ;  /* 0x0000000304007986 */ /* 0x0001e4000c101924 */
.L_x_1427:
[----:B------:R-:W-:Y:S05]  /*10b90*/  BSYNC B1 ;  /* 0x0000000000017941 */ /* 0x000fea0003800000 */
.L_x_1426:
[----:B------:R-:W-:-:S06]  /*10ba0*/  UISETP.GT.AND UP0, UPT, UR54, 0x1, UPT ;  /* 0x000000013600788c */ /* 0x000fcc000bf04270 */
[----:B------:R-:W-:-:S13]  /*10bb0*/  PLOP3.LUT P0, PT, PT, PT, UP0, 0x80, 0x0 ;  /* 0x000000000000781c */ /* 0x000fda0003f0f008 */
[----:B------:R-:W-:Y:S05]  /*10bc0*/  @P0 BRA `(.L_x_1422) ;  /* 0x0000000400a40947 */ /* 0x000fea0003800000 */
[----:B------:R-:W1:Y:S01]  /*10bd0*/  LDC R11, c[0x0][0xbe8] ;  /* 0x0002fa00ff0b7b82 */ /* 0x000e620000000800 */
[----:B------:R-:W-:Y:S01]  /*10be0*/  ULDC.64 UR14, c[0x0][0xaa0] ;  /* 0x0002a800000e7ab9 */ /* 0x000fe20000000a00 */
[----:B------:R-:W-:Y:S01]  /*10bf0*/  IMAD R2, R22, 0x20, R198 ;  /* 0x0000002016027824 */ /* 0x000fe200078e02c6 */
[----:B------:R-:W-:Y:S01]  /*10c00*/  UIMAD UR10, UR21, UR14, URZ ;  /* 0x0000000e150a72a4 */ /* 0x000fe2000f8e023f */
[----:B------:R-:W-:Y:S01]  /*10c10*/  BSSY B1, `(.L_x_1428) ;  /* 0x000003a000017945 */ /* 0x000fe20003800000 */
[----:B------:R-:W-:Y:S01]  /*10c20*/  UIMAD.WIDE.U32 UR8, UR4, UR14, URZ ;  /* 0x0000000e040872a5 */ /* 0x000fe2000f8e003f */
[----:B------:R-:W-:Y:S01]  /*10c30*/  VIADD R6, R2, UR46 ;  /* 0x0000002e02067c36 */ /* 0x000fe20008000000 */
[----:B------:R-:W-:-:S03]  /*10c40*/  UIMAD UR10, UR4, UR15, UR10 ;  /* 0x0000000f040a72a4 */ /* 0x000fc6000f8e020a */
[----:B0-----:R-:W-:Y:S01]  /*10c50*/  IMAD.MOV.U32 R5, RZ, RZ, R6 ;  /* 0x000000ffff057224 */ /* 0x001fe200078e0006 */
[----:B------:R-:W-:-:S03]  /*10c60*/  UIADD3 UR9, UR9, UR10, URZ ;  /* 0x0000000a09097290 */ /* 0x000fc6000fffe03f */
[----:B------:R-:W-:Y:S02]  /*10c70*/  ULDC.64 UR10, c[0x0][0xae8] ;  /* 0x0002ba00000a7ab9 */ /* 0x000fe40000000a00 */
[----:B------:R-:W-:-:S04]  /*10c80*/  UIMAD.WIDE.U32 UR8, UR55, UR10, UR8 ;  /* 0x0000000a370872a5 */ /* 0x000fc8000f8e0008 */
[----:B------:R-:W-:-:S03]  /*10c90*/  UIMAD UR9, UR55, UR11, UR9 ;  /* 0x0000000b370972a4 */ /* 0x000fc6000f8e0209 */
[----:B------:R-:W-:Y:S01]  /*10ca0*/  ULDC.64 UR10, c[0x0][0xaf0] ;  /* 0x0002bc00000a7ab9 */ /* 0x000fe20000000a00 */
[----:B-1----:R-:W-:Y:S01]  /*10cb0*/  ISETP.NE.AND P0, PT, R11, 0x1, PT ;  /* 0x000000010b00780c */ /* 0x002fe20003f05270 */
[----:B------:R-:W-:-:S04]  /*10cc0*/  UIMAD UR13, UR13, UR10, URZ ;  /* 0x0000000a0d0d72a4 */ /* 0x000fc8000f8e023f */
[----:B------:R-:W-:Y:S02]  /*10cd0*/  UIMAD UR4, UR12, UR11, UR13 ;  /* 0x0000000b0c0472a4 */ /* 0x000fe4000f8e020d */
[----:B------:R-:W-:-:S03]  /*10ce0*/  UIMAD.WIDE.U32 UR12, UR12, UR10, UR8 ;  /* 0x0000000a0c0c72a5 */ /* 0x000fc6000f8e0008 */
[----:B------:R-:W-:Y:S01]  /*10cf0*/  ULDC.64 UR8, c[0x0][0xae0] ;  /* 0x0002b80000087ab9 */ /* 0x000fe20000000a00 */
[----:B------:R-:W-:Y:S02]  /*10d00*/  UIADD3 UR4, UR13, UR4, URZ ;  /* 0x000000040d047290 */ /* 0x000fe4000fffe03f */
[----:B------:R-:W0:Y:S08]  /*10d10*/  @P0 LDC R3, c[0x0][0xbec] ;  /* 0x0002fb00ff030b82 */ /* 0x000e300000000800 */
[----:B------:R-:W1:Y:S01]  /*10d20*/  @P0 LDC R7, c[0x0][0xbf0] ;  /* 0x0002fc00ff070b82 */ /* 0x000e620000000800 */
[----:B0-----:R-:W-:-:S04]  /*10d30*/  @P0 IMAD.HI.U32 R2, R6, R3, RZ ;  /* 0x0000000306020227 */ /* 0x001fc800078e00ff */
[----:B------:R-:W-:Y:S02]  /*10d40*/  IMAD.U32 R3, RZ, RZ, UR13 ;  /* 0x0000000dff037e24 */ /* 0x000fe4000f8e00ff */
[----:B------:R-:W-:Y:S01]  /*10d50*/  IMAD.U32 R3, RZ, RZ, UR4 ;  /* 0x00000004ff037e24 */ /* 0x000fe2000f8e00ff */
[----:B-1----:R-:W-:-:S04]  /*10d60*/  @P0 SHF.R.U32.HI R5, RZ, R7, R2 ;  /* 0x00000007ff050219 */ /* 0x002fc80000011602 */
[--C-:B------:R-:W-:Y:S01]  /*10d70*/  SHF.R.S32.HI R2, RZ, 0x1f, R5.reuse ;  /* 0x0000001fff027819 */ /* 0x100fe20000011405 */
[----:B------:R-:W-:-:S04]  /*10d80*/  IMAD.MOV R7, RZ, RZ, -R5 ;  /* 0x000000ffff077224 */ /* 0x000fc800078e0a05 */
[----:B------:R-:W-:Y:S02]  /*10d90*/  IMAD R4, R2, UR8, RZ ;  /* 0x0000000802047c24 */ /* 0x000fe4000f8e02ff */
[----:B------:R-:W-:Y:S02]  /*10da0*/  IMAD R7, R11, R7, R6 ;  /* 0x000000070b077224 */ /* 0x000fe400078e0206 */
[----:B------:R-:W-:Y:S02]  /*10db0*/  IMAD.U32 R2, RZ, RZ, UR12 ;  /* 0x0000000cff027e24 */ /* 0x000fe4000f8e00ff */
[C---:B------:R-:W-:Y:S01]  /*10dc0*/  IMAD R9, R5.reuse, UR9, R4 ;  /* 0x0000000905097c24 */ /* 0x040fe2000f8e0204 */
[----:B------:R-:W-:Y:S01]  /*10dd0*/  SHF.R.S32.HI R4, RZ, 0x1f, R7 ;  /* 0x0000001fff047819 */ /* 0x000fe20000011407 */
[----:B------:R-:W-:Y:S01]  /*10de0*/  IMAD.WIDE.U32 R2, R5, UR8, R2 ;  /* 0x0000000805027c25 */ /* 0x000fe2000f8e0002 */
[----:B------:R-:W-:-:S03]  /*10df0*/  ULDC.64 UR8, c[0x0][0xad8] ;  /* 0x0002b60000087ab9 */ /* 0x000fc60000000a00 */
[----:B------:R-:W-:Y:S02]  /*10e00*/  IMAD.IADD R3, R3, 0x1, R9 ;  /* 0x0000000103037824 */ /* 0x000fe400078e0209 */
[----:B------:R-:W-:Y:S02]  /*10e10*/  IMAD R4, R4, UR8, RZ ;  /* 0x0000000804047c24 */ /* 0x000fe4000f8e02ff */
[----:B------:R-:W-:Y:S02]  /*10e20*/  VIADD R6, R198, UR46 ;  /* 0x0000002ec6067c36 */ /* 0x000fe40008000000 */
[----:B-----5:R-:W-:Y:S02]  /*10e30*/  IMAD R11, R0, R11, RZ ;  /* 0x0000000b000b7224 */ /* 0x020fe400078e02ff */
        /* <DEDUP_REMOVED lines=17> */
[CC--:B-1----:R-:W-:Y:S02]  /*10f50*/  @!P4 LEA R8, P2, R18.reuse, R2.reuse, 0x1 ;  /* 0x000000021208c211 */ /* 0x0c2fe400078408ff */
[C---:B------:R-:W-:Y:S02]  /*10f60*/  @!P5 LEA R2, P3, R19.reuse, R2, 0x1 ;  /* 0x000000021302d211 */ /* 0x040fe400078608ff */
[-C--:B--2---:R-:W-:Y:S02]  /*10f70*/  @!P4 LEA.HI.X R9, R18, R0.reuse, R221, 0x1, P2 ;  /* 0x000000001209c211 */ /* 0x084fe400010f0cdd */
[----:B------:R-:W-:-:S03]  /*10f80*/  @!P5 LEA.HI.X R3, R19, R0, R220, 0x1, P3 ;  /* 0x000000001303d211 */ /* 0x000fc600018f0cdc */
[----:B------:R3:W-:Y:S04]  /*10f90*/  @!P4 ST.E.128 desc[UR36][R8.64], RZ ;  /* 0x000000ff0800c985 */ /* 0x0007e8000c101d24 */
[----:B------:R3:W-:Y:S02]  /*10fa0*/  @!P5 ST.E.128 desc[UR36][R2.64], RZ ;  /* 0x000000ff0200d985 */ /* 0x0007e4000c101d24 */
.L_x_1429:
[----:B------:R-:W-:Y:S05]  /*10fb0*/  BSYNC B1 ;  /* 0x0000000000017941 */ /* 0x000fea0003800000 */
.L_x_1428:
[----:B--2---:R2:W4:Y:S01]  /*10fc0*/  SHFL.IDX PT, R0, R5, 0x1, 0x181f ;  /* 0x00381f0005007f89 */ /* 0x00452200000e0000 */
[----:B------:R-:W-:Y:S03]  /*10fd0*/  BSSY B1, `(.L_x_1430) ;  /* 0x000000c000017945 */ /* 0x000fe60003800000 */
[----:B-1-3--:R2:W1:Y:S01]  /*10fe0*/  SHFL.IDX PT, R2, R4, 0x1, 0x181f ;  /* 0x00381f0004027f89 */ /* 0x00a46200000e0000 */
[----:B------:R-:W-:Y:S05]  /*10ff0*/  @P1 BRA `(.L_x_1431) ;  /* 0x0000000000241947 */ /* 0x000fea0003800000 */
[----:B------:R-:W-:Y:S02]  /*11000*/  ULDC UR4, c[0x0][0xac8] ;  /* 0x0002b20000047ab9 */ /* 0x000fe40000000800 */
[----:B------:R-:W-:Y:S02]  /*11010*/  ISETP.GE.AND P3, PT, R18, UR4, PT ;  /* 0x0000000412007c0c */ /* 0x000fe4000bf66270 */
[----:B------:R-:W-:-:S11]  /*11020*/  ISETP.GE.AND P4, PT, R19, UR4, PT ;  /* 0x0000000413007c0c */ /* 0x000fd6000bf86270 */
[CC--:B-1----:R-:W-:Y:S02]  /*11030*/  @!P3 LEA R8, P1, R18.reuse, R2.reuse, 0x1 ;  /* 0x000000021208b211 */ /* 0x0c2fe400078208ff */
[C---:B------:R-:W-:Y:S02]  /*11040*/  @!P4 LEA R2, P2, R19.reuse, R2, 0x1 ;  /* 0x000000021302c211 */ /* 0x040fe400078408ff */
[-C--:B----4-:R-:W-:Y:S02]  /*11050*/  @!P3 LEA.HI.X R9, R18, R0.reuse, R221, 0x1, P1 ;  /* 0x000000001209b211 */ /* 0x090fe400008f0cdd */
[----:B------:R-:W-:-:S03]  /*11060*/  @!P4 LEA.HI.X R3, R19, R0, R220, 0x1, P2 ;  /* 0x000000001303c211 */ /* 0x000fc600010f0cdc */
[----:B------:R3:W-:Y:S04]  /*11070*/  @!P3 ST.E.128 desc[UR36][R8.64], RZ ;  /* 0x000000ff0800b985 */ /* 0x0007e8000c101d24 */
[----:B------:R3:W-:Y:S02]  /*11080*/  @!P4 ST.E.128 desc[UR36][R2.64], RZ ;  /* 0x000000ff0200c985 */ /* 0x0007e4000c101d24 */
.L_x_1431:
[----:B------:R-:W-:Y:S05]  /*11090*/  BSYNC B1 ;  /* 0x0000000000017941 */ /* 0x000fea0003800000 */
.L_x_1430:
[----:B----4-:R4:W0:Y:S01]  /*110a0*/  SHFL.IDX PT, R0, R5, 0x2, 0x181f ;  /* 0x00581f0005007f89 */ /* 0x01082200000e0000 */
        /* <DEDUP_REMOVED lines=8> */
[-C--:B0-----:R-:W-:Y:S02]  /*11130*/  @!P2 LEA.HI.X R9, R18, R0.reuse, R221, 0x1, P0 ;  /* 0x000000001209a211 */ /* 0x081fe400000f0cdd */
[----:B------:R-:W-:-:S03]  /*11140*/  @!P3 LEA.HI.X R3, R19, R0, R220, 0x1, P1 ;  /* 0x000000001303b211 */ /* 0x000fc600008f0cdc */
[----:B------:R3:W-:Y:S04]  /*11150*/  @!P2 ST.E.128 desc[UR36][R8.64], RZ ;  /* 0x000000ff0800a985 */ /* 0x0007e8000c101d24 */
[----:B------:R3:W-:Y:S02]  /*11160*/  @!P3 ST.E.128 desc[UR36][R2.64], RZ ;  /* 0x000000ff0200b985 */ /* 0x0007e4000c101d24 */
.L_x_1433:
[----:B------:R-:W-:Y:S05]  /*11170*/  BSYNC B1 ;  /* 0x0000000000017941 */ /* 0x000fea0003800000 */
.L_x_1432:
        /* <DEDUP_REMOVED lines=8> */
[CC--:B--2---:R-:W-:Y:S02]  /*11200*/  @!P2 LEA R6, P0, R18.reuse, R2.reuse, 0x1 ;  /* 0x000000021206a211 */ /* 0x0c4fe400078008ff */
[C---:B------:R-:W-:Y:S02]  /*11210*/  @!P3 LEA R2, P1, R19.reuse, R2, 0x1 ;  /* 0x000000021302b211 */ /* 0x040fe400078208ff */
[-C--:B0-----:R-:W-:Y:S02]  /*11220*/  @!P2 LEA.HI.X R7, R18, R5.reuse, R221, 0x1, P0 ;  /* 0x000000051207a211 */ /* 0x081fe400000f0cdd */
[----:B------:R-:W-:-:S03]  /*11230*/  @!P3 LEA.HI.X R3, R19, R5, R220, 0x1, P1 ;  /* 0x000000051303b211 */ /* 0x000fc600008f0cdc */
[----:B------:R0:W-:Y:S04]  /*11240*/  @!P2 ST.E.128 desc[UR36][R6.64], RZ ;  /* 0x000000ff0600a985 */ /* 0x0001e8000c101d24 */
[----:B------:R0:W-:Y:S02]  /*11250*/  @!P3 ST.E.128 desc[UR36][R2.64], RZ ;  /* 0x000000ff0200b985 */ /* 0x0001e4000c101d24 */
.L_x_1422:
[----:B------:R-:W-:Y:S05]  /*11260*/  BSYNC B0 ;  /* 0x0000000000007941 */ /* 0x000fea0003800000 */
.L_x_1412:
[----:B------:R-:W-:Y:S02]  /*11270*/  ULDC UR4, c[0x0][0xc3c] ;  /* 0x00030f0000047ab9 */ /* 0x000fe40000000800 */
[----:B------:R-:W-:-:S06]  /*11280*/  UISETP.GE.AND UP0, UPT, UR7, UR4, UPT ;  /* 0x000000040700728c */ /* 0x000fcc000bf06270 */
[----:B------:R-:W-:-:S13]  /*11290*/  PLOP3.LUT P0, PT, PT, PT, UP0, 0x80, 0x0 ;  /* 0x000000000000781c */ /* 0x000fda0003f0f008 */
[----:B------:R-:W-:Y:S05]  /*112a0*/  @!P0 BRA `(.L_x_1434) ;  /* 0xfffffefc00348947 */ /* 0x000fea000383ffff */
[----:B------:R-:W-:Y:S05]  /*112b0*/  EXIT ;  /* 0x000000000000794d */ /* 0x000fea0003800000 */
.L_x_1321:
[----:B------:R-:W-:-:S08]  /*112c0*/  NOP ;  /* 0x0000000000007918 */ /* 0x000fd00000000000 */
[----:B0-----:R-:W0:-:S00]  /*112d0*/  USETMAXREG.DEALLOC.CTAPOOL 0x28 ;  /* 0x00000028000079c8 */ /* 0x001e0000080e0500 */
[----:B0-----:R-:W-:Y:S01]  /*112e0*/  LOP3.LUT R2, R2, 0x3, RZ, 0xc0, !PT ;  /* 0x0000000302027812 */ /* 0x001fe200078ec0ff */
[----:B------:R-:W-:Y:S01]  /*112f0*/  IMAD.MOV.U32 R6, RZ, RZ, RZ ;  /* 0x000000ffff067224 */ /* 0x000fe200078e00ff */
[----:B------:R-:W-:-:S04]  /*11300*/  LOP3.LUT R23, R23, 0xffffffbf, RZ, 0xc0, !PT ;  /* 0xffffffbf17177812 */ /* 0x000fc800078ec0ff */
        /* <DEDUP_REMOVED lines=8> */
[----:B------:R-:W0:Y:S01]  /*11390*/  LDS.128 R16, [UR4+0x288d0] ;  /* 0x0288d004ff107984 */ /* 0x000e220008000c00 */
[----:B------:R-:W-:Y:S06]  /*113a0*/  BAR.ARV 0x4, 0x180 ;  /* 0x0106000000007b1d */ /* 0x000fec0000002000 */
[----:B------:R-:W-:Y:S05]  /*113b0*/  BRA `(.L_x_1436) ;  /* 0x0000000c00907947 */ /* 0x000fea0003800000 */
.L_x_1435:
        /* <DEDUP_REMOVED lines=40> */
[----:B------:R-:W-:Y:S01]  /*11640*/  IMAD.MOV.U32 R8, RZ, RZ, R3 ;  /* 0x000000ffff087224 */ /* 0x000fe200078e0003 */
[----:B------:R-:W-:Y:S01]  /*11650*/  UMOV UR4, URZ ;  /* 0x0000003f00047c82 */ /* 0x000fe20008000000 */
[----:B------:R-:W-:-:S05]  /*11660*/  ULDC UR5, c[0x0][0xc38] ;  /* 0x00030e0000057ab9 */ /* 0x000fca0000000800 */
.L_x_1439:
[----:B------:R-:W0:Y:S01]  /*11670*/  LDC R2, c[0x0][0xc3c] ;  /* 0x00030f00ff027b82 */ /* 0x000e220000000800 */
[----:B------:R-:W-:-:S06]  /*11680*/  UIADD3 UR4, UR4, 0x1f, URZ ;  /* 0x0000001f04047890 */ /* 0x000fcc000fffe03f */
        /* <DEDUP_REMOVED lines=33> */
.L_x_1437:
        /* <DEDUP_REMOVED lines=9> */
[----:B0-----:R-:W-:-:S07]  /*11930*/  ISETP.NE.AND P1, PT, R9, 0x1, PT ;  /* 0x000000010900780c */ /* 0x001fce0003f25270 */
[----:B-1----:R-:W-:Y:S06]  /*11940*/  @!P0 BRA `(.L_x_1440) ;  /* 0x0000000000088947 */ /* 0x002fec0003800000 */
[----:B------:R-:W-:-:S06]  /*11950*/  VIADD R16, R19, 0xffffffff ;  /* 0xffffffff13107836 */ /* 0x000fcc0000000000 */
[----:B------:R0:W1:Y:S02]  /*11960*/  SHFL.IDX PT, R16, R5, R16, 0x1f ;  /* 0x00001f1005107589 */ /* 0x00006400000e0000 */
.L_x_1440:
[----:B-1----:R-:W-:Y:S02]  /*11970*/  IMAD R16, R16, UR5, R3 ;  /* 0x0000000510107c24 */ /* 0x002fe4000f8e0203 */
[----:B------:R-:W-:-:S03]  /*11980*/  VIADD R19, R19, UR4 ;  /* 0x0000000413137c36 */ /* 0x000fc60008000000 */
[----:B0-----:R-:W-:Y:S01]  /*11990*/  IADD3 R5, -R16, UR6, RZ ;  /* 0x0000000610057c10 */ /* 0x001fe2000fffe1ff */
[----:B------:R-:W-:Y:S06]  /*119a0*/  @!P1 BRA `(.L_x_1441) ;  /* 0x0000000000e89947 */ /* 0x000fec0003800000 */
[-C--:B--2---:R-:W-:Y:S02]  /*119b0*/  IABS R12, R6.reuse ;  /* 0x00000006000c7213 */ /* 0x084fe40000000000 */
[----:B------:R-:W-:Y:S02]  /*119c0*/  IABS R4, R9 ;  /* 0x0000000900047213 */ /* 0x000fe40000000000 */
[----:B------:R-:W0:Y:S01]  /*119d0*/  I2F.RP R8, R12 ;  /* 0x0000000c00087306 */ /* 0x000e220000209400 */
[----:B------:R-:W-:-:S07]  /*119e0*/  IABS R13, R6 ;  /* 0x00000006000d7213 */ /* 0x000fce0000000000 */
[----:B------:R-:W1:Y:S08]  /*119f0*/  I2F.RP R10, R4 ;  /* 0x00000004000a7306 */ /* 0x000e700000209400 */
[----:B0-----:R-:W0:Y:S08]  /*11a00*/  MUFU.RCP R8, R8 ;  /* 0x0000000800087308 */ /* 0x001e300000001000 */
[----:B-1----:R-:W-:Y:S01]  /*11a10*/  MUFU.RCP R10, R10 ;  /* 0x0000000a000a7308 */ /* 0x002fe20000001000 */
[----:B0-----:R-:W-:Y:S01]  /*11a20*/  VIADD R2, R8, 0xffffffe ;  /* 0x0ffffffe08027836 */ /* 0x001fe20000000000 */
[----:B------:R-:W-:-:S06]  /*11a30*/  IABS R8, R5 ;  /* 0x0000000500087213 */ /* 0x000fcc0000000000 */
[----:B------:R0:W1:Y:S02]  /*11a40*/  F2I.FTZ.U32.TRUNC.NTZ R3, R2 ;  /* 0x0000000200037305 */ /* 0x000064000021f000 */
[----:B0-----:R-:W-:Y:S02]  /*11a50*/  IMAD.MOV.U32 R2, RZ, RZ, RZ ;  /* 0x000000ffff027224 */ /* 0x001fe400078e00ff */
[----:B-1----:R-:W-:-:S04]  /*11a60*/  IMAD.MOV R11, RZ, RZ, -R3 ;  /* 0x000000ffff0b7224 */ /* 0x002fc800078e0a03 */
[----:B------:R-:W-:-:S04]  /*11a70*/  IMAD R11, R11, R12, RZ ;  /* 0x0000000c0b0b7224 */ /* 0x000fc800078e02ff */
[----:B------:R-:W-:-:S04]  /*11a80*/  IMAD.HI.U32 R3, R3, R11, R2 ;  /* 0x0000000b03037227 */ /* 0x000fc800078e0002 */
[----:B------:R-:W-:Y:S02]  /*11a90*/  IMAD.MOV R11, RZ, RZ, -R13 ;  /* 0x000000ffff0b7224 */ /* 0x000fe400078e0a0d */
[----:B------:R-:W-:-:S04]  /*11aa0*/  IMAD.HI.U32 R2, R3, R8, RZ ;  /* 0x0000000803027227 */ /* 0x000fc800078e00ff */
[----:B------:R-:W-:Y:S01]  /*11ab0*/  IMAD R3, R2, R11, R8 ;  /* 0x0000000b02037224 */ /* 0x000fe200078e0208 */
[----:B------:R-:W-:Y:S01]  /*11ac0*/  LOP3.LUT R8, R5, R6, RZ, 0x3c, !PT ;  /* 0x0000000605087212 */ /* 0x000fe200078e3cff */
[----:B------:R-:W-:-:S03]  /*11ad0*/  VIADD R11, R10, 0xffffffe ;  /* 0x0ffffffe0a0b7836 */ /* 0x000fc60000000000 */
[----:B------:R-:W-:Y:S02]  /*11ae0*/  ISETP.GT.U32.AND P1, PT, R12, R3, PT ;  /* 0x000000030c00720c */ /* 0x000fe40003f24070 */
[----:B------:R-:W-:-:S11]  /*11af0*/  ISETP.GE.AND P2, PT, R8, RZ, PT ;  /* 0x000000ff0800720c */ /* 0x000fd60003f46270 */
[----:B------:R-:W-:Y:S02]  /*11b00*/  @!P1 IMAD.IADD R3, R3, 0x1, -R12 ;  /* 0x0000000103039824 */ /* 0x000fe400078e0a0c */
[----:B------:R-:W-:Y:S01]  /*11b10*/  @!P1 VIADD R2, R2, 0x1 ;  /* 0x0000000102029836 */ /* 0x000fe20000000000 */
[----:B------:R-:W-:Y:S02]  /*11b20*/  ISETP.NE.AND P1, PT, R6, RZ, PT ;  /* 0x000000ff0600720c */ /* 0x000fe40003f25270 */
[----:B------:R-:W-:Y:S02]  /*11b30*/  ISETP.GE.U32.AND P0, PT, R3, R12, PT ;  /* 0x0000000c0300720c */ /* 0x000fe40003f06070 */
[----:B------:R-:W0:Y:S11]  /*11b40*/  F2I.FTZ.U32.TRUNC.NTZ R3, R11 ;  /* 0x0000000b00037305 */ /* 0x000e36000021f000 */
[----:B------:R-:W-:-:S04]  /*11b50*/  @P0 VIADD R2, R2, 0x1 ;  /* 0x0000000102020836 */ /* 0x000fc80000000000 */
[----:B------:R-:W-:Y:S01]  /*11b60*/  IMAD.MOV.U32 R10, RZ, RZ, R2 ;  /* 0x000000ffff0a7224 */ /* 0x000fe200078e0002 */
[----:B------:R-:W-:Y:S01]  /*11b70*/  IABS R2, R9 ;  /* 0x0000000900027213 */ /* 0x000fe20000000000 */
[----:B0-----:R-:W-:Y:S02]  /*11b80*/  IMAD.MOV R13, RZ, RZ, -R3 ;  /* 0x000000ffff0d7224 */ /* 0x001fe400078e0a03 */
[----:B------:R-:W-:Y:S01]  /*11b90*/  @!P2 IMAD.MOV R10, RZ, RZ, -R10 ;  /* 0x000000ffff0aa224 */ /* 0x000fe200078e0a0a */
[----:B------:R-:W-:Y:S01]  /*11ba0*/  @!P1 LOP3.LUT R10, RZ, R6, RZ, 0x33, !PT ;  /* 0x00000006ff0a9212 */ /* 0x000fe200078e33ff */
[----:B------:R-:W-:Y:S02]  /*11bb0*/  IMAD.MOV R12, RZ, RZ, -R2 ;  /* 0x000000ffff0c7224 */ /* 0x000fe400078e0a02 */
[----:B------:R-:W-:Y:S01]  /*11bc0*/  IMAD R11, R13, R4, RZ ;  /* 0x000000040d0b7224 */ /* 0x000fe200078e02ff */
[----:B------:R-:W-:Y:S01]  /*11bd0*/  IABS R8, R10 ;  /* 0x0000000a00087213 */ /* 0x000fe20000000000 */
[----:B------:R-:W-:-:S04]  /*11be0*/  IMAD.MOV.U32 R2, RZ, RZ, RZ ;  /* 0x000000ffff027224 */ /* 0x000fc800078e00ff */
[----:B------:R-:W-:-:S04]  /*11bf0*/  IMAD.HI.U32 R2, R3, R11, R2 ;  /* 0x0000000b03027227 */ /* 0x000fc800078e0002 */
[----:B------:R-:W-:Y:S02]  /*11c00*/  IMAD.MOV.U32 R3, RZ, RZ, R8 ;  /* 0x000000ffff037224 */ /* 0x000fe400078e0008 */
[----:B------:R-:W-:Y:S02]  /*11c10*/  IMAD.MOV.U32 R8, RZ, RZ, R12 ;  /* 0x000000ffff087224 */ /* 0x000fe400078e000c */
[----:B------:R-:W-:-:S04]  /*11c20*/  IMAD.HI.U32 R2, R2, R3, RZ ;  /* 0x0000000302027227 */ /* 0x000fc800078e00ff */
[----:B------:R-:W-:-:S05]  /*11c30*/  IMAD R3, R2, R8, R3 ;  /* 0x0000000802037224 */ /* 0x000fca00078e0203 */
[----:B------:R-:W-:-:S13]  /*11c40*/  ISETP.GT.U32.AND P1, PT, R4, R3, PT ;  /* 0x000000030400720c */ /* 0x000fda0003f24070 */
[----:B------:R-:W-:Y:S02]  /*11c50*/  @!P1 IMAD.IADD R3, R3, 0x1, -R4 ;  /* 0x0000000103039824 */ /* 0x000fe400078e0a04 */
[----:B------:R-:W-:Y:S01]  /*11c60*/  @!P1 VIADD R2, R2, 0x1 ;  /* 0x0000000102029836 */ /* 0x000fe20000000000 */
[----:B------:R-:W-:Y:S02]  /*11c70*/  ISETP.NE.AND P1, PT, R9, RZ, PT ;  /* 0x000000ff0900720c */ /* 0x000fe40003f25270 */
[----:B------:R-:W-:Y:S02]  /*11c80*/  ISETP.GE.U32.AND P0, PT, R3, R4, PT ;  /* 0x000000040300720c */ /* 0x000fe40003f06070 */
[----:B------:R-:W-:-:S04]  /*11c90*/  LOP3.LUT R3, R10, R9, RZ, 0x3c, !PT ;  /* 0x000000090a037212 */ /* 0x000fc800078e3cff */
[----:B------:R-:W-:Y:S01]  /*11ca0*/  ISETP.GE.AND P2, PT, R3, RZ, PT ;  /* 0x000000ff0300720c */ /* 0x000fe20003f46270 */
[----:B------:R-:W-:-:S06]  /*11cb0*/  IMAD.MOV R3, RZ, RZ, -R10 ;  /* 0x000000ffff037224 */ /* 0x000fcc00078e0a0a */
[----:B------:R-:W-:-:S06]  /*11cc0*/  @P0 VIADD R2, R2, 0x1 ;  /* 0x0000000102020836 */ /* 0x000fcc0000000000 */
[----:B------:R-:W-:Y:S01]  /*11cd0*/  @!P2 IMAD.MOV R2, RZ, RZ, -R2 ;  /* 0x000000ffff02a224 */ /* 0x000fe200078e0a02 */
[----:B------:R-:W-:-:S05]  /*11ce0*/  @!P1 LOP3.LUT R2, RZ, R9, RZ, 0x33, !PT ;  /* 0x00000009ff029212 */ /* 0x000fca00078e33ff */
[----:B------:R-:W-:-:S04]  /*11cf0*/  IMAD.MOV R18, RZ, RZ, -R2 ;  /* 0x000000ffff127224 */ /* 0x000fc800078e0a02 */
[C---:B------:R-:W-:Y:S02]  /*11d00*/  IMAD R18, R9.reuse, R18, R10 ;  /* 0x0000001209127224 */ /* 0x040fe400078e020a */
[----:B------:R-:W-:Y:S02]  /*11d10*/  IMAD R9, R9, 0x1000000, R2 ;  /* 0x0100000009097824 */ /* 0x000fe400078e0202 */
[----:B------:R-:W-:Y:S02]  /*11d20*/  IMAD R2, R6, R3, R5 ;  /* 0x0000000306027224 */ /* 0x000fe400078e0205 */
[----:B------:R-:W-:Y:S01]  /*11d30*/  IMAD R18, R18, 0x10000, R9 ;  /* 0x0001000012127824 */ /* 0x000fe200078e0209 */
[----:B------:R-:W-:Y:S06]  /*11d40*/  BRA `(.L_x_1442) ;  /* 0x0000000000f47947 */ /* 0x000fec0003800000 */
.L_x_1441:
[----:B------:R-:W0:Y:S02]  /*11d50*/  LDC.64 R2, c[0x0][0xc90] ;  /* 0x00032400ff027b82 */ /* 0x000e240000000a00 */
[----:B0-----:R-:W-:-:S05]  /*11d60*/  IMAD.WIDE R2, R19, 0x4, R2 ;  /* 0x0000000413027825 */ /* 0x001fca00078e0202 */
[----:B------:R0:W2:Y:S01]  /*11d70*/  LDG.E R13, desc[UR36][R2.64] ;  /* 0x00000024020d7981 */ /* 0x0000a2000c1e1900 */
[----:B------:R-:W-:Y:S01]  /*11d80*/  IABS R15, R5 ;  /* 0x00000005000f7213 */ /* 0x000fe20000000000 */
[----:B0-----:R-:W-:Y:S02]  /*11d90*/  IMAD.MOV.U32 R2, RZ, RZ, RZ ;  /* 0x000000ffff027224 */ /* 0x001fe400078e00ff */
[----:B--2---:R-:W-:-:S05]  /*11da0*/  IMAD R4, R6, R13, RZ ;  /* 0x0000000d06047224 */ /* 0x004fca00078e02ff */
[-C--:B------:R-:W-:Y:S02]  /*11db0*/  IABS R10, R4.reuse ;  /* 0x00000004000a7213 */ /* 0x080fe40000000000 */
[----:B------:R-:W-:Y:S02]  /*11dc0*/  IABS R12, R4 ;  /* 0x00000004000c7213 */ /* 0x000fe40000000000 */
[----:B------:R-:W0:Y:S08]  /*11dd0*/  I2F.RP R8, R10 ;  /* 0x0000000a00087306 */ /* 0x000e300000209400 */
[----:B0-----:R-:W0:Y:S02]  /*11de0*/  MUFU.RCP R8, R8 ;  /* 0x0000000800087308 */ /* 0x001e240000001000 */
[----:B0-----:R-:W-:-:S06]  /*11df0*/  VIADD R9, R8, 0xffffffe ;  /* 0x0ffffffe08097836 */ /* 0x001fcc0000000000 */
[----:B------:R-:W0:Y:S02]  /*11e00*/  F2I.FTZ.U32.TRUNC.NTZ R3, R9 ;  /* 0x0000000900037305 */ /* 0x000e24000021f000 */
[----:B0-----:R-:W-:-:S04]  /*11e10*/  IMAD.MOV R11, RZ, RZ, -R3 ;  /* 0x000000ffff0b7224 */ /* 0x001fc800078e0a03 */
[----:B------:R-:W-:-:S04]  /*11e20*/  IMAD R11, R11, R10, RZ ;  /* 0x0000000a0b0b7224 */ /* 0x000fc800078e02ff */
[----:B------:R-:W-:-:S04]  /*11e30*/  IMAD.HI.U32 R2, R3, R11, R2 ;  /* 0x0000000b03027227 */ /* 0x000fc800078e0002 */
[----:B------:R-:W-:Y:S02]  /*11e40*/  IMAD.MOV R3, RZ, RZ, -R12 ;  /* 0x000000ffff037224 */ /* 0x000fe400078e0a0c */
        /* <DEDUP_REMOVED lines=11> */
[----:B------:R-:W-:-:S05]  /*11f00*/  @!P1 LOP3.LUT R2, RZ, R4, RZ, 0x33, !PT ;  /* 0x00000004ff029212 */ /* 0x000fca00078e33ff */
[----:B------:R-:W-:Y:S02]  /*11f10*/  IMAD R11, R13, R2, RZ ;  /* 0x000000020d0b7224 */ /* 0x000fe400078e02ff */
[----:B------:R-:W-:Y:S02]  /*11f20*/  IMAD.MOV R2, RZ, RZ, -R2 ;  /* 0x000000ffff027224 */ /* 0x000fe400078e0a02 */
[----:B------:R-:W-:Y:S02]  /*11f30*/  IMAD.MOV R3, RZ, RZ, -R11 ;  /* 0x000000ffff037224 */ /* 0x000fe400078e0a0b */
[----:B------:R-:W-:Y:S02]  /*11f40*/  IMAD R4, R4, R2, R5 ;  /* 0x0000000204047224 */ /* 0x000fe400078e0205 */
[----:B------:R-:W-:Y:S01]  /*11f50*/  IMAD.MOV.U32 R2, RZ, RZ, RZ ;  /* 0x000000ffff027224 */ /* 0x000fe200078e00ff */
[----:B------:R-:W-:-:S04]  /*11f60*/  VIADDMNMX R13, R3, UR5, R13, PT ;  /* 0x00000005030d7c46 */ /* 0x000fc8000b80010d */
[-C--:B------:R-:W-:Y:S01]  /*11f70*/  IABS R10, R13.reuse ;  /* 0x0000000d000a7213 */ /* 0x080fe20000000000 */
[----:B------:R-:W-:Y:S01]  /*11f80*/  IMAD.MOV R18, RZ, RZ, -R13 ;  /* 0x000000ffff127224 */ /* 0x000fe200078e0a0d */
[----:B------:R-:W-:Y:S02]  /*11f90*/  IABS R12, R13 ;  /* 0x0000000d000c7213 */ /* 0x000fe40000000000 */
[----:B------:R-:W0:Y:S08]  /*11fa0*/  I2F.RP R8, R10 ;  /* 0x0000000a00087306 */ /* 0x000e300000209400 */
[----:B0-----:R-:W0:Y:S02]  /*11fb0*/  MUFU.RCP R8, R8 ;  /* 0x0000000800087308 */ /* 0x001e240000001000 */
[----:B0-----:R-:W-:-:S06]  /*11fc0*/  VIADD R3, R8, 0xffffffe ;  /* 0x0ffffffe08037836 */ /* 0x001fcc0000000000 */
[----:B------:R-:W0:Y:S02]  /*11fd0*/  F2I.FTZ.U32.TRUNC.NTZ R3, R3 ;  /* 0x0000000300037305 */ /* 0x000e24000021f000 */
[----:B0-----:R-:W-:-:S04]  /*11fe0*/  IMAD.MOV R9, RZ, RZ, -R3 ;  /* 0x000000ffff097224 */ /* 0x001fc800078e0a03 */
[----:B------:R-:W-:Y:S01]  /*11ff0*/  IMAD.MOV.U32 R5, RZ, RZ, R9 ;  /* 0x000000ffff057224 */ /* 0x000fe200078e0009 */
[----:B------:R-:W-:-:S03]  /*12000*/  IABS R9, R4 ;  /* 0x0000000400097213 */ /* 0x000fc60000000000 */
        /* <DEDUP_REMOVED lines=11> */
[----:B------:R-:W-:Y:S02]  /*120c0*/  ISETP.GE.AND P2, PT, R3, RZ, PT ;  /* 0x000000ff0300720c */ /* 0x000fe40003f46270 */
[----:B------:R-:W-:-:S05]  /*120d0*/  IADD3 R3, R11, 0x1000000, R4 ;  /* 0x010000000b037810 */ /* 0x000fca0007ffe004 */
[----:B------:R-:W-:-:S06]  /*120e0*/  @P0 VIADD R2, R2, 0x1 ;  /* 0x0000000102020836 */ /* 0x000fcc0000000000 */
[----:B------:R-:W-:Y:S01]  /*120f0*/  @!P2 IMAD.MOV R2, RZ, RZ, -R2 ;  /* 0x000000ffff02a224 */ /* 0x000fe200078e0a02 */
[----:B------:R-:W-:-:S05]  /*12100*/  @!P1 LOP3.LUT R2, RZ, R13, RZ, 0x33, !PT ;  /* 0x0000000dff029212 */ /* 0x000fca00078e33ff */
[----:B------:R-:W-:-:S07]  /*12110*/  IMAD R18, R2, R18, R3 ;  /* 0x0000001202127224 */ /* 0x000fce00078e0203 */
.L_x_1442:
[----:B------:R-:W-:-:S05]  /*12120*/  LOP3.LUT R17, RZ, R2, RZ, 0x33, !PT ;  /* 0x00000002ff117212 */ /* 0x000fca00078e33ff */
[----:B------:R-:W-:Y:S01]  /*12130*/  IMAD.IADD R17, R6, 0x1, R17 ;  /* 0x0000000106117824 */ /* 0x000fe200078e0211 */
[----:B------:R-:W-:Y:S06]  /*12140*/  BRA `(.L_x_1443) ;  /* 0x0000000000147947 */ /* 0x000fec0003800000 */
.L_x_1438:
[----:B------:R-:W-:Y:S01]  /*12150*/  ULDC UR4, c[0x0][0xc3c] ;  /* 0x00030f0000047ab9 */ /* 0x000fe20000000800 */
[----:B------:R-:W-:Y:S02]  /*12160*/  IMAD.MOV.U32 R17, RZ, RZ, RZ ;  /* 0x000000ffff117224 */ /* 0x000fe400078e00ff */
[----:B------:R-:W-:Y:S02]  /*12170*/  IMAD.U32 R16, RZ, RZ, UR6 ;  /* 0x00000006ff107e24 */ /* 0x000fe4000f8e00ff */
[----:B------:R-:W-:Y:S02]  /*12180*/  IMAD.MOV.U32 R18, RZ, RZ, RZ ;  /* 0x000000ffff127224 */ /* 0x000fe400078e00ff */
[----:B------:R-:W-:-:S07]  /*12190*/  IMAD.U32 R19, RZ, RZ, UR4 ;  /* 0x00000004ff137e24 */ /* 0x000fce000f8e00ff */
.L_x_1443:
[----:B------:R-:W-:-:S13]  /*121a0*/  ISETP.NE.AND P0, PT, R7, RZ, PT ;  /* 0x000000ff0700720c */ /* 0x000fda0003f05270 */
[----:B------:R-:W0:Y:S01]  /*121b0*/  @!P0 S2R R3, SR_CgaCtaId ;  /* 0x0000000000038919 */ /* 0x000e220000008800 */
[----:B------:R-:W-:-:S04]  /*121c0*/  @!P0 MOV R2, 0x400 ;  /* 0x0000040000028802 */ /* 0x000fc80000000f00 */
[----:B0-----:R-:W-:-:S05]  /*121d0*/  @!P0 LEA R2, R3, R2, 0x18 ;  /* 0x0000000203028211 */ /* 0x001fca00078ec0ff */
[----:B------:R1:W-:Y:S01]  /*121e0*/  @!P0 STS.128 [R2+0x288d0], R16 ;  /* 0x0288d01002008388 */ /* 0x0003e20000000c00 */
[----:B------:R-:W-:Y:S06]  /*121f0*/  BAR.ARV 0x5, 0x180 ;  /* 0x0146000000007b1d */ /* 0x000fec0000002000 */
.L_x_1436:
[----:B------:R2:W-:Y:S01]  /*12200*/  STL [R1+0x14], RZ ;  /* 0x000014ff01007387 */ /* 0x0005e20000100800 */
[----:B------:R-:W-:Y:S01]  /*12210*/  ULDC UR4, c[0x0][0xc3c] ;  /* 0x00030f0000047ab9 */ /* 0x000fe20000000800 */
[----:B------:R-:W-:Y:S01]  /*12220*/  IMAD.MOV.U32 R28, RZ, RZ, 0x1 ;  /* 0x00000001ff1c7424 */ /* 0x000fe200078e00ff */
[----:B0-----:R-:W-:Y:S01]  /*12230*/  ISETP.GE.AND P0, PT, R19, UR4, PT ;  /* 0x0000000413007c0c */ /* 0x001fe2000bf06270 */
[----:B------:R-:W-:-:S12]  /*12240*/  IMAD.MOV.U32 R25, RZ, RZ, RZ ;  /* 0x000000ffff197224 */ /* 0x000fd800078e00ff */
[----:B--2---:R-:W-:Y:S05]  /*12250*/  @P0 BRA `(.L_x_1444) ;  /* 0x0000005000cc0947 */ /* 0x004fea0003800000 */
[----:B-1----:R-:W2:Y:S01]  /*12260*/  LDL R2, [R1+0x18] ;  /* 0x0000180001027983 */ /* 0x002ea20000100800 */
[----:B------:R-:W0:Y:S01]  /*12270*/  S2UR UR5, SR_CgaCtaId ;  /* 0x00000000000579c3 */ /* 0x000e220000008800 */
[----:B------:R-:W-:Y:S01]  /*12280*/  IMAD.SHL.U32 R30, R0, 0x8, RZ ;  /* 0x00000008001e7824 */ /* 0x000fe200078e00ff */
[----:B------:R-:W-:Y:S01]  /*12290*/  BSSY B8, `(.L_x_1444) ;  /* 0x000052f000087945 */ /* 0x000fe20003800000 */
[----:B------:R1:W-:Y:S01]  /*122a0*/  STL [R1+0x14], RZ ;  /* 0x000014ff01007387 */ /* 0x0003e20000100800 */
[----:B------:R-:W-:Y:S01]  /*122b0*/  IMAD.MOV.U32 R28, RZ, RZ, 0x1 ;  /* 0x00000001ff1c7424 */ /* 0x000fe200078e00ff */
[----:B------:R-:W-:Y:S01]  /*122c0*/  ULDC UR39, c[0x0][0xc] ;  /* 0x0000030000277ab9 */ /* 0x000fe20000000800 */
[----:B------:R-:W-:Y:S01]  /*122d0*/  LOP3.LUT R3, R30, 0x1f8, RZ, 0xc0, !PT ;  /* 0x000001f81e037812 */ /* 0x000fe200078ec0ff */
[----:B------:R-:W-:-:S03]  /*122e0*/  IMAD.MOV.U32 R25, RZ, RZ, RZ ;  /* 0x000000ffff197224 */ /* 0x000fc600078e00ff */
[----:B------:R-:W-:-:S04]  /*122f0*/  LOP3.LUT R3, R3, 0x38, R0, 0x78, !PT ;  /* 0x0000003803037812 */ /* 0x000fc800078e7800 */
[----:B------:R-:W-:Y:S02]  /*12300*/  LOP3.LUT R33, R3, 0x200, R30, 0xf8, !PT ;  /* 0x0000020003217812 */ /* 0x000fe400078ef81e */
[----:B------:R-:W-:-:S04]  /*12310*/  LOP3.LUT R30, R30, 0x38, RZ, 0xc0, !PT ;  /* 0x000000381e1e7812 */ /* 0x000fc800078ec0ff */
[----:B------:R-:W-:Y:S02]  /*12320*/  LOP3.LUT R29, R30, 0x40, RZ, 0xfc, !PT ;  /* 0x000000401e1d7812 */ /* 0x000fe400078efcff */
[----:B--2---:R-:W-:Y:S02]  /*12330*/  R2UR UR4, R2 ;  /* 0x00000000020472ca */ /* 0x004fe400000e0000 */
[C---:B------:R-:W-:Y:S01]  /*12340*/  LOP3.LUT R2, R0.reuse, 0x7f, RZ, 0xc0, !PT ;  /* 0x0000007f00027812 */ /* 0x040fe200078ec0ff */
[----:B------:R-:W-:-:S03]  /*12350*/  IMAD.SHL.U32 R0, R0, 0x10, RZ ;  /* 0x0000001000007824 */ /* 0x000fc600078e00ff */
[----:B------:R-:W-:Y:S02]  /*12360*/  SHF.R.U32.HI R2, RZ, 0x3, R2 ;  /* 0x00000003ff027819 */ /* 0x000fe40000011602 */
[----:B------:R-:W-:-:S04]  /*12370*/  LOP3.LUT R0, R0, 0x70, RZ, 0xc0, !PT ;  /* 0x0000007000007812 */ /* 0x000fc800078ec0ff */
[----:B------:R-:W-:Y:S01]  /*12380*/  LOP3.LUT R2, R2, R0, RZ, 0xfc, !PT ;  /* 0x0000000002027212 */ /* 0x000fe200078efcff */
[----:B------:R-:W-:-:S03]  /*12390*/  ULOP3.LUT UR38, UR4, 0x2, URZ, 0xfc, !UPT ;  /* 0x0000000204267892 */ /* 0x000fc6000f8efc3f */
[----:B------:R-:W-:Y:S02]  /*123a0*/  UMOV UR4, 0x400 ;  /* 0x0000040000047882 */ /* 0x000fe40000000000 */
[----:B0-----:R-:W-:-:S06]  /*123b0*/  ULEA UR4, UR5, UR4, 0x18 ;  /* 0x0000000405047291 */ /* 0x001fcc000f8ec03f */
[----:B------:R-:W-:-:S04]  /*123c0*/  IMAD.U32 R22, RZ, RZ, UR4 ;  /* 0x00000004ff167e24 */ /* 0x000fc8000f8e00ff */
[----:B------:R-:W-:-:S05]  /*123d0*/  IMAD R0, R33, 0x2, R22 ;  /* 0x0000000221007824 */ /* 0x000fca00078e0216 */
[----:B------:R1:W-:Y:S02]  /*123e0*/  STL [R1], R0 ;  /* 0x0000000001007387 */ /* 0x0003e40000100800 */
.L_x_1517:
[----:B------:R-:W-:Y:S05]  /*123f0*/  YIELD ;  /* 0x0000000000007946 */ /* 0x000fea0003800000 */
[----:B------:R-:W-:Y:S01]  /*12400*/  ULDC.64 UR4, c[0x0][0xa28] ;  /* 0x00028a0000047ab9 */ /* 0x000fe20000000a00 */
[----:B------:R-:W-:Y:S01]  /*12410*/  IMAD.MOV.U32 R36, RZ, RZ, RZ ;  /* 0x000000ffff247224 */ /* 0x000fe200078e00ff */
[----:B------:R-:W-:-:S04]  /*12420*/  ISETP.NE.U32.AND P0, PT, RZ, UR4, PT ;  /* 0x00000004ff007c0c */ /* 0x000fc8000bf05070 */
[----:B------:R-:W-:Y:S01]  /*12430*/  ISETP.NE.AND.EX P0, PT, RZ, UR5, PT, P0 ;  /* 0x00000005ff007c0c */ /* 0x000fe2000bf05300 */
[----:B------:R-:W-:-:S12]  /*12440*/  ULDC.64 UR4, c[0x0][0xa18] ;  /* 0x0002860000047ab9 */ /* 0x000fd80000000a00 */
[----:B0-----:R-:W0:Y:S02]  /*12450*/  @P0 LDC.64 R2, c[0x0][0xa28] ;  /* 0x00028a00ff020b82 */ /* 0x001e240000000a00 */
[----:B0-----:R-:W-:-:S05]  /*12460*/  @P0 IMAD.WIDE R2, R19, 0x4, R2 ;  /* 0x0000000413020825 */ /* 0x001fca00078e0202 */
[----:B------:R0:W5:Y:S01]  /*12470*/  @P0 LDG.E R36, desc[UR36][R2.64] ;  /* 0x0000002402240981 */ /* 0x000162000c1e1900 */
[----:B------:R-:W-:Y:S01]  /*12480*/  ISETP.NE.U32.AND P0, PT, RZ, UR4, PT ;  /* 0x00000004ff007c0c */ /* 0x000fe2000bf05070 */
[----:B-1----:R-:W-:Y:S01]  /*12490*/  IMAD.MOV.U32 R0, RZ, RZ, RZ ;  /* 0x000000ffff007224 */ /* 0x002fe200078e00ff */
[----:B------:R-:W-:Y:S02]  /*124a0*/  LOP3.LUT R23, R23, 0xffffffdf, RZ, 0xc0, !PT ;  /* 0xffffffdf17177812 */ /* 0x000fe400078ec0ff */
[----:B------:R-:W-:Y:S01]  /*124b0*/  ISETP.NE.AND.EX P1, PT, RZ, UR5, PT, P0 ;  /* 0x00000005ff007c0c */ /* 0x000fe2000bf25300 */
[----:B------:R-:W-:Y:S02]  /*124c0*/  ULDC.64 UR4, c[0x0][0xa00] ;  /* 0x0002800000047ab9 */ /* 0x000fe40000000a00 */
[----:B------:R-:W-:Y:S01]  /*124d0*/  ISETP.NE.U32.AND P0, PT, RZ, UR4, PT ;  /* 0x00000004ff007c0c */ /* 0x000fe2000bf05070 */
[----:B0-----:R-:W0:Y:S03]  /*124e0*/  LDC.64 R2, c[0x0][0xa00] ;  /* 0x00028000ff027b82 */ /* 0x001e260000000a00 */
[----:B------:R-:W-:Y:S01]  /*124f0*/  ISETP.NE.AND.EX P2, PT, RZ, UR5, PT, P0 ;  /* 0x00000005ff007c0c */ /* 0x000fe2000bf45300 */
[----:B------:R-:W-:-:S05]  /*12500*/  ULDC.64 UR4, c[0x0][0x418] ;  /* 0x0001060000047ab9 */ /* 0x000fca0000000a00 */
[----:B------:R-:W1:Y:S07]  /*12510*/  @P1 LDC.64 R4, c[0x0][0xa18] ;  /* 0x00028600ff041b82 */ /* 0x000e6e0000000a00 */
[----:B------:R-:W-:Y:S01]  /*12520*/  @P2 LOP3.LUT R23, R23, 0x20, RZ, 0xfc, !PT ;  /* 0x0000002017172812 */ /* 0x000fe200078efcff */
[----:B0-----:R-:W-:-:S05]  /*12530*/  IMAD.WIDE R2, R19, 0x4, R2 ;  /* 0x0000000413027825 */ /* 0x001fca00078e0202 */
[----:B--2---:R-:W2:Y:S01]  /*12540*/  @P2 LDG.E R0, desc[UR36][R2.64] ;  /* 0x0000002402002981 */ /* 0x004ea2000c1e1900 */
[----:B-1----:R-:W-:-:S05]  /*12550*/  @P1 IMAD.WIDE R4, R19, 0x4, R4 ;  /* 0x0000000413041825 */ /* 0x002fca00078e0204 */
[----:B------:R0:W5:Y:S01]  /*12560*/  @P1 LDG.E R31, desc[UR36][R4.64] ;  /* 0x00000024041f1981 */ /* 0x000162000c1e1900 */
[----:B------:R-:W-:-:S03]  /*12570*/  UISETP.NE.U32.AND UP0, UPT, UR4, URZ, UPT ;  /* 0x0000003f0400728c */ /* 0x000fc6000bf05070 */
[----:B------:R-:W-:Y:S01]  /*12580*/  ULDC UR4, c[0x0][0x424] ;  /* 0x0001090000047ab9 */ /* 0x000fe20000000800 */
[----:B------:R-:W-:-:S03]  /*12590*/  UISETP.NE.AND.EX UP0, UPT, UR5, URZ, UPT, UP0 ;  /* 0x0000003f0500728c */ /* 0x000fc6000bf05300 */
[----:B------:R-:W-:Y:S01]  /*125a0*/  ULDC UR5, c[0x0][0x2f0] ;  /* 0x0000bc0000057ab9 */ /* 0x000fe20000000800 */
[----:B------:R-:W-:-:S04]  /*125b0*/  USEL UR4, UR4, 0x1, UP0 ;  /* 0x0000000104047887 */ /* 0x000fc80008000000 */
[----:B------:R-:W-:-:S06]  /*125c0*/  UIMAD UR4, UR4, UR5, URZ ;  /* 0x00000005040472a4 */ /* 0x000fcc000f8e023f */
[----:B------:R-:W-:Y:S01]  /*125d0*/  IMAD.U32 R7, RZ, RZ, UR4 ;  /* 0x00000004ff077e24 */ /* 0x000fe2000f8e00ff */
[----:B--2---:R0:W-:Y:S01]  /*125e0*/  STL [R1+0x4], R0 ;  /* 0x0000040001007387 */ /* 0x0041e20000100800 */
[----:B------:R-:W-:Y:S05]  /*125f0*/  @P1 BRA `(.L_x_1445) ;  /* 0x0000000000181947 */ /* 0x000fea0003800000 */
[----:B------:R-:W-:Y:S02]  /*12600*/  ULDC UR4, c[0x0][0x288] ;  /* 0x0000a20000047ab9 */ /* 0x000fe40000000800 */
[----:B-----5:R-:W-:Y:S01]  /*12610*/  IMAD.U32 R31, RZ, RZ, UR4 ;  /* 0x00000004ff1f7e24 */ /* 0x020fe2000f8e00ff */
[----:B------:R-:W-:Y:S06]  /*12620*/  @!P2 BRA `(.L_x_1445) ;  /* 0x00000000000ca947 */ /* 0x000fec0003800000 */
[----:B0-----:R-:W2:Y:S04]  /*12630*/  LDG.E R0, desc[UR36][R2.64] ;  /* 0x0000002402007981 */ /* 0x001ea8000c1e1900 */
[----:B------:R-:W2:Y:S02]  /*12640*/  LDG.E R31, desc[UR36][R2.64+0x4] ;  /* 0x00000424021f7981 */ /* 0x000ea4000c1e1900 */
[----:B--2---:R-:W-:-:S07]  /*12650*/  IMAD.IADD R31, R31, 0x1, -R0 ;  /* 0x000000011f1f7824 */ /* 0x004fce00078e0a00 */
.L_x_1445:
[----:B------:R-:W-:Y:S02]  /*12660*/  ULDC.64 UR4, c[0x0][0xa20] ;  /* 0x0002880000047ab9 */ /* 0x000fe40000000a00 */
[----:B------:R-:W-:-:S04]  /*12670*/  ISETP.NE.U32.AND P0, PT, RZ, UR4, PT ;  /* 0x00000004ff007c0c */ /* 0x000fc8000bf05070 */
[----:B------:R-:W-:-:S13]  /*12680*/  ISETP.NE.AND.EX P0, PT, RZ, UR5, PT, P0 ;  /* 0x00000005ff007c0c */ /* 0x000fda000bf05300 */
[----:B------:R-:W-:Y:S05]  /*12690*/  @!P0 BRA `(.L_x_1446) ;  /* 0x0000000000108947 */ /* 0x000fea0003800000 */
[----:B------:R-:W1:Y:S02]  /*126a0*/  LDC.64 R2, c[0x0][0xa20] ;  /* 0x00028800ff027b82 */ /* 0x000e640000000a00 */
[----:B-1----:R-:W-:-:S05]  /*126b0*/  IMAD.WIDE R2, R19, 0x4, R2 ;  /* 0x0000000413027825 */ /* 0x002fca00078e0202 */
[----:B------:R1:W5:Y:S01]  /*126c0*/  LDG.E R7, desc[UR36][R2.64] ;  /* 0x0000002402077981 */ /* 0x000362000c1e1900 */
[----:B------:R-:W-:Y:S05]  /*126d0*/  BRA `(.L_x_1447) ;  /* 0x0000000000247947 */ /* 0x000fea0003800000 */
.L_x_1446:
[----:B------:R-:W-:Y:S02]  /*126e0*/  ULDC.64 UR4, c[0x0][0xa08] ;  /* 0x0002820000047ab9 */ /* 0x000fe40000000a00 */
[----:B------:R-:W-:-:S04]  /*126f0*/  ISETP.NE.U32.AND P0, PT, RZ, UR4, PT ;  /* 0x00000004ff007c0c */ /* 0x000fc8000bf05070 */
[----:B------:R-:W-:-:S13]  /*12700*/  ISETP.NE.AND.EX P0, PT, RZ, UR5, PT, P0 ;  /* 0x00000005ff007c0c */ /* 0x000fda000bf05300 */
[----:B------:R-:W-:Y:S05]  /*12710*/  @!P0 BRA `(.L_x_1447) ;  /* 0x0000000000148947 */ /* 0x000fea0003800000 */
[----:B------:R-:W1:Y:S02]  /*12720*/  LDC.64 R2, c[0x0][0xa08] ;  /* 0x00028200ff027b82 */ /* 0x000e640000000a00 */
[----:B-1----:R-:W-:-:S05]  /*12730*/  IMAD.WIDE R2, R19, 0x4, R2 ;  /* 0x0000000413027825 */ /* 0x002fca00078e0202 */
[----:B------:R-:W2:Y:S04]  /*12740*/  LDG.E R7, desc[UR36][R2.64] ;  /* 0x0000002402077981 */ /* 0x000ea8000c1e1900 */
[----:B0-----:R-:W2:Y:S02]  /*12750*/  LDG.E R0, desc[UR36][R2.64+0x4] ;  /* 0x0000042402007981 */ /* 0x001ea4000c1e1900 */
[----:B--2---:R-:W-:-:S07]  /*12760*/  IMAD.IADD R7, R0, 0x1, -R7 ;  /* 0x0000000100077824 */ /* 0x004fce00078e0a07 */
.L_x_1447:
[----:B0-----:R-:W0:Y:S01]  /*12770*/  LDC R0, c[0x0][0x448] ;  /* 0x00011200ff007b82 */ /* 0x001e220000000800 */
[----:B------:R-:W-:Y:S01]  /*12780*/  IMAD.SHL.U32 R27, R17, 0x80, RZ ;  /* 0x00000080111b7824 */ /* 0x000fe200078e00ff */
[----:B------:R-:W-:Y:S01]  /*12790*/  LOP3.LUT R23, R23, 0xffffffef, RZ, 0xc0, !PT ;  /* 0xffffffef17177812 */ /* 0x000fe200078ec0ff */
[----:B-----5:R-:W-:-:S05]  /*127a0*/  IMAD.IADD R34, R7, 0x1, -R36 ;  /* 0x0000000107227824 */ /* 0x020fca00078e0a24 */
[----:B-1----:R-:W1:Y:S01]  /*127b0*/  LDC.64 R2, c[0x0][0x9e0] ;  /* 0x00027800ff027b82 */ /* 0x002e620000000a00 */
[----:B0-----:R-:W-:Y:S01]  /*127c0*/  ISETP.NE.AND P2, PT, R0, 0x1, PT ;  /* 0x000000010000780c */ /* 0x001fe20003f45270 */
[----:B------:R-:W-:Y:S01]  /*127d0*/  VIADD R0, R27, 0x7f ;  /* 0x0000007f1b007836 */ /* 0x000fe20000000000 */
[----:B-1----:R-:W-:-:S11]  /*127e0*/  ISETP.GE.AND P1, PT, R3, 0x1, PT ;  /* 0x000000010300780c */ /* 0x002fd60003f26270 */
[----:B------:R-:W0:Y:S01]  /*127f0*/  @P2 LDC R5, c[0x0][0x44c] ;  /* 0x00011300ff052b82 */ /* 0x000e220000000800 */
[----:B------:R-:W-:-:S07]  /*12800*/  @P2 LOP3.LUT R23, R23, 0x10, RZ, 0xfc, !PT ;  /* 0x0000001017172812 */ /* 0x000fce00078efcff */
[----:B------:R-:W1:Y:S01]  /*12810*/  @P2 LDC R9, c[0x0][0x450] ;  /* 0x00011400ff092b82 */ /* 0x000e620000000800 */
[----:B0-----:R-:W-:Y:S01]  /*12820*/  @P2 IMAD.HI.U32 R4, R0, R5, RZ ;  /* 0x0000000500042227 */ /* 0x001fe200078e00ff */
[----:B------:R-:W-:-:S04]  /*12830*/  IADD3 R5, R34, 0x1, -R31 ;  /* 0x0000000122057810 */ /* 0x000fc80007ffe81f */
[----:B-1----:R-:W-:-:S05]  /*12840*/  @P2 SHF.R.U32.HI R0, RZ, R9, R4 ;  /* 0x00000009ff002219 */ /* 0x002fca0000011604 */
[----:B------:R-:W-:-:S04]  /*12850*/  IMAD.IADD R7, R5, 0x1, R0 ;  /* 0x0000000105077824 */ /* 0x000fc800078e0200 */
[----:B------:R-:W-:Y:S01]  /*12860*/  IMAD.IADD R2, R7, 0x1, R2 ;  /* 0x0000000107027824 */ /* 0x000fe200078e0202 */
[----:B------:R-:W-:Y:S06]  /*12870*/  @!P1 BRA `(.L_x_1448) ;  /* 0x0000000000489947 */ /* 0x000fec0003800000 */
[C---:B------:R-:W-:Y:S01]  /*12880*/  ISETP.GT.AND P0, PT, R7.reuse, RZ, PT ;  /* 0x000000ff0700720c */ /* 0x040fe20003f04270 */
[----:B------:R-:W-:Y:S01]  /*12890*/  BSSY B0, `(.L_x_1449) ;  /* 0x000000e000007945 */ /* 0x000fe20003800000 */
[----:B------:R-:W-:-:S11]  /*128a0*/  VIADD R0, R7, 0xffffffff ;  /* 0xffffffff07007836 */ /* 0x000fd60000000000 */
[----:B------:R-:W-:Y:S05]  /*128b0*/  @P0 BRA `(.L_x_1450) ;  /* 0x00000000001c0947 */ /* 0x000fea0003800000 */
[----:B------:R-:W-:Y:S01]  /*128c0*/  ISETP.NE.AND P0, PT, R3, 0x1, PT ;  /* 0x000000010300780c */ /* 0x000fe20003f05270 */
[----:B------:R-:W-:-:S12]  /*128d0*/  IMAD.MOV R7, RZ, RZ, -R7 ;  /* 0x000000ffff077224 */ /* 0x000fd800078e0a07 */
[----:B------:R-:W0:Y:S02]  /*128e0*/  @P0 LDC.64 R4, c[0x0][0x9e8] ;  /* 0x00027a00ff040b82 */ /* 0x000e240000000a00 */
[----:B0-----:R-:W-:-:S05]  /*128f0*/  @P0 IMAD.HI.U32 R4, R7, R4, RZ ;  /* 0x0000000407040227 */ /* 0x001fca00078e00ff */
[----:B------:R-:W-:-:S04]  /*12900*/  @P0 SHF.R.U32.HI R7, RZ, R5, R4 ;  /* 0x00000005ff070219 */ /* 0x000fc80000011604 */
[----:B------:R-:W-:Y:S01]  /*12910*/  LOP3.LUT R0, RZ, R7, RZ, 0x33, !PT ;  /* 0x00000007ff007212 */ /* 0x000fe200078e33ff */
[----:B------:R-:W-:Y:S06]  /*12920*/  BRA `(.L_x_1451) ;  /* 0x0000000000107947 */ /* 0x000fec0003800000 */
.L_x_1450:
[----:B------:R-:W-:-:S13]  /*12930*/  ISETP.NE.AND P0, PT, R3, 0x1, PT ;  /* 0x000000010300780c */ /* 0x000fda0003f05270 */
[----:B------:R-:W0:Y:S02]  /*12940*/  @P0 LDC.64 R4, c[0x0][0x9e8] ;  /* 0x00027a00ff040b82 */ /* 0x000e240000000a00 */
[----:B0-----:R-:W-:-:S05]  /*12950*/  @P0 IMAD.HI.U32 R4, R0, R4, RZ ;  /* 0x0000000400040227 */ /* 0x001fca00078e00ff */
[----:B------:R-:W-:-:S07]  /*12960*/  @P0 SHF.R.U32.HI R0, RZ, R5, R4 ;  /* 0x00000005ff000219 */ /* 0x000fce0000011604 */
.L_x_1451:
[----:B------:R-:W-:Y:S05]  /*12970*/  BSYNC B0 ;  /* 0x0000000000007941 */ /* 0x000fea0003800000 */
.L_x_1449:
[----:B------:R-:W-:-:S05]  /*12980*/  IMAD R5, R0, R3, R3 ;  /* 0x0000000300057224 */ /* 0x000fca00078e0203 */
[----:B------:R-:W-:-:S07]  /*12990*/  VIMNMX R2, R2, R5, PT ;  /* 0x0000000502027248 */ /* 0x000fce0003fe0100 */
.L_x_1448:
[----:B------:R-:W0:Y:S01]  /*129a0*/  @P2 LDC R0, c[0x0][0x44c] ;  /* 0x00011300ff002b82 */ /* 0x000e220000000800 */
[----:B------:R-:W-:Y:S01]  /*129b0*/  VIADD R2, R2, 0x7f ;  /* 0x0000007f02027836 */ /* 0x000fe20000000000 */
[----:B------:R-:W-:Y:S01]  /*129c0*/  ULDC UR4, c[0x0][0x9dc] ;  /* 0x0002770000047ab9 */ /* 0x000fe20000000800 */
[----:B------:R-:W-:-:S05]  /*129d0*/  IMAD.MOV.U32 R4, RZ, RZ, R27 ;  /* 0x000000ffff047224 */ /* 0x000fca00078e001b */
[----:B------:R-:W1:Y:S01]  /*129e0*/  @P2 LDC R5, c[0x0][0x450] ;  /* 0x00011400ff052b82 */ /* 0x000e620000000800 */
[----:B0-----:R-:W-:-:S05]  /*129f0*/  @P2 IMAD.HI.U32 R0, R27, R0, RZ ;  /* 0x000000001b002227 */ /* 0x001fca00078e00ff */
[----:B-1----:R-:W-:Y:S01]  /*12a00*/  @P2 SHF.R.U32.HI R4, RZ, R5, R0 ;  /* 0x00000005ff042219 */ /* 0x002fe20000011600 */
[----:B------:R-:W-:Y:S01]  /*12a10*/  VIADD R0, R34, 0x7f ;  /* 0x0000007f22007836 */ /* 0x000fe20000000000 */
[----:B------:R-:W-:Y:S02]  /*12a20*/  SHF.R.S32.HI R5, RZ, 0x1f, R2 ;  /* 0x0000001fff057819 */ /* 0x000fe40000011402 */
[----:B------:R-:W-:Y:S02]  /*12a30*/  IADD3 R4, R4, R34, -R31 ;  /* 0x0000002204047210 */ /* 0x000fe40007ffe81f */
[----:B------:R-:W-:Y:S02]  /*12a40*/  LEA.HI R2, R5, R2, RZ, 0x7 ;  /* 0x0000000205027211 */ /* 0x000fe400078f38ff */
[----:B------:R-:W-:Y:S02]  /*12a50*/  SHF.R.S32.HI R5, RZ, 0x1f, R0 ;  /* 0x0000001fff057819 */ /* 0x000fe40000011400 */
[----:B------:R-:W-:Y:S01]  /*12a60*/  SHF.R.S32.HI R7, RZ, 0x7, R2 ;  /* 0x00000007ff077819 */ /* 0x000fe20000011402 */
[----:B------:R-:W-:Y:S01]  /*12a70*/  VIADD R2, R4, -UR4 ;  /* 0x8000000404027c36 */ /* 0x000fe20008000000 */
[----:B------:R-:W-:-:S04]  /*12a80*/  LEA.HI R5, R5, R0, RZ, 0x7 ;  /* 0x0000000005057211 */ /* 0x000fc800078f38ff */
[----:B------:R-:W-:-:S04]  /*12a90*/  SHF.R.S32.HI R0, RZ, 0x7, R5 ;  /* 0x00000007ff007819 */ /* 0x000fc80000011405 */
[----:B------:R-:W-:Y:S01]  /*12aa0*/  VIMNMX R0, R0, R7, PT ;  /* 0x0000000700007248 */ /* 0x000fe20003fe0100 */
[----:B------:R-:W-:Y:S06]  /*12ab0*/  @!P1 BRA `(.L_x_1452) ;  /* 0x0000000000489947 */ /* 0x000fec0003800000 */
[----:B------:R-:W-:Y:S01]  /*12ac0*/  IMAD.MOV.U32 R6, RZ, RZ, R4 ;  /* 0x000000ffff067224 */ /* 0x000fe200078e0004 */
[----:B------:R-:W-:Y:S04]  /*12ad0*/  BSSY B0, `(.L_x_1453) ;  /* 0x000000e000007945 */ /* 0x000fe80003800000 */
[----:B------:R-:W-:-:S13]  /*12ae0*/  ISETP.GT.AND P0, PT, R6, -0x1, PT ;  /* 0xffffffff0600780c */ /* 0x000fda0003f04270 */
[----:B------:R-:W-:Y:S05]  /*12af0*/  @P0 BRA `(.L_x_1454) ;  /* 0x00000000001c0947 */ /* 0x000fea0003800000 */
[----:B------:R-:W-:Y:S02]  /*12b00*/  ISETP.NE.AND P0, PT, R3, 0x1, PT ;  /* 0x000000010300780c */ /* 0x000fe40003f05270 */
[----:B------:R-:W-:-:S11]  /*12b10*/  LOP3.LUT R7, RZ, R6, RZ, 0x33, !PT ;  /* 0x00000006ff077212 */ /* 0x000fd600078e33ff */
[----:B------:R-:W0:Y:S02]  /*12b20*/  @P0 LDC.64 R4, c[0x0][0x9e8] ;  /* 0x00027a00ff040b82 */ /* 0x000e240000000a00 */
[----:B0-----:R-:W-:-:S05]  /*12b30*/  @P0 IMAD.HI.U32 R4, R7, R4, RZ ;  /* 0x0000000407040227 */ /* 0x001fca00078e00ff */
[----:B------:R-:W-:-:S04]  /*12b40*/  @P0 SHF.R.U32.HI R7, RZ, R5, R4 ;  /* 0x00000005ff070219 */ /* 0x000fc80000011604 */
[----:B------:R-:W-:Y:S01]  /*12b50*/  LOP3.LUT R6, RZ, R7, RZ, 0x33, !PT ;  /* 0x00000007ff067212 */ /* 0x000fe200078e33ff */
[----:B------:R-:W-:Y:S06]  /*12b60*/  BRA `(.L_x_1455) ;  /* 0x0000000000107947 */ /* 0x000fec0003800000 */
.L_x_1454:
[----:B------:R-:W-:-:S13]  /*12b70*/  ISETP.NE.AND P0, PT, R3, 0x1, PT ;  /* 0x000000010300780c */ /* 0x000fda0003f05270 */
[----:B------:R-:W0:Y:S02]  /*12b80*/  @P0 LDC.64 R4, c[0x0][0x9e8] ;  /* 0x00027a00ff040b82 */ /* 0x000e240000000a00 */
[----:B0-----:R-:W-:-:S05]  /*12b90*/  @P0 IMAD.HI.U32 R4, R6, R4, RZ ;  /* 0x0000000406040227 */ /* 0x001fca00078e00ff */
[----:B------:R-:W-:-:S07]  /*12ba0*/  @P0 SHF.R.U32.HI R6, RZ, R5, R4 ;  /* 0x00000005ff060219 */ /* 0x000fce0000011604 */
.L_x_1455:
[----:B------:R-:W-:Y:S05]  /*12bb0*/  BSYNC B0 ;  /* 0x0000000000007941 */ /* 0x000fea0003800000 */
.L_x_1453:
[----:B------:R-:W-:-:S05]  /*12bc0*/  IMAD R3, R6, R3, RZ ;  /* 0x0000000306037224 */ /* 0x000fca00078e02ff */
[----:B------:R-:W-:-:S07]  /*12bd0*/  VIMNMX R2, R2, R3, !PT ;  /* 0x0000000302027248 */ /* 0x000fce0007fe0100 */
.L_x_1452:
[----:B------:R-:W-:Y:S01]  /*12be0*/  SHF.R.S32.HI R3, RZ, 0x1f, R2 ;  /* 0x0000001fff037819 */ /* 0x000fe20000011402 */
[----:B------:R-:W-:Y:S03]  /*12bf0*/  BSSY B0, `(.L_x_1456) ;  /* 0x000002a000007945 */ /* 0x000fe60003800000 */
[----:B------:R-:W-:Y:S02]  /*12c00*/  LEA.HI R3, R3, R2, RZ, 0x7 ;  /* 0x0000000203037211 */ /* 0x000fe400078f38ff */
[----:B------:R-:W-:Y:S02]  /*12c10*/  LOP3.LUT R2, R18, 0xff000000, RZ, 0xc0, !PT ;  /* 0xff00000012027812 */ /* 0x000fe400078ec0ff */
[----:B------:R-:W-:-:S04]  /*12c20*/  SHF.R.S32.HI R3, RZ, 0x7, R3 ;  /* 0x00000007ff037819 */ /* 0x000fc80000011403 */
[----:B------:R-:W-:Y:S02]  /*12c30*/  VIMNMX R35, RZ, R3, !PT ;  /* 0x00000003ff237248 */ /* 0x000fe40007fe0100 */
[----:B------:R-:W-:Y:S02]  /*12c40*/  SHF.R.U32.HI R3, RZ, 0x8, R2 ;  /* 0x00000008ff037819 */ /* 0x000fe40000011602 */
[----:B------:R-:W-:Y:S02]  /*12c50*/  ISETP.GT.AND P0, PT, R0, R35, PT ;  /* 0x000000230000720c */ /* 0x000fe40003f04270 */
[----:B------:R-:W-:-:S04]  /*12c60*/  LOP3.LUT R2, R18, 0xff0000, RZ, 0xc0, !PT ;  /* 0x00ff000012027812 */ /* 0x000fc800078ec0ff */
[----:B------:R-:W-:Y:S01]  /*12c70*/  LEA.HI R3, R2, R3, RZ, 0x10 ;  /* 0x0000000302037211 */ /* 0x000fe200078f80ff */
[----:B------:R-:W-:-:S03]  /*12c80*/  IMAD.MOV.U32 R2, RZ, RZ, RZ ;  /* 0x000000ffff027224 */ /* 0x000fc600078e00ff */
[----:B------:R-:W-:-:S03]  /*12c90*/  LOP3.LUT R4, R3, 0xff, RZ, 0xc0, !PT ;  /* 0x000000ff03047812 */ /* 0x000fc600078ec0ff */
[----:B------:R-:W-:Y:S05]  /*12ca0*/  @!P0 BRA `(.L_x_1457) ;  /* 0x0000000000788947 */ /* 0x000fea0003800000 */
[----:B------:R-:W-:Y:S01]  /*12cb0*/  SHF.R.U32.HI R5, RZ, 0x10, R3 ;  /* 0x00000010ff057819 */ /* 0x000fe20000011603 */
[----:B------:R-:W-:-:S03]  /*12cc0*/  IMAD.MOV.U32 R2, RZ, RZ, RZ ;  /* 0x000000ffff027224 */ /* 0x000fc600078e00ff */
[----:B------:R-:W-:-:S13]  /*12cd0*/  ISETP.NE.AND P0, PT, R5, RZ, PT ;  /* 0x000000ff0500720c */ /* 0x000fda0003f05270 */
[----:B------:R-:W0:Y:S02]  /*12ce0*/  @!P0 LDC R5, c[0x0][0x9f0] ;  /* 0x00027c00ff058b82 */ /* 0x000e240000000800 */
[----:B0-----:R-:W-:-:S04]  /*12cf0*/  IABS R6, R5 ;  /* 0x0000000500067213 */ /* 0x001fc80000000000 */
[----:B------:R-:W0:Y:S08]  /*12d00*/  I2F.RP R7, R6 ;  /* 0x0000000600077306 */ /* 0x000e300000209400 */
[----:B0-----:R-:W0:Y:S02]  /*12d10*/  MUFU.RCP R7, R7 ;  /* 0x0000000700077308 */ /* 0x001e240000001000 */
[----:B0-----:R-:W-:-:S06]  /*12d20*/  VIADD R8, R7, 0xffffffe ;  /* 0x0ffffffe07087836 */ /* 0x001fcc0000000000 */
[----:B------:R-:W0:Y:S02]  /*12d30*/  F2I.FTZ.U32.TRUNC.NTZ R3, R8 ;  /* 0x0000000800037305 */ /* 0x000e24000021f000 */
[----:B0-----:R-:W-:-:S04]  /*12d40*/  IMAD.MOV R9, RZ, RZ, -R3 ;  /* 0x000000ffff097224 */ /* 0x001fc800078e0a03 */
[----:B------:R-:W-:-:S04]  /*12d50*/  IMAD R9, R9, R6, RZ ;  /* 0x0000000609097224 */ /* 0x000fc800078e02ff */
[----:B------:R-:W-:Y:S01]  /*12d60*/  IMAD.HI.U32 R3, R3, R9, R2 ;  /* 0x0000000903037227 */ /* 0x000fe200078e0002 */
[----:B------:R-:W-:Y:S02]  /*12d70*/  IADD3 R2, R5, -0x1, R0 ;  /* 0xffffffff05027810 */ /* 0x000fe40007ffe000 */
[----:B------:R-:W-:-:S03]  /*12d80*/  IABS R9, R5 ;  /* 0x0000000500097213 */ /* 0x000fc60000000000 */
[----:B------:R-:W-:Y:S02]  /*12d90*/  IMAD.IADD R2, R2, 0x1, -R35 ;  /* 0x0000000102027824 */ /* 0x000fe400078e0a23 */
[----:B------:R-:W-:-:S03]  /*12da0*/  IMAD.MOV R7, RZ, RZ, -R9 ;  /* 0x000000ffff077224 */ /* 0x000fc600078e0a09 */
[----:B------:R-:W-:Y:S02]  /*12db0*/  IABS R8, R2 ;  /* 0x0000000200087213 */ /* 0x000fe40000000000 */
[----:B------:R-:W-:-:S03]  /*12dc0*/  LOP3.LUT R2, R2, R5, RZ, 0x3c, !PT ;  /* 0x0000000502027212 */ /* 0x000fc600078e3cff */
        /* <DEDUP_REMOVED lines=8> */
[----:B------:R-:W-:-:S04]  /*12e50*/  @P0 VIADD R3, R3, 0x1 ;  /* 0x0000000103030836 */ /* 0x000fc80000000000 */
[----:B------:R-:W-:-:S04]  /*12e60*/  IMAD.MOV.U32 R2, RZ, RZ, R3 ;  /* 0x000000ffff027224 */ /* 0x000fc800078e0003 */
[----:B------:R-:W-:Y:S01]  /*12e70*/  @!P2 IMAD.MOV R2, RZ, RZ, -R2 ;  /* 0x000000ffff02a224 */ /* 0x000fe200078e0a02 */
[----:B------:R-:W-:-:S07]  /*12e80*/  @!P1 LOP3.LUT R2, RZ, R5, RZ, 0x33, !PT ;  /* 0x00000005ff029212 */ /* 0x000fce00078e33ff */
.L_x_1457:
[----:B------:R-:W-:Y:S05]  /*12e90*/  BSYNC B0 ;  /* 0x0000000000007941 */ /* 0x000fea0003800000 */
.L_x_1456:
[-C--:B------:R-:W-:Y:S01]  /*12ea0*/  IMAD R35, R4, R2.reuse, R35 ;  /* 0x0000000204237224 */ /* 0x080fe200078e0223 */
        /* <DEDUP_REMOVED lines=12> */
[----:B------:R-:W0:Y:S08]  /*12f70*/  FLO.U32 R0, UR4 ;  /* 0x0000000400007d00 */ /* 0x000e3000080e0000 */
[----:B------:R-:W1:Y:S01]  /*12f80*/  POPC R5, UR4 ;  /* 0x0000000400057d09 */ /* 0x000e620008000000 */
[----:B0-----:R-:W-:-:S13]  /*12f90*/  ISETP.EQ.U32.AND P0, PT, R0, R7, PT ;  /* 0x000000070000720c */ /* 0x001fda0003f02070 */
[----:B-1----:R-:W2:Y:S01]  /*12fa0*/  @P0 ATOMG.E.ADD.STRONG.GPU PT, R3, desc[UR36][R2.64], R5 ;  /* 0x00000005020309a8 */ /* 0x002ea200081ee1e4 */
[----:B------:R-:W0:Y:S02]  /*12fb0*/  S2R R4, SR_LTMASK ;  /* 0x0000000000047919 */ /* 0x000e240000003900 */
[----:B0-----:R-:W-:-:S04]  /*12fc0*/  LOP3.LUT R4, R4, UR4, RZ, 0xc0, !PT ;  /* 0x0000000404047c12 */ /* 0x001fc8000f8ec0ff */
[----:B------:R-:W0:Y:S01]  /*12fd0*/  POPC R7, R4 ;  /* 0x0000000400077309 */ /* 0x000e220000000000 */
[----:B--2---:R-:W0:Y:S02]  /*12fe0*/  SHFL.IDX PT, R0, R3, R0, 0x1f ;  /* 0x00001f0003007589 */ /* 0x004e2400000e0000 */
[----:B0-----:R-:W-:Y:S01]  /*12ff0*/  IADD3 R16, R0, UR39, R7 ;  /* 0x0000002700107c10 */ /* 0x001fe2000fffe007 */
[----:B------:R-:W-:Y:S06]  /*13000*/  BRA `(.L_x_1460) ;  /* 0x00000034004c7947 */ /* 0x000fec0003800000 */
.L_x_1459:
        /* <DEDUP_REMOVED lines=20> */
.L_x_1462:
[----:B------:R-:W-:Y:S05]  /*13150*/  BSYNC B6 ;  /* 0x0000000000067941 */ /* 0x000fea0003800000 */
.L_x_1461:
        /* <DEDUP_REMOVED lines=20> */
.L_x_1465:
        /* <DEDUP_REMOVED lines=15> */
.L_x_1464:
[----:B------:R-:W-:Y:S05]  /*13390*/  BSYNC B6 ;  /* 0x0000000000067941 */ /* 0x000fea0003800000 */
.L_x_1463:
[----:B------:R-:W-:Y:S01]  /*133a0*/  ULDC.64 UR4, c[0x0][0x9f8] ;  /* 0x00027e0000047ab9 */ /* 0x000fe20000000a00 */
[----:B------:R-:W-:Y:S01]  /*133b0*/  IMAD.MOV.U32 R32, RZ, RZ, R19 ;  /* 0x000000ffff207224 */ /* 0x000fe200078e0013 */
[----:B------:R-:W-:Y:S01]  /*133c0*/  ISETP.NE.U32.AND P0, PT, RZ, UR4, PT ;  /* 0x00000004ff007c0c */ /* 0x000fe2000bf05070 */
[----:B------:R-:W0:Y:S01]  /*133d0*/  S2R R20, SR_TID.X ;  /* 0x0000000000147919 */ /* 0x000e220000002100 */
[----:B------:R-:W1:Y:S01]  /*133e0*/  LDC R6, c[0x0][0x430] ;  /* 0x00010c00ff067b82 */ /* 0x000e620000000800 */
[----:B------:R-:W2:Y:S01]  /*133f0*/  S2R R17, SR_TID.X ;  /* 0x0000000000117919 */ /* 0x000ea20000002100 */
[----:B------:R-:W-:Y:S01]  /*13400*/  ISETP.NE.AND.EX P0, PT, RZ, UR5, PT, P0 ;  /* 0x00000005ff007c0c */ /* 0x000fe2000bf05300 */
[----:B------:R-:W-:Y:S01]  /*13410*/  VIADD R26, R24, 0xffffffff ;  /* 0xffffffff181a7836 */ /* 0x000fe20000000000 */
[----:B------:R-:W-:Y:S01]  /*13420*/  LOP3.LUT R23, R23, 0xfffffff7, RZ, 0xc0, !PT ;  /* 0xfffffff717177812 */ /* 0x000fe200078ec0ff */
[----:B------:R-:W-:-:S10]  /*13430*/  ULDC UR4, c[0x0][0x2f4] ;  /* 0x0000bd0000047ab9 */ /* 0x000fd40000000800 */
[----:B------:R-:W3:Y:S02]  /*13440*/  @P0 LDC.64 R2, c[0x0][0x9f8] ;  /* 0x00027e00ff020b82 */ /* 0x000ee40000000a00 */
[----:B---3--:R-:W-:-:S05]  /*13450*/  @P0 IMAD.WIDE R2, R19, 0x4, R2 ;  /* 0x0000000413020825 */ /* 0x008fca00078e0202 */
[----:B------:R3:W4:Y:S01]  /*13460*/  @P0 LDG.E R32, desc[UR36][R2.64] ;  /* 0x0000002402200981 */ /* 0x000722000c1e1900 */
[----:B-1----:R-:W-:Y:S01]  /*13470*/  ISETP.NE.AND P1, PT, R6, 0x1, PT ;  /* 0x000000010600780c */ /* 0x002fe20003f25270 */
[----:B0-----:R-:W-:Y:S01]  /*13480*/  IMAD.SHL.U32 R20, R20, 0x10, RZ ;  /* 0x0000001014147824 */ /* 0x001fe200078e00ff */
[----:B--2---:R-:W-:Y:S01]  /*13490*/  LOP3.LUT R17, R17, 0x7f, RZ, 0xc0, !PT ;  /* 0x0000007f11117812 */ /* 0x004fe200078ec0ff */
[----:B------:R-:W-:-:S03]  /*134a0*/  IMAD.SHL.U32 R8, R26, 0x80, RZ ;  /* 0x000000801a087824 */ /* 0x000fc600078e00ff */
[----:B------:R-:W-:Y:S02]  /*134b0*/  SHF.R.U32.HI R17, RZ, 0x3, R17 ;  /* 0x00000003ff117819 */ /* 0x000fe40000011611 */
[----:B------:R-:W-:-:S04]  /*134c0*/  LOP3.LUT R20, R20, 0x70, RZ, 0xc0, !PT ;  /* 0x0000007014147812 */ /* 0x000fc800078ec0ff */
[----:B------:R-:W-:Y:S01]  /*134d0*/  LOP3.LUT R5, R8, R17, R20, 0xfe, !PT ;  /* 0x0000001108057212 */ /* 0x000fe200078efe14 */
[----:B------:R-:W0:Y:S01]  /*134e0*/  @P1 LDC R4, c[0x0][0x434] ;  /* 0x00010d00ff041b82 */ /* 0x000e220000000800 */
[----:B------:R-:W-:Y:S02]  /*134f0*/  @P1 LOP3.LUT R23, R23, 0x8, RZ, 0xfc, !PT ;  /* 0x0000000817171812 */ /* 0x000fe400078efcff */
[C---:B------:R-:W-:Y:S01]  /*13500*/  ISETP.GE.AND P0, PT, R5.reuse, R34, PT ;  /* 0x000000220500720c */ /* 0x040fe20003f06270 */
[----:B------:R-:W-:-:S04]  /*13510*/  IMAD.IADD R5, R5, 0x1, R36 ;  /* 0x0000000105057824 */ /* 0x000fc800078e0224 */
[----:B------:R-:W1:Y:S08]  /*13520*/  @P1 LDC R0, c[0x0][0x438] ;  /* 0x00010e00ff001b82 */ /* 0x000e700000000800 */
[----:B---3--:R-:W2:Y:S01]  /*13530*/  @!P0 LDC.64 R2, c[0x0][0x428] ;  /* 0x00010a00ff028b82 */ /* 0x008ea20000000a00 */
[----:B0-----:R-:W-:-:S04]  /*13540*/  @P1 IMAD.HI.U32 R7, R5, R4, RZ ;  /* 0x0000000405071227 */ /* 0x001fc800078e00ff */
[----:B------:R-:W-:Y:S01]  /*13550*/  IMAD.MOV.U32 R4, RZ, RZ, R5 ;  /* 0x000000ffff047224 */ /* 0x000fe200078e0005 */
[----:B-1----:R-:W-:-:S05]  /*13560*/  @P1 SHF.R.U32.HI R4, RZ, R0, R7 ;  /* 0x00000000ff041219 */ /* 0x002fca0000011607 */
[----:B------:R-:W-:-:S04]  /*13570*/  IMAD.MOV R0, RZ, RZ, -R4 ;  /* 0x000000ffff007224 */ /* 0x000fc800078e0a04 */
[----:B------:R-:W-:Y:S01]  /*13580*/  IMAD R0, R6, R0, R5 ;  /* 0x0000000006007224 */ /* 0x000fe200078e0205 */
[----:B------:R-:W-:Y:S02]  /*13590*/  @!P0 SHF.R.S32.HI R5, RZ, 0x1f, R4 ;  /* 0x0000001fff058819 */ /* 0x000fe40000011404 */
[----:B------:R-:W-:Y:S01]  /*135a0*/  LOP3.LUT R23, R23, 0xfffffffb, RZ, 0xc0, !PT ;  /* 0xfffffffb17177812 */ /* 0x000fe200078ec0ff */
[----:B------:R-:W-:Y:S01]  /*135b0*/  UMOV UR5, 0xffffffff ;  /* 0xffffffff00057882 */ /* 0x000fe20000000000 */
[----:B----4-:R-:W-:Y:S01]  /*135c0*/  SHF.R.S32.HI R37, RZ, 0x1f, R32 ;  /* 0x0000001fff257819 */ /* 0x010fe20000011420 */
[----:B--2---:R-:W-:-:S04]  /*135d0*/  @!P0 IMAD.WIDE.U32 R4, R32, R2, R4 ;  /* 0x0000000220048225 */ /* 0x004fc800078e0004 */
[----:B------:R-:W-:-:S04]  /*135e0*/  @!P0 IMAD R6, R37, R2, RZ ;  /* 0x0000000225068224 */ /* 0x000fc800078e02ff */
[----:B------:R-:W-:Y:S02]  /*135f0*/  @!P0 IMAD R6, R32, R3, R6 ;  /* 0x0000000320068224 */ /* 0x000fe400078e0206 */
[----:B------:R-:W0:Y:S02]  /*13600*/  @!P0 LDC.64 R2, c[0x0][0x418] ;  /* 0x00010600ff028b82 */ /* 0x000e240000000a00 */
[----:B------:R-:W-:Y:S01]  /*13610*/  @!P0 IMAD.IADD R5, R5, 0x1, R6 ;  /* 0x0000000105058824 */ /* 0x000fe200078e0206 */
[----:B0-----:R-:W-:-:S04]  /*13620*/  @!P0 LEA R2, P1, R4, R2, 0x2 ;  /* 0x0000000204028211 */ /* 0x001fc800078210ff */
[----:B------:R-:W-:Y:S01]  /*13630*/  @!P0 LEA.HI.X R3, R4, R3, R5, 0x2, P1 ;  /* 0x0000000304038211 */ /* 0x000fe200008f1405 */
[----:B------:R-:W-:Y:S02]  /*13640*/  IMAD.U32 R5, RZ, RZ, UR38 ;  /* 0x00000026ff057e24 */ /* 0x000fe4000f8e00ff */
[----:B------:R-:W-:-:S03]  /*13650*/  IMAD.MOV.U32 R4, RZ, RZ, RZ ;  /* 0x000000ffff047224 */ /* 0x000fc600078e00ff */
[----:B------:R-:W-:-:S03]  /*13660*/  ISETP.NE.AND P2, PT, R5, 0x3, PT ;  /* 0x000000030500780c */ /* 0x000fc60003f45270 */
[----:B------:R0:W5:Y:S01]  /*13670*/  @!P0 LDG.E R4, desc[UR36][R2.64] ;  /* 0x0000002402048981 */ /* 0x000162000c1e1900 */
[----:B------:R-:W-:-:S09]  /*13680*/  ISETP.GE.AND P0, PT, R30, UR4, PT ;  /* 0x000000041e007c0c */ /* 0x000fd2000bf06270 */
[----:B------:R-:W-:-:S04]  /*13690*/  @P2 LOP3.LUT R23, R23, 0x4, RZ, 0xfc, !PT ;  /* 0x0000000417172812 */ /* 0x000fc800078efcff */
[----:B------:R-:W-:-:S04]  /*136a0*/  LOP3.LUT R23, R23, 0xfffffffd, RZ, 0xc0, !PT ;  /* 0xfffffffd17177812 */ /* 0x000fc800078ec0ff */
[----:B------:R-:W-:Y:S02]  /*136b0*/  @P0 LOP3.LUT R23, R23, 0x2, RZ, 0xfc, !PT ;  /* 0x0000000217170812 */ /* 0x000fe400078efcff */
[----:B------:R-:W-:Y:S02]  /*136c0*/  ISETP.GE.AND P0, PT, R29, UR4, PT ;  /* 0x000000041d007c0c */ /* 0x000fe4000bf06270 */
[----:B------:R-:W-:-:S11]  /*136d0*/  LOP3.LUT R23, R23, 0xfffffffe, RZ, 0xc0, !PT ;  /* 0xfffffffe17177812 */ /* 0x000fd600078ec0ff */
[----:B------:R-:W-:Y:S01]  /*136e0*/  @P0 LOP3.LUT R23, R23, 0x1, RZ, 0xfc, !PT ;  /* 0x0000000117170812 */ /* 0x000fe200078efcff */
[----:B0-----:R-:W-:Y:S06]  /*136f0*/  BRA.DIV UR5, `(.L_x_1466) ;  /* 0x0000004605687947 */ /* 0x001fec000b800000 */
.L_x_1534:
[----:B------:R-:W-:Y:S01]  /*13700*/  LOP3.LUT R24, R18, 0xffff, RZ, 0xc0, !PT ;  /* 0x0000ffff12187812 */ /* 0x000fe200078ec0ff */
[----:B------:R-:W-:Y:S06]  /*13710*/  @!P2 BRA `(.L_x_1467) ;  /* 0x000000000004a947 */ /* 0x000fec0003800000 */
[----:B------:R-:W-:Y:S01]  /*13720*/  BPT.TRAP 0x1 ;  /* 0x000000040000795c */ /* 0x000fe20000300000 */
.L_x_1467:
[----:B------:R-:W-:Y:S01]  /*13730*/  SHF.R.S32.HI R6, RZ, 0x1f, R0 ;  /* 0x0000001fff067819 */ /* 0x000fe20000011400 */
[----:B------:R-:W-:Y:S01]  /*13740*/  ULDC.64 UR4, c[0x0][0x328] ;  /* 0x0000ca0000047ab9 */ /* 0x000fe20000000a00 */
[----:B------:R-:W-:Y:S01]  /*13750*/  ULDC.64 UR6, c[0x0][0x318] ;  /* 0x0000c60000067ab9 */ /* 0x000fe20000000a00 */
[----:B------:R-:W-:Y:S01]  /*13760*/  IMAD.WIDE.U32 R2, R0, UR4, RZ ;  /* 0x0000000400027c25 */ /* 0x000fe2000f8e00ff */
[----:B------:R-:W-:Y:S03]  /*13770*/  BSSY B0, `(.L_x_1468) ;  /* 0x0000013000007945 */ /* 0x000fe60003800000 */
[----:B------:R-:W-:-:S04]  /*13780*/  IMAD R5, R6, UR4, RZ ;  /* 0x0000000406057c24 */ /* 0x000fc8000f8e02ff */
[----:B------:R-:W-:Y:S01]  /*13790*/  IMAD R5, R0, UR5, R5 ;  /* 0x0000000500057c24 */ /* 0x000fe2000f8e0205 */
        /* <DEDUP_REMOVED lines=16> */
.L_x_1535:
[----:B------:R-:W-:Y:S05]  /*138a0*/  BSYNC B0 ;  /* 0x0000000000007941 */ /* 0x000fea0003800000 */
.L_x_1468:
        /* <DEDUP_REMOVED lines=105> */
.L_x_1553:
        /* <DEDUP_REMOVED lines=11> */
.L_x_1471:
[----:B------:R-:W-:Y:S02]  /*13ff0*/  PLOP3.LUT P1, PT, P1, P0, PT, 0xa2, 0x0 ;  /* 0x000000000000781c */ /* 0x000fe40000f21472 */
[----:B------:R-:W-:-:S08]  /*14000*/  @P0 R2UR P1, UR4, R7 ;  /* 0x00000000070402ca */ /* 0x000fd00000020000 */
[----:B------:R-:W-:-:S05]  /*14010*/  @P0 PLOP3.LUT P0, PT, P1, PT, PT, 0x80, 0x0 ;  /* 0x000000000000081c */ /* 0x000fca0000f0f070 */
[----:B------:R-:W-:Y:S01]  /*14020*/  @!P1 SYNCS.ARRIVE.TRANS64.RED.A0T1 RZ, [UR4+0x28830], RZ ;  /* 0x028830ffffff99a7 */ /* 0x000fe20008200404 */
[----:B------:R-:W-:Y:S07]  /*14030*/  @!P1 ARRIVES.LDGSTSBAR.64.TRANSCNT [UR4+0x28830] ;  /* 0x02883000ff0099b0 */ /* 0x000fee0008000a84 */
[----:B------:R-:W-:Y:S05]  /*14040*/  @P0 BRA.U.ANY `(.L_x_1471) ;  /* 0xfffffffd00e80947 */ /* 0x000fea000393ffff */
[----:B------:R-:W-:Y:S01]  /*14050*/  NOP ;  /* 0x0000000000007918 */ /* 0x000fe20000000000 */
[----:B------:R-:W-:-:S13]  /*14060*/  LOP3.LUT P2, RZ, R23, 0x4, RZ, 0xc0, !PT ;  /* 0x0000000417ff7812 */ /* 0x000fda000784c0ff */
[----:B------:R-:W-:Y:S05]  /*14070*/  @!P2 BRA `(.L_x_1472) ;  /* 0x000000000004a947 */ /* 0x000fea0003800000 */
[----:B------:R-:W-:Y:S01]  /*14080*/  BPT.TRAP 0x1 ;  /* 0x000000040000795c */ /* 0x000fe20000300000 */
.L_x_1472:
[----:B-1----:R1:W5:Y:S01]  /*14090*/  LDL.LU R2, [R1+0x4] ;  /* 0x0000040001027983 */ /* 0x0023620000300800 */
[----:B------:R1:W-:Y:S02]  /*140a0*/  SYNCS.ARRIVE.TRANS64.A1T0 RZ, [R7+URZ+0x28830], RZ ;  /* 0x028830ff07ff79a7 */ /* 0x0003e4000810003f */
[----:B------:R-:W-:Y:S05]  /*140b0*/  WARPSYNC.ALL ;  /* 0x0000000000007948 */ /* 0x000fea0003800000 */
[----:B------:R-:W-:Y:S01]  /*140c0*/  ULDC.64 UR4, c[0x0][0x298] ;  /* 0x0000a60000047ab9 */ /* 0x000fe20000000a00 */
[----:B------:R-:W-:Y:S01]  /*140d0*/  BSSY B6, `(.L_x_1473) ;  /* 0x000001c000067945 */ /* 0x000fe20003800000 */
[----:B------:R-:W-:Y:S01]  /*140e0*/  BAR.SYNC.DEFER_BLOCKING 0x8, 0x180 ;  /* 0x0206000000007b1d */ /* 0x000fe20000010000 */
[----:B-----5:R-:W-:Y:S01]  /*140f0*/  SHF.R.S32.HI R0, RZ, 0x1f, R2 ;  /* 0x0000001fff007819 */ /* 0x020fe20000011402 */
[----:B0-----:R-:W-:-:S04]  /*14100*/  IMAD.WIDE.U32 R4, R2, UR4, RZ ;  /* 0x0000000402047c25 */ /* 0x001fc8000f8e00ff */
[----:B------:R-:W-:Y:S01]  /*14110*/  IMAD R0, R0, UR4, RZ ;  /* 0x0000000400007c24 */ /* 0x000fe2000f8e02ff */
[----:B------:R0:W-:Y:S03]  /*14120*/  STL.64 [R1+0x8], R4 ;  /* 0x0000080401007387 */ /* 0x0001e60000100a00 */
[----:B------:R-:W-:Y:S02]  /*14130*/  IMAD R0, R2, UR5, R0 ;  /* 0x0000000502007c24 */ /* 0x000fe4000f8e0200 */
[----:B------:R-:W-:Y:S02]  /*14140*/  VIADD R2, R22, 0x10400 ;  /* 0x0001040016027836 */ /* 0x000fe40000000000 */
[----:B------:R-:W-:-:S03]  /*14150*/  IMAD.IADD R0, R5, 0x1, R0 ;  /* 0x0000000105007824 */ /* 0x000fc600078e0200 */
[----:B------:R-:W-:Y:S02]  /*14160*/  LOP3.LUT P0, RZ, R2, 0x3ff, RZ, 0xc0, !PT ;  /* 0x000003ff02ff7812 */ /* 0x000fe4000780c0ff */
[----:B------:R0:W-:Y:S11]  /*14170*/  STL [R1+0x4], R0 ;  /* 0x0000040001007387 */ /* 0x0001f60000100800 */
[----:B0-----:R-:W-:Y:S05]  /*14180*/  @!P0 BRA `(.L_x_1474) ;  /* 0x0000000000408947 */ /* 0x001fea0003800000 */
        /* <DEDUP_REMOVED lines=8> */
[----:B-1----:R-:W-:-:S02]  /*14210*/  IMAD.U32 R7, RZ, RZ, UR7 ;  /* 0x00000007ff077e24 */ /* 0x002fc4000f8e00ff */
[----:B------:R-:W-:Y:S02]  /*14220*/  IMAD.U32 R10, RZ, RZ, UR8 ;  /* 0x00000008ff0a7e24 */ /* 0x000fe4000f8e00ff */
[----:B------:R-:W-:Y:S02]  /*14230*/  IMAD.U32 R11, RZ, RZ, UR9 ;  /* 0x00000009ff0b7e24 */ /* 0x000fe4000f8e00ff */
[----:B------:R-:W-:Y:S02]  /*14240*/  IMAD.MOV.U32 R8, RZ, RZ, 0x70 ;  /* 0x00000070ff087424 */ /* 0x000fe400078e00ff */
[----:B------:R-:W-:Y:S02]  /*14250*/  IMAD.MOV.U32 R12, RZ, RZ, 0x1 ;  /* 0x00000001ff0c7424 */ /* 0x000fe400078e00ff */
[----:B------:R-:W-:-:S07]  /*14260*/  IMAD.MOV.U32 R13, RZ, RZ, RZ ;  /* 0x000000ffff0d7224 */ /* 0x000fce00078e00ff */
[----:B------:R-:W-:-:S07]  /*14270*/  LEPC R20, `(.L_x_1474) ;  /* 0x000000001014794e */ /* 0x000fce0000000000 */
[----:B0-----:R-:W-:Y:S05]  /*14280*/  CALL.ABS.NOINC R2 ;  /* 0x0000000002007343 */ /* 0x001fea0003c00000 */
.L_x_1474:
[----:B------:R-:W-:Y:S05]  /*14290*/  BSYNC B6 ;  /* 0x0000000000067941 */ /* 0x000fea0003800000 */
.L_x_1473:
[----:B------:R-:W2:Y:S01]  /*142a0*/  LDL.LU R2, [R1+0x4] ;  /* 0x0000040001027983 */ /* 0x000ea20000300800 */
[----:B------:R-:W-:Y:S01]  /*142b0*/  LOP3.LUT P6, RZ, R23, 0x20, RZ, 0xc0, !PT ;  /* 0x0000002017ff7812 */ /* 0x000fe200078cc0ff */
[----:B------:R-:W-:Y:S01]  /*142c0*/  ULDC.64 UR6, c[0x0][0x2e0] ;  /* 0x0000b80000067ab9 */ /* 0x000fe20000000a00 */
[----:B------:R-:W-:Y:S01]  /*142d0*/  SHF.R.S32.HI R0, RZ, 0x1f, R19 ;  /* 0x0000001fff007819 */ /* 0x000fe20000011413 */
[----:B------:R-:W3:Y:S01]  /*142e0*/  LDL.LU.64 R20, [R1+0x8] ;  /* 0x0000080001147983 */ /* 0x000ee20000300a00 */
[----:B------:R-:W-:Y:S02]  /*142f0*/  ULDC.64 UR4, c[0x0][0x2d8] ;  /* 0x0000b60000047ab9 */ /* 0x000fe40000000a00 */
[----:B------:R-:W-:Y:S01]  /*14300*/  SEL R0, R0, RZ, !P6 ;  /* 0x000000ff00007207 */ /* 0x000fe20007000000 */
[----:B------:R0:W5:Y:S04]  /*14310*/  LDL R8, [R1] ;  /* 0x0000000001087983 */ /* 0x0001680000100800 */
[----:B------:R-:W-:Y:S01]  /*14320*/  IMAD R4, R0, UR6, RZ ;  /* 0x0000000600047c24 */ /* 0x000fe2000f8e02ff */
[----:B------:R-:W-:-:S05]  /*14330*/  SEL R0, R19, RZ, !P6 ;  /* 0x000000ff13007207 */ /* 0x000fca0007000000 */
[----:B------:R-:W-:Y:S02]  /*14340*/  IMAD R4, R0, UR7, R4 ;  /* 0x0000000700047c24 */ /* 0x000fe4000f8e0204 */
[----:B--2---:R-:W-:Y:S01]  /*14350*/  IMAD.MOV.U32 R3, RZ, RZ, R2 ;  /* 0x000000ffff037224 */ /* 0x004fe200078e0002 */
[----:B---3--:R-:W2:Y:S01]  /*14360*/  LDC R21, c[0x0][0x448] ;  /* 0x00011200ff157b82 */ /* 0x008ea20000000800 */
[----:B------:R-:W-:Y:S02]  /*14370*/  IMAD.MOV.U32 R2, RZ, RZ, R20 ;  /* 0x000000ffff027224 */ /* 0x000fe400078e0014 */
[----:B------:R-:W3:Y:S02]  /*14380*/  S2R R20, SR_TID.X ;  /* 0x0000000000147919 */ /* 0x000ee40000002100 */
[----:B------:R-:W-:-:S04]  /*14390*/  IMAD.WIDE.U32 R2, R24, UR4, R2 ;  /* 0x0000000418027c25 */ /* 0x000fc8000f8e0002 */
[----:B------:R-:W-:Y:S01]  /*143a0*/  IMAD R3, R24, UR5, R3 ;  /* 0x0000000518037c24 */ /* 0x000fe2000f8e0203 */
[----:B------:R-:W-:Y:S01]  /*143b0*/  ULDC.64 UR4, c[0x0][0x2d0] ;  /* 0x0000b40000047ab9 */ /* 0x000fe20000000a00 */
[----:B------:R-:W-:-:S04]  /*143c0*/  IMAD.WIDE.U32 R2, R0, UR6, R2 ;  /* 0x0000000600027c25 */ /* 0x000fc8000f8e0002 */
[----:B------:R-:W-:Y:S01]  /*143d0*/  IMAD.IADD R3, R3, 0x1, R4 ;  /* 0x0000000103037824 */ /* 0x000fe200078e0204 */
[----:B--2---:R-:W-:Y:S02]  /*143e0*/  ISETP.NE.AND P6, PT, R21, 0x1, PT ;  /* 0x000000011500780c */ /* 0x004fe40003fc5270 */
[----:B------:R-:W2:Y:S01]  /*143f0*/  S2R R21, SR_TID.X ;  /* 0x0000000000157919 */ /* 0x000ea20000002100 */
[----:B---3--:R-:W-:-:S10]  /*14400*/  LOP3.LUT R20, R20, 0x7f, RZ, 0xc0, !PT ;  /* 0x0000007f14147812 */ /* 0x008fd400078ec0ff */
[----:B------:R-:W3:Y:S01]  /*14410*/  @P6 LDC R5, c[0x0][0x44c] ;  /* 0x00011300ff056b82 */ /* 0x000ee20000000800 */
[----:B------:R-:W-:-:S07]  /*14420*/  SHF.R.U32.HI R20, RZ, 0x3, R20 ;  /* 0x00000003ff147819 */ /* 0x000fce0000011614 */
[----:B------:R-:W4:Y:S01]  /*14430*/  @P6 LDC R0, c[0x0][0x450] ;  /* 0x00011400ff006b82 */ /* 0x000f220000000800 */
[----:B--2---:R-:W-:-:S05]  /*14440*/  IMAD.SHL.U32 R21, R21, 0x10, RZ ;  /* 0x0000001015157824 */ /* 0x004fca00078e00ff */
[----:B------:R-:W-:-:S04]  /*14450*/  LOP3.LUT R21, R21, 0x70, RZ, 0xc0, !PT ;  /* 0x0000007015157812 */ /* 0x000fc800078ec0ff */
[----:B------:R-:W-:-:S05]  /*14460*/  LOP3.LUT R20, R20, R21, RZ, 0xfc, !PT ;  /* 0x0000001514147212 */ /* 0x000fca00078efcff */
[----:B------:R-:W-:-:S04]  /*14470*/  IMAD.IADD R4, R20, 0x1, R27 ;  /* 0x0000000114047824 */ /* 0x000fc800078e021b */
[----:B---3--:R-:W-:-:S04]  /*14480*/  @P6 IMAD.HI.U32 R5, R4, R5, RZ ;  /* 0x0000000504056227 */ /* 0x008fc800078e00ff */
[----:B------:R-:W-:Y:S01]  /*14490*/  IMAD.MOV.U32 R6, RZ, RZ, R4 ;  /* 0x000000ffff067224 */ /* 0x000fe200078e0004 */
[----:B----4-:R-:W-:Y:S02]  /*144a0*/  @P6 SHF.R.U32.HI R6, RZ, R0, R5 ;  /* 0x00000000ff066219 */ /* 0x010fe40000011605 */
[----:B------:R-:W2:Y:S03]  /*144b0*/  LDC R5, c[0x0][0x448] ;  /* 0x00011200ff057b82 */ /* 0x000ea60000000800 */
[----:B------:R-:W-:Y:S01]  /*144c0*/  IMAD.MOV R0, RZ, RZ, -R6 ;  /* 0x000000ffff007224 */ /* 0x000fe200078e0a06 */
[----:B------:R-:W3:Y:S01]  /*144d0*/  S2R R20, SR_TID.X ;  /* 0x0000000000147919 */ /* 0x000ee20000002100 */
[----:B------:R-:W-:-:S04]  /*144e0*/  IMAD.WIDE.U32 R2, R6, UR4, R2 ;  /* 0x0000000406027c25 */ /* 0x000fc8000f8e0002 */
[----:B--2---:R-:W-:Y:S01]  /*144f0*/  IMAD R0, R5, R0, R4 ;  /* 0x0000000005007224 */ /* 0x004fe200078e0204 */
[----:B------:R-:W-:-:S05]  /*14500*/  SHF.R.S32.HI R4, RZ, 0x1f, R6 ;  /* 0x0000001fff047819 */ /* 0x000fca0000011406 */
[----:B-1----:R-:W-:-:S04]  /*14510*/  IMAD R7, R4, UR4, RZ ;  /* 0x0000000404077c24 */ /* 0x002fc8000f8e02ff */
        /* <DEDUP_REMOVED lines=14> */
[----:B------:R-:W-:Y:S01]  /*14600*/  UMOV UR4, 0xffffffff ;  /* 0xffffffff00047882 */ /* 0x000fe20000000000 */
[----:B---3--:R-:W-:-:S04]  /*14610*/  LOP3.LUT R20, R20, 0x7f, RZ, 0xc0, !PT ;  /* 0x0000007f14147812 */ /* 0x008fc800078ec0ff */
[----:B------:R-:W-:Y:S01]  /*14620*/  SHF.R.U32.HI R9, RZ, 0x3, R20 ;  /* 0x00000003ff097819 */ /* 0x000fe20000011614 */
[----:B0-----:R-:W-:Y:S06]  /*14630*/  BRA.DIV UR4, `(.L_x_1475) ;  /* 0x0000004204ac7947 */ /* 0x001fec000b800000 */
[----:B------:R-:W0:Y:S01]  /*14640*/  SHFL.IDX PT, R14, R0, RZ, 0x181f ;  /* 0x00181fff000e7589 */ /* 0x000e2200000e0000 */
[----:B------:R-:W-:Y:S02]  /*14650*/  IMAD R31, R31, R5, RZ ;  /* 0x000000051f1f7224 */ /* 0x000fe400078e02ff */
        /* <DEDUP_REMOVED lines=8> */
[----:B-----5:R-:W-:Y:S04]  /*146e0*/  @!P2 LDGSTS.E.BYPASS.LTC128B.128 [R8+0x10400], desc[UR36][R2.64], !P0 ;  /* 0x104000000208afae */ /* 0x020fe8000c101d64 */
[----:B------:R1:W-:Y:S01]  /*146f0*/  @!P2 LDGSTS.E.BYPASS.LTC128B.128 [R8+0x14400], desc[UR36][R2.64+0x80], !P1 ;  /* 0x144000800208afae */ /* 0x0003e2000c901d64 */
[----:B------:R-:W-:Y:S01]  /*14700*/  ISETP.GE.AND P2, PT, R6, R31, PT ;  /* 0x0000001f0600720c */ /* 0x000fe20003f46270 */
[----:B------:R-:W-:-:S02]  /*14710*/  VIADD R6, R27, 0x20 ;  /* 0x000000201b067836 */ /* 0x000fc40000000000 */
[----:B-1----:R-:W1:Y:S10]  /*14720*/  SHFL.IDX PT, R2, R4, 0x1, 0x181f ;  /* 0x00381f0004027f89 */ /* 0x002e7400000e0000 */
[----:B0-----:R-:W-:-:S05]  /*14730*/  @!P2 LEA R14, P3, R30, R14, 0x1 ;  /* 0x0000000e1e0ea211 */ /* 0x001fca00078608ff */
[----:B-1----:R-:W-:Y:S02]  /*14740*/  @!P2 IMAD.X R5, RZ, RZ, R2, P3 ;  /* 0x000000ffff05a224 */ /* 0x002fe400018e0602 */
[----:B------:R-:W-:Y:S02]  /*14750*/  @!P2 IMAD.MOV.U32 R2, RZ, RZ, R14 ;  /* 0x000000ffff02a224 */ /* 0x000fe400078e000e */
[----:B------:R-:W-:Y:S01]  /*14760*/  @!P2 IMAD.MOV.U32 R3, RZ, RZ, R5 ;  /* 0x000000ffff03a224 */ /* 0x000fe200078e0005 */
[----:B------:R-:W0:Y:S04]  /*14770*/  SHFL.IDX PT, R14, R0, 0x2, 0x181f ;  /* 0x00581f00000e7f89 */ /* 0x000e2800000e0000 */
[----:B------:R-:W-:Y:S04]  /*14780*/  @!P2 LDGSTS.E.BYPASS.LTC128B.128 [R8+0x10c00], desc[UR36][R2.64], !P0 ;  /* 0x10c000000208afae */ /* 0x000fe8000c101d64 */
        /* <DEDUP_REMOVED lines=51> */
.L_x_1570:
        /* <DEDUP_REMOVED lines=11> */
.L_x_1477:
[----:B------:R-:W-:Y:S05]  /*14b70*/  BSYNC B0 ;  /* 0x0000000000007941 */ /* 0x000fea0003800000 */
.L_x_1476:
[----:B------:R-:W-:Y:S01]  /*14b80*/  NOP ;  /* 0x0000000000007918 */ /* 0x000fe20000000000 */
[----:B------:R-:W-:-:S13]  /*14b90*/  PLOP3.LUT P0, PT, PT, PT, PT, 0x80, 0x0 ;  /* 0x000000000000781c */ /* 0x000fda0003f0f070 */
.L_x_1478:
        /* <DEDUP_REMOVED lines=21> */
.L_x_1571:
[----:B------:R-:W-:Y:S05]  /*14cf0*/  BSYNC B0 ;  /* 0x0000000000007941 */ /* 0x000fea0003800000 */
.L_x_1479:
        /* <DEDUP_REMOVED lines=8> */
.L_x_1495:
[----:B------:R-:W1:Y:S01]  /*14d80*/  LDC R0, c[0x0][0x430] ;  /* 0x00010c00ff007b82 */ /* 0x000e620000000800 */
[----:B------:R-:W3:Y:S01]  /*14d90*/  S2R R4, SR_TID.X ;  /* 0x0000000000047919 */ /* 0x000ee20000002100 */
[----:B------:R-:W-:Y:S05]  /*14da0*/  YIELD ;  /* 0x0000000000007946 */ /* 0x000fea0003800000 */
[----:B------:R-:W-:Y:S01]  /*14db0*/  ULDC.64 UR4, c[0x0][0x428] ;  /* 0x00010a0000047ab9 */ /* 0x000fe20000000a00 */
[----:B------:R-:W-:Y:S01]  /*14dc0*/  LOP3.LUT P3, RZ, R23, 0x4, RZ, 0xc0, !PT ;  /* 0x0000000417ff7812 */ /* 0x000fe2000786c0ff */
[----:B------:R-:W-:Y:S01]  /*14dd0*/  VIADD R25, R10, 0x1 ;  /* 0x000000010a197836 */ /* 0x000fe20000000000 */
[----:B-1----:R-:W-:-:S02]  /*14de0*/  ISETP.NE.AND P0, PT, R0, 0x1, PT ;  /* 0x000000010000780c */ /* 0x002fc40003f05270 */
[----:B------:R-:W1:Y:S01]  /*14df0*/  S2R R0, SR_TID.X ;  /* 0x0000000000007919 */ /* 0x000e620000002100 */
[----:B---3--:R-:W-:-:S10]  /*14e00*/  IMAD.SHL.U32 R4, R4, 0x10, RZ ;  /* 0x0000001004047824 */ /* 0x008fd400078e00ff */
[----:B0-----:R-:W0:Y:S01]  /*14e10*/  @P0 LDC R3, c[0x0][0x438] ;  /* 0x00010e00ff030b82 */ /* 0x001e220000000800 */
[----:B------:R-:W-:Y:S02]  /*14e20*/  LOP3.LUT R4, R4, 0x70, RZ, 0xc0, !PT ;  /* 0x0000007004047812 */ /* 0x000fe400078ec0ff */
[----:B-1----:R-:W-:-:S04]  /*14e30*/  LOP3.LUT R0, R0, 0x7f, RZ, 0xc0, !PT ;  /* 0x0000007f00007812 */ /* 0x002fc800078ec0ff */
[----:B------:R-:W-:Y:S02]  /*14e40*/  SHF.R.U32.HI R5, RZ, 0x3, R0 ;  /* 0x00000003ff057819 */ /* 0x000fe40000011600 */
[----:B------:R-:W1:Y:S03]  /*14e50*/  @P0 LDC R0, c[0x0][0x434] ;  /* 0x00010d00ff000b82 */ /* 0x000e660000000800 */
[----:B------:R-:W-:Y:S02]  /*14e60*/  IMAD R7, R6, 0x80, R5 ;  /* 0x0000008006077824 */ /* 0x000fe400078e0205 */
[----:B------:R-:W-:-:S03]  /*14e70*/  IMAD R5, R37, UR4, RZ ;  /* 0x0000000425057c24 */ /* 0x000fc6000f8e02ff */
[----:B------:R-:W-:Y:S01]  /*14e80*/  IADD3 R7, R4, R7, R36 ;  /* 0x0000000704077210 */ /* 0x000fe20007ffe024 */
[----:B------:R-:W-:-:S04]  /*14e90*/  IMAD R5, R32, UR5, R5 ;  /* 0x0000000520057c24 */ /* 0x000fc8000f8e0205 */
[----:B------:R-:W-:Y:S02]  /*14ea0*/  IMAD.MOV.U32 R8, RZ, RZ, R7 ;  /* 0x000000ffff087224 */ /* 0x000fe400078e0007 */
[----:B-1----:R-:W-:-:S05]  /*14eb0*/  @P0 IMAD.HI.U32 R0, R7, R0, RZ ;  /* 0x0000000007000227 */ /* 0x002fca00078e00ff */
[----:B0-----:R-:W-:-:S04]  /*14ec0*/  @P0 SHF.R.U32.HI R8, RZ, R3, R0 ;  /* 0x00000003ff080219 */ /* 0x001fc80000011600 */
[--C-:B------:R-:W-:Y:S01]  /*14ed0*/  SHF.R.S32.HI R3, RZ, 0x1f, R8.reuse ;  /* 0x0000001fff037819 */ /* 0x100fe20000011408 */
[----:B------:R-:W-:-:S04]  /*14ee0*/  IMAD.MOV.U32 R2, RZ, RZ, R8 ;  /* 0x000000ffff027224 */ /* 0x000fc800078e0008 */
[----:B------:R-:W-:Y:S01]  /*14ef0*/  IMAD.WIDE.U32 R2, R32, UR4, R2 ;  /* 0x0000000420027c25 */ /* 0x000fe2000f8e0002 */
[----:B------:R-:W-:-:S03]  /*14f00*/  ULDC.64 UR4, c[0x0][0x418] ;  /* 0x0001060000047ab9 */ /* 0x000fc60000000a00 */
[----:B------:R-:W-:Y:S01]  /*14f10*/  IMAD.IADD R3, R5, 0x1, R3 ;  /* 0x0000000105037824 */ /* 0x000fe200078e0203 */
[----:B------:R-:W-:Y:S01]  /*14f20*/  LEA R4, P0, R2, UR4, 0x2 ;  /* 0x0000000402047c11 */ /* 0x000fe2000f8010ff */
[----:B------:R-:W-:-:S03]  /*14f30*/  ULDC UR4, c[0x0][0x430] ;  /* 0x00010c0000047ab9 */ /* 0x000fc60000000800 */
[----:B------:R-:W-:Y:S01]  /*14f40*/  LEA.HI.X R5, R2, UR5, R3, 0x2, P0 ;  /* 0x0000000502057c11 */ /* 0x000fe200080f1403 */
[----:B------:R-:W-:Y:S01]  /*14f50*/  IMAD.MOV R2, RZ, RZ, -R8 ;  /* 0x000000ffff027224 */ /* 0x000fe200078e0a08 */
[----:B------:R-:W-:-:S03]  /*14f60*/  ISETP.NE.AND P0, PT, R25, 0x2, PT ;  /* 0x000000021900780c */ /* 0x000fc60003f05270 */
[----:B------:R0:W3:Y:S01]  /*14f70*/  LDG.E R0, desc[UR36][R4.64] ;  /* 0x0000002404007981 */ /* 0x0000e2000c1e1900 */
[----:B------:R-:W-:Y:S01]  /*14f80*/  SEL R28, RZ, 0x1, P0 ;  /* 0x00000001ff1c7807 */ /* 0x000fe20000000000 */
[----:B------:R-:W-:Y:S01]  /*14f90*/  IMAD.MOV.U32 R26, RZ, RZ, R6 ;  /* 0x000000ffff1a7224 */ /* 0x000fe200078e0006 */
[----:B------:R-:W-:Y:S02]  /*14fa0*/  SEL R25, R25, RZ, P0 ;  /* 0x000000ff19197207 */ /* 0x000fe40000000000 */
[----:B------:R-:W-:Y:S01]  /*14fb0*/  LOP3.LUT R28, R20, R28, RZ, 0x3c, !PT ;  /* 0x0000001c141c7212 */ /* 0x000fe200078e3cff */
[----:B0-----:R-:W-:Y:S01]  /*14fc0*/  IMAD R4, R2, UR4, R7 ;  /* 0x0000000402047c24 */ /* 0x001fe2000f8e0207 */
[----:B---3--:R-:W-:Y:S01]  /*14fd0*/  SHF.R.S32.HI R27, RZ, 0x1f, R0 ;  /* 0x0000001fff1b7819 */ /* 0x008fe20000011400 */
[----:B------:R-:W-:Y:S06]  /*14fe0*/  @!P3 BRA `(.L_x_1483) ;  /* 0x000000000004b947 */ /* 0x000fec0003800000 */
[----:B------:R-:W-:Y:S01]  /*14ff0*/  BPT.TRAP 0x1 ;  /* 0x000000040000795c */ /* 0x000fe20000300000 */
.L_x_1483:
[----:B------:R-:W-:Y:S01]  /*15000*/  IMAD R6, R25, 0x8, R22 ;  /* 0x0000000819067824 */ /* 0x000fe200078e0216 */
[----:B------:R-:W-:Y:S01]  /*15010*/  SHF.L.U32 R3, R28, 0x1f, RZ ;  /* 0x0000001f1c037819 */ /* 0x000fe200000006ff */
[----:B------:R-:W-:Y:S03]  /*15020*/  BSSY B1, `(.L_x_1484) ;  /* 0x0000003000017945 */ /* 0x000fe60003800000 */
[----:B------:R-:W0:Y:S02]  /*15030*/  SYNCS.PHASECHK.TRANS64.TRYWAIT P0, [R6+URZ+0x28840], R3 ;  /* 0x02884003060075a7 */ /* 0x000e24000800017f */
[----:B0-----:R-:W-:Y:S05]  /*15040*/  @!P0 BRA `(.L_x_1485) ;  /* 0x0000004000bc8947 */ /* 0x001fea0003800000 */
.L_x_1572:
[----:B------:R-:W-:Y:S05]  /*15050*/  BSYNC B1 ;  /* 0x0000000000017941 */ /* 0x000fea0003800000 */
.L_x_1484:
[----:B------:R-:W-:Y:S01]  /*15060*/  SHF.R.S32.HI R21, RZ, 0x1f, R4 ;  /* 0x0000001fff157819 */ /* 0x000fe20000011404 */
[----:B------:R-:W-:Y:S01]  /*15070*/  ULDC.64 UR4, c[0x0][0x300] ;  /* 0x0000c00000047ab9 */ /* 0x000fe20000000a00 */
[----:B------:R-:W-:Y:S01]  /*15080*/  ULDC.64 UR6, c[0x0][0x2e8] ;  /* 0x0000ba0000067ab9 */ /* 0x000fe20000000a00 */
[C---:B0-----:R-:W-:Y:S01]  /*15090*/  IMAD.WIDE.U32 R2, R4.reuse, UR4, RZ ;  /* 0x0000000404027c25 */ /* 0x041fe2000f8e00ff */
        /* <DEDUP_REMOVED lines=65> */
.L_x_1590:
        /* <DEDUP_REMOVED lines=9> */
.L_x_1487:
        /* <DEDUP_REMOVED lines=10> */
.L_x_1488:
[----:B------:R3:W-:Y:S01]  /*155e0*/  SYNCS.ARRIVE.TRANS64.A1T0 RZ, [R6+URZ+0x28830], RZ ;  /* 0x028830ff06ff79a7 */ /* 0x0007e2000810003f */
[----:B------:R-:W-:Y:S05]  /*155f0*/  @!P4 BRA `(.L_x_1489) ;  /* 0x000000000004c947 */ /* 0x000fea0003800000 */
[----:B------:R-:W-:Y:S01]  /*15600*/  BPT.TRAP 0x1 ;  /* 0x000000040000795c */ /* 0x000fe20000300000 */
.L_x_1489:
[----:B-1----:R-:W-:Y:S01]  /*15610*/  SHF.L.U32 R2, R20, 0x1f, RZ ;  /* 0x0000001f14027819 */ /* 0x002fe200000006ff */
[----:B---3--:R-:W-:Y:S01]  /*15620*/  IMAD R6, R10, 0x8, R22 ;  /* 0x000000080a067824 */ /* 0x008fe200078e0216 */
[----:B------:R-:W-:Y:S01]  /*15630*/  BSSY B1, `(.L_x_1490) ;  /* 0x0000004000017945 */ /* 0x000fe20003800000 */
[----:B------:R-:W-:Y:S02]  /*15640*/  IMAD R8, R31, -0x80, R34 ;  /* 0xffffff801f087824 */ /* 0x000fe400078e0222 */
[----:B------:R-:W1:Y:S02]  /*15650*/  SYNCS.PHASECHK.TRANS64.TRYWAIT P0, [R6+URZ+0x28860], R2 ;  /* 0x02886002060075a7 */ /* 0x000e64000800017f */
[----:B-1----:R-:W-:Y:S05]  /*15660*/  @!P0 BRA `(.L_x_1491) ;  /* 0x0000004400948947 */ /* 0x002fea0003800000 */
.L_x_1591:
[----:B------:R-:W-:Y:S05]  /*15670*/  BSYNC B1 ;  /* 0x0000000000017941 */ /* 0x000fea0003800000 */
.L_x_1490:
[----:B------:R-:W3:Y:S01]  /*15680*/  S2R R3, SR_TID.X ;  /* 0x0000000000037919 */ /* 0x000ee20000002100 */
[----:B------:R-:W-:Y:S01]  /*15690*/  UMOV UR4, 0xffffffff ;  /* 0xffffffff00047882 */ /* 0x000fe20000000000 */
[----:B0-----:R-:W-:Y:S01]  /*156a0*/  IMAD R7, R10, 0x4000, R33 ;  /* 0x000040000a077824 */ /* 0x001fe200078e0221 */
[----:B---3--:R-:W-:-:S04]  /*156b0*/  LOP3.LUT R3, R3, 0x7f, RZ, 0xc0, !PT ;  /* 0x0000007f03037812 */ /* 0x008fc800078ec0ff */
[----:B------:R-:W-:-:S05]  /*156c0*/  SHF.R.U32.HI R3, RZ, 0x3, R3 ;  /* 0x00000003ff037819 */ /* 0x000fca0000011603 */
[----:B------:R-:W-:Y:S01]  /*156d0*/  IMAD.IADD R8, R8, 0x1, -R3 ;  /* 0x0000000108087824 */ /* 0x000fe200078e0a03 */
[----:B------:R-:W-:Y:S06]  /*156e0*/  BRA.DIV UR4, `(.L_x_1492) ;  /* 0x0000004604887947 */ /* 0x000fec000b800000 */
[----:B-1----:R-:W0:Y:S01]  /*156f0*/  SHFL.IDX PT, R2, R17, RZ, 0x181f ;  /* 0x00181fff11027589 */ /* 0x002e2200000e0000 */
[----:B------:R-:W-:-:S03]  /*15700*/  IMAD R7, R7, 0x2, R22 ;  /* 0x0000000207077824 */ /* 0x000fc600078e0216 */
[----:B------:R-:W1:Y:S04]  /*15710*/  SHFL.IDX PT, R3, R18, RZ, 0x181f ;  /* 0x00181fff12037589 */ /* 0x000e6800000e0000 */
        /* <DEDUP_REMOVED lines=56> */
.L_x_1609:
        /* <DEDUP_REMOVED lines=15> */
[----:B------:R-:W-:Y:S02]  /*15b90*/  IMAD.IADD R3, R3, 0x1, R21 ;  /* 0x0000000103037824 */ /* 0x000fe400078e0215 */
[----:B------:R-:W-:Y:S02]  /*15ba0*/  IMAD R27, R27, UR4, RZ ;  /* 0x000000041b1b7c24 */ /* 0x000fe4000f8e02ff */
[----:B------:R-:W-:-:S04]  /*15bb0*/  IMAD.WIDE.U32 R2, R0, UR4, R2 ;  /* 0x0000000400027c25 */ /* 0x000fc8000f8e0002 */
[----:B------:R-:W-:Y:S01]  /*15bc0*/  IMAD R27, R0, UR5, R27 ;  /* 0x00000005001b7c24 */ /* 0x000fe2000f8e021b */
        /* <DEDUP_REMOVED lines=8> */
.L_x_1493:
        /* <DEDUP_REMOVED lines=10> */
.L_x_1494:
[C---:B------:R-:W-:Y:S01]  /*15cf0*/  ISETP.GT.AND P0, PT, R26.reuse, R35, PT ;  /* 0x000000231a00720c */ /* 0x040fe20003f04270 */
[----:B------:R0:W-:Y:S01]  /*15d00*/  SYNCS.ARRIVE.TRANS64.A1T0 RZ, [R6+URZ+0x28850], RZ ;  /* 0x028850ff06ff79a7 */ /* 0x0001e2000810003f */
[----:B------:R-:W-:Y:S02]  /*15d10*/  IMAD.MOV.U32 R10, RZ, RZ, R25 ;  /* 0x000000ffff0a7224 */ /* 0x000fe400078e0019 */
[----:B------:R-:W-:Y:S02]  /*15d20*/  IMAD.MOV.U32 R20, RZ, RZ, R28 ;  /* 0x000000ffff147224 */ /* 0x000fe400078e001c */
[----:B------:R-:W-:Y:S02]  /*15d30*/  IMAD.MOV.U32 R31, RZ, RZ, R26 ;  /* 0x000000ffff1f7224 */ /* 0x000fe400078e001a */
[----:B0-----:R-:W-:-:S05]  /*15d40*/  VIADD R6, R26, 0xffffffff ;  /* 0xffffffff1a067836 */ /* 0x001fca0000000000 */
[----:B------:R-:W-:Y:S05]  /*15d50*/  @P0 BRA `(.L_x_1495) ;  /* 0xfffffff000080947 */ /* 0x000fea000383ffff */
.L_x_1482:
[----:B------:R-:W-:Y:S05]  /*15d60*/  BSYNC B0 ;  /* 0x0000000000007941 */ /* 0x000fea0003800000 */
.L_x_1481:
        /* <DEDUP_REMOVED lines=17> */
.L_x_1497:
[----:B------:R-:W-:Y:S05]  /*15e80*/  BSYNC B0 ;  /* 0x0000000000007941 */ /* 0x000fea0003800000 */
.L_x_1496:
[----:B------:R-:W-:-:S13]  /*15e90*/  LOP3.LUT P0, RZ, R23, 0x4, RZ, 0xc0, !PT ;  /* 0x0000000417ff7812 */ /* 0x000fda000780c0ff */
[----:B------:R-:W-:Y:S05]  /*15ea0*/  @!P0 BRA `(.L_x_1498) ;  /* 0x0000000000048947 */ /* 0x000fea0003800000 */
[----:B------:R-:W-:Y:S01]  /*15eb0*/  BPT.TRAP 0x1 ;  /* 0x000000040000795c */ /* 0x000fe20000300000 */
.L_x_1498:
[----:B------:R-:W-:Y:S01]  /*15ec0*/  IMAD R0, R25, 0x8, R22 ;  /* 0x0000000819007824 */ /* 0x000fe200078e0216 */
[----:B0-----:R-:W-:Y:S01]  /*15ed0*/  SHF.L.U32 R3, R28, 0x1f, RZ ;  /* 0x0000001f1c037819 */ /* 0x001fe200000006ff */
[----:B------:R-:W-:Y:S01]  /*15ee0*/  BSSY B0, `(.L_x_1499) ;  /* 0x0000004000007945 */ /* 0x000fe20003800000 */
[----:B------:R-:W-:Y:S02]  /*15ef0*/  IMAD R6, R26, -0x80, R34 ;  /* 0xffffff801a067824 */ /* 0x000fe400078e0222 */
[----:B------:R-:W0:Y:S02]  /*15f00*/  SYNCS.PHASECHK.TRANS64.TRYWAIT P0, [R0+URZ+0x28860], R3 ;  /* 0x02886003000075a7 */ /* 0x000e24000800017f */
[----:B0-----:R-:W-:Y:S05]  /*15f10*/  @!P0 BRA `(.L_x_1500) ;  /* 0x0000004800048947 */ /* 0x001fea0003800000 */
.L_x_1610:
[----:B------:R-:W-:Y:S05]  /*15f20*/  BSYNC B0 ;  /* 0x0000000000007941 */ /* 0x000fea0003800000 */
.L_x_1499:
        /* <DEDUP_REMOVED lines=60> */
[----:B------:R0:W0:Y:S02]  /*162f0*/  SHFL.IDX PT, R14, R17, 0x7, 0x181f ;  /* 0x00f81f00110e7f89 */ /* 0x00002400000e0000 */
[----:B--2---:R-:W-:-:S05]  /*16300*/  IMAD.X R3, RZ, RZ, R7, P4 ;  /* 0x000000ffff037224 */ /* 0x004fca00020e0607 */
        /* <DEDUP_REMOVED lines=8> */
.L_x_1628:
        /* <DEDUP_REMOVED lines=11> */
.L_x_1502:
        /* <DEDUP_REMOVED lines=10> */
.L_x_1503:
[----:B------:R1:W-:Y:S01]  /*164e0*/  SYNCS.ARRIVE.TRANS64.A1T0 RZ, [R0+URZ+0x28850], RZ ;  /* 0x028850ff00ff79a7 */ /* 0x0003e2000810003f */
[----:B------:R-:W-:-:S05]  /*164f0*/  VIADD R25, R25, 0x1 ;  /* 0x0000000119197836 */ /* 0x000fca0000000000 */
[----:B------:R-:W-:-:S04]  /*16500*/  ISETP.NE.AND P0, PT, R25, 0x2, PT ;  /* 0x000000021900780c */ /* 0x000fc80003f05270 */
[----:B0-----:R-:W-:Y:S02]  /*16510*/  SEL R3, RZ, 0x1, P0 ;  /* 0x00000001ff037807 */ /* 0x001fe40000000000 */
[----:B------:R-:W-:Y:S02]  /*16520*/  SEL R25, R25, RZ, P0 ;  /* 0x000000ff19197207 */ /* 0x000fe40000000000 */
[----:B-1----:R-:W-:-:S07]  /*16530*/  LOP3.LUT R28, R28, R3, RZ, 0x3c, !PT ;  /* 0x000000031c1c7212 */ /* 0x002fce00078e3cff */
.L_x_1460:
[----:B------:R-:W-:Y:S05]  /*16540*/  BSYNC B7 ;  /* 0x0000000000077941 */ /* 0x000fea0003800000 */
.L_x_1458:
        /* <DEDUP_REMOVED lines=8> */
[----:B------:R0:W1:Y:S01]  /*165d0*/  LDS.128 R16, [R22+0x288d0] ;  /* 0x0288d00016107984 */ /* 0x0000620000000c00 */
[----:B------:R-:W-:Y:S06]  /*165e0*/  BAR.ARV 0x4, 0x180 ;  /* 0x0106000000007b1d */ /* 0x000fec0000002000 */
[----:B------:R-:W-:Y:S05]  /*165f0*/  BRA `(.L_x_1505) ;  /* 0x0000000c00d47947 */ /* 0x000fea0003800000 */
.L_x_1504:
        /* <DEDUP_REMOVED lines=10> */
[----:B0-----:R-:W-:-:S06]  /*166a0*/  @!P1 IMAD.WIDE R4, R7, 0x4, R4 ;  /* 0x0000000407049825 */ /* 0x001fcc00078e0204 */
[----:B------:R-:W2:Y:S01]  /*166b0*/  @!P1 LDG.E R4, desc[UR36][R4.64] ;  /* 0x0000002404049981 */ /* 0x000ea2000c1e1900 */
[----:B-1----:R-:W-:-:S06]  /*166c0*/  @!P1 IMAD.WIDE R2, R7, 0x4, R2 ;  /* 0x0000000407029825 */ /* 0x002fcc00078e0202 */
[----:B------:R-:W3:Y:S01]  /*166d0*/  @!P1 LDG.E R2, desc[UR36][R2.64] ;  /* 0x0000002402029981 */ /* 0x000ee2000c1e1900 */
[----:B------:R-:W-:Y:S02]  /*166e0*/  IMAD.MOV.U32 R17, RZ, RZ, RZ ;  /* 0x000000ffff117224 */ /* 0x000fe400078e00ff */
[----:B------:R-:W-:Y:S01]  /*166f0*/  IMAD.MOV.U32 R8, RZ, RZ, RZ ;  /* 0x000000ffff087224 */ /* 0x000fe200078e00ff */
[C---:B------:R-:W-:Y:S02]  /*16700*/  ISETP.GE.U32.AND P2, PT, R10.reuse, 0x2, PT ;  /* 0x000000020a00780c */ /* 0x040fe40003f46070 */
[C---:B------:R-:W-:Y:S02]  /*16710*/  ISETP.GE.U32.AND P3, PT, R10.reuse, 0x4, PT ;  /* 0x000000040a00780c */ /* 0x040fe40003f66070 */
[C---:B------:R-:W-:Y:S02]  /*16720*/  ISETP.GE.U32.AND P4, PT, R10.reuse, 0x8, PT ;  /* 0x000000080a00780c */ /* 0x040fe40003f86070 */
[----:B------:R-:W-:Y:S01]  /*16730*/  ISETP.GE.U32.AND P5, PT, R10, 0x10, PT ;  /* 0x000000100a00780c */ /* 0x000fe20003fa6070 */
[----:B------:R-:W-:Y:S04]  /*16740*/  SHFL.IDX PT, R0, R16, RZ, 0x1f ;  /* 0x00001fff10007589 */ /* 0x000fe800000e0000 */
[----:B------:R-:W-:Y:S01]  /*16750*/  SHFL.IDX PT, R7, R16, 0x1, 0x1f ;  /* 0x00201f0010077f89 */ /* 0x000fe200000e0000 */
[----:B--2---:R-:W-:-:S02]  /*16760*/  @!P1 IMAD.MOV.U32 R17, RZ, RZ, R4 ;  /* 0x000000ffff119224 */ /* 0x004fc400078e0004 */
[----:B---3--:R-:W-:-:S04]  /*16770*/  @!P1 IMAD.MOV.U32 R8, RZ, RZ, R2 ;  /* 0x000000ffff089224 */ /* 0x008fc800078e0002 */
[----:B------:R-:W-:-:S05]  /*16780*/  IMAD R13, R8, R17, RZ ;  /* 0x00000011080d7224 */ /* 0x000fca00078e02ff */
[----:B------:R-:W0:Y:S01]  /*16790*/  SHFL.UP PT, R14, R13, 0x1, RZ ;  /* 0x042000000d0e7989 */ /* 0x000e2200000e00ff */
[----:B------:R-:W-:-:S04]  /*167a0*/  ISETP.NE.AND P1, PT, R10, RZ, PT ;  /* 0x000000ff0a00720c */ /* 0x000fc80003f25270 */
        /* <DEDUP_REMOVED lines=14> */
[----:B------:R0:W1:Y:S01]  /*16890*/  SHFL.IDX PT, R14, R2, 0x1f, 0x1f ;  /* 0x03e01f00020e7f89 */ /* 0x00006200000e0000 */
[----:B------:R-:W-:-:S07]  /*168a0*/  IMAD.MOV.U32 R6, RZ, RZ, RZ ;  /* 0x000000ffff067224 */ /* 0x000fce00078e00ff */
.L_x_1638:
[----:B------:R-:W-:Y:S02]  /*168b0*/  ULDC UR4, c[0x0][0xc38] ;  /* 0x00030e0000047ab9 */ /* 0x000fe40000000800 */
[----:B------:R-:W-:-:S04]  /*168c0*/  IMAD.U32 R5, RZ, RZ, UR4 ;  /* 0x00000004ff057e24 */ /* 0x000fc8000f8e00ff */
[----:B-1----:R-:W-:-:S04]  /*168d0*/  IMAD R14, R14, R5, RZ ;  /* 0x000000050e0e7224 */ /* 0x002fc800078e02ff */
[----:B------:R-:W-:-:S05]  /*168e0*/  IMAD.IADD R7, R7, 0x1, R14 ;  /* 0x0000000107077824 */ /* 0x000fca00078e020e */
[----:B------:R-:W-:-:S13]  /*168f0*/  ISETP.GT.AND P6, PT, R7, R0, PT ;  /* 0x000000000700720c */ /* 0x000fda0003fc4270 */
[----:B------:R-:W-:Y:S05]  /*16900*/  @P6 BRA `(.L_x_1507) ;  /* 0x0000000000a46947 */ /* 0x000fea0003800000 */
.L_x_1510:
        /* <DEDUP_REMOVED lines=11> */
[----:B------:R-:W-:Y:S02]  /*169c0*/  IMAD.MOV.U32 R8, RZ, RZ, RZ ;  /* 0x000000ffff087224 */ /* 0x000fe400078e00ff */
[----:B0-----:R-:W-:-:S05]  /*169d0*/  @!P6 IMAD.WIDE R2, R9, 0x4, R2 ;  /* 0x000000040902e825 */ /* 0x001fca00078e0202 */
[----:B------:R1:W2:Y:S02]  /*169e0*/  @!P6 LDG.E R17, desc[UR36][R2.64] ;  /* 0x000000240211e981 */ /* 0x0002a4000c1e1900 */
[----:B-1----:R-:W-:-:S05]  /*169f0*/  @!P6 IMAD.WIDE R2, R9, 0x4, R4 ;  /* 0x000000040902e825 */ /* 0x002fca00078e0204 */
        /* <DEDUP_REMOVED lines=20> */
.L_x_1646:
[----:B------:R-:W-:Y:S02]  /*16b40*/  ULDC UR4, c[0x0][0xc38] ;  /* 0x00030e0000047ab9 */ /* 0x000fe40000000800 */
[----:B------:R-:W-:-:S04]  /*16b50*/  IMAD.U32 R5, RZ, RZ, UR4 ;  /* 0x00000004ff057e24 */ /* 0x000fc8000f8e00ff */
[----:B-1----:R-:W-:-:S04]  /*16b60*/  IMAD R14, R14, R5, RZ ;  /* 0x000000050e0e7224 */ /* 0x002fc800078e02ff */
[----:B------:R-:W-:-:S05]  /*16b70*/  IMAD.IADD R7, R14, 0x1, R7 ;  /* 0x000000010e077824 */ /* 0x000fca00078e0207 */
[----:B------:R-:W-:-:S13]  /*16b80*/  ISETP.GT.AND P6, PT, R7, R0, PT ;  /* 0x000000000700720c */ /* 0x000fda0003fc4270 */
[----:B------:R-:W-:Y:S05]  /*16b90*/  @!P6 BRA `(.L_x_1510) ;  /* 0xfffffffc005ce947 */ /* 0x000fea000383ffff */
.L_x_1507:
[----:B------:R-:W-:Y:S01]  /*16ba0*/  IMAD.IADD R7, R7, 0x1, -R14 ;  /* 0x0000000107077824 */ /* 0x000fe200078e0a0e */
[----:B------:R-:W-:-:S03]  /*16bb0*/  UMOV UR4, 0xffffffff ;  /* 0xffffffff00047882 */ /* 0x000fc60000000000 */
[----:B------:R-:W-:-:S05]  /*16bc0*/  IMAD R3, R2, R5, R7 ;  /* 0x0000000502037224 */ /* 0x000fca00078e0207 */
[----:B------:R-:W-:Y:S01]  /*16bd0*/  ISETP.GT.AND P6, PT, R3, R0, PT ;  /* 0x000000000300720c */ /* 0x000fe20003fc4270 */
[----:B------:R-:W-:-:S12]  /*16be0*/  BRA.DIV UR4, `(.L_x_1511) ;  /* 0x0000004e04547947 */ /* 0x000fd8000b800000 */
[----:B------:R-:W-:-:S04]  /*16bf0*/  VOTE.ANY R3, PT, !P6 ;  /* 0x0000000000037806 */ /* 0x000fc800070e0100 */
[----:B------:R-:W1:Y:S02]  /*16c00*/  POPC R12, R3 ;  /* 0x00000003000c7309 */ /* 0x000e640000000000 */
[----:B-1----:R1:W2:Y:S01]  /*16c10*/  SHFL.IDX PT, R17, R17, R12, 0x1f ;  /* 0x00001f0c11117589 */ /* 0x0022a200000e0000 */
[----:B------:R-:W-:-:S03]  /*16c20*/  IMAD.IADD R19, R12, 0x1, R19 ;  /* 0x000000010c137824 */ /* 0x000fc600078e0213 */
[----:B------:R1:W3:Y:S04]  /*16c30*/  SHFL.IDX PT, R8, R8, R12, 0x1f ;  /* 0x00001f0c08087589 */ /* 0x0002e800000e0000 */
.L_x_1651:
[----:B------:R-:W-:-:S13]  /*16c40*/  ISETP.NE.AND P0, PT, R3, RZ, PT ;  /* 0x000000ff0300720c */ /* 0x000fda0003f05270 */
[----:B------:R-:W-:Y:S05]  /*16c50*/  @!P0 BRA `(.L_x_1512) ;  /* 0x0000000000108947 */ /* 0x000fea0003800000 */
[----:B------:R-:W-:Y:S01]  /*16c60*/  UMOV UR4, 0xffffffff ;  /* 0xffffffff00047882 */ /* 0x000fe20000000000 */
[----:B-1----:R-:W-:Y:S02]  /*16c70*/  VIADD R12, R12, 0xffffffff ;  /* 0xffffffff0c0c7836 */ /* 0x002fe40000000000 */
[----:B------:R-:W-:Y:S05]  /*16c80*/  BRA.DIV UR4, `(.L_x_1513) ;  /* 0x0000004e04887947 */ /* 0x000fea000b800000 */
[----:B------:R4:W1:Y:S02]  /*16c90*/  SHFL.IDX PT, R6, R2, R12, 0x1f ;  /* 0x00001f0c02067589 */ /* 0x00086400000e0000 */
.L_x_1512:
[----:B---3--:R-:W-:Y:S01]  /*16ca0*/  ISETP.NE.AND P0, PT, R8, 0x1, PT ;  /* 0x000000010800780c */ /* 0x008fe20003f05270 */
[----:B-1----:R-:W-:-:S04]  /*16cb0*/  IMAD R16, R6, R5, R7 ;  /* 0x0000000506107224 */ /* 0x002fc800078e0207 */
[----:B------:R-:W-:-:S08]  /*16cc0*/  IMAD.IADD R0, R0, 0x1, -R16 ;  /* 0x0000000100007824 */ /* 0x000fd000078e0a10 */
[----:B------:R-:W-:Y:S05]  /*16cd0*/  @!P0 BRA `(.L_x_1514) ;  /* 0x0000000000dc8947 */ /* 0x000fea0003800000 */
[-C--:B--2---:R-:W-:Y:S02]  /*16ce0*/  IABS R5, R17.reuse ;  /* 0x0000001100057213 */ /* 0x084fe40000000000 */
[----:B------:R-:W-:Y:S02]  /*16cf0*/  IABS R4, R8 ;  /* 0x0000000800047213 */ /* 0x000fe40000000000 */
[----:B------:R-:W1:Y:S08]  /*16d00*/  I2F.RP R6, R5 ;  /* 0x0000000500067306 */ /* 0x000e700000209400 */
[----:B------:R-:W2:Y:S08]  /*16d10*/  I2F.RP R7, R4 ;  /* 0x0000000400077306 */ /* 0x000eb00000209400 */
[----:B-1----:R-:W0:Y:S08]  /*16d20*/  MUFU.RCP R6, R6 ;  /* 0x0000000600067308 */ /* 0x002e300000001000 */
[----:B--2---:R-:W-:Y:S01]  /*16d30*/  MUFU.RCP R7, R7 ;  /* 0x0000000700077308 */ /* 0x004fe20000001000 */
[----:B0---4-:R-:W-:Y:S01]  /*16d40*/  VIADD R2, R6, 0xffffffe ;  /* 0x0ffffffe06027836 */ /* 0x011fe20000000000 */
[----:B------:R-:W-:-:S06]  /*16d50*/  IABS R6, R17 ;  /* 0x0000001100067213 */ /* 0x000fcc0000000000 */
[----:B------:R0:W1:Y:S02]  /*16d60*/  F2I.FTZ.U32.TRUNC.NTZ R3, R2 ;  /* 0x0000000200037305 */ /* 0x000064000021f000 */
[----:B0-----:R-:W-:Y:S02]  /*16d70*/  IMAD.MOV.U32 R2, RZ, RZ, RZ ;  /* 0x000000ffff027224 */ /* 0x001fe400078e00ff */
[----:B-1----:R-:W-:-:S04]  /*16d80*/  IMAD.MOV R10, RZ, RZ, -R3 ;  /* 0x000000ffff0a7224 */ /* 0x002fc800078e0a03 */
[----:B------:R-:W-:-:S04]  /*16d90*/  IMAD R9, R10, R5, RZ ;  /* 0x000000050a097224 */ /* 0x000fc800078e02ff */
[----:B------:R-:W-:Y:S01]  /*16da0*/  IMAD.HI.U32 R3, R3, R9, R2 ;  /* 0x0000000903037227 */ /* 0x000fe200078e0002 */
[----:B------:R-:W-:-:S03]  /*16db0*/  IABS R2, R0 ;  /* 0x0000000000027213 */ /* 0x000fc60000000000 */
[----:B------:R-:W-:Y:S02]  /*16dc0*/  IMAD.MOV R9, RZ, RZ, -R6 ;  /* 0x000000ffff097224 */ /* 0x000fe400078e0a06 */
[----:B------:R-:W-:-:S04]  /*16dd0*/  IMAD.HI.U32 R6, R3, R2, RZ ;  /* 0x0000000203067227 */ /* 0x000fc800078e00ff */
[----:B------:R-:W-:Y:S02]  /*16de0*/  IMAD R2, R6, R9, R2 ;  /* 0x0000000906027224 */ /* 0x000fe400078e0202 */
[----:B------:R-:W-:-:S03]  /*16df0*/  VIADD R3, R7, 0xffffffe ;  /* 0x0ffffffe07037836 */ /* 0x000fc60000000000 */
[----:B------:R-:W-:-:S03]  /*16e00*/  ISETP.GT.U32.AND P1, PT, R5, R2, PT ;  /* 0x000000020500720c */ /* 0x000fc60003f24070 */
[----:B------:R-:W0:Y:S10]  /*16e10*/  F2I.FTZ.U32.TRUNC.NTZ R3, R3 ;  /* 0x0000000300037305 */ /* 0x000e34000021f000 */
[----:B------:R-:W-:-:S02]  /*16e20*/  @!P1 IMAD.IADD R2, R2, 0x1, -R5 ;  /* 0x0000000102029824 */ /* 0x000fc400078e0a05 */
[----:B------:R-:W-:Y:S01]  /*16e30*/  @!P1 VIADD R6, R6, 0x1 ;  /* 0x0000000106069836 */ /* 0x000fe20000000000 */
[----:B------:R-:W-:Y:S02]  /*16e40*/  ISETP.NE.AND P1, PT, R17, RZ, PT ;  /* 0x000000ff1100720c */ /* 0x000fe40003f25270 */
[----:B------:R-:W-:Y:S01]  /*16e50*/  ISETP.GE.U32.AND P0, PT, R2, R5, PT ;  /* 0x000000050200720c */ /* 0x000fe20003f06070 */
[----:B0-----:R-:W-:Y:S02]  /*16e60*/  IMAD.MOV R5, RZ, RZ, -R3 ;  /* 0x000000ffff057224 */ /* 0x001fe400078e0a03 */
[----:B------:R-:W-:Y:S02]  /*16e70*/  IMAD.MOV.U32 R2, RZ, RZ, RZ ;  /* 0x000000ffff027224 */ /* 0x000fe400078e00ff */
[----:B------:R-:W-:-:S04]  /*16e80*/  IMAD R5, R5, R4, RZ ;  /* 0x0000000405057224 */ /* 0x000fc800078e02ff */
[----:B------:R-:W-:Y:S01]  /*16e90*/  IMAD.HI.U32 R5, R3, R5, R2 ;  /* 0x0000000503057227 */ /* 0x000fe200078e0002 */
[----:B------:R-:W-:Y:S02]  /*16ea0*/  LOP3.LUT R2, R0, R17, RZ, 0x3c, !PT ;  /* 0x0000001100027212 */ /* 0x000fe400078e3cff */
[----:B------:R-:W-:Y:S01]  /*16eb0*/  IABS R3, R8 ;  /* 0x0000000800037213 */ /* 0x000fe20000000000 */
[----:B------:R-:W-:Y:S01]  /*16ec0*/  @P0 VIADD R6, R6, 0x1 ;  /* 0x0000000106060836 */ /* 0x000fe20000000000 */
[----:B------:R-:W-:-:S03]  /*16ed0*/  ISETP.GE.AND P2, PT, R2, RZ, PT ;  /* 0x000000ff0200720c */ /* 0x000fc60003f46270 */
[----:B------:R-:W-:-:S10]  /*16ee0*/  IMAD.MOV R3, RZ, RZ, -R3 ;  /* 0x000000ffff037224 */ /* 0x000fd400078e0a03 */
[----:B------:R-:W-:Y:S01]  /*16ef0*/  @!P2 IMAD.MOV R6, RZ, RZ, -R6 ;  /* 0x000000ffff06a224 */ /* 0x000fe200078e0a06 */
[----:B------:R-:W-:-:S04]  /*16f00*/  @!P1 LOP3.LUT R6, RZ, R17, RZ, 0x33, !PT ;  /* 0x00000011ff069212 */ /* 0x000fc800078e33ff */
[----:B------:R-:W-:-:S05]  /*16f10*/  IABS R2, R6 ;  /* 0x0000000600027213 */ /* 0x000fca0000000000 */
[----:B------:R-:W-:-:S04]  /*16f20*/  IMAD.HI.U32 R5, R5, R2, RZ ;  /* 0x0000000205057227 */ /* 0x000fc800078e00ff */
[----:B------:R-:W-:Y:S01]  /*16f30*/  IMAD R3, R5, R3, R2 ;  /* 0x0000000305037224 */ /* 0x000fe200078e0202 */
[----:B------:R-:W-:-:S04]  /*16f40*/  LOP3.LUT R2, R6, R8, RZ, 0x3c, !PT ;  /* 0x0000000806027212 */ /* 0x000fc800078e3cff */
[----:B------:R-:W-:Y:S02]  /*16f50*/  ISETP.GT.U32.AND P1, PT, R4, R3, PT ;  /* 0x000000030400720c */ /* 0x000fe40003f24070 */
[----:B------:R-:W-:Y:S01]  /*16f60*/  ISETP.GE.AND P2, PT, R2, RZ, PT ;  /* 0x000000ff0200720c */ /* 0x000fe20003f46270 */
[----:B------:R-:W-:-:S04]  /*16f70*/  IMAD.MOV R2, RZ, RZ, -R6 ;  /* 0x000000ffff027224 */ /* 0x000fc800078e0a06 */
[----:B------:R-:W-:-:S06]  /*16f80*/  IMAD R2, R17, R2, R0 ;  /* 0x0000000211027224 */ /* 0x000fcc00078e0200 */
[----:B------:R-:W-:Y:S02]  /*16f90*/  @!P1 IMAD.IADD R3, R3, 0x1, -R4 ;  /* 0x0000000103039824 */ /* 0x000fe400078e0a04 */
[----:B------:R-:W-:Y:S01]  /*16fa0*/  @!P1 VIADD R5, R5, 0x1 ;  /* 0x0000000105059836 */ /* 0x000fe20000000000 */
[----:B------:R-:W-:Y:S02]  /*16fb0*/  ISETP.NE.AND P1, PT, R8, RZ, PT ;  /* 0x000000ff0800720c */ /* 0x000fe40003f25270 */
[----:B------:R-:W-:-:S13]  /*16fc0*/  ISETP.GE.U32.AND P0, PT, R3, R4, PT ;  /* 0x000000040300720c */ /* 0x000fda0003f06070 */
[----:B------:R-:W-:-:S04]  /*16fd0*/  @P0 VIADD R5, R5, 0x1 ;  /* 0x0000000105050836 */ /* 0x000fc80000000000 */
[----:B------:R-:W-:Y:S01]  /*16fe0*/  @!P2 IMAD.MOV R5, RZ, RZ, -R5 ;  /* 0x000000ffff05a224 */ /* 0x000fe200078e0a05 */
[----:B------:R-:W-:-:S05]  /*16ff0*/  @!P1 LOP3.LUT R5, RZ, R8, RZ, 0x33, !PT ;  /* 0x00000008ff059212 */ /* 0x000fca00078e33ff */
[--C-:B------:R-:W-:Y:S02]  /*17000*/  IMAD.MOV R3, RZ, RZ, -R5.reuse ;  /* 0x000000ffff037224 */ /* 0x100fe400078e0a05 */
[C---:B------:R-:W-:Y:S02]  /*17010*/  IMAD R5, R8.reuse, 0x1000000, R5 ;  /* 0x0100000008057824 */ /* 0x040fe400078e0205 */
[----:B------:R-:W-:-:S04]  /*17020*/  IMAD R8, R8, R3, R6 ;  /* 0x0000000308087224 */ /* 0x000fc800078e0206 */
[----:B------:R-:W-:Y:S01]  /*17030*/  IMAD R18, R8, 0x10000, R5 ;  /* 0x0001000008127824 */ /* 0x000fe200078e0205 */
[----:B------:R-:W-:Y:S06]  /*17040*/  BRA `(.L_x_1515) ;  /* 0x0000000000f07947 */ /* 0x000fec0003800000 */
.L_x_1514:
[----:B0---4-:R-:W0:Y:S02]  /*17050*/  LDC.64 R2, c[0x0][0xc90] ;  /* 0x00032400ff027b82 */ /* 0x011e240000000a00 */
[----:B0-----:R-:W-:-:S05]  /*17060*/  IMAD.WIDE R2, R19, 0x4, R2 ;  /* 0x0000000413027825 */ /* 0x001fca00078e0202 */
[----:B------:R0:W2:Y:S02]  /*17070*/  LDG.E R6, desc[UR36][R2.64] ;  /* 0x0000002402067981 */ /* 0x0000a4000c1e1900 */
[----:B0-----:R-:W-:Y:S02]  /*17080*/  IMAD.MOV.U32 R2, RZ, RZ, RZ ;  /* 0x000000ffff027224 */ /* 0x001fe400078e00ff */
[----:B--2---:R-:W-:-:S05]  /*17090*/  IMAD R7, R17, R6, RZ ;  /* 0x0000000611077224 */ /* 0x004fca00078e02ff */
[----:B------:R-:W-:-:S04]  /*170a0*/  IABS R4, R7 ;  /* 0x0000000700047213 */ /* 0x000fc80000000000 */
[----:B------:R-:W0:Y:S08]  /*170b0*/  I2F.RP R8, R4 ;  /* 0x0000000400087306 */ /* 0x000e300000209400 */
        /* <DEDUP_REMOVED lines=26> */
[----:B------:R-:W-:-:S04]  /*17260*/  VIADDMNMX R5, R3, R5, R6, PT ;  /* 0x0000000503057246 */ /* 0x000fc80003800106 */
[----:B------:R-:W-:-:S04]  /*17270*/  IABS R6, R5 ;  /* 0x0000000500067213 */ /* 0x000fc80000000000 */
[----:B------:R-:W0:Y:S08]  /*17280*/  I2F.RP R8, R6 ;  /* 0x0000000600087306 */ /* 0x000e300000209400 */
[----:B0-----:R-:W0:Y:S02]  /*17290*/  MUFU.RCP R8, R8 ;  /* 0x0000000800087308 */ /* 0x001e240000001000 */
[----:B0-----:R-:W-:Y:S01]  /*172a0*/  VIADD R3, R8, 0xffffffe ;  /* 0x0ffffffe08037836 */ /* 0x001fe20000000000 */
[----:B------:R-:W-:-:S05]  /*172b0*/  IABS R8, R5 ;  /* 0x0000000500087213 */ /* 0x000fca0000000000 */
[----:B------:R-:W0:Y:S02]  /*172c0*/  F2I.FTZ.U32.TRUNC.NTZ R3, R3 ;  /* 0x0000000300037305 */ /* 0x000e24000021f000 */
[----:B0-----:R-:W-:-:S04]  /*172d0*/  IMAD.MOV R7, RZ, RZ, -R3 ;  /* 0x000000ffff077224 */ /* 0x001fc800078e0a03 */
[----:B------:R-:W-:-:S04]  /*172e0*/  IMAD R7, R7, R6, RZ ;  /* 0x0000000607077224 */ /* 0x000fc800078e02ff */
[----:B------:R-:W-:Y:S01]  /*172f0*/  IMAD.HI.U32 R2, R3, R7, R2 ;  /* 0x0000000703027227 */ /* 0x000fe200078e0002 */
[----:B------:R-:W-:-:S03]  /*17300*/  IABS R7, R0 ;  /* 0x0000000000077213 */ /* 0x000fc60000000000 */
        /* <DEDUP_REMOVED lines=13> */
[----:B------:R-:W-:Y:S01]  /*173e0*/  @!P1 LOP3.LUT R2, RZ, R5, RZ, 0x33, !PT ;  /* 0x00000005ff029212 */ /* 0x000fe200078e33ff */
[----:B------:R-:W-:-:S04]  /*173f0*/  IMAD.MOV R5, RZ, RZ, -R5 ;  /* 0x000000ffff057224 */ /* 0x000fc800078e0a05 */
[----:B------:R-:W-:-:S07]  /*17400*/  IMAD R18, R2, R5, R3 ;  /* 0x0000000502127224 */ /* 0x000fce00078e0203 */
.L_x_1515:
[----:B------:R-:W-:-:S05]  /*17410*/  LOP3.LUT R2, RZ, R2, RZ, 0x33, !PT ;  /* 0x00000002ff027212 */ /* 0x000fca00078e33ff */
[----:B------:R-:W-:Y:S01]  /*17420*/  IMAD.IADD R17, R17, 0x1, R2 ;  /* 0x0000000111117824 */ /* 0x000fe200078e0202 */
[----:B------:R-:W-:Y:S06]  /*17430*/  BRA `(.L_x_1516) ;  /* 0x00000000001c7947 */ /* 0x000fec0003800000 */
.L_x_1508:
[----:B------:R-:W-:Y:S01]  /*17440*/  UMOV UR4, URZ ;  /* 0x0000003f00047c82 */ /* 0x000fe20008000000 */
[----:B------:R-:W-:Y:S01]  /*17450*/  UMOV UR5, URZ ;  /* 0x0000003f00057c82 */ /* 0x000fe20008000000 */
[----:B------:R-:W-:Y:S01]  /*17460*/  ULDC UR6, c[0x0][0xc3c] ;  /* 0x00030f0000067ab9 */ /* 0x000fe20000000800 */
[----:B------:R-:W-:Y:S02]  /*17470*/  IMAD.MOV.U32 R16, RZ, RZ, R0 ;  /* 0x000000ffff107224 */ /* 0x000fe400078e0000 */
[----:B------:R-:W-:Y:S02]  /*17480*/  IMAD.U32 R17, RZ, RZ, UR4 ;  /* 0x00000004ff117e24 */ /* 0x000fe4000f8e00ff */
[----:B------:R-:W-:Y:S02]  /*17490*/  IMAD.U32 R18, RZ, RZ, UR5 ;  /* 0x00000005ff127e24 */ /* 0x000fe4000f8e00ff */
[----:B------:R-:W-:-:S07]  /*174a0*/  IMAD.U32 R19, RZ, RZ, UR6 ;  /* 0x00000006ff137e24 */ /* 0x000fce000f8e00ff */
.L_x_1516:
        /* <DEDUP_REMOVED lines=10> */
.L_x_1505:
[----:B------:R-:W-:Y:S02]  /*17550*/  ULDC UR4, c[0x0][0xc3c] ;  /* 0x00030f0000047ab9 */ /* 0x000fe40000000800 */
[----:B-1----:R-:W-:-:S13]  /*17560*/  ISETP.GE.AND P0, PT, R19, UR4, PT ;  /* 0x0000000413007c0c */ /* 0x002fda000bf06270 */
[----:B------:R-:W-:Y:S05]  /*17570*/  @!P0 BRA `(.L_x_1517) ;  /* 0xffffffac009c8947 */ /* 0x000fea000383ffff */
[----:B------:R-:W-:Y:S05]  /*17580*/  BSYNC B8 ;  /* 0x0000000000087941 */ /* 0x000fea0003800000 */
.L_x_1444:
[----:B------:R-:W3:Y:S01]  /*17590*/  LDL.LU R0, [R1+0x14] ;  /* 0x0000140001007983 */ /* 0x000ee20000300800 */
[----:B------:R-:W-:Y:S01]  /*175a0*/  BSSY B0, `(.L_x_1518) ;  /* 0x000000b000007945 */ /* 0x000fe20003800000 */
[----:B------:R-:W4:Y:S01]  /*175b0*/  S2R R5, SR_CgaCtaId ;  /* 0x0000000000057919 */ /* 0x000f220000008800 */
[----:B---3--:R-:W-:-:S05]  /*175c0*/  VIADD R0, R0, 0x1 ;  /* 0x0000000100007836 */ /* 0x008fca0000000000 */
[----:B-1----:R-:W-:-:S04]  /*175d0*/  LEA.HI R2, R0, R0, RZ, 0x1 ;  /* 0x0000000000027211 */ /* 0x002fc800078f08ff */
[----:B------:R-:W-:Y:S02]  /*175e0*/  LOP3.LUT R3, R2, 0xfffffffe, RZ, 0xc0, !PT ;  /* 0xfffffffe02037812 */ /* 0x000fe400078ec0ff */
[----:B------:R-:W-:-:S03]  /*175f0*/  MOV R2, 0x400 ;  /* 0x0000040000027802 */ /* 0x000fc60000000f00 */
[----:B------:R-:W-:Y:S01]  /*17600*/  IMAD.IADD R0, R0, 0x1, -R3 ;  /* 0x0000000100007824 */ /* 0x000fe200078e0a03 */
[----:B----4-:R-:W-:-:S04]  /*17610*/  LEA R4, R5, R2, 0x18 ;  /* 0x0000000205047211 */ /* 0x010fc800078ec0ff */
[----:B------:R-:W-:-:S04]  /*17620*/  SHF.L.U32 R0, R0, 0x1f, RZ ;  /* 0x0000001f00007819 */ /* 0x000fc800000006ff */
[----:B------:R-:W1:Y:S02]  /*17630*/  SYNCS.PHASECHK.TRANS64.TRYWAIT P0, [R4+URZ+0x28820], R0 ;  /* 0x02882000040075a7 */ /* 0x000e64000800017f */
[----:B-1----:R-:W-:Y:S05]  /*17640*/  @!P0 BRA `(.L_x_1519) ;  /* 0x0000004400408947 */ /* 0x002fea0003800000 */
.L_x_1654:
[----:B------:R-:W-:Y:S05]  /*17650*/  BSYNC B0 ;  /* 0x0000000000007941 */ /* 0x000fea0003800000 */
.L_x_1518:
[----:B------:R-:W-:-:S03]  /*17660*/  UMOV UR4, 0xffffffff ;  /* 0xffffffff00047882 */ /* 0x000fc60000000000 */
[----:B------:R-:W-:Y:S05]  /*17670*/  BRA.DIV UR4, `(.L_x_1520) ;  /* 0x0000004604487947 */ /* 0x000fea000b800000 */
[----:B-1----:R-:W1:Y:S02]  /*17680*/  S2R R0, SR_TID.X ;  /* 0x0000000000007919 */ /* 0x002e640000002100 */
[----:B-1----:R-:W-:-:S04]  /*17690*/  SHF.R.U32.HI R0, RZ, 0x5, R0 ;  /* 0x00000005ff007819 */ /* 0x002fc80000011600 */
[----:B------:R-:W-:-:S05]  /*176a0*/  LOP3.LUT R0, R0, 0x3, RZ, 0xc0, !PT ;  /* 0x0000000300007812 */ /* 0x000fca00078ec0ff */
[----:B------:R1:W3:Y:S02]  /*176b0*/  SHFL.IDX PT, R14, R0, RZ, 0x1f ;  /* 0x00001fff000e7589 */ /* 0x0002e400000e0000 */
.L_x_1657:
[----:B---3--:R-:W-:Y:S01]  /*176c0*/  ISETP.NE.AND P0, PT, R14, RZ, PT ;  /* 0x000000ff0e00720c */ /* 0x008fe20003f05270 */
[----:B------:R-:W-:-:S12]  /*176d0*/  BSSY B0, `(.L_x_1521) ;  /* 0x0000026000007945 */ /* 0x000fd80003800000 */
[----:B------:R-:W-:Y:S05]  /*176e0*/  @P0 BRA `(.L_x_1522) ;  /* 0x0000000000900947 */ /* 0x000fea0003800000 */
[----:B------:R-:W-:-:S03]  /*176f0*/  UMOV UR4, 0xffffffff ;  /* 0xffffffff00047882 */ /* 0x000fc60000000000 */
[----:B------:R-:W-:Y:S05]  /*17700*/  BRA.DIV UR4, `(.L_x_1523) ;  /* 0x0000004604587947 */ /* 0x000fea000b800000 */
[----:B------:R-:W-:-:S13]  /*17710*/  ELECT P6, URZ, PT ;  /* 0x00000000003f782f */ /* 0x000fda00038c0000 */
.L_x_1660:
[----:B------:R-:W-:Y:S05]  /*17720*/  @!P6 BRA `(.L_x_1522) ;  /* 0x000000000080e947 */ /* 0x000fea0003800000 */
[----:B-1----:R-:W3:Y:S02]  /*17730*/  LDL R0, [R1+0x18] ;  /* 0x0000180001007983 */ /* 0x002ee40000100800 */
[----:B---3--:R-:W-:-:S13]  /*17740*/  R2UR UR4, R0 ;  /* 0x00000000000472ca */ /* 0x008fda00000e0000 */
[----:B------:R-:W-:-:S06]  /*17750*/  ULOP3.LUT UR4, UR4, 0x2, URZ, 0xfc, !UPT ;  /* 0x0000000204047892 */ /* 0x000fcc000f8efc3f */
[----:B------:R-:W-:-:S05]  /*17760*/  IMAD.U32 R0, RZ, RZ, UR4 ;  /* 0x00000004ff007e24 */ /* 0x000fca000f8e00ff */
[----:B------:R-:W-:-:S13]  /*17770*/  ISETP.NE.AND P0, PT, R0, 0x3, PT ;  /* 0x000000030000780c */ /* 0x000fda0003f05270 */
[----:B------:R-:W-:Y:S05]  /*17780*/  @!P0 BRA `(.L_x_1524) ;  /* 0x0000000000048947 */ /* 0x000fea0003800000 */
[----:B------:R-:W-:Y:S01]  /*17790*/  BPT.TRAP 0x1 ;  /* 0x000000040000795c */ /* 0x000fe20000300000 */
.L_x_1524:
[C---:B------:R-:W-:Y:S01]  /*177a0*/  IMAD R5, R25.reuse, 0x8, R4 ;  /* 0x0000000819057824 */ /* 0x040fe200078e0204 */
[----:B------:R-:W-:Y:S01]  /*177b0*/  SHF.L.U32 R0, R28, 0x1f, RZ ;  /* 0x0000001f1c007819 */ /* 0x000fe200000006ff */
[----:B------:R-:W-:-:S03]  /*177c0*/  VIADD R25, R25, 0x1 ;  /* 0x0000000119197836 */ /* 0x000fc60000000000 */
[----:B------:R-:W1:Y:S02]  /*177d0*/  SYNCS.PHASECHK.TRANS64.TRYWAIT P1, [R5+URZ+0x28840], R0 ;  /* 0x02884000050075a7 */ /* 0x000e64000802017f */
[----:B------:R-:W-:-:S04]  /*177e0*/  ISETP.NE.AND P2, PT, R25, 0x2, PT ;  /* 0x000000021900780c */ /* 0x000fc80003f45270 */
[----:B------:R-:W-:Y:S01]  /*177f0*/  SEL R3, RZ, 0x1, P2 ;  /* 0x00000001ff037807 */ /* 0x000fe20001000000 */
[----:B-1----:R-:W-:Y:S08]  /*17800*/  @!P1 BRA `(.L_x_1525) ;  /* 0x0000004400389947 */ /* 0x002ff00003800000 */
.L_x_1661:
[----:B------:R-:W-:Y:S02]  /*17810*/  SEL R25, R25, RZ, P2 ;  /* 0x000000ff19197207 */ /* 0x000fe40001000000 */
[----:B------:R-:W-:Y:S01]  /*17820*/  LOP3.LUT R2, R28, R3, RZ, 0x3c, !PT ;  /* 0x000000031c027212 */ /* 0x000fe200078e3cff */
[----:B------:R-:W-:Y:S06]  /*17830*/  @!P0 BRA `(.L_x_1526) ;  /* 0x0000000000048947 */ /* 0x000fec0003800000 */
[----:B------:R-:W-:Y:S01]  /*17840*/  BPT.TRAP 0x1 ;  /* 0x000000040000795c */ /* 0x000fe20000300000 */
.L_x_1526:
[----:B------:R-:W-:Y:S01]  /*17850*/  IMAD R25, R25, 0x8, R4 ;  /* 0x0000000819197824 */ /* 0x000fe200078e0204 */
[----:B------:R-:W-:-:S04]  /*17860*/  SHF.L.U32 R2, R2, 0x1f, RZ ;  /* 0x0000001f02027819 */ /* 0x000fc800000006ff */
[----:B------:R-:W3:Y:S02]  /*17870*/  SYNCS.PHASECHK.TRANS64.TRYWAIT P1, [R25+URZ+0x28840], R2 ;  /* 0x02884002190075a7 */ /* 0x000ee4000802017f */
[----:B---3--:R-:W-:Y:S05]  /*17880*/  @!P1 BRA `(.L_x_1527) ;  /* 0x00000044002c9947 */ /* 0x008fea0003800000 */
.L_x_1662:
[----:B------:R-:W-:Y:S05]  /*17890*/  @!P0 BRA `(.L_x_1528) ;  /* 0x0000000000048947 */ /* 0x000fea0003800000 */
[----:B------:R-:W-:Y:S01]  /*178a0*/  BPT.TRAP 0x1 ;  /* 0x000000040000795c */ /* 0x000fe20000300000 */
.L_x_1528:
[----:B------:R-:W4:Y:S02]  /*178b0*/  SYNCS.PHASECHK.TRANS64.TRYWAIT P1, [R5+URZ+0x28860], R0 ;  /* 0x02886000050075a7 */ /* 0x000f24000802017f */
[----:B----4-:R-:W-:Y:S05]  /*178c0*/  @!P1 BRA `(.L_x_1529) ;  /* 0x0000004400309947 */ /* 0x010fea0003800000 */
.L_x_1663:
[----:B------:R-:W-:Y:S05]  /*178d0*/  @!P0 BRA `(.L_x_1530) ;  /* 0x0000000000048947 */ /* 0x000fea0003800000 */
[----:B------:R-:W-:Y:S01]  /*178e0*/  BPT.TRAP 0x1 ;  /* 0x000000040000795c */ /* 0x000fe20000300000 */
.L_x_1530:
[----:B------:R0:W0:Y:S02]  /*178f0*/  SYNCS.PHASECHK.TRANS64.TRYWAIT P0, [R25+URZ+0x28860], R2 ;  /* 0x02886002190075a7 */ /* 0x000024000800017f */
[----:B0-----:R-:W-:Y:S05]  /*17900*/  @!P0 NANOSLEEP.SYNCS 0x989680 ;  /* 0x009896800000895d */ /* 0x001fea0003900000 */
[----:B------:R-:W0:Y:S02]  /*17910*/  @!P0 SYNCS.PHASECHK.TRANS64 P0, [R25+URZ+0x28860], R2 ;  /* 0x02886002190085a7 */ /* 0x000e24000800007f */
[----:B0-----:R-:W-:Y:S05]  /*17920*/  @!P0 BRA `(.L_x_1530) ;  /* 0xfffffffc00f08947 */ /* 0x001fea000383ffff */
.L_x_1522:
[----:B------:R-:W-:Y:S05]  /*17930*/  BSYNC B0 ;  /* 0x0000000000007941 */ /* 0x000fea0003800000 */
.L_x_1521:
[----:B------:R-:W-:Y:S05]  /*17940*/  EXIT ;  /* 0x000000000000794d */ /* 0x000fea0003800000 */
.L_x_1335:
[----:B0-----:R-:W-:-:S04]  /*17950*/  IMAD.U32 R3, RZ, RZ, UR40 ;  /* 0x00000028ff037e24 */ /* 0x001fc8000f8e00ff */
[----:B------:R0:W1:Y:S03]  /*17960*/  SYNCS.PHASECHK.TRANS64.TRYWAIT P1, [R3+URZ+0x28800], R0 ;  /* 0x02880000030075a7 */ /* 0x000066000802017f */
[----:B-1----:R-:W-:Y:S05]  /*17970*/  @!P1 NANOSLEEP.SYNCS 0x989680 ;  /* 0x009896800000995d */ /* 0x002fea0003900000 */
[----:B------:R-:W1:Y:S02]  /*17980*/  @!P1 SYNCS.PHASECHK.TRANS64 P1, [R3+URZ+0x28800], R0 ;  /* 0x02880000030095a7 */ /* 0x000e64000802007f */
[----:B-1----:R-:W-:Y:S05]  /*17990*/  @!P1 BRA `(.L_x_1335) ;  /* 0xfffffffc00ec9947 */ /* 0x002fea000383ffff */
[----:B------:R-:W-:Y:S05]  /*179a0*/  BRA `(.L_x_1531) ;  /* 0xfffffea400c87947 */ /* 0x000fea000383ffff */
.L_x_1339:
[----:B-1----:R1:W2:Y:S02]  /*179b0*/  SYNCS.PHASECHK.TRANS64.TRYWAIT P1, [R3+URZ+0x28830], R0 ;  /* 0x02883000030075a7 */ /* 0x0022a4000802017f */
[----:B--2---:R-:W-:Y:S05]  /*179c0*/  @!P1 NANOSLEEP.SYNCS 0x989680 ;  /* 0x009896800000995d */ /* 0x004fea0003900000 */
[----:B------:R-:W2:Y:S02]  /*179d0*/  @!P1 SYNCS.PHASECHK.TRANS64 P1, [R3+URZ+0x28830], R0 ;  /* 0x02883000030095a7 */ /* 0x000ea4000802007f */
[----:B--2---:R-:W-:Y:S05]  /*179e0*/  @!P1 BRA `(.L_x_1339) ;  /* 0xfffffffc00f09947 */ /* 0x004fea000383ffff */
[----:B------:R-:W-:Y:S05]  /*179f0*/  BRA `(.L_x_1338) ;  /* 0xfffffea400e47947 */ /* 0x000fea000383ffff */
.L_x_1356:
[----:B-1----:R-:W-:-:S04]  /*17a00*/  IMAD.U32 R5, RZ, RZ, UR6 ;  /* 0x00000006ff057e24 */ /* 0x002fc8000f8e00ff */
[----:B------:R1:W2:Y:S03]  /*17a10*/  SYNCS.PHASECHK.TRANS64.TRYWAIT P1, [R5+URZ+0x28830], R0 ;  /* 0x02883000050075a7 */ /* 0x0002a6000802017f */
[----:B--2---:R-:W-:Y:S05]  /*17a20*/  @!P1 NANOSLEEP.SYNCS 0x989680 ;  /* 0x009896800000995d */ /* 0x004fea0003900000 */
[----:B------:R-:W2:Y:S02]  /*17a30*/  @!P1 SYNCS.PHASECHK.TRANS64 P1, [R5+URZ+0x28830], R0 ;  /* 0x02883000050095a7 */ /* 0x000ea4000802007f */
[----:B--2---:R-:W-:Y:S05]  /*17a40*/  @!P1 BRA `(.L_x_1356) ;  /* 0xfffffffc00ec9947 */ /* 0x004fea000383ffff */
[----:B------:R-:W-:Y:S05]  /*17a50*/  BRA `(.L_x_1353) ;  /* 0xfffffed800ac7947 */ /* 0x000fea000383ffff */
.L_x_1360:
[----:B-1----:R-:W-:-:S04]  /*17a60*/  IMAD.U32 R5, RZ, RZ, UR6 ;  /* 0x00000006ff057e24 */ /* 0x002fc8000f8e00ff */
[----:B------:R1:W2:Y:S03]  /*17a70*/  SYNCS.PHASECHK.TRANS64.TRYWAIT P1, [R5+URZ+0x28850], R0 ;  /* 0x02885000050075a7 */ /* 0x0002a6000802017f */
[----:B--2---:R-:W-:Y:S05]  /*17a80*/  @!P1 NANOSLEEP.SYNCS 0x989680 ;  /* 0x009896800000995d */ /* 0x004fea0003900000 */
[----:B------:R-:W2:Y:S02]  /*17a90*/  @!P1 SYNCS.PHASECHK.TRANS64 P1, [R5+URZ+0x28850], R0 ;  /* 0x02885000050095a7 */ /* 0x000ea4000802007f */
[----:B--2---:R-:W-:Y:S05]  /*17aa0*/  @!P1 BRA `(.L_x_1360) ;  /* 0xfffffffc00ec9947 */ /* 0x004fea000383ffff */
[----:B------:R-:W-:Y:S05]  /*17ab0*/  BRA `(.L_x_1357) ;  /* 0xfffffedc00847947 */ /* 0x000fea000383ffff */
.L_x_1379:
[----:B-1----:R-:W-:-:S04]  /*17ac0*/  IMAD.U32 R9, RZ, RZ, UR6 ;  /* 0x00000006ff097e24 */ /* 0x002fc8000f8e00ff */
[----:B------:R1:W2:Y:S03]  /*17ad0*/  SYNCS.PHASECHK.TRANS64.TRYWAIT P1, [R9+URZ+0x28830], R0 ;  /* 0x02883000090075a7 */ /* 0x0002a6000802017f */
[----:B--2---:R-:W-:Y:S05]  /*17ae0*/  @!P1 NANOSLEEP.SYNCS 0x989680 ;  /* 0x009896800000995d */ /* 0x004fea0003900000 */
[----:B------:R-:W2:Y:S02]  /*17af0*/  @!P1 SYNCS.PHASECHK.TRANS64 P1, [R9+URZ+0x28830], R0 ;  /* 0x02883000090095a7 */ /* 0x000ea4000802007f */
[----:B--2---:R-:W-:Y:S05]  /*17b00*/  @!P1 BRA `(.L_x_1379) ;  /* 0xfffffffc00ec9947 */ /* 0x004fea000383ffff */
[----:B------:R-:W-:Y:S05]  /*17b10*/  BRA `(.L_x_1376) ;  /* 0xffffff0c007c7947 */ /* 0x000fea000383ffff */
.L_x_1383:
[----:B-1----:R-:W-:-:S04]  /*17b20*/  IMAD.U32 R9, RZ, RZ, UR6 ;  /* 0x00000006ff097e24 */ /* 0x002fc8000f8e00ff */
[----:B------:R1:W2:Y:S03]  /*17b30*/  SYNCS.PHASECHK.TRANS64.TRYWAIT P1, [R9+URZ+0x28850], R0 ;  /* 0x02885000090075a7 */ /* 0x0002a6000802017f */
[----:B--2---:R-:W-:Y:S05]  /*17b40*/  @!P1 NANOSLEEP.SYNCS 0x989680 ;  /* 0x009896800000995d */ /* 0x004fea0003900000 */
[----:B------:R-:W2:Y:S02]  /*17b50*/  @!P1 SYNCS.PHASECHK.TRANS64 P1, [R9+URZ+0x28850], R0 ;  /* 0x02885000090095a7 */ /* 0x000ea4000802007f */
[----:B--2---:R-:W-:Y:S05]  /*17b60*/  @!P1 BRA `(.L_x_1383) ;  /* 0xfffffffc00ec9947 */ /* 0x004fea000383ffff */
[----:B------:R-:W-:Y:S05]  /*17b70*/  BRA `(.L_x_1380) ;  /* 0xffffff1000547947 */ /* 0x000fea000383ffff */
.L_x_1391:
[----:B-1----:R-:W-:-:S04]  /*17b80*/  IMAD.U32 R5, RZ, RZ, UR6 ;  /* 0x00000006ff057e24 */ /* 0x002fc8000f8e00ff */
[----:B------:R1:W2:Y:S03]  /*17b90*/  SYNCS.PHASECHK.TRANS64.TRYWAIT P1, [R5+URZ+0x28830], R0 ;  /* 0x02883000050075a7 */ /* 0x0002a6000802017f */
[----:B--2---:R-:W-:Y:S05]  /*17ba0*/  @!P1 NANOSLEEP.SYNCS 0x989680 ;  /* 0x009896800000995d */ /* 0x004fea0003900000 */
[----:B------:R-:W2:Y:S02]  /*17bb0*/  @!P1 SYNCS.PHASECHK.TRANS64 P1, [R5+URZ+0x28830], R0 ;  /* 0x02883000050095a7 */ /* 0x000ea4000802007f */
[----:B--2---:R-:W-:Y:S05]  /*17bc0*/  @!P1 BRA `(.L_x_1391) ;  /* 0xfffffffc00ec9947 */ /* 0x004fea000383ffff */
[----:B------:R-:W-:Y:S05]  /*17bd0*/  BRA `(.L_x_1388) ;  /* 0xffffff2c00807947 */ /* 0x000fea000383ffff */
.L_x_1395:
[----:B-1----:R-:W-:-:S04]  /*17be0*/  IMAD.U32 R5, RZ, RZ, UR6 ;  /* 0x00000006ff057e24 */ /* 0x002fc8000f8e00ff */
[----:B------:R1:W2:Y:S03]  /*17bf0*/  SYNCS.PHASECHK.TRANS64.TRYWAIT P1, [R5+URZ+0x28850], R0 ;  /* 0x02885000050075a7 */ /* 0x0002a6000802017f */
[----:B--2---:R-:W-:Y:S05]  /*17c00*/  @!P1 NANOSLEEP.SYNCS 0x989680 ;  /* 0x009896800000995d */ /* 0x004fea0003900000 */
[----:B------:R-:W2:Y:S02]  /*17c10*/  @!P1 SYNCS.PHASECHK.TRANS64 P1, [R5+URZ+0x28850], R0 ;  /* 0x02885000050095a7 */ /* 0x000ea4000802007f */
[----:B--2---:R-:W-:Y:S05]  /*17c20*/  @!P1 BRA `(.L_x_1395) ;  /* 0xfffffffc00ec9947 */ /* 0x004fea000383ffff */
[----:B------:R-:W-:Y:S05]  /*17c30*/  BRA `(.L_x_1392) ;  /* 0xffffff30004c7947 */ /* 0x000fea000383ffff */
.L_x_1410:
[----:B-1----:R-:W-:-:S04]  /*17c40*/  IMAD.U32 R6, RZ, RZ, UR5 ;  /* 0x00000005ff067e24 */ /* 0x002fc8000f8e00ff */
[----:B------:R1:W2:Y:S03]  /*17c50*/  SYNCS.PHASECHK.TRANS64.TRYWAIT P1, [R6+URZ+0x28850], R5 ;  /* 0x02885005060075a7 */ /* 0x0002a6000802017f */
[----:B--2---:R-:W-:Y:S05]  /*17c60*/  @!P1 NANOSLEEP.SYNCS 0x989680 ;  /* 0x009896800000995d */ /* 0x004fea0003900000 */
[----:B------:R-:W2:Y:S02]  /*17c70*/  @!P1 SYNCS.PHASECHK.TRANS64 P1, [R6+URZ+0x28850], R5 ;  /* 0x02885005060095a7 */ /* 0x000ea4000802007f */
[----:B--2---:R-:W-:Y:S05]  /*17c80*/  @!P1 BRA `(.L_x_1410) ;  /* 0xfffffffc00ec9947 */ /* 0x004fea000383ffff */
[----:B------:R-:W-:Y:S05]  /*17c90*/  BRA `(.L_x_1409) ;  /* 0xffffff5c00787947 */ /* 0x000fea000383ffff */
.L_x_1466:
        /* <DEDUP_REMOVED lines=11> */
.L_x_1533:
[----:B------:R-:W-:Y:S05]  /*17d50*/  BSYNC B0 ;  /* 0x0000000000007941 */ /* 0x000fea0003800000 */
.L_x_1532:
[----:B------:R-:W-:Y:S05]  /*17d60*/  BRA `(.L_x_1534) ;  /* 0xffffffb800647947 */ /* 0x000fea000383ffff */
.L_x_1469:
[----:B0-----:R0:W1:Y:S02]  /*17d70*/  SYNCS.PHASECHK.TRANS64.TRYWAIT P0, [R7+URZ+0x28840], R2 ;  /* 0x02884002070075a7 */ /* 0x001064000800017f */
[----:B-1----:R-:W-:Y:S05]  /*17d80*/  @!P0 NANOSLEEP.SYNCS 0x989680 ;  /* 0x009896800000895d */ /* 0x002fea0003900000 */
[----:B------:R-:W1:Y:S02]  /*17d90*/  @!P0 SYNCS.PHASECHK.TRANS64 P0, [R7+URZ+0x28840], R2 ;  /* 0x02884002070085a7 */ /* 0x000e64000800007f */
[----:B-1----:R-:W-:Y:S05]  /*17da0*/  @!P0 BRA `(.L_x_1469) ;  /* 0xfffffffc00f08947 */ /* 0x002fea000383ffff */
[----:B------:R-:W-:Y:S05]  /*17db0*/  BRA `(.L_x_1535) ;  /* 0xffffffb800b87947 */ /* 0x000fea000383ffff */
.L_x_1470:
        /* <DEDUP_REMOVED lines=8> */
.L_x_1537:
[----:B------:R-:W-:Y:S05]  /*17e40*/  BSYNC B0 ;  /* 0x0000000000007941 */ /* 0x000fea0003800000 */
.L_x_1536:
        /* <DEDUP_REMOVED lines=9> */
.L_x_1538:
[----:B------:R-:W-:Y:S02]  /*17ee0*/  IMAD.MOV.U32 R13, RZ, RZ, R0 ;  /* 0x000000ffff0d7224 */ /* 0x000fe400078e0000 */
[----:B------:R-:W-:Y:S02]  /*17ef0*/  IMAD.MOV.U32 R12, RZ, RZ, 0x1 ;  /* 0x00000001ff0c7424 */ /* 0x000fe400078e00ff */
[----:B------:R-:W-:-:S07]  /*17f00*/  IMAD.MOV.U32 R3, RZ, RZ, R14 ;  /* 0x000000ffff037224 */ /* 0x000fce00078e000e */
[----:B------:R-:W-:Y:S05]  /*17f10*/  WARPSYNC.COLLECTIVE R15, `(.L_x_1539) ;  /* 0x000000000f087348 */ /* 0x000fea0003c00000 */
[----:B------:R0:W1:Y:S02]  /*17f20*/  SHFL.IDX P6, R14, R13, R12, R11 ;  /* 0x0000000c0d0e7389 */ /* 0x00006400000c000b */
[----:B01----:R-:W-:Y:S01]  /*17f30*/  ENDCOLLECTIVE ;  /* 0x000000000000791b */ /* 0x003fe20003800000 */
.L_x_1539:
[----:B------:R-:W-:-:S05]  /*17f40*/  @P0 LEA R3, P1, R30, R3, 0x1 ;  /* 0x000000031e030211 */ /* 0x000fca00078208ff */
[----:B------:R-:W-:Y:S01]  /*17f50*/  @P0 IMAD.X R2, RZ, RZ, R2, P1 ;  /* 0x000000ffff020224 */ /* 0x000fe200008e0602 */
[----:B------:R-:W-:-:S04]  /*17f60*/  ISETP.GE.AND P1, PT, R6, 0x11, PT ;  /* 0x000000110600780c */ /* 0x000fc80003f26270 */
        /* <DEDUP_REMOVED lines=13> */
.L_x_1540:
[----:B------:R-:W-:Y:S02]  /*18040*/  @P1 IMAD R8, R5, 0x2, R22 ;  /* 0x0000000205081824 */ /* 0x000fe400078e0216 */
[----:B------:R-:W-:Y:S02]  /*18050*/  IMAD.MOV.U32 R13, RZ, RZ, R0 ;  /* 0x000000ffff0d7224 */ /* 0x000fe400078e0000 */
[----:B------:R-:W-:Y:S02]  /*18060*/  IMAD.MOV.U32 R12, RZ, RZ, 0x2 ;  /* 0x00000002ff0c7424 */ /* 0x000fe400078e00ff */
[----:B------:R-:W-:-:S07]  /*18070*/  IMAD.MOV.U32 R3, RZ, RZ, R14 ;  /* 0x000000ffff037224 */ /* 0x000fce00078e000e */
[----:B------:R-:W-:Y:S05]  /*18080*/  WARPSYNC.COLLECTIVE R15, `(.L_x_1541) ;  /* 0x000000000f087348 */ /* 0x000fea0003c00000 */
[----:B------:R0:W1:Y:S02]  /*18090*/  SHFL.IDX P6, R14, R13, R12, R11 ;  /* 0x0000000c0d0e7389 */ /* 0x00006400000c000b */
[----:B01----:R-:W-:Y:S01]  /*180a0*/  ENDCOLLECTIVE ;  /* 0x000000000000791b */ /* 0x003fe20003800000 */
.L_x_1541:
        /* <DEDUP_REMOVED lines=16> */
.L_x_1542:
[----:B------:R-:W-:Y:S02]  /*181b0*/  @P1 IMAD R8, R5, 0x2, R22 ;  /* 0x0000000205081824 */ /* 0x000fe400078e0216 */
[----:B------:R-:W-:Y:S02]  /*181c0*/  IMAD.MOV.U32 R13, RZ, RZ, R0 ;  /* 0x000000ffff0d7224 */ /* 0x000fe400078e0000 */
[----:B------:R-:W-:Y:S02]  /*181d0*/  IMAD.MOV.U32 R12, RZ, RZ, 0x3 ;  /* 0x00000003ff0c7424 */ /* 0x000fe400078e00ff */
[----:B------:R-:W-:-:S07]  /*181e0*/  IMAD.MOV.U32 R3, RZ, RZ, R14 ;  /* 0x000000ffff037224 */ /* 0x000fce00078e000e */
[----:B------:R-:W-:Y:S05]  /*181f0*/  WARPSYNC.COLLECTIVE R15, `(.L_x_1543) ;  /* 0x000000000f087348 */ /* 0x000fea0003c00000 */
[----:B------:R0:W1:Y:S02]  /*18200*/  SHFL.IDX P6, R14, R13, R12, R11 ;  /* 0x0000000c0d0e7389 */ /* 0x00006400000c000b */
[----:B01----:R-:W-:Y:S01]  /*18210*/  ENDCOLLECTIVE ;  /* 0x000000000000791b */ /* 0x003fe20003800000 */
.L_x_1543:
        /* <DEDUP_REMOVED lines=16> */
.L_x_1544:
[----:B------:R-:W-:Y:S02]  /*18320*/  @P1 IMAD R8, R5, 0x2, R22 ;  /* 0x0000000205081824 */ /* 0x000fe400078e0216 */
[----:B------:R-:W-:Y:S02]  /*18330*/  IMAD.MOV.U32 R13, RZ, RZ, R0 ;  /* 0x000000ffff0d7224 */ /* 0x000fe400078e0000 */
[----:B------:R-:W-:Y:S02]  /*18340*/  IMAD.MOV.U32 R12, RZ, RZ, 0x4 ;  /* 0x00000004ff0c7424 */ /* 0x000fe400078e00ff */
[----:B------:R-:W-:-:S07]  /*18350*/  IMAD.MOV.U32 R3, RZ, RZ, R14 ;  /* 0x000000ffff037224 */ /* 0x000fce00078e000e */
[----:B------:R-:W-:Y:S05]  /*18360*/  WARPSYNC.COLLECTIVE R15, `(.L_x_1545) ;  /* 0x000000000f087348 */ /* 0x000fea0003c00000 */
[----:B------:R0:W1:Y:S02]  /*18370*/  SHFL.IDX P6, R14, R13, R12, R11 ;  /* 0x0000000c0d0e7389 */ /* 0x00006400000c000b */
[----:B01----:R-:W-:Y:S01]  /*18380*/  ENDCOLLECTIVE ;  /* 0x000000000000791b */ /* 0x003fe20003800000 */
.L_x_1545:
        /* <DEDUP_REMOVED lines=16> */
.L_x_1546:
[----:B------:R-:W-:Y:S02]  /*18490*/  @P1 IMAD R8, R5, 0x2, R22 ;  /* 0x0000000205081824 */ /* 0x000fe400078e0216 */
[----:B------:R-:W-:Y:S02]  /*184a0*/  IMAD.MOV.U32 R13, RZ, RZ, R0 ;  /* 0x000000ffff0d7224 */ /* 0x000fe400078e0000 */
[----:B------:R-:W-:Y:S02]  /*184b0*/  IMAD.MOV.U32 R12, RZ, RZ, 0x5 ;  /* 0x00000005ff0c7424 */ /* 0x000fe400078e00ff */
[----:B------:R-:W-:-:S07]  /*184c0*/  IMAD.MOV.U32 R3, RZ, RZ, R14 ;  /* 0x000000ffff037224 */ /* 0x000fce00078e000e */
[----:B------:R-:W-:Y:S05]  /*184d0*/  WARPSYNC.COLLECTIVE R15, `(.L_x_1547) ;  /* 0x000000000f087348 */ /* 0x000fea0003c00000 */
[----:B------:R0:W1:Y:S02]  /*184e0*/  SHFL.IDX P6, R14, R13, R12, R11 ;  /* 0x0000000c0d0e7389 */ /* 0x00006400000c000b */
[----:B01----:R-:W-:Y:S01]  /*184f0*/  ENDCOLLECTIVE ;  /* 0x000000000000791b */ /* 0x003fe20003800000 */
.L_x_1547:
        /* <DEDUP_REMOVED lines=16> */
.L_x_1548:
[----:B------:R-:W-:Y:S02]  /*18600*/  @P1 IMAD R8, R5, 0x2, R22 ;  /* 0x0000000205081824 */ /* 0x000fe400078e0216 */
[----:B------:R-:W-:Y:S02]  /*18610*/  IMAD.MOV.U32 R13, RZ, RZ, R0 ;  /* 0x000000ffff0d7224 */ /* 0x000fe400078e0000 */
[----:B------:R-:W-:Y:S02]  /*18620*/  IMAD.MOV.U32 R12, RZ, RZ, 0x6 ;  /* 0x00000006ff0c7424 */ /* 0x000fe400078e00ff */
[----:B------:R-:W-:-:S07]  /*18630*/  IMAD.MOV.U32 R3, RZ, RZ, R14 ;  /* 0x000000ffff037224 */ /* 0x000fce00078e000e */
[----:B------:R-:W-:Y:S05]  /*18640*/  WARPSYNC.COLLECTIVE R15, `(.L_x_1549) ;  /* 0x000000000f087348 */ /* 0x000fea0003c00000 */
[----:B------:R0:W1:Y:S02]  /*18650*/  SHFL.IDX P6, R14, R13, R12, R11 ;  /* 0x0000000c0d0e7389 */ /* 0x00006400000c000b */
[----:B01----:R-:W-:Y:S01]  /*18660*/  ENDCOLLECTIVE ;  /* 0x000000000000791b */ /* 0x003fe20003800000 */
.L_x_1549:
        /* <DEDUP_REMOVED lines=16> */
.L_x_1550:
[----:B------:R-:W-:Y:S02]  /*18770*/  @P1 IMAD R8, R5, 0x2, R22 ;  /* 0x0000000205081824 */ /* 0x000fe400078e0216 */
[----:B------:R-:W-:Y:S02]  /*18780*/  IMAD.MOV.U32 R13, RZ, RZ, R0 ;  /* 0x000000ffff0d7224 */ /* 0x000fe400078e0000 */
[----:B------:R-:W-:Y:S02]  /*18790*/  IMAD.MOV.U32 R12, RZ, RZ, 0x7 ;  /* 0x00000007ff0c7424 */ /* 0x000fe400078e00ff */
[----:B------:R-:W-:-:S07]  /*187a0*/  IMAD.MOV.U32 R3, RZ, RZ, R14 ;  /* 0x000000ffff037224 */ /* 0x000fce00078e000e */
[----:B------:R-:W-:Y:S05]  /*187b0*/  WARPSYNC.COLLECTIVE R15, `(.L_x_1551) ;  /* 0x000000000f087348 */ /* 0x000fea0003c00000 */
[----:B------:R0:W1:Y:S02]  /*187c0*/  SHFL.IDX P6, R14, R13, R12, R11 ;  /* 0x0000000c0d0e7389 */ /* 0x00006400000c000b */
[----:B01----:R-:W-:Y:S01]  /*187d0*/  ENDCOLLECTIVE ;  /* 0x000000000000791b */ /* 0x003fe20003800000 */
.L_x_1551:
        /* <DEDUP_REMOVED lines=10> */
.L_x_1552:
[----:B------:R-:W-:Y:S01]  /*18880*/  @!PT LDS RZ, [RZ] ;  /* 0x00000000fffff984 */ /* 0x000fe20000000800 */
[----:B------:R-:W-:Y:S01]  /*18890*/  @!PT LDS RZ, [RZ] ;  /* 0x00000000fffff984 */ /* 0x000fe20000000800 */
[----:B------:R-:W-:Y:S01]  /*188a0*/  @!PT LDS RZ, [RZ] ;  /* 0x00000000fffff984 */ /* 0x000fe20000000800 */
[----:B------:R-:W-:Y:S04]  /*188b0*/  @P1 LDGSTS.E.BYPASS.LTC128B.128 [R8+0x1b400], desc[UR36][R2.64], !P3 ;  /* 0x1b40000002081fae */ /* 0x000fe8000d901d64 */
[----:B------:R0:W-:Y:S02]  /*188c0*/  @P1 LDGSTS.E.BYPASS.LTC128B.128 [R8+0x1f400], desc[UR36][R2.64+0x80], !P2 ;  /* 0x1f40008002081fae */ /* 0x0001e4000d101d64 */
[----:B0-----:R-:W-:Y:S01]  /*188d0*/  IMAD.MOV.U32 R2, RZ, RZ, R14 ;  /* 0x000000ffff027224 */ /* 0x001fe200078e000e */
[----:B------:R-:W-:Y:S06]  /*188e0*/  BRA `(.L_x_1553) ;  /* 0xffffffb400947947 */ /* 0x000fec000383ffff */
.L_x_1475:
[----:B------:R-:W-:Y:S02]  /*188f0*/  IMAD.MOV.U32 R13, RZ, RZ, R4 ;  /* 0x000000ffff0d7224 */ /* 0x000fe400078e0004 */
[----:B------:R-:W-:Y:S02]  /*18900*/  IMAD.MOV.U32 R12, RZ, RZ, RZ ;  /* 0x000000ffff0c7224 */ /* 0x000fe400078e00ff */
[----:B------:R-:W-:Y:S02]  /*18910*/  IMAD.MOV.U32 R11, RZ, RZ, 0x181f ;  /* 0x0000181fff0b7424 */ /* 0x000fe400078e00ff */
[----:B------:R-:W-:Y:S02]  /*18920*/  IMAD.MOV.U32 R15, RZ, RZ, -0x1 ;  /* 0xffffffffff0f7424 */ /* 0x000fe400078e00ff */
[----:B------:R-:W-:Y:S02]  /*18930*/  IMAD R31, R31, R5, RZ ;  /* 0x000000051f1f7224 */ /* 0x000fe400078e02ff */
[----:B------:R-:W-:-:S07]  /*18940*/  IMAD.IADD R27, R9, 0x1, R27 ;  /* 0x00000001091b7824 */ /* 0x000fce00078e021b */
[----:B-----5:R-:W-:Y:S05]  /*18950*/  WARPSYNC.COLLECTIVE R15, `(.L_x_1554) ;  /* 0x000000000f087348 */ /* 0x020fea0003c00000 */
[----:B------:R0:W1:Y:S02]  /*18960*/  SHFL.IDX P6, R14, R13, R12, R11 ;  /* 0x0000000c0d0e7389 */ /* 0x00006400000c000b */
[----:B01---5:R-:W-:Y:S01]  /*18970*/  ENDCOLLECTIVE ;  /* 0x000000000000791b */ /* 0x023fe20003800000 */
.L_x_1554:
[C---:B------:R-:W-:Y:S01]  /*18980*/  VIADD R6, R27.reuse, 0x10 ;  /* 0x000000101b067836 */ /* 0x040fe20000000000 */
[----:B------:R-:W-:Y:S01]  /*18990*/  ISETP.GE.AND P2, PT, R27, R31, PT ;  /* 0x0000001f1b00720c */ /* 0x000fe20003f46270 */
[----:B------:R-:W-:Y:S02]  /*189a0*/  IMAD.MOV.U32 R13, RZ, RZ, R0 ;  /* 0x000000ffff0d7224 */ /* 0x000fe400078e0000 */
[----:B------:R-:W-:-:S10]  /*189b0*/  IMAD.MOV.U32 R2, RZ, RZ, R14 ;  /* 0x000000ffff027224 */ /* 0x000fd400078e000e */
[----:B------:R-:W-:Y:S05]  /*189c0*/  WARPSYNC.COLLECTIVE R15, `(.L_x_1555) ;  /* 0x000000000f087348 */ /* 0x000fea0003c00000 */
[----:B------:R0:W1:Y:S02]  /*189d0*/  SHFL.IDX P6, R14, R13, R12, R11 ;  /* 0x0000000c0d0e7389 */ /* 0x00006400000c000b */
[----:B01----:R-:W-:Y:S01]  /*189e0*/  ENDCOLLECTIVE ;  /* 0x000000000000791b */ /* 0x003fe20003800000 */
.L_x_1555:
        /* <DEDUP_REMOVED lines=8> */
.L_x_1556:
[----:B------:R-:W-:Y:S01]  /*18a70*/  @!PT LDS RZ, [RZ] ;  /* 0x00000000fffff984 */ /* 0x000fe20000000800 */
[----:B------:R-:W-:Y:S01]  /*18a80*/  @!PT LDS RZ, [RZ] ;  /* 0x00000000fffff984 */ /* 0x000fe20000000800 */
[----:B------:R-:W-:Y:S01]  /*18a90*/  @!PT LDS RZ, [RZ] ;  /* 0x00000000fffff984 */ /* 0x000fe20000000800 */
[----:B------:R-:W-:Y:S04]  /*18aa0*/  @!P2 LDGSTS.E.BYPASS.LTC128B.128 [R8+0x10400], desc[UR36][R2.64], !P0 ;  /* 0x104000000208afae */ /* 0x000fe8000c101d64 */
[----:B------:R0:W-:Y:S01]  /*18ab0*/  @!P2 LDGSTS.E.BYPASS.LTC128B.128 [R8+0x14400], desc[UR36][R2.64+0x80], !P1 ;  /* 0x144000800208afae */ /* 0x0001e2000c901d64 */
[----:B------:R-:W-:Y:S01]  /*18ac0*/  ISETP.GE.AND P2, PT, R6, R31, PT ;  /* 0x0000001f0600720c */ /* 0x000fe20003f46270 */
[----:B------:R-:W-:Y:S02]  /*18ad0*/  VIADD R6, R27, 0x20 ;  /* 0x000000201b067836 */ /* 0x000fe40000000000 */
[----:B------:R-:W-:Y:S02]  /*18ae0*/  IMAD.MOV.U32 R13, RZ, RZ, R0 ;  /* 0x000000ffff0d7224 */ /* 0x000fe400078e0000 */
[----:B0-----:R-:W-:-:S08]  /*18af0*/  IMAD.MOV.U32 R2, RZ, RZ, R14 ;  /* 0x000000ffff027224 */ /* 0x001fd000078e000e */
[----:B------:R-:W-:Y:S05]  /*18b00*/  WARPSYNC.COLLECTIVE R15, `(.L_x_1557) ;  /* 0x000000000f087348 */ /* 0x000fea0003c00000 */
[----:B------:R0:W1:Y:S02]  /*18b10*/  SHFL.IDX P6, R14, R13, R12, R11 ;  /* 0x0000000c0d0e7389 */ /* 0x00006400000c000b */
[----:B01----:R-:W-:Y:S01]  /*18b20*/  ENDCOLLECTIVE ;  /* 0x000000000000791b */ /* 0x003fe20003800000 */
.L_x_1557:
        /* <DEDUP_REMOVED lines=8> */
.L_x_1558:
[----:B------:R-:W-:-:S05]  /*18bb0*/  @!P2 IMAD.MOV.U32 R3, RZ, RZ, R5 ;  /* 0x000000ffff03a224 */ /* 0x000fca00078e0005 */
        /* <DEDUP_REMOVED lines=12> */
.L_x_1559:
        /* <DEDUP_REMOVED lines=8> */
.L_x_1560:
        /* <DEDUP_REMOVED lines=13> */
.L_x_1561:
        /* <DEDUP_REMOVED lines=8> */
.L_x_1562:
        /* <DEDUP_REMOVED lines=13> */
.L_x_1563:
        /* <DEDUP_REMOVED lines=8> */
.L_x_1564:
        /* <DEDUP_REMOVED lines=13> */
.L_x_1565:
        /* <DEDUP_REMOVED lines=8> */
.L_x_1566:
[----:B------:R-:W-:-:S05]  /*190f0*/  @!P2 IMAD.MOV.U32 R3, RZ, RZ, R5 ;  /* 0x000000ffff03a224 */ /* 0x000fca00078e0005 */
        /* <DEDUP_REMOVED lines=11> */
.L_x_1567:
        /* <DEDUP_REMOVED lines=8> */
.L_x_1568:
        /* <DEDUP_REMOVED lines=11> */
.L_x_1569:
[----:B------:R-:W-:Y:S05]  /*192e0*/  BRA `(.L_x_1570) ;  /* 0xffffffb400f47947 */ /* 0x000fea000383ffff */
.L_x_1480:
[----:B0-----:R0:W1:Y:S02]  /*192f0*/  SYNCS.PHASECHK.TRANS64.TRYWAIT P1, [R22+URZ+0x28820], R3 ;  /* 0x02882003160075a7 */ /* 0x001064000802017f */
[----:B-1----:R-:W-:Y:S05]  /*19300*/  @!P1 NANOSLEEP.SYNCS 0x989680 ;  /* 0x009896800000995d */ /* 0x002fea0003900000 */
[----:B------:R-:W1:Y:S02]  /*19310*/  @!P1 SYNCS.PHASECHK.TRANS64 P1, [R22+URZ+0x28820], R3 ;  /* 0x02882003160095a7 */ /* 0x000e64000802007f */
[----:B-1----:R-:W-:Y:S05]  /*19320*/  @!P1 BRA `(.L_x_1480) ;  /* 0xfffffffc00f09947 */ /* 0x002fea000383ffff */
[----:B------:R-:W-:Y:S05]  /*19330*/  BRA `(.L_x_1571) ;  /* 0xffffffb8006c7947 */ /* 0x000fea000383ffff */
.L_x_1485:
[----:B0-----:R0:W1:Y:S02]  /*19340*/  SYNCS.PHASECHK.TRANS64.TRYWAIT P0, [R6+URZ+0x28840], R3 ;  /* 0x02884003060075a7 */ /* 0x001064000800017f */
[----:B-1----:R-:W-:Y:S05]  /*19350*/  @!P0 NANOSLEEP.SYNCS 0x989680 ;  /* 0x009896800000895d */ /* 0x002fea0003900000 */
[----:B------:R-:W1:Y:S02]  /*19360*/  @!P0 SYNCS.PHASECHK.TRANS64 P0, [R6+URZ+0x28840], R3 ;  /* 0x02884003060085a7 */ /* 0x000e64000800007f */
[----:B-1----:R-:W-:Y:S05]  /*19370*/  @!P0 BRA `(.L_x_1485) ;  /* 0xfffffffc00f08947 */ /* 0x002fea000383ffff */
[----:B------:R-:W-:Y:S05]  /*19380*/  BRA `(.L_x_1572) ;  /* 0xffffffbc00307947 */ /* 0x000fea000383ffff */
.L_x_1486:
[----:B------:R-:W-:Y:S01]  /*19390*/  BSSY B1, `(.L_x_1573) ;  /* 0x0000008000017945 */ /* 0x000fe20003800000 */
[----:B------:R-:W-:Y:S02]  /*193a0*/  IMAD.MOV.U32 R13, RZ, RZ, R9 ;  /* 0x000000ffff0d7224 */ /* 0x000fe400078e0009 */
[----:B------:R-:W-:Y:S02]  /*193b0*/  IMAD.MOV.U32 R12, RZ, RZ, RZ ;  /* 0x000000ffff0c7224 */ /* 0x000fe400078e00ff */
[----:B------:R-:W-:Y:S02]  /*193c0*/  IMAD.MOV.U32 R11, RZ, RZ, 0x181f ;  /* 0x0000181fff0b7424 */ /* 0x000fe400078e00ff */
[----:B------:R-:W-:-:S07]  /*193d0*/  IMAD.MOV.U32 R15, RZ, RZ, -0x1 ;  /* 0xffffffffff0f7424 */ /* 0x000fce00078e00ff */
[----:B--2---:R-:W-:Y:S05]  /*193e0*/  WARPSYNC.COLLECTIVE R15, `(.L_x_1574) ;  /* 0x000000000f087348 */ /* 0x004fea0003c00000 */
[----:B--2---:R0:W1:Y:S02]  /*193f0*/  SHFL.IDX P6, R14, R13, R12, R11 ;  /* 0x0000000c0d0e7389 */ /* 0x00406400000c000b */
[----:B01----:R-:W-:Y:S01]  /*19400*/  ENDCOLLECTIVE ;  /* 0x000000000000791b */ /* 0x003fe20003800000 */
.L_x_1574:
[----:B------:R-:W-:Y:S05]  /*19410*/  BSYNC B1 ;  /* 0x0000000000017941 */ /* 0x000fea0003800000 */
.L_x_1573:
        /* <DEDUP_REMOVED lines=9> */
.L_x_1575:
[----:B------:R-:W-:Y:S02]  /*194b0*/  IMAD R8, R8, 0x2, R22 ;  /* 0x0000000208087824 */ /* 0x000fe400078e0216 */
[----:B------:R-:W-:Y:S02]  /*194c0*/  IMAD.MOV.U32 R13, RZ, RZ, R9 ;  /* 0x000000ffff0d7224 */ /* 0x000fe400078e0009 */
[----:B------:R-:W-:Y:S02]  /*194d0*/  IMAD.MOV.U32 R12, RZ, RZ, 0x1 ;  /* 0x00000001ff0c7424 */ /* 0x000fe400078e00ff */
[----:B------:R-:W-:-:S07]  /*194e0*/  IMAD.MOV.U32 R2, RZ, RZ, R14 ;  /* 0x000000ffff027224 */ /* 0x000fce00078e000e */
[----:B------:R-:W-:Y:S05]  /*194f0*/  WARPSYNC.COLLECTIVE R15, `(.L_x_1576) ;  /* 0x000000000f087348 */ /* 0x000fea0003c00000 */
[----:B------:R0:W1:Y:S02]  /*19500*/  SHFL.IDX P6, R14, R13, R12, R11 ;  /* 0x0000000c0d0e7389 */ /* 0x00006400000c000b */
[----:B01----:R-:W-:Y:S01]  /*19510*/  ENDCOLLECTIVE ;  /* 0x000000000000791b */ /* 0x003fe20003800000 */
.L_x_1576:
        /* <DEDUP_REMOVED lines=12> */
.L_x_1577:
[----:B------:R-:W-:Y:S02]  /*195e0*/  IMAD.MOV.U32 R13, RZ, RZ, R9 ;  /* 0x000000ffff0d7224 */ /* 0x000fe400078e0009 */
[----:B------:R-:W-:Y:S02]  /*195f0*/  IMAD.MOV.U32 R12, RZ, RZ, 0x2 ;  /* 0x00000002ff0c7424 */ /* 0x000fe400078e00ff */
[----:B------:R-:W-:-:S07]  /*19600*/  IMAD.MOV.U32 R2, RZ, RZ, R14 ;  /* 0x000000ffff027224 */ /* 0x000fce00078e000e */
[----:B------:R-:W-:Y:S05]  /*19610*/  WARPSYNC.COLLECTIVE R15, `(.L_x_1578) ;  /* 0x000000000f087348 */ /* 0x000fea0003c00000 */
[----:B------:R0:W1:Y:S02]  /*19620*/  SHFL.IDX P6, R14, R13, R12, R11 ;  /* 0x0000000c0d0e7389 */ /* 0x00006400000c000b */
[----:B01----:R-:W-:Y:S01]  /*19630*/  ENDCOLLECTIVE ;  /* 0x000000000000791b */ /* 0x003fe20003800000 */
.L_x_1578:
        /* <DEDUP_REMOVED lines=12> */
.L_x_1579:
[----:B------:R-:W-:Y:S02]  /*19700*/  IMAD.MOV.U32 R13, RZ, RZ, R9 ;  /* 0x000000ffff0d7224 */ /* 0x000fe400078e0009 */
[----:B------:R-:W-:Y:S02]  /*19710*/  IMAD.MOV.U32 R12, RZ, RZ, 0x3 ;  /* 0x00000003ff0c7424 */ /* 0x000fe400078e00ff */
[----:B------:R-:W-:-:S07]  /*19720*/  IMAD.MOV.U32 R2, RZ, RZ, R14 ;  /* 0x000000ffff027224 */ /* 0x000fce00078e000e */
[----:B------:R-:W-:Y:S05]  /*19730*/  WARPSYNC.COLLECTIVE R15, `(.L_x_1580) ;  /* 0x000000000f087348 */ /* 0x000fea0003c00000 */
[----:B------:R0:W1:Y:S02]  /*19740*/  SHFL.IDX P6, R14, R13, R12, R11 ;  /* 0x0000000c0d0e7389 */ /* 0x00006400000c000b */
[----:B01----:R-:W-:Y:S01]  /*19750*/  ENDCOLLECTIVE ;  /* 0x000000000000791b */ /* 0x003fe20003800000 */
.L_x_1580:
        /* <DEDUP_REMOVED lines=12> */
.L_x_1581:
[----:B------:R-:W-:Y:S02]  /*19820*/  IMAD.MOV.U32 R13, RZ, RZ, R9 ;  /* 0x000000ffff0d7224 */ /* 0x000fe400078e0009 */
[----:B------:R-:W-:Y:S02]  /*19830*/  IMAD.MOV.U32 R12, RZ, RZ, 0x4 ;  /* 0x00000004ff0c7424 */ /* 0x000fe400078e00ff */
[----:B------:R-:W-:-:S07]  /*19840*/  IMAD.MOV.U32 R2, RZ, RZ, R14 ;  /* 0x000000ffff027224 */ /* 0x000fce00078e000e */
[----:B------:R-:W-:Y:S05]  /*19850*/  WARPSYNC.COLLECTIVE R15, `(.L_x_1582) ;  /* 0x000000000f087348 */ /* 0x000fea0003c00000 */
[----:B------:R0:W1:Y:S02]  /*19860*/  SHFL.IDX P6, R14, R13, R12, R11 ;  /* 0x0000000c0d0e7389 */ /* 0x00006400000c000b */
[----:B01----:R-:W-:Y:S01]  /*19870*/  ENDCOLLECTIVE ;  /* 0x000000000000791b */ /* 0x003fe20003800000 */
.L_x_1582:
        /* <DEDUP_REMOVED lines=12> */
.L_x_1583:
[----:B------:R-:W-:Y:S02]  /*19940*/  IMAD.MOV.U32 R13, RZ, RZ, R9 ;  /* 0x000000ffff0d7224 */ /* 0x000fe400078e0009 */
[----:B------:R-:W-:Y:S02]  /*19950*/  IMAD.MOV.U32 R12, RZ, RZ, 0x5 ;  /* 0x00000005ff0c7424 */ /* 0x000fe400078e00ff */
[----:B------:R-:W-:-:S07]  /*19960*/  IMAD.MOV.U32 R2, RZ, RZ, R14 ;  /* 0x000000ffff027224 */ /* 0x000fce00078e000e */
[----:B------:R-:W-:Y:S05]  /*19970*/  WARPSYNC.COLLECTIVE R15, `(.L_x_1584) ;  /* 0x000000000f087348 */ /* 0x000fea0003c00000 */
[----:B------:R0:W1:Y:S02]  /*19980*/  SHFL.IDX P6, R14, R13, R12, R11 ;  /* 0x0000000c0d0e7389 */ /* 0x00006400000c000b */
[----:B01----:R-:W-:Y:S01]  /*19990*/  ENDCOLLECTIVE ;  /* 0x000000000000791b */ /* 0x003fe20003800000 */
.L_x_1584:
        /* <DEDUP_REMOVED lines=12> */
.L_x_1585:
[----:B------:R-:W-:Y:S02]  /*19a60*/  IMAD.MOV.U32 R13, RZ, RZ, R9 ;  /* 0x000000ffff0d7224 */ /* 0x000fe400078e0009 */
[----:B------:R-:W-:Y:S02]  /*19a70*/  IMAD.MOV.U32 R12, RZ, RZ, 0x6 ;  /* 0x00000006ff0c7424 */ /* 0x000fe400078e00ff */
[----:B------:R-:W-:-:S07]  /*19a80*/  IMAD.MOV.U32 R2, RZ, RZ, R14 ;  /* 0x000000ffff027224 */ /* 0x000fce00078e000e */
[----:B------:R-:W-:Y:S05]  /*19a90*/  WARPSYNC.COLLECTIVE R15, `(.L_x_1586) ;  /* 0x000000000f087348 */ /* 0x000fea0003c00000 */
[----:B------:R0:W1:Y:S02]  /*19aa0*/  SHFL.IDX P6, R14, R13, R12, R11 ;  /* 0x0000000c0d0e7389 */ /* 0x00006400000c000b */
[----:B01----:R-:W-:Y:S01]  /*19ab0*/  ENDCOLLECTIVE ;  /* 0x000000000000791b */ /* 0x003fe20003800000 */
.L_x_1586:
        /* <DEDUP_REMOVED lines=12> */
.L_x_1587:
[----:B------:R-:W-:Y:S02]  /*19b80*/  IMAD.MOV.U32 R13, RZ, RZ, R9 ;  /* 0x000000ffff0d7224 */ /* 0x000fe400078e0009 */
[----:B------:R-:W-:Y:S02]  /*19b90*/  IMAD.MOV.U32 R12, RZ, RZ, 0x7 ;  /* 0x00000007ff0c7424 */ /* 0x000fe400078e00ff */
[----:B------:R-:W-:-:S07]  /*19ba0*/  IMAD.MOV.U32 R2, RZ, RZ, R14 ;  /* 0x000000ffff027224 */ /* 0x000fce00078e000e */
[----:B------:R-:W-:Y:S05]  /*19bb0*/  WARPSYNC.COLLECTIVE R15, `(.L_x_1588) ;  /* 0x000000000f087348 */ /* 0x000fea0003c00000 */
[----:B------:R0:W1:Y:S02]  /*19bc0*/  SHFL.IDX P6, R14, R13, R12, R11 ;  /* 0x0000000c0d0e7389 */ /* 0x00006400000c000b */
[----:B01----:R-:W-:Y:S01]  /*19bd0*/  ENDCOLLECTIVE ;  /* 0x000000000000791b */ /* 0x003fe20003800000 */
.L_x_1588:
        /* <DEDUP_REMOVED lines=12> */
.L_x_1589:
[----:B------:R-:W-:Y:S01]  /*19ca0*/  IMAD.MOV.U32 R2, RZ, RZ, R14 ;  /* 0x000000ffff027224 */ /* 0x000fe200078e000e */
[----:B------:R-:W-:Y:S06]  /*19cb0*/  BRA `(.L_x_1590) ;  /* 0xffffffb400fc7947 */ /* 0x000fec000383ffff */
.L_x_1491:
[----:B-1----:R1:W3:Y:S02]  /*19cc0*/  SYNCS.PHASECHK.TRANS64.TRYWAIT P0, [R6+URZ+0x28860], R2 ;  /* 0x02886002060075a7 */ /* 0x0022e4000800017f */
[----:B---3--:R-:W-:Y:S05]  /*19cd0*/  @!P0 NANOSLEEP.SYNCS 0x989680 ;  /* 0x009896800000895d */ /* 0x008fea0003900000 */
[----:B------:R-:W3:Y:S02]  /*19ce0*/  @!P0 SYNCS.PHASECHK.TRANS64 P0, [R6+URZ+0x28860], R2 ;  /* 0x02886002060085a7 */ /* 0x000ee4000800007f */
[----:B---3--:R-:W-:Y:S05]  /*19cf0*/  @!P0 BRA `(.L_x_1491) ;  /* 0xfffffffc00f08947 */ /* 0x008fea000383ffff */
[----:B------:R-:W-:Y:S05]  /*19d00*/  BRA `(.L_x_1591) ;  /* 0xffffffb800587947 */ /* 0x000fea000383ffff */
.L_x_1492:
        /* <DEDUP_REMOVED lines=8> */
.L_x_1593:
[----:B------:R-:W-:Y:S05]  /*19d90*/  BSYNC B1 ;  /* 0x0000000000017941 */ /* 0x000fea0003800000 */
.L_x_1592:
[----:B------:R-:W-:Y:S02]  /*19da0*/  IMAD.MOV.U32 R13, RZ, RZ, R17 ;  /* 0x000000ffff0d7224 */ /* 0x000fe400078e0011 */
[----:B------:R-:W-:Y:S02]  /*19db0*/  IMAD.MOV.U32 R12, RZ, RZ, RZ ;  /* 0x000000ffff0c7224 */ /* 0x000fe400078e00ff */
[----:B------:R-:W-:Y:S02]  /*19dc0*/  IMAD.MOV.U32 R11, RZ, RZ, 0x181f ;  /* 0x0000181fff0b7424 */ /* 0x000fe400078e00ff */
[----:B------:R-:W-:Y:S02]  /*19dd0*/  IMAD.MOV.U32 R15, RZ, RZ, -0x1 ;  /* 0xffffffffff0f7424 */ /* 0x000fe400078e00ff */
[----:B------:R-:W-:Y:S02]  /*19de0*/  IMAD.MOV.U32 R3, RZ, RZ, R14 ;  /* 0x000000ffff037224 */ /* 0x000fe400078e000e */
[----:B------:R-:W-:-:S07]  /*19df0*/  IMAD R7, R7, 0x2, R22 ;  /* 0x0000000207077824 */ /* 0x000fce00078e0216 */
[----:B------:R-:W-:Y:S05]  /*19e00*/  WARPSYNC.COLLECTIVE R15, `(.L_x_1594) ;  /* 0x000000000f087348 */ /* 0x000fea0003c00000 */
[----:B------:R0:W1:Y:S02]  /*19e10*/  SHFL.IDX P6, R14, R13, R12, R11 ;  /* 0x0000000c0d0e7389 */ /* 0x00006400000c000b */
[----:B01----:R-:W-:Y:S01]  /*19e20*/  ENDCOLLECTIVE ;  /* 0x000000000000791b */ /* 0x003fe20003800000 */
.L_x_1594:
[----:B------:R-:W-:Y:S02]  /*19e30*/  IMAD.MOV.U32 R13, RZ, RZ, R18 ;  /* 0x000000ffff0d7224 */ /* 0x000fe400078e0012 */
[----:B------:R-:W-:Y:S02]  /*19e40*/  IMAD.MOV.U32 R12, RZ, RZ, 0x1 ;  /* 0x00000001ff0c7424 */ /* 0x000fe400078e00ff */
[----:B------:R-:W-:-:S07]  /*19e50*/  IMAD.MOV.U32 R2, RZ, RZ, R14 ;  /* 0x000000ffff027224 */ /* 0x000fce00078e000e */
[----:B------:R-:W-:Y:S05]  /*19e60*/  WARPSYNC.COLLECTIVE R15, `(.L_x_1595) ;  /* 0x000000000f087348 */ /* 0x000fea0003c00000 */
[----:B------:R0:W1:Y:S02]  /*19e70*/  SHFL.IDX P6, R14, R13, R12, R11 ;  /* 0x0000000c0d0e7389 */ /* 0x00006400000c000b */
[----:B01----:R-:W-:Y:S01]  /*19e80*/  ENDCOLLECTIVE ;  /* 0x000000000000791b */ /* 0x003fe20003800000 */
.L_x_1595:
        /* <DEDUP_REMOVED lines=14> */
.L_x_1596:
[----:B------:R-:W-:Y:S02]  /*19f70*/  IMAD.MOV.U32 R13, RZ, RZ, R18 ;  /* 0x000000ffff0d7224 */ /* 0x000fe400078e0012 */
[----:B------:R-:W-:Y:S02]  /*19f80*/  IMAD.MOV.U32 R12, RZ, RZ, 0x2 ;  /* 0x00000002ff0c7424 */ /* 0x000fe400078e00ff */
[----:B------:R-:W-:-:S07]  /*19f90*/  IMAD.MOV.U32 R2, RZ, RZ, R14 ;  /* 0x000000ffff027224 */ /* 0x000fce00078e000e */
[----:B------:R-:W-:Y:S05]  /*19fa0*/  WARPSYNC.COLLECTIVE R15, `(.L_x_1597) ;  /* 0x000000000f087348 */ /* 0x000fea0003c00000 */
[----:B------:R0:W1:Y:S02]  /*19fb0*/  SHFL.IDX P6, R14, R13, R12, R11 ;  /* 0x0000000c0d0e7389 */ /* 0x00006400000c000b */
[----:B01----:R-:W-:Y:S01]  /*19fc0*/  ENDCOLLECTIVE ;  /* 0x000000000000791b */ /* 0x003fe20003800000 */
.L_x_1597:
        /* <DEDUP_REMOVED lines=14> */
.L_x_1598:
[----:B------:R-:W-:Y:S02]  /*1a0b0*/  IMAD.MOV.U32 R13, RZ, RZ, R18 ;  /* 0x000000ffff0d7224 */ /* 0x000fe400078e0012 */
[----:B------:R-:W-:Y:S02]  /*1a0c0*/  IMAD.MOV.U32 R12, RZ, RZ, 0x3 ;  /* 0x00000003ff0c7424 */ /* 0x000fe400078e00ff */
[----:B------:R-:W-:-:S07]  /*1a0d0*/  IMAD.MOV.U32 R2, RZ, RZ, R14 ;  /* 0x000000ffff027224 */ /* 0x000fce00078e000e */
[----:B------:R-:W-:Y:S05]  /*1a0e0*/  WARPSYNC.COLLECTIVE R15, `(.L_x_1599) ;  /* 0x000000000f087348 */ /* 0x000fea0003c00000 */
[----:B------:R0:W1:Y:S02]  /*1a0f0*/  SHFL.IDX P6, R14, R13, R12, R11 ;  /* 0x0000000c0d0e7389 */ /* 0x00006400000c000b */
[----:B01----:R-:W-:Y:S01]  /*1a100*/  ENDCOLLECTIVE ;  /* 0x000000000000791b */ /* 0x003fe20003800000 */
.L_x_1599:
        /* <DEDUP_REMOVED lines=14> */
.L_x_1600:
[----:B------:R-:W-:Y:S02]  /*1a1f0*/  IMAD.MOV.U32 R13, RZ, RZ, R18 ;  /* 0x000000ffff0d7224 */ /* 0x000fe400078e0012 */
[----:B------:R-:W-:Y:S02]  /*1a200*/  IMAD.MOV.U32 R12, RZ, RZ, 0x4 ;  /* 0x00000004ff0c7424 */ /* 0x000fe400078e00ff */
[----:B------:R-:W-:-:S07]  /*1a210*/  IMAD.MOV.U32 R2, RZ, RZ, R14 ;  /* 0x000000ffff027224 */ /* 0x000fce00078e000e */
[----:B------:R-:W-:Y:S05]  /*1a220*/  WARPSYNC.COLLECTIVE R15, `(.L_x_1601) ;  /* 0x000000000f087348 */ /* 0x000fea0003c00000 */
[----:B------:R0:W1:Y:S02]  /*1a230*/  SHFL.IDX P6, R14, R13, R12, R11 ;  /* 0x0000000c0d0e7389 */ /* 0x00006400000c000b */
[----:B01----:R-:W-:Y:S01]  /*1a240*/  ENDCOLLECTIVE ;  /* 0x000000000000791b */ /* 0x003fe20003800000 */
.L_x_1601:
        /* <DEDUP_REMOVED lines=14> */
.L_x_1602:
[----:B------:R-:W-:Y:S02]  /*1a330*/  IMAD.MOV.U32 R13, RZ, RZ, R18 ;  /* 0x000000ffff0d7224 */ /* 0x000fe400078e0012 */
[----:B------:R-:W-:Y:S02]  /*1a340*/  IMAD.MOV.U32 R12, RZ, RZ, 0x5 ;  /* 0x00000005ff0c7424 */ /* 0x000fe400078e00ff */
[----:B------:R-:W-:-:S07]  /*1a350*/  IMAD.MOV.U32 R2, RZ, RZ, R14 ;  /* 0x000000ffff027224 */ /* 0x000fce00078e000e */
[----:B------:R-:W-:Y:S05]  /*1a360*/  WARPSYNC.COLLECTIVE R15, `(.L_x_1603) ;  /* 0x000000000f087348 */ /* 0x000fea0003c00000 */
[----:B------:R0:W1:Y:S02]  /*1a370*/  SHFL.IDX P6, R14, R13, R12, R11 ;  /* 0x0000000c0d0e7389 */ /* 0x00006400000c000b */
[----:B01----:R-:W-:Y:S01]  /*1a380*/  ENDCOLLECTIVE ;  /* 0x000000000000791b */ /* 0x003fe20003800000 */
.L_x_1603:
        /* <DEDUP_REMOVED lines=14> */
.L_x_1604:
[----:B------:R-:W-:Y:S02]  /*1a470*/  IMAD.MOV.U32 R13, RZ, RZ, R18 ;  /* 0x000000ffff0d7224 */ /* 0x000fe400078e0012 */
[----:B------:R-:W-:Y:S02]  /*1a480*/  IMAD.MOV.U32 R12, RZ, RZ, 0x6 ;  /* 0x00000006ff0c7424 */ /* 0x000fe400078e00ff */
[----:B------:R-:W-:-:S07]  /*1a490*/  IMAD.MOV.U32 R2, RZ, RZ, R14 ;  /* 0x000000ffff027224 */ /* 0x000fce00078e000e */
[----:B------:R-:W-:Y:S05]  /*1a4a0*/  WARPSYNC.COLLECTIVE R15, `(.L_x_1605) ;  /* 0x000000000f087348 */ /* 0x000fea0003c00000 */
[----:B------:R0:W1:Y:S02]  /*1a4b0*/  SHFL.IDX P6, R14, R13, R12, R11 ;  /* 0x0000000c0d0e7389 */ /* 0x00006400000c000b */
[----:B01----:R-:W-:Y:S01]  /*1a4c0*/  ENDCOLLECTIVE ;  /* 0x000000000000791b */ /* 0x003fe20003800000 */
.L_x_1605:
        /* <DEDUP_REMOVED lines=14> */
.L_x_1606:
[----:B------:R-:W-:Y:S02]  /*1a5b0*/  IMAD.MOV.U32 R13, RZ, RZ, R18 ;  /* 0x000000ffff0d7224 */ /* 0x000fe400078e0012 */
[----:B------:R-:W-:Y:S02]  /*1a5c0*/  IMAD.MOV.U32 R12, RZ, RZ, 0x7 ;  /* 0x00000007ff0c7424 */ /* 0x000fe400078e00ff */
[----:B------:R-:W-:-:S07]  /*1a5d0*/  IMAD.MOV.U32 R2, RZ, RZ, R14 ;  /* 0x000000ffff027224 */ /* 0x000fce00078e000e */
[----:B------:R-:W-:Y:S05]  /*1a5e0*/  WARPSYNC.COLLECTIVE R15, `(.L_x_1607) ;  /* 0x000000000f087348 */ /* 0x000fea0003c00000 */
[----:B------:R0:W1:Y:S02]  /*1a5f0*/  SHFL.IDX P6, R14, R13, R12, R11 ;  /* 0x0000000c0d0e7389 */ /* 0x00006400000c000b */
[----:B01----:R-:W-:Y:S01]  /*1a600*/  ENDCOLLECTIVE ;  /* 0x000000000000791b */ /* 0x003fe20003800000 */
.L_x_1607:
        /* <DEDUP_REMOVED lines=13> */
.L_x_1608:
[----:B------:R-:W-:Y:S01]  /*1a6e0*/  @!PT LDS RZ, [RZ] ;  /* 0x00000000fffff984 */ /* 0x000fe20000000800 */
[----:B------:R-:W-:Y:S01]  /*1a6f0*/  @!PT LDS RZ, [RZ] ;  /* 0x00000000fffff984 */ /* 0x000fe20000000800 */
[----:B------:R-:W-:Y:S01]  /*1a700*/  @!PT LDS RZ, [RZ] ;  /* 0x00000000fffff984 */ /* 0x000fe20000000800 */
[----:B------:R0:W-:Y:S01]  /*1a710*/  LDGSTS.E.BYPASS.LTC128B.128 [R7+0x7400], desc[UR36][R2.64+0x80], !P0 ;  /* 0x0740008002077fae */ /* 0x0001e2000c101d64 */
[----:B------:R-:W-:Y:S05]  /*1a720*/  BRA `(.L_x_1609) ;  /* 0xffffffb000dc7947 */ /* 0x000fea000383ffff */
.L_x_1500:
[----:B0-----:R0:W1:Y:S02]  /*1a730*/  SYNCS.PHASECHK.TRANS64.TRYWAIT P0, [R0+URZ+0x28860], R3 ;  /* 0x02886003000075a7 */ /* 0x001064000800017f */
[----:B-1----:R-:W-:Y:S05]  /*1a740*/  @!P0 NANOSLEEP.SYNCS 0x989680 ;  /* 0x009896800000895d */ /* 0x002fea0003900000 */
[----:B------:R-:W1:Y:S02]  /*1a750*/  @!P0 SYNCS.PHASECHK.TRANS64 P0, [R0+URZ+0x28860], R3 ;  /* 0x02886003000085a7 */ /* 0x000e64000800007f */
[----:B-1----:R-:W-:Y:S05]  /*1a760*/  @!P0 BRA `(.L_x_1500) ;  /* 0xfffffffc00f08947 */ /* 0x002fea000383ffff */
[----:B------:R-:W-:Y:S05]  /*1a770*/  BRA `(.L_x_1610) ;  /* 0xffffffb400e87947 */ /* 0x000fea000383ffff */
.L_x_1501:
[----:B------:R-:W-:Y:S01]  /*1a780*/  BSSY B0, `(.L_x_1611) ;  /* 0x0000008000007945 */ /* 0x000fe20003800000 */
[----:B------:R-:W-:Y:S02]  /*1a790*/  IMAD.MOV.U32 R13, RZ, RZ, R18 ;  /* 0x000000ffff0d7224 */ /* 0x000fe400078e0012 */
[----:B------:R-:W-:Y:S02]  /*1a7a0*/  IMAD.MOV.U32 R12, RZ, RZ, RZ ;  /* 0x000000ffff0c7224 */ /* 0x000fe400078e00ff */
[----:B------:R-:W-:Y:S02]  /*1a7b0*/  IMAD.MOV.U32 R11, RZ, RZ, 0x181f ;  /* 0x0000181fff0b7424 */ /* 0x000fe400078e00ff */
[----:B------:R-:W-:-:S07]  /*1a7c0*/  IMAD.MOV.U32 R15, RZ, RZ, -0x1 ;  /* 0xffffffffff0f7424 */ /* 0x000fce00078e00ff */
[----:B0-2---:R-:W-:Y:S05]  /*1a7d0*/  WARPSYNC.COLLECTIVE R15, `(.L_x_1612) ;  /* 0x000000000f087348 */ /* 0x005fea0003c00000 */
[----:B--2---:R1:W2:Y:S02]  /*1a7e0*/  SHFL.IDX P6, R14, R13, R12, R11 ;  /* 0x0000000c0d0e7389 */ /* 0x0042a400000c000b */
[----:B012---:R-:W-:Y:S01]  /*1a7f0*/  ENDCOLLECTIVE ;  /* 0x000000000000791b */ /* 0x007fe20003800000 */
.L_x_1612:
[----:B------:R-:W-:Y:S05]  /*1a800*/  BSYNC B0 ;  /* 0x0000000000007941 */ /* 0x000fea0003800000 */
.L_x_1611:
        /* <DEDUP_REMOVED lines=9> */
.L_x_1613:
        /* <DEDUP_REMOVED lines=12> */
.L_x_1614:
        /* <DEDUP_REMOVED lines=13> */
.L_x_1615:
[----:B------:R-:W-:Y:S02]  /*1aa30*/  IMAD.MOV.U32 R13, RZ, RZ, R18 ;  /* 0x000000ffff0d7224 */ /* 0x000fe400078e0012 */
[----:B------:R-:W-:Y:S02]  /*1aa40*/  IMAD.MOV.U32 R12, RZ, RZ, 0x2 ;  /* 0x00000002ff0c7424 */ /* 0x000fe400078e00ff */
[----:B------:R-:W-:-:S07]  /*1aa50*/  IMAD.MOV.U32 R10, RZ, RZ, R14 ;  /* 0x000000ffff0a7224 */ /* 0x000fce00078e000e */
[----:B------:R-:W-:Y:S05]  /*1aa60*/  WARPSYNC.COLLECTIVE R15, `(.L_x_1616) ;  /* 0x000000000f087348 */ /* 0x000fea0003c00000 */
[----:B------:R0:W1:Y:S02]  /*1aa70*/  SHFL.IDX P6, R14, R13, R12, R11 ;  /* 0x0000000c0d0e7389 */ /* 0x00006400000c000b */
[----:B01----:R-:W-:Y:S01]  /*1aa80*/  ENDCOLLECTIVE ;  /* 0x000000000000791b */ /* 0x003fe20003800000 */
.L_x_1616:
        /* <DEDUP_REMOVED lines=14> */
.L_x_1617:
[----:B------:R-:W-:Y:S02]  /*1ab70*/  IMAD.MOV.U32 R13, RZ, RZ, R18 ;  /* 0x000000ffff0d7224 */ /* 0x000fe400078e0012 */
[----:B------:R-:W-:Y:S01]  /*1ab80*/  IMAD.MOV.U32 R12, RZ, RZ, 0x3 ;  /* 0x00000003ff0c7424 */ /* 0x000fe200078e00ff */
[----:B------:R-:W-:-:S13]  /*1ab90*/  IADD3 R2, P2, R14, R5, RZ ;  /* 0x000000050e027210 */ /* 0x000fda0007f5e0ff */
[----:B------:R-:W-:Y:S05]  /*1aba0*/  WARPSYNC.COLLECTIVE R15, `(.L_x_1618) ;  /* 0x000000000f087348 */ /* 0x000fea0003c00000 */
[----:B------:R0:W1:Y:S02]  /*1abb0*/  SHFL.IDX P6, R14, R13, R12, R11 ;  /* 0x0000000c0d0e7389 */ /* 0x00006400000c000b */
[----:B01----:R-:W-:Y:S01]  /*1abc0*/  ENDCOLLECTIVE ;  /* 0x000000000000791b */ /* 0x003fe20003800000 */
.L_x_1618:
        /* <DEDUP_REMOVED lines=13> */
.L_x_1619:
[----:B------:R-:W-:Y:S02]  /*1aca0*/  IMAD.MOV.U32 R13, RZ, RZ, R18 ;  /* 0x000000ffff0d7224 */ /* 0x000fe400078e0012 */
[----:B------:R-:W-:Y:S01]  /*1acb0*/  IMAD.MOV.U32 R12, RZ, RZ, 0x4 ;  /* 0x00000004ff0c7424 */ /* 0x000fe200078e00ff */
[----:B------:R-:W-:-:S13]  /*1acc0*/  IADD3 R2, P2, R14, R5, RZ ;  /* 0x000000050e027210 */ /* 0x000fda0007f5e0ff */
[----:B------:R-:W-:Y:S05]  /*1acd0*/  WARPSYNC.COLLECTIVE R15, `(.L_x_1620) ;  /* 0x000000000f087348 */ /* 0x000fea0003c00000 */
[----:B------:R0:W1:Y:S02]  /*1ace0*/  SHFL.IDX P6, R14, R13, R12, R11 ;  /* 0x0000000c0d0e7389 */ /* 0x00006400000c000b */
[----:B01----:R-:W-:Y:S01]  /*1acf0*/  ENDCOLLECTIVE ;  /* 0x000000000000791b */ /* 0x003fe20003800000 */
.L_x_1620:
        /* <DEDUP_REMOVED lines=13> */
.L_x_1621:
[----:B------:R-:W-:Y:S02]  /*1add0*/  IMAD.MOV.U32 R13, RZ, RZ, R18 ;  /* 0x000000ffff0d7224 */ /* 0x000fe400078e0012 */
[----:B------:R-:W-:Y:S02]  /*1ade0*/  IMAD.MOV.U32 R12, RZ, RZ, 0x5 ;  /* 0x00000005ff0c7424 */ /* 0x000fe400078e00ff */
[----:B------:R-:W-:-:S07]  /*1adf0*/  IMAD.MOV.U32 R10, RZ, RZ, R14 ;  /* 0x000000ffff0a7224 */ /* 0x000fce00078e000e */
[----:B------:R-:W-:Y:S05]  /*1ae00*/  WARPSYNC.COLLECTIVE R15, `(.L_x_1622) ;  /* 0x000000000f087348 */ /* 0x000fea0003c00000 */
[----:B------:R0:W1:Y:S02]  /*1ae10*/  SHFL.IDX P6, R14, R13, R12, R11 ;  /* 0x0000000c0d0e7389 */ /* 0x00006400000c000b */
[----:B01----:R-:W-:Y:S01]  /*1ae20*/  ENDCOLLECTIVE ;  /* 0x000000000000791b */ /* 0x003fe20003800000 */
.L_x_1622:
        /* <DEDUP_REMOVED lines=14> */
.L_x_1623:
[----:B------:R-:W-:Y:S02]  /*1af10*/  IMAD.MOV.U32 R13, RZ, RZ, R18 ;  /* 0x000000ffff0d7224 */ /* 0x000fe400078e0012 */
[----:B------:R-:W-:Y:S01]  /*1af20*/  IMAD.MOV.U32 R12, RZ, RZ, 0x6 ;  /* 0x00000006ff0c7424 */ /* 0x000fe200078e00ff */
[----:B------:R-:W-:-:S13]  /*1af30*/  IADD3 R2, P2, R14, R5, RZ ;  /* 0x000000050e027210 */ /* 0x000fda0007f5e0ff */
[----:B------:R-:W-:Y:S05]  /*1af40*/  WARPSYNC.COLLECTIVE R15, `(.L_x_1624) ;  /* 0x000000000f087348 */ /* 0x000fea0003c00000 */
[----:B------:R0:W1:Y:S02]  /*1af50*/  SHFL.IDX P6, R14, R13, R12, R11 ;  /* 0x0000000c0d0e7389 */ /* 0x00006400000c000b */
[----:B01----:R-:W-:Y:S01]  /*1af60*/  ENDCOLLECTIVE ;  /* 0x000000000000791b */ /* 0x003fe20003800000 */
.L_x_1624:
        /* <DEDUP_REMOVED lines=13> */
.L_x_1625:
[----:B------:R-:W-:Y:S02]  /*1b040*/  IMAD.MOV.U32 R13, RZ, RZ, R18 ;  /* 0x000000ffff0d7224 */ /* 0x000fe400078e0012 */
[----:B------:R-:W-:Y:S02]  /*1b050*/  IMAD.MOV.U32 R12, RZ, RZ, 0x7 ;  /* 0x00000007ff0c7424 */ /* 0x000fe400078e00ff */
[----:B------:R-:W-:-:S07]  /*1b060*/  IMAD.MOV.U32 R10, RZ, RZ, R14 ;  /* 0x000000ffff0a7224 */ /* 0x000fce00078e000e */
[----:B------:R-:W-:Y:S05]  /*1b070*/  WARPSYNC.COLLECTIVE R15, `(.L_x_1626) ;  /* 0x000000000f087348 */ /* 0x000fea0003c00000 */
[----:B------:R0:W1:Y:S02]  /*1b080*/  SHFL.IDX P6, R14, R13, R12, R11 ;  /* 0x0000000c0d0e7389 */ /* 0x00006400000c000b */
[----:B01----:R-:W-:Y:S01]  /*1b090*/  ENDCOLLECTIVE ;  /* 0x000000000000791b */ /* 0x003fe20003800000 */
.L_x_1626:
        /* <DEDUP_REMOVED lines=12> */
.L_x_1627:
[----:B------:R-:W-:Y:S05]  /*1b160*/  BRA `(.L_x_1628) ;  /* 0xffffffb000887947 */ /* 0x000fea000383ffff */
.L_x_1506:
        /* <DEDUP_REMOVED lines=8> */
.L_x_1630:
[----:B------:R-:W-:Y:S05]  /*1b1f0*/  BSYNC B0 ;  /* 0x0000000000007941 */ /* 0x000fea0003800000 */
.L_x_1629:
        /* <DEDUP_REMOVED lines=9> */
.L_x_1631:
[----:B------:R-:W-:Y:S02]  /*1b290*/  ULDC UR4, c[0x0][0xc3c] ;  /* 0x00030f0000047ab9 */ /* 0x000fe40000000800 */
[----:B------:R-:W-:-:S13]  /*1b2a0*/  ISETP.GE.OR P1, PT, R9, UR4, !P0 ;  /* 0x0000000409007c0c */ /* 0x000fda000c726670 */
[----:B------:R-:W0:Y:S08]  /*1b2b0*/  @!P1 LDC.64 R4, c[0x0][0xc80] ;  /* 0x00032000ff049b82 */ /* 0x000e300000000a00 */
[----:B------:R-:W1:Y:S01]  /*1b2c0*/  @!P1 LDC.64 R2, c[0x0][0xc78] ;  /* 0x00031e00ff029b82 */ /* 0x000e620000000a00 */
[----:B------:R-:W-:Y:S02]  /*1b2d0*/  IMAD.MOV.U32 R17, RZ, RZ, RZ ;  /* 0x000000ffff117224 */ /* 0x000fe400078e00ff */
[----:B------:R-:W-:-:S02]  /*1b2e0*/  IMAD.MOV.U32 R8, RZ, RZ, RZ ;  /* 0x000000ffff087224 */ /* 0x000fc400078e00ff */
[----:B------:R-:W-:Y:S02]  /*1b2f0*/  IMAD.MOV.U32 R11, RZ, RZ, RZ ;  /* 0x000000ffff0b7224 */ /* 0x000fe400078e00ff */
[----:B------:R-:W-:Y:S02]  /*1b300*/  IMAD.MOV.U32 R7, RZ, RZ, R14 ;  /* 0x000000ffff077224 */ /* 0x000fe400078e000e */
[----:B0-----:R-:W-:-:S06]  /*1b310*/  @!P1 IMAD.WIDE R4, R9, 0x4, R4 ;  /* 0x0000000409049825 */ /* 0x001fcc00078e0204 */
[----:B------:R-:W2:Y:S01]  /*1b320*/  @!P1 LDG.E R4, desc[UR36][R4.64] ;  /* 0x0000002404049981 */ /* 0x000ea2000c1e1900 */
[----:B-1----:R-:W-:-:S06]  /*1b330*/  @!P1 IMAD.WIDE R2, R9, 0x4, R2 ;  /* 0x0000000409029825 */ /* 0x002fcc00078e0202 */
[----:B------:R-:W3:Y:S01]  /*1b340*/  @!P1 LDG.E R2, desc[UR36][R2.64] ;  /* 0x0000002402029981 */ /* 0x000ee2000c1e1900 */
[C---:B------:R-:W-:Y:S02]  /*1b350*/  ISETP.GE.U32.AND P2, PT, R10.reuse, 0x2, PT ;  /* 0x000000020a00780c */ /* 0x040fe40003f46070 */
[C---:B------:R-:W-:Y:S02]  /*1b360*/  ISETP.GE.U32.AND P3, PT, R10.reuse, 0x4, PT ;  /* 0x000000040a00780c */ /* 0x040fe40003f66070 */
[C---:B------:R-:W-:Y:S02]  /*1b370*/  ISETP.GE.U32.AND P4, PT, R10.reuse, 0x8, PT ;  /* 0x000000080a00780c */ /* 0x040fe40003f86070 */
[C---:B------:R-:W-:Y:S01]  /*1b380*/  ISETP.GE.U32.AND P5, PT, R10.reuse, 0x10, PT ;  /* 0x000000100a00780c */ /* 0x040fe20003fa6070 */
[----:B--2---:R-:W-:Y:S02]  /*1b390*/  @!P1 IMAD.MOV.U32 R17, RZ, RZ, R4 ;  /* 0x000000ffff119224 */ /* 0x004fe400078e0004 */
[----:B---3--:R-:W-:Y:S01]  /*1b3a0*/  @!P1 IMAD.MOV.U32 R8, RZ, RZ, R2 ;  /* 0x000000ffff089224 */ /* 0x008fe200078e0002 */
[----:B------:R-:W-:-:S03]  /*1b3b0*/  ISETP.NE.AND P1, PT, R10, RZ, PT ;  /* 0x000000ff0a00720c */ /* 0x000fc60003f25270 */
[----:B------:R-:W-:-:S10]  /*1b3c0*/  IMAD R13, R8, R17, RZ ;  /* 0x00000011080d7224 */ /* 0x000fd400078e02ff */
[----:B------:R-:W-:Y:S05]  /*1b3d0*/  WARPSYNC.COLLECTIVE R15, `(.L_x_1632) ;  /* 0x000000000f087348 */ /* 0x000fea0003c00000 */
[----:B------:R0:W1:Y:S02]  /*1b3e0*/  SHFL.UP P6, R14, R13, R12, R11 ;  /* 0x0400000c0d0e7389 */ /* 0x00006400000c000b */
[----:B01----:R-:W-:Y:S01]  /*1b3f0*/  ENDCOLLECTIVE ;  /* 0x000000000000791b */ /* 0x003fe20003800000 */
.L_x_1632:
[----:B------:R-:W-:Y:S01]  /*1b400*/  IMAD.MOV.U32 R12, RZ, RZ, 0x2 ;  /* 0x00000002ff0c7424 */ /* 0x000fe200078e00ff */
[----:B------:R-:W-:-:S05]  /*1b410*/  SEL R6, R14, RZ, P1 ;  /* 0x000000ff0e067207 */ /* 0x000fca0000800000 */
[----:B------:R-:W-:-:S04]  /*1b420*/  IMAD.IADD R6, R13, 0x1, R6 ;  /* 0x000000010d067824 */ /* 0x000fc800078e0206 */
[----:B------:R-:W-:-:S07]  /*1b430*/  IMAD.MOV.U32 R13, RZ, RZ, R6 ;  /* 0x000000ffff0d7224 */ /* 0x000fce00078e0006 */
[----:B------:R-:W-:Y:S05]  /*1b440*/  WARPSYNC.COLLECTIVE R15, `(.L_x_1633) ;  /* 0x000000000f087348 */ /* 0x000fea0003c00000 */
[----:B------:R0:W1:Y:S02]  /*1b450*/  SHFL.UP P6, R14, R13, R12, R11 ;  /* 0x0400000c0d0e7389 */ /* 0x00006400000c000b */
[----:B01----:R-:W-:Y:S01]  /*1b460*/  ENDCOLLECTIVE ;  /* 0x000000000000791b */ /* 0x003fe20003800000 */
.L_x_1633:
[----:B------:R-:W-:Y:S01]  /*1b470*/  IMAD.MOV.U32 R12, RZ, RZ, 0x4 ;  /* 0x00000004ff0c7424 */ /* 0x000fe200078e00ff */
[----:B------:R-:W-:-:S05]  /*1b480*/  SEL R3, R14, RZ, P2 ;  /* 0x000000ff0e037207 */ /* 0x000fca0001000000 */
[----:B------:R-:W-:Y:S02]  /*1b490*/  IMAD.IADD R2, R6, 0x1, R3 ;  /* 0x0000000106027824 */ /* 0x000fe400078e0203 */
[----:B------:R-:W-:Y:S02]  /*1b4a0*/  IMAD.MOV.U32 R6, RZ, RZ, RZ ;  /* 0x000000ffff067224 */ /* 0x000fe400078e00ff */
[----:B------:R-:W-:-:S07]  /*1b4b0*/  IMAD.MOV.U32 R13, RZ, RZ, R2 ;  /* 0x000000ffff0d7224 */ /* 0x000fce00078e0002 */
[----:B------:R-:W-:Y:S05]  /*1b4c0*/  WARPSYNC.COLLECTIVE R15, `(.L_x_1634) ;  /* 0x000000000f087348 */ /* 0x000fea0003c00000 */
[----:B------:R0:W1:Y:S02]  /*1b4d0*/  SHFL.UP P6, R14, R13, R12, R11 ;  /* 0x0400000c0d0e7389 */ /* 0x00006400000c000b */
[----:B01----:R-:W-:Y:S01]  /*1b4e0*/  ENDCOLLECTIVE ;  /* 0x000000000000791b */ /* 0x003fe20003800000 */
.L_x_1634:
[----:B------:R-:W-:Y:S01]  /*1b4f0*/  IMAD.MOV.U32 R12, RZ, RZ, 0x8 ;  /* 0x00000008ff0c7424 */ /* 0x000fe200078e00ff */
[----:B------:R-:W-:-:S05]  /*1b500*/  SEL R3, R14, RZ, P3 ;  /* 0x000000ff0e037207 */ /* 0x000fca0001800000 */
[----:B------:R-:W-:-:S04]  /*1b510*/  IMAD.IADD R3, R2, 0x1, R3 ;  /* 0x0000000102037824 */ /* 0x000fc800078e0203 */
[----:B------:R-:W-:-:S07]  /*1b520*/  IMAD.MOV.U32 R13, RZ, RZ, R3 ;  /* 0x000000ffff0d7224 */ /* 0x000fce00078e0003 */
[----:B------:R-:W-:Y:S05]  /*1b530*/  WARPSYNC.COLLECTIVE R15, `(.L_x_1635) ;  /* 0x000000000f087348 */ /* 0x000fea0003c00000 */
[----:B------:R0:W1:Y:S02]  /*1b540*/  SHFL.UP P6, R14, R13, R12, R11 ;  /* 0x0400000c0d0e7389 */ /* 0x00006400000c000b */
[----:B01----:R-:W-:Y:S01]  /*1b550*/  ENDCOLLECTIVE ;  /* 0x000000000000791b */ /* 0x003fe20003800000 */
.L_x_1635:
[----:B------:R-:W-:Y:S01]  /*1b560*/  IMAD.MOV.U32 R12, RZ, RZ, 0x10 ;  /* 0x00000010ff0c7424 */ /* 0x000fe200078e00ff */
[----:B------:R-:W-:-:S05]  /*1b570*/  SEL R4, R14, RZ, P4 ;  /* 0x000000ff0e047207 */ /* 0x000fca0002000000 */
[----:B------:R-:W-:-:S04]  /*1b580*/  IMAD.IADD R4, R3, 0x1, R4 ;  /* 0x0000000103047824 */ /* 0x000fc800078e0204 */
[----:B------:R-:W-:-:S07]  /*1b590*/  IMAD.MOV.U32 R13, RZ, RZ, R4 ;  /* 0x000000ffff0d7224 */ /* 0x000fce00078e0004 */
[----:B------:R-:W-:Y:S05]  /*1b5a0*/  WARPSYNC.COLLECTIVE R15, `(.L_x_1636) ;  /* 0x000000000f087348 */ /* 0x000fea0003c00000 */
[----:B------:R0:W1:Y:S02]  /*1b5b0*/  SHFL.UP P6, R14, R13, R12, R11 ;  /* 0x0400000c0d0e7389 */ /* 0x00006400000c000b */
[----:B01----:R-:W-:Y:S01]  /*1b5c0*/  ENDCOLLECTIVE ;  /* 0x000000000000791b */ /* 0x003fe20003800000 */
.L_x_1636:
        /* <DEDUP_REMOVED lines=8> */
.L_x_1637:
[----:B------:R-:W-:Y:S05]  /*1b650*/  BRA `(.L_x_1638) ;  /* 0xffffffb000947947 */ /* 0x000fea000383ffff */
.L_x_1509:
[----:B------:R-:W-:Y:S01]  /*1b660*/  BSSY B0, `(.L_x_1639) ;  /* 0x0000007000007945 */ /* 0x000fe20003800000 */
[----:B------:R-:W-:Y:S02]  /*1b670*/  IMAD.MOV.U32 R12, RZ, RZ, 0x1 ;  /* 0x00000001ff0c7424 */ /* 0x000fe400078e00ff */
[----:B------:R-:W-:Y:S02]  /*1b680*/  IMAD.MOV.U32 R11, RZ, RZ, RZ ;  /* 0x000000ffff0b7224 */ /* 0x000fe400078e00ff */
[----:B------:R-:W-:-:S07]  /*1b690*/  IMAD.MOV.U32 R15, RZ, RZ, -0x1 ;  /* 0xffffffffff0f7424 */ /* 0x000fce00078e00ff */
[----:B------:R-:W-:Y:S05]  /*1b6a0*/  WARPSYNC.COLLECTIVE R15, `(.L_x_1640) ;  /* 0x000000000f087348 */ /* 0x000fea0003c00000 */
[----:B------:R0:W1:Y:S02]  /*1b6b0*/  SHFL.UP P6, R14, R13, R12, R11 ;  /* 0x0400000c0d0e7389 */ /* 0x00006400000c000b */
[----:B01----:R-:W-:Y:S01]  /*1b6c0*/  ENDCOLLECTIVE ;  /* 0x000000000000791b */ /* 0x003fe20003800000 */
.L_x_1640:
[----:B------:R-:W-:Y:S05]  /*1b6d0*/  BSYNC B0 ;  /* 0x0000000000007941 */ /* 0x000fea0003800000 */
.L_x_1639:
        /* <DEDUP_REMOVED lines=8> */
.L_x_1641:
[----:B------:R-:W-:Y:S01]  /*1b760*/  IMAD.MOV.U32 R12, RZ, RZ, 0x4 ;  /* 0x00000004ff0c7424 */ /* 0x000fe200078e00ff */
[----:B------:R-:W-:-:S05]  /*1b770*/  SEL R2, R14, RZ, P2 ;  /* 0x000000ff0e027207 */ /* 0x000fca0001000000 */
[----:B------:R-:W-:-:S04]  /*1b780*/  IMAD.IADD R2, R13, 0x1, R2 ;  /* 0x000000010d027824 */ /* 0x000fc800078e0202 */
[----:B------:R-:W-:-:S07]  /*1b790*/  IMAD.MOV.U32 R13, RZ, RZ, R2 ;  /* 0x000000ffff0d7224 */ /* 0x000fce00078e0002 */
[----:B------:R-:W-:Y:S05]  /*1b7a0*/  WARPSYNC.COLLECTIVE R15, `(.L_x_1642) ;  /* 0x000000000f087348 */ /* 0x000fea0003c00000 */
[----:B------:R0:W1:Y:S02]  /*1b7b0*/  SHFL.UP P6, R14, R13, R12, R11 ;  /* 0x0400000c0d0e7389 */ /* 0x00006400000c000b */
[----:B01----:R-:W-:Y:S01]  /*1b7c0*/  ENDCOLLECTIVE ;  /* 0x000000000000791b */ /* 0x003fe20003800000 */
.L_x_1642:
[----:B------:R-:W-:Y:S01]  /*1b7d0*/  IMAD.MOV.U32 R12, RZ, RZ, 0x8 ;  /* 0x00000008ff0c7424 */ /* 0x000fe200078e00ff */
[----:B------:R-:W-:-:S05]  /*1b7e0*/  SEL R3, R14, RZ, P3 ;  /* 0x000000ff0e037207 */ /* 0x000fca0001800000 */
[----:B------:R-:W-:-:S04]  /*1b7f0*/  IMAD.IADD R3, R2, 0x1, R3 ;  /* 0x0000000102037824 */ /* 0x000fc800078e0203 */
[----:B------:R-:W-:-:S07]  /*1b800*/  IMAD.MOV.U32 R13, RZ, RZ, R3 ;  /* 0x000000ffff0d7224 */ /* 0x000fce00078e0003 */
[----:B------:R-:W-:Y:S05]  /*1b810*/  WARPSYNC.COLLECTIVE R15, `(.L_x_1643) ;  /* 0x000000000f087348 */ /* 0x000fea0003c00000 */
[----:B------:R0:W1:Y:S02]  /*1b820*/  SHFL.UP P6, R14, R13, R12, R11 ;  /* 0x0400000c0d0e7389 */ /* 0x00006400000c000b */
[----:B01----:R-:W-:Y:S01]  /*1b830*/  ENDCOLLECTIVE ;  /* 0x000000000000791b */ /* 0x003fe20003800000 */
.L_x_1643:
[----:B------:R-:W-:Y:S01]  /*1b840*/  IMAD.MOV.U32 R12, RZ, RZ, 0x10 ;  /* 0x00000010ff0c7424 */ /* 0x000fe200078e00ff */
[----:B------:R-:W-:-:S05]  /*1b850*/  SEL R4, R14, RZ, P4 ;  /* 0x000000ff0e047207 */ /* 0x000fca0002000000 */
[----:B------:R-:W-:-:S04]  /*1b860*/  IMAD.IADD R4, R3, 0x1, R4 ;  /* 0x0000000103047824 */ /* 0x000fc800078e0204 */
[----:B------:R-:W-:-:S07]  /*1b870*/  IMAD.MOV.U32 R13, RZ, RZ, R4 ;  /* 0x000000ffff0d7224 */ /* 0x000fce00078e0004 */
[----:B------:R-:W-:Y:S05]  /*1b880*/  WARPSYNC.COLLECTIVE R15, `(.L_x_1644) ;  /* 0x000000000f087348 */ /* 0x000fea0003c00000 */
[----:B------:R0:W1:Y:S02]  /*1b890*/  SHFL.UP P6, R14, R13, R12, R11 ;  /* 0x0400000c0d0e7389 */ /* 0x00006400000c000b */
[----:B01----:R-:W-:Y:S01]  /*1b8a0*/  ENDCOLLECTIVE ;  /* 0x000000000000791b */ /* 0x003fe20003800000 */
.L_x_1644:
        /* <DEDUP_REMOVED lines=8> */
.L_x_1645:
[----:B------:R-:W-:Y:S05]  /*1b930*/  BRA `(.L_x_1646) ;  /* 0xffffffb000807947 */ /* 0x000fea000383ffff */
.L_x_1511:
[----:B------:R-:W-:Y:S01]  /*1b940*/  BSSY B0, `(.L_x_1647) ;  /* 0x0000006000007945 */ /* 0x000fe20003800000 */
[----:B------:R-:W-:Y:S01]  /*1b950*/  PLOP3.LUT P6, PT, P6, PT, PT, 0x8, 0x0 ;  /* 0x000000000000781c */ /* 0x000fe200037ce170 */
[----:B------:R-:W-:-:S12]  /*1b960*/  IMAD.MOV.U32 R15, RZ, RZ, -0x1 ;  /* 0xffffffffff0f7424 */ /* 0x000fd800078e00ff */
[----:B0-----:R-:W-:Y:S05]  /*1b970*/  WARPSYNC.COLLECTIVE R15, `(.L_x_1648) ;  /* 0x000000000f087348 */ /* 0x001fea0003c00000 */
[----:B------:R-:W-:Y:S01]  /*1b980*/  VOTE.ANY R14, PT, P6 ;  /* 0x00000000000e7806 */ /* 0x000fe200030e0100 */
[----:B0-----:R-:W-:Y:S06]  /*1b990*/  ENDCOLLECTIVE ;  /* 0x000000000000791b */ /* 0x001fec0003800000 */
.L_x_1648:
[----:B------:R-:W-:Y:S05]  /*1b9a0*/  BSYNC B0 ;  /* 0x0000000000007941 */ /* 0x000fea0003800000 */
.L_x_1647:
[----:B------:R-:W-:Y:S02]  /*1b9b0*/  IMAD.MOV.U32 R3, RZ, RZ, R14 ;  /* 0x000000ffff037224 */ /* 0x000fe400078e000e */
[----:B------:R-:W-:Y:S02]  /*1b9c0*/  IMAD.MOV.U32 R13, RZ, RZ, R17 ;  /* 0x000000ffff0d7224 */ /* 0x000fe400078e0011 */
[----:B------:R0:W1:Y:S01]  /*1b9d0*/  POPC R12, R3 ;  /* 0x00000003000c7309 */ /* 0x0000620000000000 */
[----:B------:R-:W-:Y:S02]  /*1b9e0*/  IMAD.MOV.U32 R11, RZ, RZ, 0x1f ;  /* 0x0000001fff0b7424 */ /* 0x000fe400078e00ff */
[----:B------:R-:W-:-:S07]  /*1b9f0*/  IMAD.MOV.U32 R15, RZ, RZ, -0x1 ;  /* 0xffffffffff0f7424 */ /* 0x000fce00078e00ff */
[----:B01----:R-:W-:Y:S05]  /*1ba00*/  WARPSYNC.COLLECTIVE R15, `(.L_x_1649) ;  /* 0x000000000f087348 */ /* 0x003fea0003c00000 */
[----:B-1----:R1:W2:Y:S02]  /*1ba10*/  SHFL.IDX P6, R14, R13, R12, R11 ;  /* 0x0000000c0d0e7389 */ /* 0x0022a400000c000b */
[----:B012---:R-:W-:Y:S01]  /*1ba20*/  ENDCOLLECTIVE ;  /* 0x000000000000791b */ /* 0x007fe20003800000 */
.L_x_1649:
[----:B------:R-:W-:Y:S02]  /*1ba30*/  IMAD.IADD R19, R12, 0x1, R19 ;  /* 0x000000010c137824 */ /* 0x000fe400078e0213 */
[----:B------:R-:W-:Y:S02]  /*1ba40*/  IMAD.MOV.U32 R13, RZ, RZ, R8 ;  /* 0x000000ffff0d7224 */ /* 0x000fe400078e0008 */
[----:B------:R-:W-:-:S07]  /*1ba50*/  IMAD.MOV.U32 R17, RZ, RZ, R14 ;  /* 0x000000ffff117224 */ /* 0x000fce00078e000e */
[----:B------:R-:W-:Y:S05]  /*1ba60*/  WARPSYNC.COLLECTIVE R15, `(.L_x_1650) ;  /* 0x000000000f087348 */ /* 0x000fea0003c00000 */
[----:B------:R0:W1:Y:S02]  /*1ba70*/  SHFL.IDX P6, R14, R13, R12, R11 ;  /* 0x0000000c0d0e7389 */ /* 0x00006400000c000b */
[----:B01----:R-:W-:Y:S01]  /*1ba80*/  ENDCOLLECTIVE ;  /* 0x000000000000791b */ /* 0x003fe20003800000 */
.L_x_1650:
[----:B------:R-:W-:Y:S01]  /*1ba90*/  IMAD.MOV.U32 R8, RZ, RZ, R14 ;  /* 0x000000ffff087224 */ /* 0x000fe200078e000e */
[----:B------:R-:W-:Y:S06]  /*1baa0*/  BRA `(.L_x_1651) ;  /* 0xffffffb000647947 */ /* 0x000fec000383ffff */
.L_x_1513:
[----:B------:R-:W-:Y:S01]  /*1bab0*/  BSSY B0, `(.L_x_1652) ;  /* 0x0000007000007945 */ /* 0x000fe20003800000 */
[----:B------:R-:W-:Y:S02]  /*1bac0*/  IMAD.MOV.U32 R13, RZ, RZ, R2 ;  /* 0x000000ffff0d7224 */ /* 0x000fe400078e0002 */
[----:B------:R-:W-:Y:S02]  /*1bad0*/  IMAD.MOV.U32 R11, RZ, RZ, 0x1f ;  /* 0x0000001fff0b7424 */ /* 0x000fe400078e00ff */
[----:B------:R-:W-:-:S07]  /*1bae0*/  IMAD.MOV.U32 R15, RZ, RZ, -0x1 ;  /* 0xffffffffff0f7424 */ /* 0x000fce00078e00ff */
[----:B0-23--:R-:W-:Y:S05]  /*1baf0*/  WARPSYNC.COLLECTIVE R15, `(.L_x_1653) ;  /* 0x000000000f087348 */ /* 0x00dfea0003c00000 */
[----:B------:R1:W4:Y:S02]  /*1bb00*/  SHFL.IDX P6, R14, R13, R12, R11 ;  /* 0x0000000c0d0e7389 */ /* 0x00032400000c000b */
[----:B01234-:R-:W-:Y:S01]  /*1bb10*/  ENDCOLLECTIVE ;  /* 0x000000000000791b */ /* 0x01ffe20003800000 */
.L_x_1653:
[----:B------:R-:W-:Y:S05]  /*1bb20*/  BSYNC B0 ;  /* 0x0000000000007941 */ /* 0x000fea0003800000 */
.L_x_1652:
[----:B------:R-:W-:Y:S01]  /*1bb30*/  IMAD.MOV.U32 R6, RZ, RZ, R14 ;  /* 0x000000ffff067224 */ /* 0x000fe200078e000e */
[----:B------:R-:W-:Y:S06]  /*1bb40*/  BRA `(.L_x_1512) ;  /* 0xffffffb000547947 */ /* 0x000fec000383ffff */
.L_x_1519:
[----:B-1----:R1:W3:Y:S02]  /*1bb50*/  SYNCS.PHASECHK.TRANS64.TRYWAIT P0, [R4+URZ+0x28820], R0 ;  /* 0x02882000040075a7 */ /* 0x0022e4000800017f */
[----:B---3--:R-:W-:Y:S05]  /*1bb60*/  @!P0 NANOSLEEP.SYNCS 0x989680 ;  /* 0x009896800000895d */ /* 0x008fea0003900000 */
[----:B------:R-:W3:Y:S02]  /*1bb70*/  @!P0 SYNCS.PHASECHK.TRANS64 P0, [R4+URZ+0x28820], R0 ;  /* 0x02882000040085a7 */ /* 0x000ee4000800007f */
[----:B---3--:R-:W-:Y:S05]  /*1bb80*/  @!P0 BRA `(.L_x_1519) ;  /* 0xfffffffc00f08947 */ /* 0x008fea000383ffff */
[----:B------:R-:W-:Y:S05]  /*1bb90*/  BRA `(.L_x_1654) ;  /* 0xffffffb800ac7947 */ /* 0x000fea000383ffff */
.L_x_1520:
        /* <DEDUP_REMOVED lines=11> */
.L_x_1656:
[----:B------:R-:W-:Y:S05]  /*1bc50*/  BSYNC B0 ;  /* 0x0000000000007941 */ /* 0x000fea0003800000 */
.L_x_1655:
[----:B------:R-:W-:Y:S05]  /*1bc60*/  BRA `(.L_x_1657) ;  /* 0xffffffb800947947 */ /* 0x000fea000383ffff */
.L_x_1523:
[----:B------:R-:W-:Y:S01]  /*1bc70*/  BSSY B1, `(.L_x_1658) ;  /* 0x0000006000017945 */ /* 0x000fe20003800000 */
[----:B------:R-:W-:-:S07]  /*1bc80*/  IMAD.MOV.U32 R15, RZ, RZ, -0x1 ;  /* 0xffffffffff0f7424 */ /* 0x000fce00078e00ff */
[----:B012---:R-:W-:Y:S05]  /*1bc90*/  WARPSYNC.COLLECTIVE R15, `(.L_x_1659) ;  /* 0x000000000f0c7348 */ /* 0x007fea0003c00000 */
[----:B------:R-:W-:Y:S02]  /*1bca0*/  ELECT P6, UR62, PT ;  /* 0x00000000003e782f */ /* 0x000fe400038c0000 */
[----:B------:R-:W-:Y:S01]  /*1bcb0*/  MOV R14, UR62 ;  /* 0x0000003e000e7c02 */ /* 0x000fe20008000f00 */
[----:B012---:R-:W-:Y:S10]  /*1bcc0*/  ENDCOLLECTIVE ;  /* 0x000000000000791b */ /* 0x007ff40003800000 */
.L_x_1659:
[----:B------:R-:W-:Y:S05]  /*1bcd0*/  BSYNC B1 ;  /* 0x0000000000017941 */ /* 0x000fea0003800000 */
.L_x_1658:
[----:B------:R-:W-:Y:S05]  /*1bce0*/  BRA `(.L_x_1660) ;  /* 0xffffffb8008c7947 */ /* 0x000fea000383ffff */
.L_x_1525:
[----:B-1----:R1:W3:Y:S02]  /*1bcf0*/  SYNCS.PHASECHK.TRANS64.TRYWAIT P1, [R5+URZ+0x28840], R0 ;  /* 0x02884000050075a7 */ /* 0x0022e4000802017f */
[----:B---3--:R-:W-:Y:S05]  /*1bd00*/  @!P1 NANOSLEEP.SYNCS 0x989680 ;  /* 0x009896800000995d */ /* 0x008fea0003900000 */
[----:B------:R-:W3:Y:S02]  /*1bd10*/  @!P1 SYNCS.PHASECHK.TRANS64 P1, [R5+URZ+0x28840], R0 ;  /* 0x02884000050095a7 */ /* 0x000ee4000802007f */
[----:B---3--:R-:W-:Y:S05]  /*1bd20*/  @!P1 BRA `(.L_x_1525) ;  /* 0xfffffffc00f09947 */ /* 0x008fea000383ffff */
[----:B------:R-:W-:Y:S05]  /*1bd30*/  BRA `(.L_x_1661) ;  /* 0xffffffb800b47947 */ /* 0x000fea000383ffff */
.L_x_1527:
[----:B---3--:R3:W4:Y:S02]  /*1bd40*/  SYNCS.PHASECHK.TRANS64.TRYWAIT P1, [R25+URZ+0x28840], R2 ;  /* 0x02884002190075a7 */ /* 0x008724000802017f */
[----:B----4-:R-:W-:Y:S05]  /*1bd50*/  @!P1 NANOSLEEP.SYNCS 0x989680 ;  /* 0x009896800000995d */ /* 0x010fea0003900000 */
[----:B------:R-:W4:Y:S02]  /*1bd60*/  @!P1 SYNCS.PHASECHK.TRANS64 P1, [R25+URZ+0x28840], R2 ;  /* 0x02884002190095a7 */ /* 0x000f24000802007f */
[----:B----4-:R-:W-:Y:S05]  /*1bd70*/  @!P1 BRA `(.L_x_1527) ;  /* 0xfffffffc00f09947 */ /* 0x010fea000383ffff */
[----:B------:R-:W-:Y:S05]  /*1bd80*/  BRA `(.L_x_1662) ;  /* 0xffffffb800c07947 */ /* 0x000fea000383ffff */
.L_x_1529:
[----:B----4-:R4:W0:Y:S02]  /*1bd90*/  SYNCS.PHASECHK.TRANS64.TRYWAIT P1, [R5+URZ+0x28860], R0 ;  /* 0x02886000050075a7 */ /* 0x010824000802017f */
[----:B0-----:R-:W-:Y:S05]  /*1bda0*/  @!P1 NANOSLEEP.SYNCS 0x989680 ;  /* 0x009896800000995d */ /* 0x001fea0003900000 */
[----:B------:R-:W0:Y:S02]  /*1bdb0*/  @!P1 SYNCS.PHASECHK.TRANS64 P1, [R5+URZ+0x28860], R0 ;  /* 0x02886000050095a7 */ /* 0x000e24000802007f */
[----:B0-----:R-:W-:Y:S05]  /*1bdc0*/  @!P1 BRA `(.L_x_1529) ;  /* 0xfffffffc00f09947 */ /* 0x001fea000383ffff */
[----:B------:R-:W-:Y:S05]  /*1bdd0*/  BRA `(.L_x_1663) ;  /* 0xffffffb800bc7947 */ /* 0x000fea000383ffff */
.L_x_1664:
        /* <DEDUP_REMOVED lines=10> */
.L_x_3546:


//--------------------- .text._ZN7cutlass13device_kernelIN5flash11enable_sm90INS1_16FlashAttnFwdSm90INS1_25CollectiveMainloopFwdSm90ILi2EN4cute5tupleIJNS5_1CILi1EEES8_S8_EEENS6_IJNS7_ILi128EEESA_SA_EEELi128ENS_6half_tEfNS_4arch4Sm90ELb0ELb1ELb0ELb1ELb1ELb1ELb0ELb1ELb1ELb1ELb1ELb0EEENS1_21CollectiveEpilogueFwdISB_S9_SC_SE_Li256ELb1ELb1ELb1ELb0EEENS1_36VarlenDynamicPersistentTileSchedulerILi128ELi128ELi256ELi128ELb1ELb1ELb1ELb1ELb0ELb1EEEEEEEEEvNT_6ParamsE --------------------------
	.section	.text._ZN7cutlass13device_kernelIN5flash11enable_sm90INS1_16FlashAttnFwdSm90INS1_25CollectiveMainloopFwdSm90ILi2EN4cute5tupleIJNS5_1CILi1EEES8_S8_EEENS6_IJNS7_ILi128EEESA_SA_EEELi128ENS_6half_tEfNS_4arch4Sm90ELb0ELb1ELb0ELb1ELb1ELb1ELb0ELb1ELb1ELb1ELb1ELb0EEENS1_21CollectiveEpilogueFwdISB_S9_SC_SE_Li256ELb1ELb1ELb1ELb0EEENS1_36VarlenDynamicPersistentTileSchedulerILi128ELi128ELi256ELi128ELb1ELb1ELb1ELb1ELb0ELb1EEEEEEEEEvNT_6ParamsE,"ax",@progbits
	.align	128
.text._ZN7cutlass13device_kernelIN5flash11enable_sm90INS1_16FlashAttnFwdSm90INS1_25CollectiveMainloopFwdSm90ILi2EN4cute5tupleIJNS5_1CILi1EEES8_S8_EEENS6_IJNS7_ILi128EEESA_SA_EEELi128ENS_6half_tEfNS_4arch4Sm90ELb0ELb1ELb0ELb1ELb1ELb1ELb0ELb1ELb1ELb1ELb1ELb0EEENS1_21CollectiveEpilogueFwdISB_S9_SC_SE_Li256ELb1ELb1ELb1ELb0EEENS1_36VarlenDynamicPersistentTileSchedulerILi128ELi128ELi256ELi128ELb1ELb1ELb1ELb1ELb0ELb1EEEEEEEEEvNT_6ParamsE:
        .type           _ZN7cutlass13device_kernelIN5flash11enable_sm90INS1_16FlashAttnFwdSm90INS1_25CollectiveMainloopFwdSm90ILi2EN4cute5tupleIJNS5_1CILi1EEES8_S8_EEENS6_IJNS7_ILi128EEESA_SA_EEELi128ENS_6half_tEfNS_4arch4Sm90ELb0ELb1ELb0ELb1ELb1ELb1ELb0ELb1ELb1ELb1ELb1ELb0EEENS1_21CollectiveEpilogueFwdISB_S9_SC_SE_Li256ELb1ELb1ELb1ELb0EEENS1_36VarlenDynamicPersistentTileSchedulerILi128ELi128ELi256ELi128ELb1ELb1ELb1ELb1ELb0ELb1EEEEEEEEEvNT_6ParamsE,@function
        .size           _ZN7cutlass13device_kernelIN5flash11enable_sm90INS1_16FlashAttnFwdSm90INS1_25CollectiveMainloopFwdSm90ILi2EN4cute5tupleIJNS5_1CILi1EEES8_S8_EEENS6_IJNS7_ILi128EEESA_SA_EEELi128ENS_6half_tEfNS_4arch4Sm90ELb0ELb1ELb0ELb1ELb1ELb1ELb0ELb1ELb1ELb1ELb1ELb0EEENS1_21CollectiveEpilogueFwdISB_S9_SC_SE_Li256ELb1ELb1ELb1ELb0EEENS1_36VarlenDynamicPersistentTileSchedulerILi128ELi128ELi256ELi128ELb1ELb1ELb1ELb1ELb0ELb1EEEEEEEEEvNT_6ParamsE,(.L_x_3547 - _ZN7cutlass13device_kernelIN5flash11enable_sm90INS1_16FlashAttnFwdSm90INS1_25CollectiveMainloopFwdSm90ILi2EN4cute5tupleIJNS5_1CILi1EEES8_S8_EEENS6_IJNS7_ILi128EEESA_SA_EEELi128ENS_6half_tEfNS_4arch4Sm90ELb0ELb1ELb0ELb1ELb1ELb1ELb0ELb1ELb1ELb1ELb1ELb0EEENS1_21CollectiveEpilogueFwdISB_S9_SC_SE_Li256ELb1ELb1ELb1ELb0EEENS1_36VarlenDynamicPersistentTileSchedulerILi128ELi128ELi256ELi128ELb1ELb1ELb1ELb1ELb0ELb1EEEEEEEEEvNT_6ParamsE)
        .other          _ZN7cutlass13device_kernelIN5flash11enable_sm90INS1_16FlashAttnFwdSm90INS1_25CollectiveMainloopFwdSm90ILi2EN4cute5tupleIJNS5_1CILi1EEES8_S8_EEENS6_IJNS7_ILi128EEESA_SA_EEELi128ENS_6half_tEfNS_4arch4Sm90ELb0ELb1ELb0ELb1ELb1ELb1ELb0ELb1ELb1ELb1ELb1ELb0EEENS1_21CollectiveEpilogueFwdISB_S9_SC_SE_Li256ELb1ELb1ELb1ELb0EEENS1_36VarlenDynamicPersistentTileSchedulerILi128ELi128ELi256ELi128ELb1ELb1ELb1ELb1ELb0ELb1EEEEEEEEEvNT_6ParamsE,@"STO_CUDA_ENTRY STV_DEFAULT"
_ZN7cutlass13device_kernelIN5flash11enable_sm90INS1_16FlashAttnFwdSm90INS1_25CollectiveMainloopFwdSm90ILi2EN4cute5tupleIJNS5_1CILi1EEES8_S8_EEENS6_IJNS7_ILi128EEESA_SA_EEELi128ENS_6half_tEfNS_4arch4Sm90ELb0ELb1ELb0ELb1ELb1ELb1ELb0ELb1ELb1ELb1ELb1ELb0EEENS1_21CollectiveEpilogueFwdISB_S9_SC_SE_Li256ELb1ELb1ELb1ELb0EEENS1_36VarlenDynamicPersistentTileSchedulerILi128ELi128ELi256ELi128ELb1ELb1ELb1ELb1ELb0ELb1EEEEEEEEEvNT_6ParamsE:
        /* <DEDUP_REMOVED lines=18> */
.L_x_1666:
[----:B------:R-:W-:Y:S05]  /*0120*/  BSYNC B0 ;  /* 0x0000000000007941 */ /* 0x000fea0003800000 */
.L_x_1665:
        /* <DEDUP_REMOVED lines=41> */
.L_x_1667:
        /* <DEDUP_REMOVED lines=22> */
.L_x_1668:
        /* <DEDUP_REMOVED lines=18> */
.L_x_1669:
        /* <DEDUP_REMOVED lines=22> */
.L_x_1670:
        /* <DEDUP_REMOVED lines=22> */
.L_x_1671:
        /* <DEDUP_REMOVED lines=8> */
.L_x_1674:
        /* <DEDUP_REMOVED lines=19> */
[----:B------:R-:W-:Y:S01]  /*0ab0*/  ULOP3.LUT UR39, UR36, 0x1, URZ, 0xfc, !UPT ;  /* 0x0000000124277892 */ /* 0x000fe2000f8efc3f */
[----:B------:R-:W-:Y:S01]  /*0ac0*/  VIADD R214, R18, 0x10400 ;  /* 0x0001040012d67836 */ /* 0x000fe20000000000 */
[----:B------:R-:W-:Y:S01]  /*0ad0*/  UMOV UR37, URZ ;  /* 0x0000003f00257c82 */ /* 0x000fe20008000000 */
[----:B------:R-:W-:Y:S01]  /*0ae0*/  IMAD.MOV.U32 R19, RZ, RZ, RZ ;  /* 0x000000ffff137224 */ /* 0x000fe200078e00ff */
[----:B------:R-:W-:Y:S01]  /*0af0*/  SHF.R.S32.HI R3, RZ, 0x1f, R0 ;  /* 0x0000001fff037819 */ /* 0x000fe20000011400 */
[----:B------:R-:W-:Y:S02]  /*0b00*/  IMAD.MOV.U32 R199, RZ, RZ, RZ ;  /* 0x000000ffffc77224 */ /* 0x000fe400078e00ff */
[----:B------:R-:W-:Y:S01]  /*0b10*/  IMAD.MOV.U32 R187, RZ, RZ, RZ ;  /* 0x000000ffffbb7224 */ /* 0x000fe200078e00ff */
[CC--:B------:R-:W-:Y:S01]  /*0b20*/  LEA.HI R2, R3.reuse, R0.reuse, RZ, 0x7 ;  /* 0x0000000003027211 */ /* 0x0c0fe200078f38ff */
[----:B------:R-:W-:Y:S01]  /*0b30*/  IMAD.MOV.U32 R184, RZ, RZ, RZ ;  /* 0x000000ffffb87224 */ /* 0x000fe200078e00ff */
[----:B------:R-:W-:-:S02]  /*0b40*/  LEA.HI R4, R3, R0, RZ, 0x4 ;  /* 0x0000000003047211 */ /* 0x000fc400078f20ff */
[----:B------:R-:W-:Y:S02]  /*0b50*/  LOP3.LUT R5, R2, 0xffffff80, RZ, 0xc0, !PT ;  /* 0xffffff8002057812 */ /* 0x000fe400078ec0ff */
[----:B------:R-:W-:Y:S02]  /*0b60*/  SHF.R.S32.HI R7, RZ, 0x4, R4 ;  /* 0x00000004ff077819 */ /* 0x000fe40000011404 */
[----:B------:R-:W-:Y:S01]  /*0b70*/  SHF.R.S32.HI R13, RZ, 0x7, R2 ;  /* 0x00000007ff0d7819 */ /* 0x000fe20000011402 */
[----:B------:R-:W-:Y:S01]  /*0b80*/  IMAD.IADD R14, R0, 0x1, -R5 ;  /* 0x00000001000e7824 */ /* 0x000fe200078e0a05 */
[CC--:B------:R-:W-:Y:S02]  /*0b90*/  LEA.HI R5, R3.reuse, R0.reuse, RZ, 0x5 ;  /* 0x0000000003057211 */ /* 0x0c0fe400078f28ff */
[----:B------:R-:W-:Y:S02]  /*0ba0*/  LEA.HI R188, R3, R0, RZ, 0x3 ;  /* 0x0000000003bc7211 */ /* 0x000fe400078f18ff */
[----:B------:R-:W-:Y:S01]  /*0bb0*/  SHF.R.S32.HI R8, RZ, 0x1f, R14 ;  /* 0x0000001fff087819 */ /* 0x000fe2000001140e */
[----:B------:R-:W-:Y:S01]  /*0bc0*/  IMAD.SHL.U32 R6, R5, 0x20, RZ ;  /* 0x0000002005067824 */ /* 0x000fe200078e00ff */
[----:B------:R-:W-:Y:S01]  /*0bd0*/  LOP3.LUT R5, R4, 0x3fffff0, RZ, 0xc0, !PT ;  /* 0x03fffff004057812 */ /* 0x000fe200078ec0ff */
[----:B------:R-:W-:Y:S01]  /*0be0*/  STL [R1+0xc], R14 ;  /* 0x00000c0e01007387 */ /* 0x000fe20000100800 */
[----:B------:R-:W-:-:S02]  /*0bf0*/  LEA.HI R10, R8, R14, RZ, 0x2 ;  /* 0x0000000e080a7211 */ /* 0x000fc400078f10ff */
[----:B------:R-:W-:Y:S01]  /*0c00*/  LOP3.LUT R6, R6, 0xfffffc00, RZ, 0xc0, !PT ;  /* 0xfffffc0006067812 */ /* 0x000fe200078ec0ff */
[----:B------:R-:W-:Y:S01]  /*0c10*/  IMAD.IADD R5, R0, 0x1, -R5 ;  /* 0x0000000100057824 */ /* 0x000fe200078e0a05 */
[--C-:B------:R-:W-:Y:S01]  /*0c20*/  SHF.R.S32.HI R11, RZ, 0x2, R10.reuse ;  /* 0x00000002ff0b7819 */ /* 0x100fe2000001140a */
[----:B------:R0:W-:Y:S01]  /*0c30*/  STL [R1+0x34], R13 ;  /* 0x0000340d01007387 */ /* 0x0001e20000100800 */
[----:B------:R-:W-:Y:S01]  /*0c40*/  SHF.R.S32.HI R12, RZ, 0x1f, R10 ;  /* 0x0000001fff0c7819 */ /* 0x000fe2000001140a */
[----:B------:R-:W-:Y:S01]  /*0c50*/  IMAD R9, R5, 0x40, R6 ;  /* 0x0000004005097824 */ /* 0x000fe200078e0206 */
[----:B------:R-:W-:Y:S02]  /*0c60*/  LEA.HI R5, R3, R0, RZ, 0x2 ;  /* 0x0000000003057211 */ /* 0x000fe400078f10ff */
[----:B------:R-:W-:Y:S02]  /*0c70*/  LEA.HI R4, R4, R7, RZ, 0x1 ;  /* 0x0000000704047211 */ /* 0x000fe400078f08ff */
[----:B------:R-:W-:-:S02]  /*0c80*/  LOP3.LUT R5, R5, 0xfffffffc, RZ, 0xc0, !PT ;  /* 0xfffffffc05057812 */ /* 0x000fc400078ec0ff */
[----:B------:R-:W-:Y:S02]  /*0c90*/  LEA.HI R12, R12, R11, RZ, 0x3 ;  /* 0x0000000b0c0c7211 */ /* 0x000fe400078f18ff */
[----:B------:R-:W-:Y:S02]  /*0ca0*/  LOP3.LUT R4, R4, 0x1ffffffe, RZ, 0xc0, !PT ;  /* 0x1ffffffe04047812 */ /* 0x000fe400078ec0ff */
[----:B------:R-:W-:Y:S02]  /*0cb0*/  IADD3 R6, R0, -R5, RZ ;  /* 0x8000000500067210 */ /* 0x000fe40007ffe0ff */
[----:B------:R-:W-:Y:S01]  /*0cc0*/  LEA.HI R2, R2, R13, RZ, 0x1 ;  /* 0x0000000d02027211 */ /* 0x000fe200078f08ff */
[----:B------:R-:W-:Y:S01]  /*0cd0*/  IMAD.IADD R4, R7, 0x1, -R4 ;  /* 0x0000000107047824 */ /* 0x000fe200078e0a04 */
[----:B------:R-:W-:Y:S02]  /*0ce0*/  LOP3.LUT R12, R12, 0xfffffff8, RZ, 0xc0, !PT ;  /* 0xfffffff80c0c7812 */ /* 0x000fe400078ec0ff */
[----:B------:R-:W-:-:S02]  /*0cf0*/  LEA.HI R8, R8, R14, RZ, 0x5 ;  /* 0x0000000e08087211 */ /* 0x000fc400078f28ff */
[----:B------:R-:W-:Y:S01]  /*0d00*/  LOP3.LUT R5, R188, 0xfffffff8, RZ, 0xc0, !PT ;  /* 0xfffffff8bc057812 */ /* 0x000fe200078ec0ff */
[----:B------:R-:W-:Y:S01]  /*0d10*/  IMAD.IADD R11, R11, 0x1, -R12 ;  /* 0x000000010b0b7824 */ /* 0x000fe200078e0a0c */
[----:B------:R-:W-:Y:S02]  /*0d20*/  SHF.R.S32.HI R188, RZ, 0x3, R188 ;  /* 0x00000003ffbc7819 */ /* 0x000fe400000114bc */
[----:B------:R-:W-:Y:S01]  /*0d30*/  LOP3.LUT R2, R2, 0x3fffffe, RZ, 0xc0, !PT ;  /* 0x03fffffe02027812 */ /* 0x000fe200078ec0ff */
[----:B------:R-:W-:Y:S01]  /*0d40*/  IMAD.IADD R220, R0, 0x1, -R5 ;  /* 0x0000000100dc7824 */ /* 0x000fe200078e0a05 */
[----:B------:R-:W-:Y:S01]  /*0d50*/  SHF.R.S32.HI R8, RZ, 0x5, R8 ;  /* 0x00000005ff087819 */ /* 0x000fe20000011408 */
[----:B------:R-:W-:Y:S01]  /*0d60*/  VIADD R15, R188, 0x20 ;  /* 0x00000020bc0f7836 */ /* 0x000fe20000000000 */
[----:B------:R-:W-:Y:S01]  /*0d70*/  LEA.HI R3, R3, R0, RZ, 0x6 ;  /* 0x0000000003037211 */ /* 0x000fe200078f30ff */
[----:B------:R-:W-:Y:S01]  /*0d80*/  IMAD R0, R4, 0x8, R9 ;  /* 0x0000000804007824 */ /* 0x000fe200078e0209 */
[----:B------:R-:W-:Y:S01]  /*0d90*/  LEA.HI R7, R6, R6, RZ, 0x1 ;  /* 0x0000000606077211 */ /* 0x000fe200078f08ff */
[----:B------:R-:W-:Y:S01]  /*0da0*/  IMAD.IADD R2, R13, 0x1, -R2 ;  /* 0x000000010d027824 */ /* 0x000fe200078e0a02 */
[----:B------:R-:W-:Y:S01]  /*0db0*/  SHF.L.U32 R3, R3, 0x3, RZ ;  /* 0x0000000303037819 */ /* 0x000fe200000006ff */
[----:B------:R-:W-:Y:S01]  /*0dc0*/  IMAD R11, R8, 0x10, R11 ;  /* 0x00000010080b7824 */ /* 0x000fe200078e020b */
[----:B------:R1:W-:Y:S01]  /*0dd0*/  STL [R1+0x3c], R0 ;  /* 0x00003c0001007387 */ /* 0x0003e20000100800 */
[C---:B0-----:R-:W-:Y:S01]  /*0de0*/  VIADD R13, R188.reuse, 0x40 ;  /* 0x00000040bc0d7836 */ /* 0x041fe20000000000 */
[----:B------:R-:W-:Y:S01]  /*0df0*/  LOP3.LUT R213, R3, 0xfffffe00, RZ, 0xc0, !PT ;  /* 0xfffffe0003d57812 */ /* 0x000fe200078ec0ff */
[----:B------:R-:W-:Y:S01]  /*0e00*/  VIADD R12, R188, 0x60 ;  /* 0x00000060bc0c7836 */ /* 0x000fe20000000000 */
[----:B------:R-:W-:Y:S01]  /*0e10*/  LOP3.LUT R7, R7, 0x1ffffffe, RZ, 0xc0, !PT ;  /* 0x1ffffffe07077812 */ /* 0x000fe200078ec0ff */
[----:B------:R-:W-:Y:S01]  /*0e20*/  IMAD R8, R2, 0x40, R11 ;  /* 0x0000004002087824 */ /* 0x000fe200078e020b */
[----:B------:R-:W-:Y:S01]  /*0e30*/  SHF.R.S32.HI R2, RZ, 0x1f, R13 ;  /* 0x0000001fff027819 */ /* 0x000fe2000001140d */
[----:B------:R-:W-:Y:S01]  /*0e40*/  IMAD.SHL.U32 R209, R188, 0x40, RZ ;  /* 0x00000040bcd17824 */ /* 0x000fe200078e00ff */
[----:B------:R-:W-:Y:S01]  /*0e50*/  SHF.R.S32.HI R5, RZ, 0x1f, R12 ;  /* 0x0000001fff057819 */ /* 0x000fe2000001140c */
[----:B------:R-:W-:Y:S01]  /*0e60*/  IMAD.SHL.U32 R205, R15, 0x40, RZ ;  /* 0x000000400fcd7824 */ /* 0x000fe200078e00ff */
[----:B-1----:R-:W-:Y:S01]  /*0e70*/  SHF.R.S32.HI R0, RZ, 0x1f, R15 ;  /* 0x0000001fff007819 */ /* 0x002fe2000001140f */
[----:B------:R-:W-:Y:S01]  /*0e80*/  IMAD.SHL.U32 R16, R220, 0x8, RZ ;  /* 0x00000008dc107824 */ /* 0x000fe200078e00ff */
[----:B------:R-:W-:Y:S01]  /*0e90*/  LEA.HI R4, R2, R13, RZ, 0x3 ;  /* 0x0000000d02047211 */ /* 0x000fe200078f18ff */
[----:B------:R-:W-:Y:S01]  /*0ea0*/  IMAD.SHL.U32 R204, R13, 0x40, RZ ;  /* 0x000000400dcc7824 */ /* 0x000fe200078e00ff */
[----:B------:R-:W-:Y:S01]  /*0eb0*/  LEA.HI R3, R0, R15, RZ, 0x3 ;  /* 0x0000000f00037211 */ /* 0x000fe200078f18ff */
[----:B------:R-:W-:Y:S01]  /*0ec0*/  IMAD.IADD R7, R6, 0x1, -R7 ;  /* 0x0000000106077824 */ /* 0x000fe200078e0a07 */
[----:B------:R-:W-:Y:S01]  /*0ed0*/  LEA.HI R5, R5, R12, RZ, 0x3 ;  /* 0x0000000c05057211 */ /* 0x000fe200078f18ff */
[----:B------:R-:W-:Y:S01]  /*0ee0*/  IMAD.SHL.U32 R4, R4, 0x40, RZ ;  /* 0x0000004004047824 */ /* 0x000fe200078e00ff */
[----:B------:R-:W-:Y:S01]  /*0ef0*/  LOP3.LUT R209, R209, 0x1c0, RZ, 0xc0, !PT ;  /* 0x000001c0d1d17812 */ /* 0x000fe200078ec0ff */
[----:B------:R-:W-:Y:S01]  /*0f00*/  IMAD.SHL.U32 R3, R3, 0x40, RZ ;  /* 0x0000004003037824 */ /* 0x000fe200078e00ff */
[----:B------:R-:W-:Y:S01]  /*0f10*/  SHF.L.U32 R203, R12, 0x6, RZ ;  /* 0x000000060ccb7819 */ /* 0x000fe200000006ff */
[----:B------:R-:W-:Y:S01]  /*0f20*/  IMAD.SHL.U32 R5, R5, 0x40, RZ ;  /* 0x0000004005057824 */ /* 0x000fe200078e00ff */
[----:B------:R-:W-:Y:S01]  /*0f30*/  LOP3.LUT R205, R205, 0x1c0, RZ, 0xc0, !PT ;  /* 0x000001c0cdcd7812 */ /* 0x000fe200078ec0ff */
[----:B------:R-:W-:Y:S01]  /*0f40*/  STL [R1+0x38], R8 ;  /* 0x0000380801007387 */ /* 0x000fe20000100800 */
[----:B------:R-:W-:Y:S01]  /*0f50*/  LOP3.LUT R0, R209, 0x38, R16, 0xf8, !PT ;  /* 0x00000038d1007812 */ /* 0x000fe200078ef810 */
[----:B------:R-:W-:Y:S01]  /*0f60*/  IMAD.SHL.U32 R22, R220, 0x4, RZ ;  /* 0x00000004dc167824 */ /* 0x000fe200078e00ff */
[----:B------:R-:W-:Y:S01]  /*0f70*/  SHF.R.U32.HI R6, RZ, 0x3, R209 ;  /* 0x00000003ff067819 */ /* 0x000fe200000116d1 */
[----:B------:R-:W-:Y:S01]  /*0f80*/  VIADD R2, R16, 0x40 ;  /* 0x0000004010027836 */ /* 0x000fe20000000000 */
[----:B------:R-:W-:Y:S01]  /*0f90*/  LOP3.LUT R204, R204, 0x1c0, RZ, 0xc0, !PT ;  /* 0x000001c0cccc7812 */ /* 0x000fe200078ec0ff */
[----:B------:R-:W-:Y:S01]  /*0fa0*/  VIADD R186, R22, 0x20 ;  /* 0x0000002016ba7836 */ /* 0x000fe20000000000 */
[----:B------:R-:W-:Y:S01]  /*0fb0*/  LOP3.LUT R203, R203, 0x1c0, RZ, 0xc0, !PT ;  /* 0x000001c0cbcb7812 */ /* 0x000fe200078ec0ff */
[----:B------:R-:W-:Y:S01]  /*0fc0*/  IMAD R202, R7, 0x8, R8 ;  /* 0x0000000807ca7824 */ /* 0x000fe200078e0208 */
[----:B------:R-:W-:-:S02]  /*0fd0*/  SHF.R.U32.HI R13, RZ, 0x3, R205 ;  /* 0x00000003ff0d7819 */ /* 0x000fc400000116cd */
[----:B------:R-:W-:Y:S02]  /*0fe0*/  LOP3.LUT R9, R205, 0x38, R16, 0xf8, !PT ;  /* 0x00000038cd097812 */ /* 0x000fe400078ef810 */
[----:B------:R-:W-:Y:S02]  /*0ff0*/  LOP3.LUT R212, R3, 0xfffffe00, RZ, 0xc0, !PT ;  /* 0xfffffe0003d47812 */ /* 0x000fe400078ec0ff */
[----:B------:R-:W-:Y:S02]  /*1000*/  LOP3.LUT R219, R213, R0, R6, 0xf6, !PT ;  /* 0x00000000d5db7212 */ /* 0x000fe400078ef606 */
[----:B------:R-:W-:Y:S02]  /*1010*/  SHF.R.U32.HI R12, RZ, 0x3, R204 ;  /* 0x00000003ff0c7819 */ /* 0x000fe400000116cc */
[----:B------:R-:W-:Y:S02]  /*1020*/  LOP3.LUT R0, R204, 0x38, R16, 0xf8, !PT ;  /* 0x00000038cc007812 */ /* 0x000fe400078ef810 */
[----:B------:R-:W-:-:S02]  /*1030*/  SHF.R.U32.HI R6, RZ, 0x3, R203 ;  /* 0x00000003ff067819 */ /* 0x000fc400000116cb */
[----:B------:R-:W-:Y:S02]  /*1040*/  LOP3.LUT R11, R203, 0x38, R16, 0xf8, !PT ;  /* 0x00000038cb0b7812 */ /* 0x000fe400078ef810 */
[----:B------:R-:W-:Y:S02]  /*1050*/  LOP3.LUT R211, R4, 0xfffffe00, RZ, 0xc0, !PT ;  /* 0xfffffe0004d37812 */ /* 0x000fe400078ec0ff */
[----:B------:R-:W-:Y:S02]  /*1060*/  LOP3.LUT R210, R5, 0xfffffe00, RZ, 0xc0, !PT ;  /* 0xfffffe0005d27812 */ /* 0x000fe400078ec0ff */
[----:B------:R-:W-:Y:S02]  /*1070*/  LOP3.LUT R10, R10, 0x7ffffffc, RZ, 0xc0, !PT ;  /* 0x7ffffffc0a0a7812 */ /* 0x000fe400078ec0ff */
[----:B------:R-:W-:Y:S02]  /*1080*/  LOP3.LUT R9, R212, R9, R13, 0xf6, !PT ;  /* 0x00000009d4097212 */ /* 0x000fe400078ef60d */
[----:B------:R-:W-:Y:S01]  /*1090*/  LOP3.LUT R3, R211, R0, R12, 0xf6, !PT ;  /* 0x00000000d3037212 */ /* 0x000fe200078ef60c */
[----:B------:R-:W-:Y:S01]  /*10a0*/  IMAD.IADD R10, R14, 0x1, -R10 ;  /* 0x000000010e0a7824 */ /* 0x000fe200078e0a0a */
[----:B------:R-:W-:Y:S01]  /*10b0*/  LOP3.LUT R11, R210, R11, R6, 0xf6, !PT ;  /* 0x0000000bd20b7212 */ /* 0x000fe200078ef606 */
[----:B------:R-:W-:Y:S01]  /*10c0*/  IMAD R4, R9, 0x2, R214 ;  /* 0x0000000209047824 */ /* 0x000fe200078e02d6 */
[----:B------:R-:W-:Y:S01]  /*10d0*/  LEA R3, R3, R214, 0x1 ;  /* 0x000000d603037211 */ /* 0x000fe200078e08ff */
[----:B------:R-:W-:Y:S01]  /*10e0*/  IMAD.SHL.U32 R189, R10, 0x2, RZ ;  /* 0x000000020abd7824 */ /* 0x000fe200078e00ff */
[----:B------:R-:W-:Y:S01]  /*10f0*/  SHF.R.S32.HI R23, RZ, 0x1f, R22 ;  /* 0x0000001fff177819 */ /* 0x000fe20000011416 */
[----:B------:R-:W-:Y:S01]  /*1100*/  IMAD R0, R11, 0x2, R214 ;  /* 0x000000020b007824 */ /* 0x000fe200078e02d6 */
[----:B------:R-:W-:Y:S01]  /*1110*/  STL [R1+0x30], R4 ;  /* 0x0000300401007387 */ /* 0x000fe20000100800 */
[C---:B------:R-:W-:Y:S01]  /*1120*/  VIADD R229, R189.reuse, 0x58 ;  /* 0x00000058bde57836 */ /* 0x040fe20000000000 */
[C---:B------:R-:W-:Y:S01]  /*1130*/  IADD3 R225, R189.reuse, 0x78, RZ ;  /* 0x00000078bde17810 */ /* 0x040fe20007ffe0ff */
[C---:B------:R-:W-:Y:S01]  /*1140*/  VIADD R228, R189.reuse, 0x60 ;  /* 0x00000060bde47836 */ /* 0x040fe20000000000 */
[----:B------:R0:W-:Y:S01]  /*1150*/  STL [R1+0x2c], R3 ;  /* 0x00002c0301007387 */ /* 0x0001e20000100800 */
[C---:B------:R-:W-:Y:S01]  /*1160*/  VIADD R227, R189.reuse, 0x68 ;  /* 0x00000068bde37836 */ /* 0x040fe20000000000 */
[----:B------:R-:W-:Y:S01]  /*1170*/  SHF.R.S32.HI R17, RZ, 0x1f, R16 ;  /* 0x0000001fff117819 */ /* 0x000fe20000011410 */
[----:B------:R-:W-:Y:S01]  /*1180*/  VIADD R226, R189, 0x70 ;  /* 0x00000070bde27836 */ /* 0x000fe20000000000 */
[----:B------:R1:W-:Y:S01]  /*1190*/  STL [R1+0x28], R0 ;  /* 0x0000280001007387 */ /* 0x0003e20000100800 */
[----:B------:R-:W-:Y:S01]  /*11a0*/  SHF.R.S32.HI R185, RZ, 0x1f, R2 ;  /* 0x0000001fffb97819 */ /* 0x000fe20000011402 */
[----:B------:R-:W-:-:S02]  /*11b0*/  IMAD R214, R219, 0x2, R214 ;  /* 0x00000002dbd67824 */ /* 0x000fc400078e02d6 */
[C---:B------:R-:W-:Y:S02]  /*11c0*/  VIADD R224, R189.reuse, 0x40 ;  /* 0x00000040bde07836 */ /* 0x040fe40000000000 */
[C---:B0-----:R-:W-:Y:S02]  /*11d0*/  VIADD R3, R189.reuse, 0x48 ;  /* 0x00000048bd037836 */ /* 0x041fe40000000000 */
[----:B-1----:R-:W-:-:S03]  /*11e0*/  VIADD R0, R189, 0x50 ;  /* 0x00000050bd007836 */ /* 0x002fc60000000000 */
[----:B------:R-:W-:Y:S02]  /*11f0*/  SHF.R.S32.HI R5, RZ, 0x1f, R3 ;  /* 0x0000001fff057819 */ /* 0x000fe40000011403 */
[----:B------:R-:W-:Y:S02]  /*1200*/  SHF.R.S32.HI R3, RZ, 0x1f, R229 ;  /* 0x0000001fff037819 */ /* 0x000fe400000114e5 */
[----:B------:R-:W-:Y:S02]  /*1210*/  SHF.R.S32.HI R4, RZ, 0x1f, R0 ;  /* 0x0000001fff047819 */ /* 0x000fe40000011400 */
[----:B------:R-:W-:Y:S02]  /*1220*/  SHF.R.S32.HI R0, RZ, 0x1f, R228 ;  /* 0x0000001fff007819 */ /* 0x000fe400000114e4 */
[----:B------:R-:W-:Y:S02]  /*1230*/  SHF.R.S32.HI R4, RZ, 0x1f, R227 ;  /* 0x0000001fff047819 */ /* 0x000fe400000114e3 */
[----:B------:R-:W-:-:S02]  /*1240*/  SHF.R.S32.HI R3, RZ, 0x1f, R226 ;  /* 0x0000001fff037819 */ /* 0x000fc400000114e2 */
[----:B------:R-:W-:-:S07]  /*1250*/  SHF.R.S32.HI R0, RZ, 0x1f, R225 ;  /* 0x0000001fff007819 */ /* 0x000fce00000114e1 */
.L_x_1972:
[----:B------:R-:W-:Y:S05]  /*1260*/  YIELD ;  /* 0x0000000000007946 */ /* 0x000fea0003800000 */
[----:B------:R-:W-:Y:S01]  /*1270*/  ULDC.64 UR4, c[0x0][0xa28] ;  /* 0x00028a0000047ab9 */ /* 0x000fe20000000a00 */
[----:B01--4-:R-:W0:Y:S01]  /*1280*/  LDC.64 R6, c[0x0][0xa08] ;  /* 0x00028200ff067b82 */ /* 0x013e220000000a00 */
[----:B------:R-:W-:Y:S01]  /*1290*/  ISETP.NE.U32.AND P1, PT, RZ, UR4, PT ;  /* 0x00000004ff007c0c */ /* 0x000fe2000bf25070 */
[----:B------:R-:W-:Y:S02]  /*12a0*/  IMAD.MOV.U32 R12, RZ, RZ, RZ ;  /* 0x000000ffff0c7224 */ /* 0x000fe400078e00ff */
[----:B------:R-:W-:Y:S01]  /*12b0*/  IMAD.MOV.U32 R32, RZ, RZ, RZ ;  /* 0x000000ffff207224 */ /* 0x000fe200078e00ff */
[----:B------:R-:W-:Y:S01]  /*12c0*/  ISETP.NE.AND.EX P1, PT, RZ, UR5, PT, P1 ;  /* 0x00000005ff007c0c */ /* 0x000fe2000bf25310 */
[----:B------:R-:W-:-:S02]  /*12d0*/  ULDC.64 UR4, c[0x0][0xa18] ;  /* 0x0002860000047ab9 */ /* 0x000fc40000000a00 */
[----:B------:R-:W-:-:S04]  /*12e0*/  ISETP.NE.U32.AND P2, PT, RZ, UR4, PT ;  /* 0x00000004ff007c0c */ /* 0x000fc8000bf45070 */
[----:B------:R-:W-:Y:S01]  /*12f0*/  ISETP.NE.AND.EX P2, PT, RZ, UR5, PT, P2 ;  /* 0x00000005ff007c0c */ /* 0x000fe2000bf45320 */
[----:B------:R-:W-:Y:S02]  /*1300*/  ULDC.64 UR4, c[0x0][0xa08] ;  /* 0x0002820000047ab9 */ /* 0x000fe40000000a00 */
[----:B------:R-:W-:-:S03]  /*1310*/  ISETP.NE.U32.AND P0, PT, RZ, UR4, PT ;  /* 0x00000004ff007c0c */ /* 0x000fc6000bf05070 */
[----:B------:R-:W1:Y:S01]  /*1320*/  @P1 LDC.64 R4, c[0x0][0xa28] ;  /* 0x00028a00ff041b82 */ /* 0x000e620000000a00 */
[----:B------:R-:W-:Y:S01]  /*1330*/  ISETP.NE.AND.EX P0, PT, RZ, UR5, PT, P0 ;  /* 0x00000005ff007c0c */ /* 0x000fe2000bf05300 */
[----:B0-----:R-:W-:-:S06]  /*1340*/  IMAD.WIDE R10, R31, 0x4, R6 ;  /* 0x000000041f0a7825 */ /* 0x001fcc00078e0206 */
[----:B------:R-:W0:Y:S01]  /*1350*/  @P2 LDC.64 R8, c[0x0][0xa18] ;  /* 0x00028600ff082b82 */ /* 0x000e220000000a00 */
[----:B------:R-:W-:Y:S02]  /*1360*/  ULDC UR4, c[0x0][0x288] ;  /* 0x0000a20000047ab9 */ /* 0x000fe40000000800 */
[----:B------:R-:W-:Y:S01]  /*1370*/  IMAD.U32 R196, RZ, RZ, UR4 ;  /* 0x00000004ffc47e24 */ /* 0x000fe2000f8e00ff */
[----:B------:R-:W-:Y:S02]  /*1380*/  ULDC.64 UR4, c[0x0][0x418] ;  /* 0x0001060000047ab9 */ /* 0x000fe40000000a00 */
[----:B--2---:R2:W5:Y:S01]  /*1390*/  @P0 LDG.E R32, desc[UR52][R10.64] ;  /* 0x000000340a200981 */ /* 0x004562000c1e1900 */
[----:B-1----:R-:W-:-:S05]  /*13a0*/  @P1 IMAD.WIDE R4, R31, 0x4, R4 ;  /* 0x000000041f041825 */ /* 0x002fca00078e0204 */
[----:B------:R2:W5:Y:S01]  /*13b0*/  @P1 LDG.E R12, desc[UR52][R4.64] ;  /* 0x00000034040c1981 */ /* 0x000562000c1e1900 */
[----:B0-----:R-:W-:-:S05]  /*13c0*/  @P2 IMAD.WIDE R6, R31, 0x4, R8 ;  /* 0x000000041f062825 */ /* 0x001fca00078e0208 */
        /* <DEDUP_REMOVED lines=10> */
[----:B--2---:R-:W-:Y:S06]  /*1470*/  @P2 BRA `(.L_x_1676) ;  /* 0x0000000000242947 */ /* 0x004fec0003800000 */
        /* <DEDUP_REMOVED lines=9> */
.L_x_1676:
[----:B------:R-:W-:Y:S01]  /*1510*/  ULDC.64 UR4, c[0x0][0xa20] ;  /* 0x0002880000047ab9 */ /* 0x000fe20000000a00 */
[C---:B------:R-:W-:Y:S01]  /*1520*/  LOP3.LUT R3, R30.reuse, 0xff000000, RZ, 0xc0, !PT ;  /* 0xff0000001e037812 */ /* 0x040fe200078ec0ff */
[----:B------:R-:W-:Y:S01]  /*1530*/  IMAD.MOV.U32 R222, RZ, RZ, R31 ;  /* 0x000000ffffde7224 */ /* 0x000fe200078e001f */
[----:B------:R-:W-:Y:S02]  /*1540*/  ISETP.NE.U32.AND P1, PT, RZ, UR4, PT ;  /* 0x00000004ff007c0c */ /* 0x000fe4000bf25070 */
[C---:B------:R-:W-:Y:S02]  /*1550*/  LOP3.LUT R0, R30.reuse, 0xff0000, RZ, 0xc0, !PT ;  /* 0x00ff00001e007812 */ /* 0x040fe400078ec0ff */
[----:B------:R-:W-:Y:S02]  /*1560*/  ISETP.NE.AND.EX P1, PT, RZ, UR5, PT, P1 ;  /* 0x00000005ff007c0c */ /* 0x000fe4000bf25310 */
[----:B------:R-:W-:Y:S02]  /*1570*/  SHF.R.U32.HI R3, RZ, 0x8, R3 ;  /* 0x00000008ff037819 */ /* 0x000fe40000011603 */
[----:B------:R-:W-:-:S02]  /*1580*/  LOP3.LUT R197, R30, 0xffff, RZ, 0xc0, !PT ;  /* 0x0000ffff1ec57812 */ /* 0x000fc400078ec0ff */
[----:B------:R-:W-:-:S07]  /*1590*/  LEA.HI R221, R0, R3, RZ, 0x10 ;  /* 0x0000000300dd7211 */ /* 0x000fce00078f80ff */
[----:B------:R-:W-:Y:S05]  /*15a0*/  @!P1 BRA `(.L_x_1677) ;  /* 0x0000000000109947 */ /* 0x000fea0003800000 */
[----:B------:R-:W0:Y:S02]  /*15b0*/  LDC.64 R4, c[0x0][0xa20] ;  /* 0x00028800ff047b82 */ /* 0x000e240000000a00 */
[----:B0-----:R-:W-:-:S05]  /*15c0*/  IMAD.WIDE R4, R31, 0x4, R4 ;  /* 0x000000041f047825 */ /* 0x001fca00078e0204 */
[----:B------:R0:W5:Y:S01]  /*15d0*/  LDG.E R33, desc[UR52][R4.64] ;  /* 0x0000003404217981 */ /* 0x000162000c1e1900 */
[----:B------:R-:W-:Y:S05]  /*15e0*/  BRA `(.L_x_1678) ;  /* 0x0000000000107947 */ /* 0x000fea0003800000 */
.L_x_1677:
[----:B------:R-:W-:Y:S05]  /*15f0*/  @!P0 BRA `(.L_x_1678) ;  /* 0x00000000000c8947 */ /* 0x000fea0003800000 */
[----:B------:R-:W2:Y:S04]  /*1600*/  LDG.E R0, desc[UR52][R10.64] ;  /* 0x000000340a007981 */ /* 0x000ea8000c1e1900 */
[----:B------:R-:W2:Y:S02]  /*1610*/  LDG.E R33, desc[UR52][R10.64+0x4] ;  /* 0x000004340a217981 */ /* 0x000ea4000c1e1900 */
[----:B--2---:R-:W-:-:S07]  /*1620*/  IMAD.IADD R33, R33, 0x1, -R0 ;  /* 0x0000000121217824 */ /* 0x004fce00078e0a00 */
.L_x_1678:
[----:B------:R-:W-:Y:S01]  /*1630*/  ULDC.64 UR4, c[0x0][0xa10] ;  /* 0x0002840000047ab9 */ /* 0x000fe20000000a00 */
[----:B------:R-:W1:Y:S01]  /*1640*/  LDC R8, c[0x0][0x448] ;  /* 0x00011200ff087b82 */ /* 0x000e620000000800 */
[----:B------:R-:W-:-:S04]  /*1650*/  ISETP.NE.U32.AND P0, PT, RZ, UR4, PT ;  /* 0x00000004ff007c0c */ /* 0x000fc8000bf05070 */
[----:B------:R-:W-:Y:S01]  /*1660*/  ISETP.NE.AND.EX P0, PT, RZ, UR5, PT, P0 ;  /* 0x00000005ff007c0c */ /* 0x000fe2000bf05300 */
[----:B------:R-:W-:Y:S02]  /*1670*/  ULDC.64 UR4, c[0x0][0xa30] ;  /* 0x00028c0000047ab9 */ /* 0x000fe40000000a00 */
[----:B------:R-:W-:Y:S01]  /*1680*/  ISETP.NE.U32.AND P1, PT, RZ, UR4, PT ;  /* 0x00000004ff007c0c */ /* 0x000fe2000bf25070 */
[----:B------:R-:W2:Y:S03]  /*1690*/  LDC.64 R10, c[0x0][0x9e0] ;  /* 0x00027800ff0a7b82 */ /* 0x000ea60000000a00 */
[----:B------:R-:W-:-:S06]  /*16a0*/  ISETP.NE.AND.EX P1, PT, RZ, UR5, PT, P1 ;  /* 0x00000005ff007c0c */ /* 0x000fcc000bf25310 */
[----:B0-----:R-:W0:Y:S08]  /*16b0*/  @P0 LDC.64 R4, c[0x0][0xa10] ;  /* 0x00028400ff040b82 */ /* 0x001e300000000a00 */
[----:B------:R-:W3:Y:S01]  /*16c0*/  @P1 LDC.64 R6, c[0x0][0xa30] ;  /* 0x00028c00ff061b82 */ /* 0x000ee20000000a00 */
[----:B0-----:R-:W-:-:S05]  /*16d0*/  @P0 IMAD.WIDE R4, R31, 0x4, R4 ;  /* 0x000000041f040825 */ /* 0x001fca00078e0204 */
[----:B------:R-:W4:Y:S04]  /*16e0*/  @P0 LDG.E R0, desc[UR52][R4.64] ;  /* 0x0000003404000981 */ /* 0x000f28000c1e1900 */
[----:B------:R-:W4:Y:S01]  /*16f0*/  @P0 LDG.E R3, desc[UR52][R4.64+0x4] ;  /* 0x0000043404030981 */ /* 0x000f22000c1e1900 */
[----:B-----5:R-:W-:Y:S01]  /*1700*/  MOV R24, R33 ;  /* 0x0000002100187202 */ /* 0x020fe20000000f00 */
[----:B---3--:R-:W-:-:S05]  /*1710*/  @P1 IMAD.WIDE R6, R31, 0x4, R6 ;  /* 0x000000041f061825 */ /* 0x008fca00078e0206 */
[----:B------:R0:W5:Y:S01]  /*1720*/  @P1 LDG.E R24, desc[UR52][R6.64] ;  /* 0x0000003406181981 */ /* 0x000162000c1e1900 */
[----:B-1----:R-:W-:Y:S01]  /*1730*/  ISETP.NE.AND P1, PT, R8, 0x1, PT ;  /* 0x000000010800780c */ /* 0x002fe20003f25270 */
[----:B------:R-:W-:Y:S01]  /*1740*/  IMAD.SHL.U32 R200, R29, 0x80, RZ ;  /* 0x000000801dc87824 */ /* 0x000fe200078e00ff */
[----:B--2---:R-:W-:Y:S01]  /*1750*/  ISETP.GE.AND P2, PT, R11, 0x1, PT ;  /* 0x000000010b00780c */ /* 0x004fe20003f46270 */
[----:B------:R-:W-:-:S10]  /*1760*/  IMAD.IADD R12, R33, 0x1, -R12 ;  /* 0x00000001210c7824 */ /* 0x000fd400078e0a0c */
[----:B------:R-:W1:Y:S08]  /*1770*/  @P1 LDC R9, c[0x0][0x44c] ;  /* 0x00011300ff091b82 */ /* 0x000e700000000800 */
[----:B------:R-:W2:Y:S01]  /*1780*/  @P1 LDC R8, c[0x0][0x450] ;  /* 0x00011400ff081b82 */ /* 0x000ea20000000800 */
[----:B----4-:R-:W-:Y:S02]  /*1790*/  @P0 IMAD.IADD R25, R3, 0x1, -R0 ;  /* 0x0000000103190824 */ /* 0x010fe400078e0a00 */
[----:B------:R-:W-:-:S02]  /*17a0*/  VIADD R0, R200, 0x7f ;  /* 0x0000007fc8007836 */ /* 0x000fc40000000000 */
[----:B------:R-:W-:Y:S02]  /*17b0*/  IMAD.IADD R198, R12, 0x1, R25 ;  /* 0x000000010cc67824 */ /* 0x000fe400078e0219 */
[----:B-1----:R-:W-:-:S03]  /*17c0*/  @P1 IMAD.HI.U32 R3, R0, R9, RZ ;  /* 0x0000000900031227 */ /* 0x002fc600078e00ff */
[C---:B------:R-:W-:Y:S01]  /*17d0*/  IADD3 R5, R198.reuse, 0x1, -R196 ;  /* 0x00000001c6057810 */ /* 0x040fe20007ffe8c4 */
[----:B------:R-:W-:Y:S01]  /*17e0*/  IMAD.MOV.U32 R4, RZ, RZ, R0 ;  /* 0x000000ffff047224 */ /* 0x000fe200078e0000 */
[----:B--2---:R-:W-:Y:S01]  /*17f0*/  @P1 SHF.R.U32.HI R4, RZ, R8, R3 ;  /* 0x00000008ff041219 */ /* 0x004fe20000011603 */
[----:B------:R-:W-:-:S04]  /*1800*/  VIADD R0, R198, 0x7f ;  /* 0x0000007fc6007836 */ /* 0x000fc80000000000 */
[----:B0-----:R-:W-:Y:S01]  /*1810*/  IMAD.IADD R7, R5, 0x1, R4 ;  /* 0x0000000105077824 */ /* 0x001fe200078e0204 */
[----:B------:R-:W-:-:S04]  /*1820*/  SHF.R.S32.HI R3, RZ, 0x1f, R0 ;  /* 0x0000001fff037819 */ /* 0x000fc80000011400 */
[----:B------:R-:W-:Y:S01]  /*1830*/  LEA.HI R3, R3, R0, RZ, 0x7 ;  /* 0x0000000003037211 */ /* 0x000fe200078f38ff */
[----:B------:R-:W-:-:S03]  /*1840*/  IMAD.IADD R0, R7, 0x1, R10 ;  /* 0x0000000107007824 */ /* 0x000fc600078e020a */
[----:B------:R-:W-:Y:S01]  /*1850*/  SHF.R.S32.HI R94, RZ, 0x7, R3 ;  /* 0x00000007ff5e7819 */ /* 0x000fe20000011403 */
[----:B------:R-:W-:Y:S06]  /*1860*/  @!P2 BRA `(.L_x_1679) ;  /* 0x000000000048a947 */ /* 0x000fec0003800000 */
[C---:B------:R-:W-:Y:S01]  /*1870*/  ISETP.GT.AND P0, PT, R7.reuse, RZ, PT ;  /* 0x000000ff0700720c */ /* 0x040fe20003f04270 */
[----:B------:R-:W-:Y:S01]  /*1880*/  BSSY B0, `(.L_x_1680) ;  /* 0x000000e000007945 */ /* 0x000fe20003800000 */
[----:B------:R-:W-:-:S11]  /*1890*/  IADD3 R3, R7, -0x1, RZ ;  /* 0xffffffff07037810 */ /* 0x000fd60007ffe0ff */
        /* <DEDUP_REMOVED lines=8> */
.L_x_1681:
[----:B------:R-:W-:-:S13]  /*1920*/  ISETP.NE.AND P0, PT, R11, 0x1, PT ;  /* 0x000000010b00780c */ /* 0x000fda0003f05270 */
[----:B------:R-:W0:Y:S02]  /*1930*/  @P0 LDC.64 R4, c[0x0][0x9e8] ;  /* 0x00027a00ff040b82 */ /* 0x000e240000000a00 */
[----:B0-----:R-:W-:-:S05]  /*1940*/  @P0 IMAD.HI.U32 R4, R3, R4, RZ ;  /* 0x0000000403040227 */ /* 0x001fca00078e00ff */
[----:B------:R-:W-:-:S07]  /*1950*/  @P0 SHF.R.U32.HI R3, RZ, R5, R4 ;  /* 0x00000005ff030219 */ /* 0x000fce0000011604 */
.L_x_1682:
[----:B------:R-:W-:Y:S05]  /*1960*/  BSYNC B0 ;  /* 0x0000000000007941 */ /* 0x000fea0003800000 */
.L_x_1680:
[----:B------:R-:W-:-:S05]  /*1970*/  IMAD R3, R3, R11, R11 ;  /* 0x0000000b03037224 */ /* 0x000fca00078e020b */
[----:B------:R-:W-:-:S07]  /*1980*/  VIMNMX R0, R0, R3, PT ;  /* 0x0000000300007248 */ /* 0x000fce0003fe0100 */
.L_x_1679:
[----:B------:R-:W0:Y:S01]  /*1990*/  @P1 LDC R5, c[0x0][0x44c] ;  /* 0x00011300ff051b82 */ /* 0x000e220000000800 */
[----:B------:R-:W-:Y:S01]  /*19a0*/  VIADD R0, R0, 0x7f ;  /* 0x0000007f00007836 */ /* 0x000fe20000000000 */
[----:B------:R-:W-:Y:S01]  /*19b0*/  ULDC UR4, c[0x0][0x9dc] ;  /* 0x0002770000047ab9 */ /* 0x000fe20000000800 */
[----:B------:R-:W-:Y:S02]  /*19c0*/  IMAD.MOV.U32 R4, RZ, RZ, R200 ;  /* 0x000000ffff047224 */ /* 0x000fe400078e00c8 */
[----:B------:R-:W-:Y:S01]  /*19d0*/  IMAD.IADD R93, R198, 0x1, -R196 ;  /* 0x00000001c65d7824 */ /* 0x000fe200078e0ac4 */
[----:B------:R-:W-:Y:S02]  /*19e0*/  SHF.R.S32.HI R3, RZ, 0x1f, R0 ;  /* 0x0000001fff037819 */ /* 0x000fe40000011400 */
[----:B------:R-:W1:Y:S02]  /*19f0*/  @P1 LDC R6, c[0x0][0x450] ;  /* 0x00011400ff061b82 */ /* 0x000e640000000800 */
[----:B------:R-:W-:-:S04]  /*1a00*/  LEA.HI R3, R3, R0, RZ, 0x7 ;  /* 0x0000000003037211 */ /* 0x000fc800078f38ff */
[----:B------:R-:W-:-:S04]  /*1a10*/  SHF.R.S32.HI R3, RZ, 0x7, R3 ;  /* 0x00000007ff037819 */ /* 0x000fc80000011403 */
[----:B------:R-:W-:Y:S01]  /*1a20*/  VIMNMX R8, R94, R3, PT ;  /* 0x000000035e087248 */ /* 0x000fe20003fe0100 */
[----:B0-----:R-:W-:-:S05]  /*1a30*/  @P1 IMAD.HI.U32 R5, R200, R5, RZ ;  /* 0x00000005c8051227 */ /* 0x001fca00078e00ff */
[----:B-1----:R-:W-:-:S05]  /*1a40*/  @P1 SHF.R.U32.HI R4, RZ, R6, R5 ;  /* 0x00000006ff041219 */ /* 0x002fca0000011605 */
[----:B------:R-:W-:-:S04]  /*1a50*/  IMAD.IADD R0, R93, 0x1, R4 ;  /* 0x000000015d007824 */ /* 0x000fc800078e0204 */
[----:B------:R-:W-:Y:S01]  /*1a60*/  VIADD R3, R0, -UR4 ;  /* 0x8000000400037c36 */ /* 0x000fe20008000000 */
[----:B------:R-:W-:Y:S06]  /*1a70*/  @!P2 BRA `(.L_x_1683) ;  /* 0x000000000044a947 */ /* 0x000fec0003800000 */
[----:B------:R-:W-:Y:S01]  /*1a80*/  ISETP.GT.AND P0, PT, R0, -0x1, PT ;  /* 0xffffffff0000780c */ /* 0x000fe20003f04270 */
[----:B------:R-:W-:-:S12]  /*1a90*/  BSSY B0, `(.L_x_1684) ;  /* 0x000000d000007945 */ /* 0x000fd80003800000 */
        /* <DEDUP_REMOVED lines=8> */
.L_x_1685:
[----:B------:R-:W-:-:S13]  /*1b20*/  ISETP.NE.AND P0, PT, R11, 0x1, PT ;  /* 0x000000010b00780c */ /* 0x000fda0003f05270 */
[----:B------:R-:W0:Y:S02]  /*1b30*/  @P0 LDC.64 R4, c[0x0][0x9e8] ;  /* 0x00027a00ff040b82 */ /* 0x000e240000000a00 */
[----:B0-----:R-:W-:-:S05]  /*1b40*/  @P0 IMAD.HI.U32 R4, R0, R4, RZ ;  /* 0x0000000400040227 */ /* 0x001fca00078e00ff */
[----:B------:R-:W-:-:S07]  /*1b50*/  @P0 SHF.R.U32.HI R0, RZ, R5, R4 ;  /* 0x00000005ff000219 */ /* 0x000fce0000011604 */
.L_x_1686:
[----:B------:R-:W-:Y:S05]  /*1b60*/  BSYNC B0 ;  /* 0x0000000000007941 */ /* 0x000fea0003800000 */
.L_x_1684:
[----:B------:R-:W-:-:S05]  /*1b70*/  IMAD R0, R0, R11, RZ ;  /* 0x0000000b00007224 */ /* 0x000fca00078e02ff */
[----:B------:R-:W-:-:S07]  /*1b80*/  VIMNMX R3, R3, R0, !PT ;  /* 0x0000000003037248 */ /* 0x000fce0007fe0100 */
.L_x_1683:
[----:B------:R-:W-:Y:S01]  /*1b90*/  SHF.R.S32.HI R0, RZ, 0x1f, R3 ;  /* 0x0000001fff007819 */ /* 0x000fe20000011403 */
[----:B------:R-:W-:Y:S01]  /*1ba0*/  BSSY B0, `(.L_x_1687) ;  /* 0x0000028000007945 */ /* 0x000fe20003800000 */
[----:B------:R-:W-:Y:S02]  /*1bb0*/  LOP3.LUT R223, R221, 0xff, RZ, 0xc0, !PT ;  /* 0x000000ffdddf7812 */ /* 0x000fe400078ec0ff */
[----:B------:R-:W-:Y:S02]  /*1bc0*/  LEA.HI R0, R0, R3, RZ, 0x7 ;  /* 0x0000000300007211 */ /* 0x000fe400078f38ff */
[----:B------:R-:W-:Y:S02]  /*1bd0*/  SHF.R.U32.HI R221, RZ, 0x10, R221 ;  /* 0x00000010ffdd7819 */ /* 0x000fe400000116dd */
[----:B------:R-:W-:-:S04]  /*1be0*/  SHF.R.S32.HI R0, RZ, 0x7, R0 ;  /* 0x00000007ff007819 */ /* 0x000fc80000011400 */
[----:B------:R-:W-:Y:S01]  /*1bf0*/  VIMNMX R9, RZ, R0, !PT ;  /* 0x00000000ff097248 */ /* 0x000fe20007fe0100 */
[----:B------:R-:W-:-:S03]  /*1c00*/  IMAD.MOV.U32 R0, RZ, RZ, RZ ;  /* 0x000000ffff007224 */ /* 0x000fc600078e00ff */
[----:B------:R-:W-:-:S13]  /*1c10*/  ISETP.GT.AND P0, PT, R8, R9, PT ;  /* 0x000000090800720c */ /* 0x000fda0003f04270 */
[----:B------:R-:W-:Y:S05]  /*1c20*/  @!P0 BRA `(.L_x_1688) ;  /* 0x00000000007c8947 */ /* 0x000fea0003800000 */
[----:B------:R-:W-:Y:S01]  /*1c30*/  ISETP.NE.AND P0, PT, R221, RZ, PT ;  /* 0x000000ffdd00720c */ /* 0x000fe20003f05270 */
[----:B------:R-:W-:-:S03]  /*1c40*/  ULDC UR4, c[0x0][0x9f0] ;  /* 0x00027c0000047ab9 */ /* 0x000fc60000000800 */
[----:B------:R-:W-:-:S04]  /*1c50*/  SEL R11, R221, UR4, P0 ;  /* 0x00000004dd0b7c07 */ /* 0x000fc80008000000 */
[-C--:B------:R-:W-:Y:S02]  /*1c60*/  IABS R6, R11.reuse ;  /* 0x0000000b00067213 */ /* 0x080fe40000000000 */
[----:B------:R-:W-:Y:S02]  /*1c70*/  IADD3 R0, R11, -0x1, R8 ;  /* 0xffffffff0b007810 */ /* 0x000fe40007ffe008 */
[----:B------:R-:W0:Y:S01]  /*1c80*/  I2F.RP R3, R6 ;  /* 0x0000000600037306 */ /* 0x000e220000209400 */
[----:B------:R-:W-:Y:S02]  /*1c90*/  IABS R13, R11 ;  /* 0x0000000b000d7213 */ /* 0x000fe40000000000 */
[----:B------:R-:W-:-:S04]  /*1ca0*/  IADD3 R0, -R9, R0, RZ ;  /* 0x0000000009007210 */ /* 0x000fc80007ffe1ff */
[----:B------:R-:W-:Y:S02]  /*1cb0*/  IABS R10, R0 ;  /* 0x00000000000a7213 */ /* 0x000fe40000000000 */
[----:B------:R-:W-:-:S04]  /*1cc0*/  LOP3.LUT R0, R0, R11, RZ, 0x3c, !PT ;  /* 0x0000000b00007212 */ /* 0x000fc800078e3cff */
[----:B------:R-:W-:Y:S01]  /*1cd0*/  ISETP.GE.AND P2, PT, R0, RZ, PT ;  /* 0x000000ff0000720c */ /* 0x000fe20003f46270 */
[----:B0-----:R-:W0:Y:S02]  /*1ce0*/  MUFU.RCP R3, R3 ;  /* 0x0000000300037308 */ /* 0x001e240000001000 */
[----:B0-----:R-:W-:Y:S02]  /*1cf0*/  VIADD R4, R3, 0xffffffe ;  /* 0x0ffffffe03047836 */ /* 0x001fe40000000000 */
[----:B------:R-:W-:-:S04]  /*1d00*/  IMAD.MOV R3, RZ, RZ, -R13 ;  /* 0x000000ffff037224 */ /* 0x000fc800078e0a0d */
[----:B------:R0:W1:Y:S02]  /*1d10*/  F2I.FTZ.U32.TRUNC.NTZ R5, R4 ;  /* 0x0000000400057305 */ /* 0x000064000021f000 */
[----:B0-----:R-:W-:Y:S02]  /*1d20*/  IMAD.MOV.U32 R4, RZ, RZ, RZ ;  /* 0x000000ffff047224 */ /* 0x001fe400078e00ff */
[----:B-1----:R-:W-:-:S04]  /*1d30*/  IMAD.MOV R7, RZ, RZ, -R5 ;  /* 0x000000ffff077224 */ /* 0x002fc800078e0a05 */
[----:B------:R-:W-:-:S04]  /*1d40*/  IMAD R7, R7, R6, RZ ;  /* 0x0000000607077224 */ /* 0x000fc800078e02ff */
[----:B------:R-:W-:-:S04]  /*1d50*/  IMAD.HI.U32 R5, R5, R7, R4 ;  /* 0x0000000705057227 */ /* 0x000fc800078e0004 */
[----:B------:R-:W-:-:S04]  /*1d60*/  IMAD.MOV.U32 R4, RZ, RZ, R10 ;  /* 0x000000ffff047224 */ /* 0x000fc800078e000a */
        /* <DEDUP_REMOVED lines=11> */
.L_x_1688:
[----:B------:R-:W-:Y:S05]  /*1e20*/  BSYNC B0 ;  /* 0x0000000000007941 */ /* 0x000fea0003800000 */
.L_x_1687:
[----:B------:R-:W-:-:S05]  /*1e30*/  IMAD R3, R223, R0, R9 ;  /* 0x00000000df037224 */ /* 0x000fca00078e0209 */
[C---:B------:R-:W-:Y:S01]  /*1e40*/  VIADDMNMX R0, R3.reuse, R0, R8, PT ;  /* 0x0000000003007246 */ /* 0x040fe20003800108 */
[----:B------:R-:W-:-:S03]  /*1e50*/  IMAD R3, R3, 0x80, -R12 ;  /* 0x0000008003037824 */ /* 0x000fc600078e0a0c */
[----:B------:R-:W-:Y:S02]  /*1e60*/  LEA R0, R0, -R12, 0x7 ;  /* 0x8000000c00007211 */ /* 0x000fe400078e38ff */
[----:B------:R-:W-:Y:S02]  /*1e70*/  VIMNMX R3, RZ, R3, !PT ;  /* 0x00000003ff037248 */ /* 0x000fe40007fe0100 */
[----:B------:R-:W-:Y:S02]  /*1e80*/  VIMNMX R0, R0, R25, PT ;  /* 0x0000001900007248 */ /* 0x000fe40003fe0100 */
[----:B------:R-:W-:Y:S02]  /*1e90*/  SHF.R.U32.HI R26, RZ, 0x7, R3 ;  /* 0x00000007ff1a7819 */ /* 0x000fe40000011603 */
[----:B------:R-:W-:-:S03]  /*1ea0*/  ISETP.GT.AND P0, PT, R0, R3, PT ;  /* 0x000000030000720c */ /* 0x000fc60003f04270 */
[----:B------:R-:W-:-:S10]  /*1eb0*/  IMAD.MOV.U32 R27, RZ, RZ, R26 ;  /* 0x000000ffff1b7224 */ /* 0x000fd400078e001a */
        /* <DEDUP_REMOVED lines=26> */
[----:B-1---5:R-:W-:Y:S05]  /*2060*/  CALL.ABS.NOINC R14 ;  /* 0x000000000e007343 */ /* 0x022fea0003c00000 */
.L_x_1691:
[----:B------:R-:W-:Y:S05]  /*2070*/  BSYNC B6 ;  /* 0x0000000000067941 */ /* 0x000fea0003800000 */
.L_x_1690:
        /* <DEDUP_REMOVED lines=20> */
.L_x_1693:
[----:B------:R-:W-:Y:S05]  /*21c0*/  BSYNC B6 ;  /* 0x0000000000067941 */ /* 0x000fea0003800000 */
.L_x_1692:
[----:B------:R-:W-:Y:S01]  /*21d0*/  ULDC.64 UR4, c[0x0][0x9f8] ;  /* 0x00027e0000047ab9 */ /* 0x000fe20000000a00 */
[----:B------:R-:W-:Y:S01]  /*21e0*/  IMAD.MOV.U32 R0, RZ, RZ, R31 ;  /* 0x000000ffff007224 */ /* 0x000fe200078e001f */
[----:B------:R-:W-:Y:S01]  /*21f0*/  ISETP.NE.U32.AND P0, PT, RZ, UR4, PT ;  /* 0x00000004ff007c0c */ /* 0x000fe2000bf05070 */
[----:B------:R-:W0:Y:S03]  /*2200*/  LDC R15, c[0x0][0x3f4] ;  /* 0x0000fd00ff0f7b82 */ /* 0x000e260000000800 */
[----:B------:R-:W-:-:S05]  /*2210*/  ISETP.NE.AND.EX P0, PT, RZ, UR5, PT, P0 ;  /* 0x00000005ff007c0c */ /* 0x000fca000bf05300 */
[----:B------:R-:W1:Y:S08]  /*2220*/  LDC.64 R28, c[0x0][0x3f8] ;  /* 0x0000fe00ff1c7b82 */ /* 0x000e700000000a00 */
[----:B------:R-:W2:Y:S08]  /*2230*/  @P0 LDC.64 R4, c[0x0][0x9f8] ;  /* 0x00027e00ff040b82 */ /* 0x000eb00000000a00 */
[----:B------:R-:W3:Y:S01]  /*2240*/  LDC.64 R34, c[0x0][0x408] ;  /* 0x00010200ff227b82 */ /* 0x000ee20000000a00 */
[----:B--2---:R-:W-:-:S05]  /*2250*/  @P0 IMAD.WIDE R4, R31, 0x4, R4 ;  /* 0x000000041f040825 */ /* 0x004fca00078e0204 */
[----:B------:R3:W2:Y:S01]  /*2260*/  @P0 LDG.E R0, desc[UR52][R4.64] ;  /* 0x0000003404000981 */ /* 0x0006a2000c1e1900 */
[----:B------:R-:W-:Y:S01]  /*2270*/  SHF.R.S32.HI R11, RZ, 0x1f, R188 ;  /* 0x0000001fff0b7819 */ /* 0x000fe200000114bc */
[-C--:B-1----:R-:W-:Y:S01]  /*2280*/  IMAD.WIDE.U32 R6, R188, R28.reuse, R22 ;  /* 0x0000001cbc067225 */ /* 0x082fe200078e0016 */
[----:B0-----:R-:W-:Y:S02]  /*2290*/  ISETP.GE.AND P0, PT, R16, R15, PT ;  /* 0x0000000f1000720c */ /* 0x001fe40003f06270 */
[----:B------:R-:W-:Y:S01]  /*22a0*/  SHF.R.U32.HI R36, RZ, 0x3, R209 ;  /* 0x00000003ff247819 */ /* 0x000fe200000116d1 */
[C---:B------:R-:W-:Y:S01]  /*22b0*/  IMAD R8, R11.reuse, R28, RZ ;  /* 0x0000001c0b087224 */ /* 0x040fe200078e02ff */
[----:B-----5:R-:W-:Y:S01]  /*22c0*/  SHF.R.S32.HI R13, RZ, 0x1f, R24 ;  /* 0x0000001fff0d7819 */ /* 0x020fe20000011418 */
[----:B------:R-:W-:Y:S01]  /*22d0*/  IMAD.MOV.U32 R80, RZ, RZ, R6 ;  /* 0x000000ffff507224 */ /* 0x000fe200078e0006 */
[----:B------:R-:W-:Y:S01]  /*22e0*/  SHF.R.U32.HI R30, RZ, 0x3, R205 ;  /* 0x00000003ff1e7819 */ /* 0x000fe200000116cd */
[-C--:B---3--:R-:W-:Y:S01]  /*22f0*/  IMAD R4, R11, R34.reuse, RZ ;  /* 0x000000220b047224 */ /* 0x088fe200078e02ff */
[----:B------:R-:W-:Y:S01]  /*2300*/  SEL R11, R15, RZ, P0 ;  /* 0x000000ff0f0b7207 */ /* 0x000fe20000000000 */
[----:B------:R-:W-:Y:S01]  /*2310*/  IMAD.WIDE.U32 R84, R188, R34, R22 ;  /* 0x00000022bc547225 */ /* 0x000fe200078e0016 */
[----:B------:R-:W-:-:S02]  /*2320*/  SHF.R.U32.HI R21, RZ, 0x3, R204 ;  /* 0x00000003ff157819 */ /* 0x000fc400000116cc */
[----:B------:R-:W-:Y:S01]  /*2330*/  SHF.R.U32.HI R20, RZ, 0x3, R203 ;  /* 0x00000003ff147819 */ /* 0x000fe200000116cb */
[----:B------:R-:W-:Y:S01]  /*2340*/  IMAD.IADD R11, R16, 0x1, R11 ;  /* 0x00000001100b7824 */ /* 0x000fe200078e020b */
[----:B------:R-:W-:Y:S01]  /*2350*/  SHF.L.U64.HI R31, R34, 0x7, R35 ;  /* 0x00000007221f7819 */ /* 0x000fe20000010223 */
[C---:B------:R-:W-:Y:S02]  /*2360*/  IMAD R87, R188.reuse, R35, R4 ;  /* 0x00000023bc577224 */ /* 0x040fe400078e0204 */
[----:B------:R-:W-:Y:S01]  /*2370*/  IMAD.WIDE.U32 R4, R188, R34, R16 ;  /* 0x00000022bc047225 */ /* 0x000fe200078e0010 */
[----:B------:R-:W-:-:S03]  /*2380*/  SHF.R.S32.HI R6, RZ, 0x1f, R11 ;  /* 0x0000001fff067819 */ /* 0x000fc6000001140b */
[----:B------:R-:W-:Y:S01]  /*2390*/  IMAD.MOV.U32 R86, RZ, RZ, R4 ;  /* 0x000000ffff567224 */ /* 0x000fe200078e0004 */
[----:B------:R-:W-:Y:S01]  /*23a0*/  LEA.HI R12, R6, R11, RZ, 0x3 ;  /* 0x0000000b060c7211 */ /* 0x000fe200078f18ff */
[----:B------:R-:W-:Y:S02]  /*23b0*/  IMAD.IADD R85, R85, 0x1, R87 ;  /* 0x0000000155557824 */ /* 0x000fe400078e0257 */
[----:B------:R-:W-:Y:S01]  /*23c0*/  IMAD.IADD R87, R87, 0x1, R5 ;  /* 0x0000000157577824 */ /* 0x000fe200078e0205 */
[----:B------:R-:W-:Y:S01]  /*23d0*/  LOP3.LUT R4, R209, 0x38, R12, 0xf8, !PT ;  /* 0x00000038d1047812 */ /* 0x000fe200078ef80c */
[----:B------:R-:W-:Y:S01]  /*23e0*/  IMAD R83, R188, R29, R8 ;  /* 0x0000001dbc537224 */ /* 0x000fe200078e0208 */
[----:B------:R-:W-:Y:S01]  /*23f0*/  LEA.HI R5, R6, R11, RZ, 0x6 ;  /* 0x0000000b06057211 */ /* 0x000fe200078f30ff */
[----:B------:R-:W-:Y:S01]  /*2400*/  IMAD.WIDE.U32 R8, R188, R28, R16 ;  /* 0x0000001cbc087225 */ /* 0x000fe200078e0010 */
[----:B------:R-:W-:Y:S02]  /*2410*/  LOP3.LUT R4, R4, R36, RZ, 0x3c, !PT ;  /* 0x0000002404047212 */ /* 0x000fe400078e3cff */
[----:B------:R-:W0:Y:S01]  /*2420*/  S2R R36, SR_TID.X ;  /* 0x0000000000247919 */ /* 0x000e220000002100 */
[----:B------:R-:W-:Y:S01]  /*2430*/  IMAD.SHL.U32 R5, R5, 0x80, RZ ;  /* 0x0000008005057824 */ /* 0x000fe200078e00ff */
[----:B------:R-:W-:Y:S01]  /*2440*/  MOV R82, R8 ;  /* 0x0000000800527202 */ /* 0x000fe20000000f00 */
[----:B------:R-:W-:Y:S01]  /*2450*/  IMAD.IADD R81, R7, 0x1, R83 ;  /* 0x0000000107517824 */ /* 0x000fe200078e0253 */
[--C-:B------:R-:W-:Y:S01]  /*2460*/  LOP3.LUT R6, R205, 0x38, R12.reuse, 0xf8, !PT ;  /* 0x00000038cd067812 */ /* 0x100fe200078ef80c */
[----:B------:R-:W-:Y:S01]  /*2470*/  IMAD.IADD R83, R83, 0x1, R9 ;  /* 0x0000000153537824 */ /* 0x000fe200078e0209 */
[--C-:B------:R-:W-:Y:S01]  /*2480*/  LOP3.LUT R8, R204, 0x38, R12.reuse, 0xf8, !PT ;  /* 0x00000038cc087812 */ /* 0x100fe200078ef80c */
[----:B------:R-:W-:Y:S01]  /*2490*/  IMAD R10, R13, R28, RZ ;  /* 0x0000001c0d0a7224 */ /* 0x000fe200078e02ff */
[----:B------:R-:W-:Y:S01]  /*24a0*/  LOP3.LUT R9, R203, 0x38, R12, 0xf8, !PT ;  /* 0x00000038cb097812 */ /* 0x000fe200078ef80c */
[----:B------:R-:W-:Y:S01]  /*24b0*/  IMAD R13, R13, R34, RZ ;  /* 0x000000220d0d7224 */ /* 0x000fe200078e02ff */
[----:B------:R-:W-:Y:S01]  /*24c0*/  LOP3.LUT R7, R5, 0xffffe000, RZ, 0xc0, !PT ;  /* 0xffffe00005077812 */ /* 0x000fe200078ec0ff */
[----:B------:R-:W-:Y:S01]  /*24d0*/  IMAD R39, R24, R29, R10 ;  /* 0x0000001d18277224 */ /* 0x000fe200078e020a */
[----:B------:R-:W-:Y:S01]  /*24e0*/  LOP3.LUT R5, R6, R30, RZ, 0x3c, !PT ;  /* 0x0000001e06057212 */ /* 0x000fe200078e3cff */
[----:B------:R-:W-:Y:S01]  /*24f0*/  IMAD.WIDE.U32 R80, R24, R28, R80 ;  /* 0x0000001c18507225 */ /* 0x000fe200078e0050 */
[----:B------:R-:W-:-:S02]  /*2500*/  LOP3.LUT R6, R8, R21, RZ, 0x3c, !PT ;  /* 0x0000001508067212 */ /* 0x000fc400078e3cff */
[----:B------:R-:W-:Y:S01]  /*2510*/  LOP3.LUT R9, R9, R20, RZ, 0x3c, !PT ;  /* 0x0000001409097212 */ /* 0x000fe200078e3cff */
[----:B------:R-:W-:Y:S01]  /*2520*/  IMAD.WIDE.U32 R82, R24, R28, R82 ;  /* 0x0000001c18527225 */ /* 0x000fe200078e0052 */
[-C--:B------:R-:W-:Y:S02]  /*2530*/  IADD3 R4, R4, R7.reuse, R213 ;  /* 0x0000000704047210 */ /* 0x080fe40007ffe0d5 */
[----:B------:R-:W-:Y:S01]  /*2540*/  IADD3 R5, R5, R7, R212 ;  /* 0x0000000705057210 */ /* 0x000fe20007ffe0d4 */
[----:B------:R-:W-:Y:S01]  /*2550*/  IMAD R13, R24, R35, R13 ;  /* 0x00000023180d7224 */ /* 0x000fe200078e020d */
[-C--:B------:R-:W-:Y:S01]  /*2560*/  IADD3 R6, R6, R7.reuse, R211 ;  /* 0x0000000706067210 */ /* 0x080fe20007ffe0d3 */
[-C--:B------:R-:W-:Y:S01]  /*2570*/  IMAD.WIDE.U32 R84, R24, R34.reuse, R84 ;  /* 0x0000002218547225 */ /* 0x080fe200078e0054 */
[----:B------:R-:W-:Y:S02]  /*2580*/  LOP3.LUT R76, R12, 0xfffffff8, RZ, 0xc0, !PT ;  /* 0xfffffff80c4c7812 */ /* 0x000fe400078ec0ff */
[----:B------:R-:W-:Y:S01]  /*2590*/  IADD3 R7, R9, R7, R210 ;  /* 0x0000000709077210 */ /* 0x000fe20007ffe0d2 */
[----:B------:R-:W-:Y:S01]  /*25a0*/  IMAD.WIDE.U32 R86, R24, R34, R86 ;  /* 0x0000002218567225 */ /* 0x000fe200078e0056 */
[----:B------:R-:W-:-:S02]  /*25b0*/  SHF.L.U64.HI R8, R28, 0x5, R29 ;  /* 0x000000051c087819 */ /* 0x000fc4000001021d */
[----:B------:R-:W-:Y:S01]  /*25c0*/  SHF.L.U64.HI R9, R28, 0x6, R29 ;  /* 0x000000061c097819 */ /* 0x000fe2000001021d */
[----:B------:R-:W-:Y:S01]  /*25d0*/  IMAD.IADD R3, R32, 0x1, R33 ;  /* 0x0000000120037824 */ /* 0x000fe200078e0221 */
[----:B0-----:R-:W-:Y:S01]  /*25e0*/  SHF.R.U32.HI R36, RZ, 0x7, R36 ;  /* 0x00000007ff247819 */ /* 0x001fe20000011624 */
[C---:B------:R-:W-:Y:S01]  /*25f0*/  IMAD.SHL.U32 R20, R28.reuse, 0x20, RZ ;  /* 0x000000201c147824 */ /* 0x040fe200078e00ff */
[C---:B------:R-:W-:Y:S01]  /*2600*/  SHF.L.U64.HI R10, R28.reuse, 0x7, R29 ;  /* 0x000000071c0a7819 */ /* 0x040fe2000001021d */
[----:B------:R-:W-:Y:S01]  /*2610*/  IMAD.SHL.U32 R21, R28, 0x40, RZ ;  /* 0x000000401c157824 */ /* 0x000fe200078e00ff */
[----:B------:R-:W-:Y:S01]  /*2620*/  ISETP.NE.AND P6, PT, R36, 0x1, PT ;  /* 0x000000012400780c */ /* 0x000fe20003fc5270 */
[C---:B------:R-:W-:Y:S01]  /*2630*/  IMAD.SHL.U32 R32, R34.reuse, 0x20, RZ ;  /* 0x0000002022207824 */ /* 0x040fe200078e00ff */
[C-C-:B------:R-:W-:Y:S01]  /*2640*/  SHF.L.U64.HI R29, R34.reuse, 0x5, R35.reuse ;  /* 0x00000005221d7819 */ /* 0x140fe20000010223 */
[C---:B------:R-:W-:Y:S01]  /*2650*/  IMAD.SHL.U32 R33, R34.reuse, 0x40, RZ ;  /* 0x0000004022217824 */ /* 0x040fe200078e00ff */
[----:B------:R-:W-:Y:S01]  /*2660*/  SHF.L.U64.HI R30, R34, 0x6, R35 ;  /* 0x00000006221e7819 */ /* 0x000fe20000010223 */
[----:B------:R-:W-:Y:S01]  /*2670*/  VIADD R92, R36, 0x8 ;  /* 0x00000008245c7836 */ /* 0x000fe20000000000 */
[----:B------:R-:W-:Y:S01]  /*2680*/  LEA R35, R220, R188, 0x5 ;  /* 0x000000bcdc237211 */ /* 0x000fe200078e28ff */
[----:B------:R-:W-:Y:S01]  /*2690*/  IMAD.IADD R38, R81, 0x1, R39 ;  /* 0x0000000151267824 */ /* 0x000fe200078e0227 */
[----:B------:R-:W-:Y:S01]  /*26a0*/  SHF.R.S32.HI R79, RZ, 0x3, R12 ;  /* 0x00000003ff4f7819 */ /* 0x000fe2000001140c */
[----:B------:R-:W-:Y:S01]  /*26b0*/  IMAD.SHL.U32 R28, R28, 0x80, RZ ;  /* 0x000000801c1c7824 */ /* 0x000fe200078e00ff */
[----:B------:R-:W-:Y:S01]  /*26c0*/  SHF.R.S32.HI R88, RZ, 0x1f, R76 ;  /* 0x0000001fff587819 */ /* 0x000fe2000001144c */
[----:B------:R-:W-:-:S02]  /*26d0*/  IMAD.SHL.U32 R34, R34, 0x80, RZ ;  /* 0x0000008022227824 */ /* 0x000fc400078e00ff */
[----:B------:R-:W-:Y:S05]  /*26e0*/  @!P6 WARPSYNC.ALL ;  /* 0x000000000000e948 */ /* 0x000fea0003800000 */
[----:B------:R-:W-:Y:S01]  /*26f0*/  ULDC UR4, c[0x0][0x2f4] ;  /* 0x0000bd0000047ab9 */ /* 0x000fe20000000800 */
[----:B------:R-:W-:Y:S01]  /*2700*/  IMAD.SHL.U32 R36, R15, 0x2, RZ ;  /* 0x000000020f247824 */ /* 0x000fe200078e00ff */
[----:B------:R-:W-:Y:S01]  /*2710*/  @!P6 BAR.SYNC.DEFER_BLOCKING 0x9, 0x100 ;  /* 0x024400000000eb1d */ /* 0x000fe20000010000 */
[----:B------:R-:W-:Y:S01]  /*2720*/  ISETP.GE.AND P1, PT, R16, UR4, PT ;  /* 0x0000000410007c0c */ /* 0x000fe2000bf26270 */
[----:B------:R-:W-:Y:S01]  /*2730*/  IMAD.IADD R39, R39, 0x1, R83 ;  /* 0x0000000127277824 */ /* 0x000fe200078e0253 */
[----:B------:R-:W-:Y:S01]  /*2740*/  ISETP.GE.AND P2, PT, R2, UR4, PT ;  /* 0x0000000402007c0c */ /* 0x000fe2000bf46270 */
[----:B------:R-:W-:-:S02]  /*2750*/  IMAD.IADD R77, R85, 0x1, R13 ;  /* 0x00000001554d7824 */ /* 0x000fc400078e020d */
[----:B------:R-:W-:Y:S01]  /*2760*/  IMAD.IADD R78, R13, 0x1, R87 ;  /* 0x000000010d4e7824 */ /* 0x000fe200078e0257 */
[----:B--2---:R-:W-:-:S09]  /*2770*/  SHF.R.S32.HI R37, RZ, 0x1f, R0 ;  /* 0x0000001fff257819 */ /* 0x004fd20000011400 */
.L_x_1791:
[----:B------:R-:W0:Y:S01]  /*2780*/  LDC R98, c[0x0][0x430] ;  /* 0x00010c00ff627b82 */ /* 0x000e220000000800 */
[----:B------:R-:W-:Y:S02]  /*2790*/  VIADD R42, R27, 0xffffffff ;  /* 0xffffffff1b2a7836 */ /* 0x000fe40000000000 */
[----:B------:R-:W-:Y:S02]  /*27a0*/  IMAD.MOV.U32 R99, RZ, RZ, RZ ;  /* 0x000000ffff637224 */ /* 0x000fe400078e00ff */
[----:B------:R-:W-:-:S03]  /*27b0*/  IMAD R12, R42, 0x80, R35 ;  /* 0x000000802a0c7824 */ /* 0x000fc600078e0223 */
[----:B-1----:R-:W1:Y:S01]  /*27c0*/  LDC R102, c[0x0][0x3f4] ;  /* 0x0000fd00ff667b82 */ /* 0x002e620000000800 */
[----:B------:R-:W-:Y:S01]  /*27d0*/  IMAD.IADD R43, R3, 0x1, R12 ;  /* 0x00000001032b7824 */ /* 0x000fe200078e020c */
[----:B------:R-:W-:-:S04]  /*27e0*/  ISETP.GE.AND P3, PT, R12, R25, PT ;  /* 0x000000190c00720c */ /* 0x000fc80003f66270 */
[----:B------:R-:W-:Y:S02]  /*27f0*/  ISETP.GT.OR P3, PT, R35, 0x7f, P3 ;  /* 0x0000007f2300780c */ /* 0x000fe40001f64670 */
[----:B---3--:R-:W-:Y:S02]  /*2800*/  MOV R11, R43 ;  /* 0x0000002b000b7202 */ /* 0x008fe40000000f00 */
[----:B0-----:R-:W-:-:S09]  /*2810*/  ISETP.NE.AND P4, PT, R98, 0x1, PT ;  /* 0x000000016200780c */ /* 0x001fd20003f85270 */
        /* <DEDUP_REMOVED lines=8> */
[----:B------:R-:W-:Y:S02]  /*28a0*/  @!P3 IMAD R27, R0, R41, R14 ;  /* 0x00000029001bb224 */ /* 0x000fe400078e020e */
[----:B------:R-:W-:-:S04]  /*28b0*/  @!P3 IMAD.MOV.U32 R14, RZ, RZ, R11 ;  /* 0x000000ffff0eb224 */ /* 0x000fc800078e000b */
[----:B------:R-:W-:-:S04]  /*28c0*/  @!P3 IMAD.WIDE.U32 R14, R0, R40, R14 ;  /* 0x00000028000eb225 */ /* 0x000fc800078e000e */
[----:B------:R-:W-:Y:S01]  /*28d0*/  @!P3 IMAD.IADD R15, R15, 0x1, R27 ;  /* 0x000000010f0fb824 */ /* 0x000fe200078e021b */
[----:B--2---:R-:W-:-:S04]  /*28e0*/  @!P3 LEA R12, P4, R14, R12, 0x2 ;  /* 0x0000000c0e0cb211 */ /* 0x004fc800078810ff */
[----:B------:R-:W-:-:S05]  /*28f0*/  @!P3 LEA.HI.X R13, R14, R13, R15, 0x2, P4 ;  /* 0x0000000d0e0db211 */ /* 0x000fca00020f140f */
[----:B------:R0:W5:Y:S01]  /*2900*/  @!P3 LDG.E R99, desc[UR52][R12.64] ;  /* 0x000000340c63b981 */ /* 0x000162000c1e1900 */
[----:B-1----:R-:W-:Y:S01]  /*2910*/  ISETP.GE.AND P3, PT, R102, 0x1, PT ;  /* 0x000000016600780c */ /* 0x002fe20003f66270 */
[----:B------:R-:W-:Y:S01]  /*2920*/  IMAD.MOV R11, RZ, RZ, -R11 ;  /* 0x000000ffff0b7224 */ /* 0x000fe200078e0a0b */
[----:B------:R-:W-:Y:S01]  /*2930*/  ISETP.GT.AND P4, PT, R42, R26, PT ;  /* 0x0000001a2a00720c */ /* 0x000fe20003f84270 */
[----:B------:R-:W-:Y:S01]  /*2940*/  IMAD R91, R19, 0x4000, R219 ;  /* 0x00004000135b7824 */ /* 0x000fe200078e02db */
[----:B------:R-:W-:Y:S05]  /*2950*/  YIELD ;  /* 0x0000000000007946 */ /* 0x000fea0003800000 */
[----:B------:R-:W-:Y:S01]  /*2960*/  BSSY B0, `(.L_x_1694) ;  /* 0x0000579000007945 */ /* 0x000fe20003800000 */
[----:B------:R-:W-:Y:S01]  /*2970*/  IMAD R98, R98, R11, R43 ;  /* 0x0000000b62627224 */ /* 0x000fe200078e022b */
[----:B------:R-:W-:Y:S01]  /*2980*/  P2R R90, PR, RZ, 0x10 ;  /* 0x00000010ff5a7803 */ /* 0x000fe20000000000 */
[----:B------:R-:W-:-:S02]  /*2990*/  IMAD R91, R91, 0x2, R18 ;  /* 0x000000025b5b7824 */ /* 0x000fc400078e0212 */
[----:B------:R-:W-:Y:S01]  /*29a0*/  IMAD.MOV.U32 R27, RZ, RZ, R42 ;  /* 0x000000ffff1b7224 */ /* 0x000fe200078e002a */
[----:B0-----:R-:W-:Y:S06]  /*29b0*/  @!P3 BRA `(.L_x_1695) ;  /* 0x000000500028b947 */ /* 0x001fec0003800000 */
[----:B------:R-:W-:Y:S01]  /*29c0*/  SHF.R.S32.HI R97, RZ, 0x1f, R98 ;  /* 0x0000001fff617819 */ /* 0x000fe20000011462 */
[----:B------:R-:W-:Y:S01]  /*29d0*/  ULDC.64 UR4, c[0x0][0x300] ;  /* 0x0000c00000047ab9 */ /* 0x000fe20000000a00 */
[----:B-----5:R-:W-:Y:S01]  /*29e0*/  SHF.R.S32.HI R96, RZ, 0x1f, R99 ;  /* 0x0000001fff607819 */ /* 0x020fe20000011463 */
[C---:B------:R-:W-:Y:S01]  /*29f0*/  IMAD.WIDE.U32 R12, R98.reuse, UR4, RZ ;  /* 0x00000004620c7c25 */ /* 0x040fe2000f8e00ff */
[----:B------:R-:W-:Y:S02]  /*2a00*/  ULDC.U8 UR6, c[0x0][0x410] ;  /* 0x0001040000067ab9 */ /* 0x000fe40000000000 */
[----:B------:R-:W-:Y:S01]  /*2a10*/  ISETP.NE.AND P3, PT, RZ, UR6, PT ;  /* 0x00000006ff007c0c */ /* 0x000fe2000bf65270 */
[----:B------:R-:W-:Y:S02]  /*2a20*/  IMAD R11, R97, UR4, RZ ;  /* 0x00000004610b7c24 */ /* 0x000fe4000f8e02ff */
[----:B------:R-:W-:Y:S02]  /*2a30*/  IMAD R15, R31, R27, RZ ;  /* 0x0000001b1f0f7224 */ /* 0x000fe400078e02ff */
[----:B------:R-:W-:Y:S01]  /*2a40*/  IMAD R11, R98, UR5, R11 ;  /* 0x00000005620b7c24 */ /* 0x000fe2000f8e020b */
[----:B------:R-:W-:Y:S01]  /*2a50*/  ULDC.64 UR4, c[0x0][0x310] ;  /* 0x0000c40000047ab9 */ /* 0x000fe20000000a00 */
[----:B------:R-:W-:-:S02]  /*2a60*/  IMAD R95, R42, -0x80, R25 ;  /* 0xffffff802a5f7824 */ /* 0x000fc400078e0219 */
[----:B------:R-:W-:Y:S02]  /*2a70*/  IMAD R14, R96, UR4, RZ ;  /* 0x00000004600e7c24 */ /* 0x000fe4000f8e02ff */
[----:B------:R-:W-:Y:S01]  /*2a80*/  IMAD.IADD R13, R13, 0x1, R11 ;  /* 0x000000010d0d7824 */ /* 0x000fe200078e020b */
[----:B------:R-:W-:Y:S01]  /*2a90*/  VIMNMX R95, R95, 0x80, PT ;  /* 0x000000805f5f7848 */ /* 0x000fe20003fe0100 */
[C---:B------:R-:W-:Y:S02]  /*2aa0*/  IMAD R11, R99.reuse, UR5, R14 ;  /* 0x00000005630b7c24 */ /* 0x040fe4000f8e020e */
[----:B------:R-:W-:Y:S01]  /*2ab0*/  IMAD.WIDE.U32 R12, R99, UR4, R12 ;  /* 0x00000004630c7c25 */ /* 0x000fe2000f8e000c */
[----:B------:R-:W-:-:S03]  /*2ac0*/  ULDC.64 UR4, c[0x0][0x308] ;  /* 0x0000c20000047ab9 */ /* 0x000fc60000000a00 */
[----:B------:R-:W-:Y:S01]  /*2ad0*/  IMAD.IADD R13, R13, 0x1, R11 ;  /* 0x000000010d0d7824 */ /* 0x000fe200078e020b */
[----:B------:R-:W-:Y:S01]  /*2ae0*/  SHF.R.S32.HI R11, RZ, 0x1f, R27 ;  /* 0x0000001fff0b7819 */ /* 0x000fe2000001141b */
[----:B------:R-:W-:Y:S02]  /*2af0*/  IMAD R14, R10, R27, RZ ;  /* 0x0000001b0a0e7224 */ /* 0x000fe400078e02ff */
[----:B------:R-:W-:-:S04]  /*2b00*/  IMAD.WIDE.U32 R40, R197, UR4, R12 ;  /* 0x00000004c5287c25 */ /* 0x000fc8000f8e000c */
[----:B------:R-:W-:Y:S01]  /*2b10*/  IMAD R101, R197, UR5, R41 ;  /* 0x00000005c5657c24 */ /* 0x000fe2000f8e0229 */
[----:B------:R-:W-:Y:S01]  /*2b20*/  ULDC.64 UR4, c[0x0][0x2e8] ;  /* 0x0000ba0000047ab9 */ /* 0x000fe20000000a00 */
[C---:B------:R-:W-:Y:S01]  /*2b30*/  IMAD R89, R11.reuse, R28, R14 ;  /* 0x0000001c0b597224 */ /* 0x040fe200078e020e */
[----:B------:R-:W-:Y:S01]  /*2b40*/  LEA R106, P4, R40, UR4, 0x1 ;  /* 0x00000004286a7c11 */ /* 0x000fe2000f8808ff */
[----:B------:R-:W-:Y:S02]  /*2b50*/  IMAD R11, R11, R34, R15 ;  /* 0x000000220b0b7224 */ /* 0x000fe400078e020f */
[----:B------:R-:W-:Y:S01]  /*2b60*/  IMAD.WIDE.U32 R14, R28, R27, RZ ;  /* 0x0000001b1c0e7225 */ /* 0x000fe200078e00ff */
[----:B------:R-:W-:-:S03]  /*2b70*/  LEA.HI.X R101, R40, UR5, R101, 0x1, P4 ;  /* 0x0000000528657c11 */ /* 0x000fc6000a0f0c65 */
[----:B------:R-:W-:Y:S01]  /*2b80*/  IMAD.WIDE.U32 R12, R34, R27, RZ ;  /* 0x0000001b220c7225 */ /* 0x000fe200078e00ff */
[----:B------:R-:W-:-:S03]  /*2b90*/  IADD3 R89, R15, R89, RZ ;  /* 0x000000590f597210 */ /* 0x000fc60007ffe0ff */
[----:B------:R-:W-:Y:S01]  /*2ba0*/  IMAD.IADD R11, R13, 0x1, R11 ;  /* 0x000000010d0b7824 */ /* 0x000fe200078e020b */
[----:B------:R-:W-:Y:S06]  /*2bb0*/  @!P3 BRA `(.L_x_1696) ;  /* 0x000000240098b947 */ /* 0x000fec0003800000 */
        /* <DEDUP_REMOVED lines=14> */
[----:B------:R-:W-:-:S04]  /*2ca0*/  LEA R40, P3, R41, UR4, 0x1 ;  /* 0x0000000429287c11 */ /* 0x000fc8000f8608ff */
[----:B------:R-:W-:Y:S01]  /*2cb0*/  LEA.HI.X R41, R41, UR5, R42, 0x1, P3 ;  /* 0x0000000529297c11 */ /* 0x000fe200098f0c2a */
[----:B------:R-:W-:Y:S01]  /*2cc0*/  ULDC.64 UR4, c[0x0][0x400] ;  /* 0x0001000000047ab9 */ /* 0x000fe20000000a00 */
[----:B------:R-:W-:-:S05]  /*2cd0*/  IADD3 R43, P3, R84, R12, RZ ;  /* 0x0000000c542b7210 */ /* 0x000fca0007f7e0ff */
[----:B------:R-:W-:Y:S01]  /*2ce0*/  IMAD.X R44, R11, 0x1, R77, P3 ;  /* 0x000000010b2c7824 */ /* 0x000fe200018e064d */
        /* <DEDUP_REMOVED lines=10> */
.L_x_1698:
[----:B------:R-:W-:Y:S05]  /*2d90*/  BSYNC B1 ;  /* 0x0000000000017941 */ /* 0x000fea0003800000 */
.L_x_1697:
[----:B------:R-:W-:Y:S01]  /*2da0*/  VIADD R44, R188, 0x20 ;  /* 0x00000020bc2c7836 */ /* 0x000fe20000000000 */
[----:B------:R-:W-:Y:S01]  /*2db0*/  BSSY B1, `(.L_x_1699) ;  /* 0x0000029000017945 */ /* 0x000fe20003800000 */
[----:B0----5:R-:W-:Y:S01]  /*2dc0*/  IMAD.MOV.U32 R40, RZ, RZ, R64 ;  /* 0x000000ffff287224 */ /* 0x021fe200078e0040 */
[----:B------:R-:W-:Y:S01]  /*2dd0*/  CS2R R60, SRZ ;  /* 0x00000000003c7805 */ /* 0x000fe2000001ff00 */
[----:B------:R-:W-:Y:S01]  /*2de0*/  IMAD.MOV.U32 R41, RZ, RZ, R65 ;  /* 0x000000ffff297224 */ /* 0x000fe200078e0041 */
[----:B------:R-:W-:Y:S01]  /*2df0*/  ISETP.GE.AND P3, PT, R44, R95, PT ;  /* 0x0000005f2c00720c */ /* 0x000fe20003f66270 */
[----:B------:R-:W-:Y:S01]  /*2e00*/  IMAD.MOV.U32 R42, RZ, RZ, R68 ;  /* 0x000000ffff2a7224 */ /* 0x000fe200078e0044 */
[----:B------:R-:W-:Y:S01]  /*2e10*/  CS2R R58, SRZ ;  /* 0x00000000003a7805 */ /* 0x000fe2000001ff00 */
        /* <DEDUP_REMOVED lines=9> */
[----:B------:R-:W-:Y:S02]  /*2eb0*/  P2R R117, PR, RZ, 0x8 ;  /* 0x00000008ff757803 */ /* 0x000fe40000000000 */
[----:B------:R-:W-:Y:S02]  /*2ec0*/  PRMT R113, R40, 0x5410, R41 ;  /* 0x0000541028717816 */ /* 0x000fe40000000029 */
[----:B------:R-:W-:Y:S02]  /*2ed0*/  PRMT R120, R42, 0x7610, R120 ;  /* 0x000076102a787816 */ /* 0x000fe40000000078 */
[----:B------:R-:W-:Y:S01]  /*2ee0*/  PRMT R119, R119, 0x5410, R43 ;  /* 0x0000541077777816 */ /* 0x000fe2000000002b */
        /* <DEDUP_REMOVED lines=21> */
.L_x_1700:
[----:B------:R-:W-:Y:S05]  /*3040*/  BSYNC B1 ;  /* 0x0000000000017941 */ /* 0x000fea0003800000 */
.L_x_1699:
        /* <DEDUP_REMOVED lines=11> */
[----:B------:R-:W-:Y:S01]  /*3100*/  CS2R R50, SRZ ;  /* 0x0000000000327805 */ /* 0x000fe2000001ff00 */
        /* <DEDUP_REMOVED lines=9> */
[----:B------:R-:W-:-:S02]  /*31a0*/  CS2R R42, SRZ ;  /* 0x00000000002a7805 */ /* 0x000fc4000001ff00 */
        /* <DEDUP_REMOVED lines=22> */
.L_x_1702:
[----:B------:R-:W-:Y:S05]  /*3310*/  BSYNC B1 ;  /* 0x0000000000017941 */ /* 0x000fea0003800000 */
.L_x_1701:
        /* <DEDUP_REMOVED lines=32> */
.L_x_1704:
[----:B------:R-:W-:Y:S05]  /*3520*/  BSYNC B1 ;  /* 0x0000000000017941 */ /* 0x000fea0003800000 */
.L_x_1703:
[----:B-----5:R-:W-:Y:S01]  /*3530*/  IMAD.MOV.U32 R11, RZ, RZ, R48 ;  /* 0x000000ffff0b7224 */ /* 0x020fe200078e0030 */
[----:B------:R-:W-:Y:S01]  /*3540*/  UISETP.NE.AND UP0, UPT, UR39, 0x3, UPT ;  /* 0x000000032700788c */ /* 0x000fe2000bf05270 */
[----:B0-----:R-:W-:Y:S02]  /*3550*/  IMAD.MOV.U32 R12, RZ, RZ, R49 ;  /* 0x000000ffff0c7224 */ /* 0x001fe400078e0031 */
[----:B------:R-:W-:Y:S02]  /*3560*/  IMAD.MOV.U32 R13, RZ, RZ, R52 ;  /* 0x000000ffff0d7224 */ /* 0x000fe400078e0034 */
[----:B------:R-:W-:Y:S01]  /*3570*/  IMAD.MOV.U32 R14, RZ, RZ, R53 ;  /* 0x000000ffff0e7224 */ /* 0x000fe200078e0035 */
[----:B------:R-:W-:Y:S01]  /*3580*/  PRMT R114, R11, 0x5410, R12 ;  /* 0x000054100b727816 */ /* 0x000fe2000000000c */
[----:B------:R-:W-:Y:S01]  /*3590*/  IMAD.MOV.U32 R11, RZ, RZ, R50 ;  /* 0x000000ffff0b7224 */ /* 0x000fe200078e0032 */
[----:B------:R-:W-:Y:S02]  /*35a0*/  MOV R12, R51 ;  /* 0x00000033000c7202 */ /* 0x000fe40000000f00 */
[----:B------:R-:W-:Y:S01]  /*35b0*/  PRMT R116, R13, 0x5410, R14 ;  /* 0x000054100d747816 */ /* 0x000fe2000000000e */
[----:B------:R-:W-:Y:S01]  /*35c0*/  IMAD.MOV.U32 R13, RZ, RZ, R54 ;  /* 0x000000ffff0d7224 */ /* 0x000fe200078e0036 */
[----:B------:R-:W-:Y:S01]  /*35d0*/  PLOP3.LUT P5, PT, PT, PT, UP0, 0x80, 0x0 ;  /* 0x000000000000781c */ /* 0x000fe20003faf008 */
[----:B------:R-:W-:Y:S01]  /*35e0*/  IMAD.MOV.U32 R14, RZ, RZ, R55 ;  /* 0x000000ffff0e7224 */ /* 0x000fe200078e0037 */
[----:B------:R-:W-:Y:S01]  /*35f0*/  PRMT R115, R11, 0x5410, R12 ;  /* 0x000054100b737816 */ /* 0x000fe2000000000c */
[----:B------:R-:W-:-:S02]  /*3600*/  IMAD.MOV.U32 R11, RZ, RZ, R40 ;  /* 0x000000ffff0b7224 */ /* 0x000fc400078e0028 */
[----:B------:R-:W-:Y:S01]  /*3610*/  IMAD.MOV.U32 R12, RZ, RZ, R41 ;  /* 0x000000ffff0c7224 */ /* 0x000fe200078e0029 */
[----:B------:R-:W-:Y:S01]  /*3620*/  PRMT R118, R13, 0x5410, R14 ;  /* 0x000054100d767816 */ /* 0x000fe2000000000e */
[----:B------:R-:W-:Y:S02]  /*3630*/  IMAD.MOV.U32 R13, RZ, RZ, R44 ;  /* 0x000000ffff0d7224 */ /* 0x000fe400078e002c */
[----:B------:R-:W-:Y:S01]  /*3640*/  IMAD.MOV.U32 R14, RZ, RZ, R45 ;  /* 0x000000ffff0e7224 */ /* 0x000fe200078e002d */
[----:B------:R-:W-:Y:S01]  /*3650*/  PRMT R74, R11, 0x5410, R12 ;  /* 0x000054100b4a7816 */ /* 0x000fe2000000000c */
[----:B------:R-:W-:Y:S02]  /*3660*/  IMAD.MOV.U32 R11, RZ, RZ, R42 ;  /* 0x000000ffff0b7224 */ /* 0x000fe400078e002a */
[----:B------:R-:W-:Y:S01]  /*3670*/  IMAD.MOV.U32 R12, RZ, RZ, R43 ;  /* 0x000000ffff0c7224 */ /* 0x000fe200078e002b */
[----:B------:R-:W-:Y:S01]  /*3680*/  PRMT R108, R13, 0x5410, R14 ;  /* 0x000054100d6c7816 */ /* 0x000fe2000000000e */
[----:B------:R-:W-:Y:S01]  /*3690*/  IMAD.MOV.U32 R13, RZ, RZ, R46 ;  /* 0x000000ffff0d7224 */ /* 0x000fe200078e002e */
[----:B------:R-:W-:-:S02]  /*36a0*/  MOV R14, R47 ;  /* 0x0000002f000e7202 */ /* 0x000fc40000000f00 */
[----:B------:R-:W-:Y:S02]  /*36b0*/  PRMT R104, R11, 0x5410, R12 ;  /* 0x000054100b687816 */ /* 0x000fe4000000000c */
[----:B------:R-:W-:Y:S01]  /*36c0*/  PRMT R109, R13, 0x5410, R14 ;  /* 0x000054100d6d7816 */ /* 0x000fe2000000000e */
[----:B------:R-:W-:Y:S06]  /*36d0*/  @!P5 BRA `(.L_x_1705) ;  /* 0x000000000004d947 */ /* 0x000fec0003800000 */
[----:B------:R-:W-:Y:S01]  /*36e0*/  BPT.TRAP 0x1 ;  /* 0x000000040000795c */ /* 0x000fe20000300000 */
.L_x_1705:
[----:B------:R-:W-:Y:S01]  /*36f0*/  IMAD R89, R19, 0x8, R18 ;  /* 0x0000000813597824 */ /* 0x000fe200078e0212 */
[----:B------:R-:W-:Y:S01]  /*3700*/  SHF.L.U32 R100, R199, 0x1f, RZ ;  /* 0x0000001fc7647819 */ /* 0x000fe200000006ff */
[----:B------:R-:W-:Y:S03]  /*3710*/  BSSY B1, `(.L_x_1706) ;  /* 0x0000003000017945 */ /* 0x000fe60003800000 */
[----:B------:R-:W0:Y:S02]  /*3720*/  SYNCS.PHASECHK.TRANS64.TRYWAIT P6, [R89+URZ+0x28890], R100 ;  /* 0x02889064590075a7 */ /* 0x000e2400080c017f */
[----:B0-----:R-:W-:Y:S05]  /*3730*/  @!P6 BRA `(.L_x_1707) ;  /* 0x000002280080e947 */ /* 0x001fea0003800000 */
.L_x_2113:
[----:B------:R-:W-:Y:S05]  /*3740*/  BSYNC B1 ;  /* 0x0000000000017941 */ /* 0x000fea0003800000 */
.L_x_1706:
[----:B------:R-:W-:-:S03]  /*3750*/  UMOV UR4, 0xffffffff ;  /* 0xffffffff00047882 */ /* 0x000fc60000000000 */
[----:B------:R-:W-:Y:S05]  /*3760*/  BRA.DIV UR4, `(.L_x_1708) ;  /* 0x0000022a04887947 */ /* 0x000fea000b800000 */
[----:B------:R1:W2:Y:S04]  /*3770*/  SHFL.IDX PT, R75, R101, RZ, 0x181f ;  /* 0x00181fff654b7589 */ /* 0x0002a800000e0000 */
[----:B------:R1:W3:Y:S02]  /*3780*/  SHFL.IDX PT, R103, R106, RZ, 0x181f ;  /* 0x00181fff6a677589 */ /* 0x0002e400000e0000 */
.L_x_2117:
        /* <DEDUP_REMOVED lines=22> */
[CC--:B------:R-:W-:Y:S01]  /*38f0*/  FMUL.FTZ R126, R68.reuse, R71.reuse ;  /* 0x00000047447e7220 */ /* 0x0c0fe20000410000 */
[----:B------:R-:W-:Y:S02]  /*3900*/  HADD2.F32 R69, -RZ, R69.H0_H0 ;  /* 0x20000045ff457230 */ /* 0x000fe40000004100 */
[-C--:B------:R-:W-:Y:S01]  /*3910*/  FMUL.FTZ R124, R11, R122.reuse ;  /* 0x0000007a0b7c7220 */ /* 0x080fe20000410000 */
[----:B------:R-:W-:Y:S01]  /*3920*/  FMUL.FTZ R121, R15, R71 ;  /* 0x000000470f797220 */ /* 0x000fe20000410000 */
[----:B------:R-:W-:Y:S01]  /*3930*/  FMUL.FTZ R122, R13, R122 ;  /* 0x0000007a0d7a7220 */ /* 0x000fe20000410000 */
[-C--:B------:R-:W-:Y:S01]  /*3940*/  FFMA.FTZ R126, R15, R69.reuse, -R126 ;  /* 0x000000450f7e7223 */ /* 0x080fe2000001087e */
[-C--:B------:R-:W-:Y:S02]  /*3950*/  FFMA.FTZ R124, R13, R70.reuse, -R124 ;  /* 0x000000460d7c7223 */ /* 0x080fe4000001087c */
[----:B------:R-:W-:Y:S01]  /*3960*/  FFMA.FTZ R71, R11, R70, R122 ;  /* 0x000000460b477223 */ /* 0x000fe2000001007a */
[----:B------:R-:W-:Y:S01]  /*3970*/  FFMA.FTZ R123, R68, R69, R121 ;  /* 0x00000045447b7223 */ /* 0x000fe20000010079 */
[----:B------:R-:W-:-:S02]  /*3980*/  HADD2.F32 R15, -RZ, R120.H1_H1 ;  /* 0x30000078ff0f7230 */ /* 0x000fc40000004100 */
[----:B------:R-:W-:Y:S02]  /*3990*/  HADD2.F32 R120, -RZ, R120.H0_H0 ;  /* 0x20000078ff787230 */ /* 0x000fe40000004100 */
[----:B------:R-:W-:Y:S02]  /*39a0*/  HADD2.F32 R68, -RZ, R119.H1_H1 ;  /* 0x30000077ff447230 */ /* 0x000fe40000004100 */
[----:B------:R-:W-:Y:S02]  /*39b0*/  HADD2.F32 R11, -RZ, R12.H1_H1 ;  /* 0x3000000cff0b7230 */ /* 0x000fe40000004100 */
[----:B------:R-:W-:Y:S02]  /*39c0*/  HADD2.F32 R13, -RZ, R14.H1_H1 ;  /* 0x3000000eff0d7230 */ /* 0x000fe40000004100 */
[----:B------:R-:W-:Y:S02]  /*39d0*/  HADD2.F32 R12, -RZ, R12.H0_H0 ;  /* 0x2000000cff0c7230 */ /* 0x000fe40000004100 */
[----:B------:R-:W-:Y:S01]  /*39e0*/  FMUL.FTZ R69, R11, R120 ;  /* 0x000000780b457220 */ /* 0x000fe20000410000 */
[----:B------:R-:W-:-:S02]  /*39f0*/  HADD2.F32 R14, -RZ, R14.H0_H0 ;  /* 0x2000000eff0e7230 */ /* 0x000fc40000004100 */
[----:B------:R-:W-:Y:S01]  /*3a00*/  FMUL.FTZ R121, R13, R68 ;  /* 0x000000440d797220 */ /* 0x000fe20000410000 */
[----:B------:R-:W-:Y:S02]  /*3a10*/  HADD2.F32 R119, -RZ, R119.H0_H0 ;  /* 0x20000077ff777230 */ /* 0x000fe40000004100 */
[C---:B------:R-:W-:Y:S01]  /*3a20*/  FMUL.FTZ R120, R12.reuse, R120 ;  /* 0x000000780c787220 */ /* 0x040fe20000410000 */
[-C--:B------:R-:W-:Y:S01]  /*3a30*/  FFMA.FTZ R69, R12, R15.reuse, -R69 ;  /* 0x0000000f0c457223 */ /* 0x080fe20000010845 */
[C---:B------:R-:W-:Y:S02]  /*3a40*/  FMUL.FTZ R68, R14.reuse, R68 ;  /* 0x000000440e447220 */ /* 0x040fe40000410000 */
[----:B------:R-:W-:Y:S01]  /*3a50*/  FFMA.FTZ R120, R11, R15, R120 ;  /* 0x0000000f0b787223 */ /* 0x000fe20000010078 */
[-C--:B------:R-:W-:Y:S01]  /*3a60*/  FFMA.FTZ R121, R14, R119.reuse, -R121 ;  /* 0x000000770e797223 */ /* 0x080fe20000010879 */
[----:B------:R-:W-:Y:S01]  /*3a70*/  FFMA.FTZ R68, R13, R119, R68 ;  /* 0x000000770d447223 */ /* 0x000fe20000010044 */
[----:B------:R-:W-:-:S02]  /*3a80*/  F2FP.F16.F32.PACK_AB R13, R71, R124 ;  /* 0x0000007c470d723e */ /* 0x000fc400000000ff */
[----:B------:R-:W-:Y:S02]  /*3a90*/  F2FP.F16.F32.PACK_AB R15, R123, R126 ;  /* 0x0000007e7b0f723e */ /* 0x000fe400000000ff */
[----:B------:R-:W-:Y:S02]  /*3aa0*/  F2FP.F16.F32.PACK_AB R12, R120, R69 ;  /* 0x00000045780c723e */ /* 0x000fe400000000ff */
[----:B------:R-:W-:-:S07]  /*3ab0*/  F2FP.F16.F32.PACK_AB R14, R68, R121 ;  /* 0x00000079440e723e */ /* 0x000fce00000000ff */
.L_x_1714:
[----:B------:R-:W-:Y:S05]  /*3ac0*/  BSYNC B3 ;  /* 0x0000000000037941 */ /* 0x000fea0003800000 */
.L_x_1713:
[----:B0-----:R4:W-:Y:S02]  /*3ad0*/  ST.E.128 desc[UR52][R72.64], R12 ;  /* 0x0000000c48007985 */ /* 0x0019e4000c101d34 */
.L_x_1712:
[----:B------:R-:W-:Y:S05]  /*3ae0*/  BSYNC B2 ;  /* 0x0000000000027941 */ /* 0x000fea0003800000 */
.L_x_1711:
        /* <DEDUP_REMOVED lines=47> */
.L_x_1716:
[----:B------:R-:W-:Y:S05]  /*3de0*/  BSYNC B2 ;  /* 0x0000000000027941 */ /* 0x000fea0003800000 */
.L_x_1715:
[----:B0-----:R0:W-:Y:S02]  /*3df0*/  ST.E.128 desc[UR52][R68.64], R12 ;  /* 0x0000000c44007985 */ /* 0x0011e4000c101d34 */
.L_x_1710:
[----:B------:R-:W-:Y:S05]  /*3e00*/  BSYNC B1 ;  /* 0x0000000000017941 */ /* 0x000fea0003800000 */
.L_x_1709:
[----:B------:R-:W-:-:S03]  /*3e10*/  UMOV UR4, 0xffffffff ;  /* 0xffffffff00047882 */ /* 0x000fc60000000000 */
[----:B------:R-:W-:Y:S05]  /*3e20*/  BRA.DIV UR4, `(.L_x_1717) ;  /* 0x0000022604247947 */ /* 0x000fea000b800000 */
[----:B------:R1:W1:Y:S04]  /*3e30*/  SHFL.IDX PT, R67, R101, 0x1, 0x181f ;  /* 0x00381f0065437f89 */ /* 0x00026800000e0000 */
[----:B0-----:R0:W0:Y:S02]  /*3e40*/  SHFL.IDX PT, R69, R106, 0x1, 0x181f ;  /* 0x00381f006a457f89 */ /* 0x00102400000e0000 */
.L_x_2121:
[----:B------:R-:W-:Y:S01]  /*3e50*/  ISETP.NE.AND P6, PT, R117, RZ, PT ;  /* 0x000000ff7500720c */ /* 0x000fe20003fc5270 */
[----:B------:R-:W-:-:S12]  /*3e60*/  BSSY B1, `(.L_x_1718) ;  /* 0x0000066000017945 */ /* 0x000fd80003800000 */
[----:B------:R-:W-:Y:S05]  /*3e70*/  @P6 BRA `(.L_x_1719) ;  /* 0x0000000400906947 */ /* 0x000fea0003800000 */
[----:B------:R-:W-:Y:S04]  /*3e80*/  BSSY B2, `(.L_x_1720) ;  /* 0x0000032000027945 */ /* 0x000fe80003800000 */
[----:B------:R-:W-:Y:S05]  /*3e90*/  @P1 BRA `(.L_x_1721) ;  /* 0x0000000000c01947 */ /* 0x000fea0003800000 */
[----:B----4-:R4:W2:Y:S01]  /*3ea0*/  LDS.128 R12, [R91+0x19400] ;  /* 0x019400005b0c7984 */ /* 0x0108a20000000c00 */
[C---:B0-----:R-:W-:Y:S01]  /*3eb0*/  LEA R64, P6, R16.reuse, R69, 0x1 ;  /* 0x0000004510407211 */ /* 0x041fe200078c08ff */
[----:B------:R-:W-:Y:S03]  /*3ec0*/  BSSY B3, `(.L_x_1722) ;  /* 0x000002c000037945 */ /* 0x000fe60003800000 */
[----:B-1----:R-:W-:Y:S02]  /*3ed0*/  LEA.HI.X R65, R16, R67, R17, 0x1, P6 ;  /* 0x0000004310417211 */ /* 0x002fe400030f0c11 */
[----:B------:R-:W-:-:S13]  /*3ee0*/  ISETP.GE.AND P6, PT, R22, R102, PT ;  /* 0x000000661600720c */ /* 0x000fda0003fc6270 */
[----:B----4-:R-:W-:Y:S05]  /*3ef0*/  @P6 BRA `(.L_x_1723) ;  /* 0x0000000000a06947 */ /* 0x010fea0003800000 */
[----:B------:R-:W-:Y:S01]  /*3f00*/  SHF.R.U64 R11, R60, 0x10, R61 ;  /* 0x000000103c0b7819 */ /* 0x000fe2000000123d */
[--C-:B--2---:R-:W-:Y:S01]  /*3f10*/  HADD2.F32 R60, -RZ, R15.reuse.H1_H1 ;  /* 0x3000000fff3c7230 */ /* 0x104fe20000004100 */
        /* <DEDUP_REMOVED lines=38> */
.L_x_1723:
[----:B------:R-:W-:Y:S05]  /*4180*/  BSYNC B3 ;  /* 0x0000000000037941 */ /* 0x000fea0003800000 */
.L_x_1722:
[----:B--2---:R0:W-:Y:S02]  /*4190*/  ST.E.128 desc[UR52][R64.64], R12 ;  /* 0x0000000c40007985 */ /* 0x0041e4000c101d34 */
.L_x_1721:
[----:B------:R-:W-:Y:S05]  /*41a0*/  BSYNC B2 ;  /* 0x0000000000027941 */ /* 0x000fea0003800000 */
.L_x_1720:
[----:B------:R-:W-:Y:S05]  /*41b0*/  @P2 BRA `(.L_x_1719) ;  /* 0x0000000000c02947 */ /* 0x000fea0003800000 */
[----:B0---4-:R0:W4:Y:S01]  /*41c0*/  LDS.128 R12, [R91+0x1d400] ;  /* 0x01d400005b0c7984 */ /* 0x0111220000000c00 */
[C---:B------:R-:W-:Y:S01]  /*41d0*/  LEA R60, P6, R2.reuse, R69, 0x1 ;  /* 0x00000045023c7211 */ /* 0x040fe200078c08ff */
[----:B------:R-:W-:Y:S03]  /*41e0*/  BSSY B2, `(.L_x_1724) ;  /* 0x000002c000027945 */ /* 0x000fe60003800000 */
[----:B-1----:R-:W-:Y:S02]  /*41f0*/  LEA.HI.X R61, R2, R67, R185, 0x1, P6 ;  /* 0x00000043023d7211 */ /* 0x002fe400030f0cb9 */
        /* <DEDUP_REMOVED lines=42> */
.L_x_1725:
[----:B------:R-:W-:Y:S05]  /*44a0*/  BSYNC B2 ;  /* 0x0000000000027941 */ /* 0x000fea0003800000 */
.L_x_1724:
[----:B----4-:R0:W-:Y:S02]  /*44b0*/  ST.E.128 desc[UR52][R60.64], R12 ;  /* 0x0000000c3c007985 */ /* 0x0101e4000c101d34 */
.L_x_1719:
[----:B------:R-:W-:Y:S05]  /*44c0*/  BSYNC B1 ;  /* 0x0000000000017941 */ /* 0x000fea0003800000 */
.L_x_1718:
[----:B------:R-:W-:-:S03]  /*44d0*/  UMOV UR4, 0xffffffff ;  /* 0xffffffff00047882 */ /* 0x000fc60000000000 */
[----:B------:R-:W-:Y:S05]  /*44e0*/  BRA.DIV UR4, `(.L_x_1726) ;  /* 0x0000021e04c07947 */ /* 0x000fea000b800000 */
[----:B------:R1:W1:Y:S04]  /*44f0*/  SHFL.IDX PT, R59, R101, 0x2, 0x181f ;  /* 0x00581f00653b7f89 */ /* 0x00026800000e0000 */
[----:B0-----:R0:W0:Y:S02]  /*4500*/  SHFL.IDX PT, R61, R106, 0x2, 0x181f ;  /* 0x00581f006a3d7f89 */ /* 0x00102400000e0000 */
.L_x_2125:
[----:B------:R-:W-:Y:S04]  /*4510*/  BSSY B1, `(.L_x_1727) ;  /* 0x0000066000017945 */ /* 0x000fe80003800000 */
        /* <DEDUP_REMOVED lines=49> */
.L_x_1732:
[----:B------:R-:W-:Y:S05]  /*4830*/  BSYNC B3 ;  /* 0x0000000000037941 */ /* 0x000fea0003800000 */
.L_x_1731:
[----:B--2---:R0:W-:Y:S02]  /*4840*/  ST.E.128 desc[UR52][R56.64], R12 ;  /* 0x0000000c38007985 */ /* 0x0041e4000c101d34 */
.L_x_1730:
[----:B------:R-:W-:Y:S05]  /*4850*/  BSYNC B2 ;  /* 0x0000000000027941 */ /* 0x000fea0003800000 */
.L_x_1729:
        /* <DEDUP_REMOVED lines=47> */
.L_x_1734:
[----:B------:R-:W-:Y:S05]  /*4b50*/  BSYNC B2 ;  /* 0x0000000000027941 */ /* 0x000fea0003800000 */
.L_x_1733:
[----:B----4-:R0:W-:Y:S02]  /*4b60*/  ST.E.128 desc[UR52][R52.64], R12 ;  /* 0x0000000c34007985 */ /* 0x0101e4000c101d34 */
.L_x_1728:
[----:B------:R-:W-:Y:S05]  /*4b70*/  BSYNC B1 ;  /* 0x0000000000017941 */ /* 0x000fea0003800000 */
.L_x_1727:
[----:B------:R-:W-:-:S03]  /*4b80*/  UMOV UR4, 0xffffffff ;  /* 0xffffffff00047882 */ /* 0x000fc60000000000 */
[----:B------:R-:W-:Y:S05]  /*4b90*/  BRA.DIV UR4, `(.L_x_1735) ;  /* 0x0000021a04607947 */ /* 0x000fea000b800000 */
[----:B-1----:R-:W1:Y:S04]  /*4ba0*/  SHFL.IDX PT, R101, R101, 0x3, 0x181f ;  /* 0x00781f0065657f89 */ /* 0x002e6800000e0000 */
[----:B------:R0:W0:Y:S02]  /*4bb0*/  SHFL.IDX PT, R51, R106, 0x3, 0x181f ;  /* 0x00781f006a337f89 */ /* 0x00002400000e0000 */
.L_x_2129:
[----:B------:R-:W-:Y:S05]  /*4bc0*/  @P4 BRA `(.L_x_1736) ;  /* 0x0000003400484947 */ /* 0x000fea0003800000 */
[----:B------:R-:W-:Y:S04]  /*4bd0*/  BSSY B1, `(.L_x_1737) ;  /* 0x0000032000017945 */ /* 0x000fe80003800000 */
        /* <DEDUP_REMOVED lines=47> */
.L_x_1740:
[----:B------:R-:W-:Y:S05]  /*4ed0*/  BSYNC B2 ;  /* 0x0000000000027941 */ /* 0x000fea0003800000 */
.L_x_1739:
[----:B----4-:R0:W-:Y:S02]  /*4ee0*/  ST.E.128 desc[UR52][R48.64], R12 ;  /* 0x0000000c30007985 */ /* 0x0101e4000c101d34 */
.L_x_1738:
[----:B------:R-:W-:Y:S05]  /*4ef0*/  BSYNC B1 ;  /* 0x0000000000017941 */ /* 0x000fea0003800000 */
.L_x_1737:
        /* <DEDUP_REMOVED lines=47> */
.L_x_1742:
[----:B------:R-:W-:Y:S05]  /*51f0*/  BSYNC B1 ;  /* 0x0000000000017941 */ /* 0x000fea0003800000 */
.L_x_1741:
[----:B----4-:R0:W-:Y:S01]  /*5200*/  ST.E.128 desc[UR52][R44.64], R12 ;  /* 0x0000000c2c007985 */ /* 0x0101e2000c101d34 */
[----:B------:R-:W-:Y:S05]  /*5210*/  BRA `(.L_x_1736) ;  /* 0x0000002c00b47947 */ /* 0x000fea0003800000 */
.L_x_1696:
[C---:B------:R-:W-:Y:S01]  /*5220*/  VIADD R40, R188.reuse, 0x20 ;  /* 0x00000020bc287836 */ /* 0x040fe20000000000 */
[----:B------:R-:W-:Y:S01]  /*5230*/  CS2R R46, SRZ ;  /* 0x00000000002e7805 */ /* 0x000fe2000001ff00 */
[----:B------:R-:W-:-:S03]  /*5240*/  VIADD R44, R188, 0x40 ;  /* 0x00000040bc2c7836 */ /* 0x000fc60000000000 */
[----:B------:R-:W-:-:S04]  /*5250*/  ISETP.GE.AND P4, PT, R40, R95, PT ;  /* 0x0000005f2800720c */ /* 0x000fc80003f86270 */
        /* <DEDUP_REMOVED lines=18> */
[----:B------:R-:W-:-:S05]  /*5380*/  @!P5 IADD3 R44, P6, R82, R14, RZ ;  /* 0x0000000e522cd210 */ /* 0x000fca0007fde0ff */
[----:B------:R-:W-:Y:S02]  /*5390*/  @!P5 IMAD.X R45, R89, 0x1, R39, P6 ;  /* 0x00000001592dd824 */ /* 0x000fe400030e0627 */
[----:B------:R-:W0:Y:S01]  /*53a0*/  @!P5 LDC.64 R50, c[0x0][0x400] ;  /* 0x00010000ff32db82 */ /* 0x000e220000000a00 */
[----:B----4-:R-:W-:-:S04]  /*53b0*/  @!P5 LEA R48, P6, R44, R48, 0x1 ;  /* 0x000000302c30d211 */ /* 0x010fc800078c08ff */
[----:B------:R-:W-:Y:S02]  /*53c0*/  @!P5 LEA.HI.X R49, R44, R49, R45, 0x1, P6 ;  /* 0x000000312c31d211 */ /* 0x000fe400030f0c2d */
[----:B------:R-:W-:-:S05]  /*53d0*/  @!P5 IADD3 R44, P6, R86, R12, RZ ;  /* 0x0000000c562cd210 */ /* 0x000fca0007fde0ff */
[----:B------:R-:W-:Y:S01]  /*53e0*/  @!P5 IMAD.X R45, R11, 0x1, R78, P6 ;  /* 0x000000010b2dd824 */ /* 0x000fe200030e064e */
[----:B0-----:R-:W-:-:S04]  /*53f0*/  @!P5 LEA R50, P6, R44, R50, 0x1 ;  /* 0x000000322c32d211 */ /* 0x001fc800078c08ff */
[----:B------:R-:W-:Y:S02]  /*5400*/  @!P5 LEA.HI.X R51, R44, R51, R45, 0x1, P6 ;  /* 0x000000332c33d211 */ /* 0x000fe400030f0c2d */
[----:B------:R-:W-:Y:S02]  /*5410*/  CS2R R44, SRZ ;  /* 0x00000000002c7805 */ /* 0x000fe4000001ff00 */
[----:B------:R-:W-:-:S04]  /*5420*/  @!P4 LEA R56, P6, R42, R56, 0x1 ;  /* 0x000000382a38c211 */ /* 0x000fc800078c08ff */
[----:B------:R-:W-:Y:S02]  /*5430*/  @!P4 LEA.HI.X R57, R42, R57, R43, 0x1, P6 ;  /* 0x000000392a39c211 */ /* 0x000fe400030f0c2b */
[----:B------:R-:W-:Y:S02]  /*5440*/  CS2R R42, SRZ ;  /* 0x00000000002a7805 */ /* 0x000fe4000001ff00 */
[C---:B-1----:R-:W-:Y:S01]  /*5450*/  @!P4 LEA R58, P6, R40.reuse, R58, 0x1 ;  /* 0x0000003a283ac211 */ /* 0x042fe200078c08ff */
[----:B------:R0:W5:Y:S03]  /*5460*/  @!P5 LDG.E.128 R44, desc[UR52][R50.64] ;  /* 0x00000034322cd981 */ /* 0x000166000c1e1d00 */
[----:B------:R-:W-:Y:S02]  /*5470*/  @!P4 LEA.HI.X R59, R40, R59, R41, 0x1, P6 ;  /* 0x0000003b283bc211 */ /* 0x000fe400030f0c29 */
[----:B------:R-:W-:-:S02]  /*5480*/  CS2R R40, SRZ ;  /* 0x0000000000287805 */ /* 0x000fc4000001ff00 */
[----:B------:R-:W-:Y:S02]  /*5490*/  CS2R R54, SRZ ;  /* 0x0000000000367805 */ /* 0x000fe4000001ff00 */
[----:B------:R-:W-:Y:S02]  /*54a0*/  CS2R R52, SRZ ;  /* 0x0000000000347805 */ /* 0x000fe4000001ff00 */
[----:B------:R1:W5:Y:S01]  /*54b0*/  @!P5 LDG.E.128 R40, desc[UR52][R48.64] ;  /* 0x000000343028d981 */ /* 0x000362000c1e1d00 */
[----:B0-----:R-:W-:-:S03]  /*54c0*/  CS2R R50, SRZ ;  /* 0x0000000000327805 */ /* 0x001fc6000001ff00 */
[----:B------:R0:W5:Y:S01]  /*54d0*/  @!P4 LDG.E.128 R52, desc[UR52][R58.64] ;  /* 0x000000343a34c981 */ /* 0x000162000c1e1d00 */
[----:B-1----:R-:W-:-:S06]  /*54e0*/  CS2R R48, SRZ ;  /* 0x0000000000307805 */ /* 0x002fcc000001ff00 */
[----:B------:R1:W5:Y:S01]  /*54f0*/  @!P4 LDG.E.128 R48, desc[UR52][R56.64] ;  /* 0x000000343830c981 */ /* 0x000362000c1e1d00 */
[----:B--2---:R-:W-:Y:S01]  /*5500*/  @!P3 LEA R64, P4, R62, R64, 0x1 ;  /* 0x000000403e40b211 */ /* 0x004fe200078808ff */
[----:B------:R-:W-:-:S03]  /*5510*/  VIADD R68, R188, 0x60 ;  /* 0x00000060bc447836 */ /* 0x000fc60000000000 */
[----:B------:R-:W-:Y:S02]  /*5520*/  @!P3 LEA.HI.X R65, R62, R65, R63, 0x1, P4 ;  /* 0x000000413e41b211 */ /* 0x000fe400020f0c3f */
[----:B---3--:R-:W-:-:S04]  /*5530*/  @!P3 LEA R66, P4, R60, R66, 0x1 ;  /* 0x000000423c42b211 */ /* 0x008fc800078808ff */
[----:B------:R-:W-:Y:S02]  /*5540*/  @!P3 LEA.HI.X R67, R60, R67, R61, 0x1, P4 ;  /* 0x000000433c43b211 */ /* 0x000fe400020f0c3d */
[----:B------:R-:W-:-:S04]  /*5550*/  ISETP.GE.AND P4, PT, R68, R95, PT ;  /* 0x0000005f4400720c */ /* 0x000fc80003f86270 */
[----:B------:R-:W-:Y:S02]  /*5560*/  ISETP.GE.OR P4, PT, R16, R102, P4 ;  /* 0x000000661000720c */ /* 0x000fe40002786670 */
[----:B0-----:R-:W-:Y:S02]  /*5570*/  CS2R R58, SRZ ;  /* 0x00000000003a7805 */ /* 0x001fe4000001ff00 */
[----:B-1----:R-:W-:Y:S02]  /*5580*/  CS2R R56, SRZ ;  /* 0x0000000000387805 */ /* 0x002fe4000001ff00 */
[----:B------:R-:W-:Y:S02]  /*5590*/  CS2R R62, SRZ ;  /* 0x00000000003e7805 */ /* 0x000fe4000001ff00 */
[----:B------:R-:W-:Y:S01]  /*55a0*/  CS2R R60, SRZ ;  /* 0x00000000003c7805 */ /* 0x000fe2000001ff00 */
        /* <DEDUP_REMOVED lines=11> */
[----:B------:R-:W-:Y:S01]  /*5660*/  ULDC.64 UR4, c[0x0][0x3e8] ;  /* 0x0000fa0000047ab9 */ /* 0x000fe20000000a00 */
[----:B------:R-:W-:Y:S01]  /*5670*/  IMAD.MOV.U32 R13, RZ, RZ, R11 ;  /* 0x000000ffff0d7224 */ /* 0x000fe200078e000b */
[----:B------:R-:W-:-:S04]  /*5680*/  ULDC.64 UR6, c[0x0][0x400] ;  /* 0x0001000000067ab9 */ /* 0x000fc80000000a00 */
[----:B------:R-:W1:Y:S01]  /*5690*/  LDC.64 R66, c[0x0][0x408] ;  /* 0x00010200ff427b82 */ /* 0x000e620000000a00 */
[----:B0-----:R-:W-:-:S04]  /*56a0*/  IMAD.WIDE.U32 R14, R64, 0x60, R14 ;  /* 0x00000060400e7825 */ /* 0x001fc800078e000e */
[----:B------:R-:W-:Y:S01]  /*56b0*/  IMAD R65, R65, 0x60, RZ ;  /* 0x0000006041417824 */ /* 0x000fe200078e02ff */
[----:B------:R-:W-:Y:S01]  /*56c0*/  IADD3 R14, P4, R82, R14, RZ ;  /* 0x0000000e520e7210 */ /* 0x000fe20007f9e0ff */
[----:B-1----:R-:W-:-:S03]  /*56d0*/  IMAD.WIDE.U32 R12, R66, 0x60, R12 ;  /* 0x00000060420c7825 */ /* 0x002fc600078e000c */
[----:B------:R-:W-:Y:S01]  /*56e0*/  IADD3.X R15, R39, R15, R65, P4, !PT ;  /* 0x0000000f270f7210 */ /* 0x000fe200027fe441 */
[----:B------:R-:W-:Y:S01]  /*56f0*/  IMAD R67, R67, 0x60, RZ ;  /* 0x0000006043437824 */ /* 0x000fe200078e02ff */
[----:B------:R-:W-:-:S04]  /*5700*/  IADD3 R11, P4, R86, R12, RZ ;  /* 0x0000000c560b7210 */ /* 0x000fc80007f9e0ff */
[----:B------:R-:W-:Y:S02]  /*5710*/  IADD3.X R12, R78, R13, R67, P4, !PT ;  /* 0x0000000d4e0c7210 */ /* 0x000fe400027fe443 */
[----:B------:R-:W-:-:S04]  /*5720*/  LEA R64, P4, R14, UR4, 0x1 ;  /* 0x000000040e407c11 */ /* 0x000fc8000f8808ff */
[----:B------:R-:W-:Y:S02]  /*5730*/  LEA.HI.X R65, R14, UR5, R15, 0x1, P4 ;  /* 0x000000050e417c11 */ /* 0x000fe4000a0f0c0f */
[----:B------:R-:W-:-:S04]  /*5740*/  LEA R68, P4, R11, UR6, 0x1 ;  /* 0x000000060b447c11 */ /* 0x000fc8000f8808ff */
[----:B------:R-:W-:Y:S01]  /*5750*/  LEA.HI.X R69, R11, UR7, R12, 0x1, P4 ;  /* 0x000000070b457c11 */ /* 0x000fe2000a0f0c0c */
[----:B------:R-:W5:Y:S05]  /*5760*/  LDG.E.128 R64, desc[UR52][R64.64] ;  /* 0x0000003440407981 */ /* 0x000f6a000c1e1d00 */
[----:B------:R-:W5:Y:S03]  /*5770*/  LDG.E.128 R68, desc[UR52][R68.64] ;  /* 0x0000003444447981 */ /* 0x000f66000c1e1d00 */
.L_x_1744:
[----:B------:R-:W-:Y:S05]  /*5780*/  BSYNC B1 ;  /* 0x0000000000017941 */ /* 0x000fea0003800000 */
.L_x_1743:
[----:B-----5:R-:W-:Y:S01]  /*5790*/  IMAD.MOV.U32 R11, RZ, RZ, R66 ;  /* 0x000000ffff0b7224 */ /* 0x020fe200078e0042 */
[----:B------:R-:W-:Y:S01]  /*57a0*/  MOV R12, R67 ;  /* 0x00000043000c7202 */ /* 0x000fe20000000f00 */
[----:B------:R-:W-:Y:S01]  /*57b0*/  IMAD.MOV.U32 R13, RZ, RZ, R64 ;  /* 0x000000ffff0d7224 */ /* 0x000fe200078e0040 */
[----:B------:R-:W-:Y:S01]  /*57c0*/  UISETP.NE.AND UP0, UPT, UR39, 0x3, UPT ;  /* 0x000000032700788c */ /* 0x000fe2000bf05270 */
[----:B------:R-:W-:Y:S01]  /*57d0*/  IMAD.MOV.U32 R14, RZ, RZ, R65 ;  /* 0x000000ffff0e7224 */ /* 0x000fe200078e0041 */
[----:B------:R-:W-:Y:S01]  /*57e0*/  PRMT R112, R12, 0x5410, R11 ;  /* 0x000054100c707816 */ /* 0x000fe2000000000b */
[----:B------:R-:W-:Y:S02]  /*57f0*/  IMAD.MOV.U32 R11, RZ, RZ, R70 ;  /* 0x000000ffff0b7224 */ /* 0x000fe400078e0046 */
[----:B------:R-:W-:Y:S01]  /*5800*/  IMAD.MOV.U32 R12, RZ, RZ, R71 ;  /* 0x000000ffff0c7224 */ /* 0x000fe200078e0047 */
        /* <DEDUP_REMOVED lines=50> */
.L_x_1745:
[----:B------:R-:W-:Y:S01]  /*5b30*/  IMAD R89, R19, 0x8, R18 ;  /* 0x0000000813597824 */ /* 0x000fe200078e0212 */
[----:B------:R-:W-:Y:S01]  /*5b40*/  SHF.L.U32 R100, R199, 0x1f, RZ ;  /* 0x0000001fc7647819 */ /* 0x000fe200000006ff */
[----:B------:R-:W0:Y:S01]  /*5b50*/  LDC R107, c[0x0][0x2f4] ;  /* 0x0000bd00ff6b7b82 */ /* 0x000e220000000800 */
[----:B------:R-:W-:Y:S02]  /*5b60*/  BSSY B1, `(.L_x_1746) ;  /* 0x0000003000017945 */ /* 0x000fe40003800000 */
[----:B------:R-:W1:Y:S02]  /*5b70*/  SYNCS.PHASECHK.TRANS64.TRYWAIT P4, [R89+URZ+0x28890], R100 ;  /* 0x02889064590075a7 */ /* 0x000e64000808017f */
[----:B-1----:R-:W-:Y:S05]  /*5b80*/  @!P4 BRA `(.L_x_1747) ;  /* 0x0000020800b0c947 */ /* 0x002fea0003800000 */
.L_x_2130:
[----:B------:R-:W-:Y:S05]  /*5b90*/  BSYNC B1 ;  /* 0x0000000000017941 */ /* 0x000fea0003800000 */
.L_x_1746:
[----:B------:R-:W-:Y:S01]  /*5ba0*/  UMOV UR4, 0xffffffff ;  /* 0xffffffff00047882 */ /* 0x000fe20000000000 */
[----:B0-----:R-:W-:Y:S02]  /*5bb0*/  IMAD.IADD R109, R107, 0x1, -R36 ;  /* 0x000000016b6d7824 */ /* 0x001fe400078e0a24 */
[----:B------:R-:W-:Y:S05]  /*5bc0*/  BRA.DIV UR4, `(.L_x_1748) ;  /* 0x0000020a04b47947 */ /* 0x000fea000b800000 */
[----:B------:R0:W2:Y:S04]  /*5bd0*/  SHFL.IDX PT, R105, R101, RZ, 0x181f ;  /* 0x00181fff65697589 */ /* 0x0000a800000e0000 */
[----:B------:R0:W3:Y:S02]  /*5be0*/  SHFL.IDX PT, R104, R106, RZ, 0x181f ;  /* 0x00181fff6a687589 */ /* 0x0000e400000e0000 */
.L_x_2134:
[----:B------:R-:W-:Y:S01]  /*5bf0*/  ISETP.GE.OR P4, PT, R188, R95, P1 ;  /* 0x0000005fbc00720c */ /* 0x000fe20000f86670 */
[----:B------:R-:W-:-:S12]  /*5c00*/  BSSY B1, `(.L_x_1749) ;  /* 0x0000074000017945 */ /* 0x000fd80003800000 */
[----:B------:R-:W-:Y:S05]  /*5c10*/  @P4 BRA `(.L_x_1750) ;  /* 0x0000000400c84947 */ /* 0x000fea0003800000 */
[----:B------:R-:W-:Y:S01]  /*5c20*/  SEL R11, R36, R109, !P0 ;  /* 0x0000006d240b7207 */ /* 0x000fe20004000000 */
[----:B------:R-:W-:Y:S01]  /*5c30*/  BSSY B2, `(.L_x_1751) ;  /* 0x000006c000027945 */ /* 0x000fe20003800000 */
[----:B------:R-:W-:Y:S02]  /*5c40*/  SHF.R.U32.HI R13, RZ, 0x3, R209 ;  /* 0x00000003ff0d7819 */ /* 0x000fe400000116d1 */
[----:B------:R-:W-:Y:S02]  /*5c50*/  SHF.R.S32.HI R12, RZ, 0x1f, R11 ;  /* 0x0000001fff0c7819 */ /* 0x000fe4000001140b */
[----:B---3--:R-:W-:Y:S02]  /*5c60*/  LEA R102, P4, R76, R104, 0x1 ;  /* 0x000000684c667211 */ /* 0x008fe400078808ff */
[----:B------:R-:W-:Y:S02]  /*5c70*/  LEA.HI R12, R12, R11, RZ, 0x4 ;  /* 0x0000000b0c0c7211 */ /* 0x000fe400078f20ff */
[----:B--2---:R-:W-:-:S02]  /*5c80*/  LEA.HI.X R103, R76, R105, R88, 0x1, P4 ;  /* 0x000000694c677211 */ /* 0x004fc400020f0c58 */
        /* <DEDUP_REMOVED lines=9> */
[----:B------:R-:W-:-:S04]  /*5d20*/  IMAD R11, R19, 0x4000, R4 ;  /* 0x00004000130b7824 */ /* 0x000fc800078e0204 */
[----:B------:R-:W-:Y:S02]  /*5d30*/  IMAD R13, R19, 0x4000, R12 ;  /* 0x00004000130d7824 */ /* 0x000fe400078e020c */
[--C-:B------:R-:W-:Y:S02]  /*5d40*/  IMAD R11, R11, 0x2, R18.reuse ;  /* 0x000000020b0b7824 */ /* 0x100fe400078e0212 */
[----:B------:R-:W-:-:S03]  /*5d50*/  IMAD R72, R13, 0x2, R18 ;  /* 0x000000020d487824 */ /* 0x000fc600078e0212 */
[----:B------:R2:W3:Y:S04]  /*5d60*/  LDS.128 R12, [R11+0x18400] ;  /* 0x018400000b0c7984 */ /* 0x0004e80000000c00 */
[----:B------:R-:W4:Y:S01]  /*5d70*/  LDS.128 R72, [R72+0x18400] ;  /* 0x0184000048487984 */ /* 0x000f220000000c00 */
[----:B------:R-:W-:Y:S05]  /*5d80*/  @P3 BRA `(.L_x_1752) ;  /* 0x0000000400583947 */ /* 0x000fea0003800000 */
[----:B------:R-:W-:Y:S01]  /*5d90*/  SHF.R.U32.HI R128, RZ, 0x10, R45 ;  /* 0x00000010ff807819 */ /* 0x000fe2000001162d */
[----:B------:R-:W-:Y:S01]  /*5da0*/  HADD2.F32 R125, -RZ, R125.H0_H0 ;  /* 0x2000007dff7d7230 */ /* 0x000fe20000004100 */
[--C-:B------:R-:W-:Y:S02]  /*5db0*/  SHF.R.U64 R40, R40, 0x10, R41.reuse ;  /* 0x0000001028287819 */ /* 0x100fe40000001229 */
[----:B------:R-:W-:Y:S01]  /*5dc0*/  SHF.R.U32.HI R126, RZ, 0x10, R41 ;  /* 0x00000010ff7e7819 */ /* 0x000fe20000011629 */
[----:B------:R-:W-:Y:S01]  /*5dd0*/  HADD2.F32 R128, -RZ, R128.H0_H0 ;  /* 0x20000080ff807230 */ /* 0x000fe20000004100 */
[----:B--2---:R-:W-:Y:S01]  /*5de0*/  SHF.R.U64 R11, R42, 0x10, R43 ;  /* 0x000000102a0b7819 */ /* 0x004fe2000000122b */
[----:B---3--:R-:W-:Y:S01]  /*5df0*/  IMAD.MOV.U32 R42, RZ, RZ, R12 ;  /* 0x000000ffff2a7224 */ /* 0x008fe200078e000c */
[--C-:B------:R-:W-:Y:S01]  /*5e00*/  SHF.R.U64 R41, R46, 0x10, R47.reuse ;  /* 0x000000102e297819 */ /* 0x100fe2000000122f */
[----:B----4-:R-:W-:Y:S01]  /*5e10*/  HADD2.F32 R46, -RZ, R73.H0_H0 ;  /* 0x20000049ff2e7230 */ /* 0x010fe20000004100 */
[----:B------:R-:W-:Y:S01]  /*5e20*/  SHF.R.U32.HI R129, RZ, 0x10, R47 ;  /* 0x00000010ff817819 */ /* 0x000fe2000001162f */
[----:B------:R-:W-:Y:S01]  /*5e30*/  HADD2.F32 R47, -RZ, R127.H0_H0 ;  /* 0x2000007fff2f7230 */ /* 0x000fe20000004100 */
[----:B------:R-:W-:Y:S01]  /*5e40*/  SHF.R.U64 R44, R44, 0x10, R45 ;  /* 0x000000102c2c7819 */ /* 0x000fe2000000122d */
[----:B------:R-:W-:Y:S01]  /*5e50*/  HADD2.F32 R12, -RZ, R13.H0_H0 ;  /* 0x2000000dff0c7230 */ /* 0x000fe20000004100 */
[----:B------:R-:W-:Y:S01]  /*5e60*/  MOV R45, R15 ;  /* 0x0000000f002d7202 */ /* 0x000fe20000000f00 */
[----:B------:R-:W-:Y:S01]  /*5e70*/  HADD2.F32 R73, -RZ, R73.H1_H1 ;  /* 0x30000049ff497230 */ /* 0x000fe20000004100 */
[----:B------:R-:W-:Y:S01]  /*5e80*/  SHF.R.U32.HI R43, RZ, 0x10, R43 ;  /* 0x00000010ff2b7819 */ /* 0x000fe2000001162b */
[----:B------:R-:W-:-:S02]  /*5e90*/  HADD2.F32 R15, -RZ, R13.H1_H1 ;  /* 0x3000000dff0f7230 */ /* 0x000fc40000004100 */
[-C--:B------:R-:W-:Y:S01]  /*5ea0*/  FMUL.FTZ R13, R46, R47.reuse ;  /* 0x0000002f2e0d7220 */ /* 0x080fe20000410000 */
[C---:B------:R-:W-:Y:S01]  /*5eb0*/  FMUL.FTZ R47, R12.reuse, R47 ;  /* 0x0000002f0c2f7220 */ /* 0x040fe20000410000 */
[----:B------:R-:W-:Y:S02]  /*5ec0*/  HADD2.F32 R126, -RZ, R126.H0_H0 ;  /* 0x2000007eff7e7230 */ /* 0x000fe40000004100 */
[-C--:B------:R-:W-:Y:S01]  /*5ed0*/  FMUL.FTZ R130, R73, R128.reuse ;  /* 0x0000008049827220 */ /* 0x080fe20000410000 */
[----:B------:R-:W-:Y:S01]  /*5ee0*/  FMUL.FTZ R128, R15, R128 ;  /* 0x000000800f807220 */ /* 0x000fe20000410000 */
[-C--:B------:R-:W-:Y:S01]  /*5ef0*/  FFMA.FTZ R12, R12, R125.reuse, -R13 ;  /* 0x0000007d0c0c7223 */ /* 0x080fe2000001080d */
[----:B------:R-:W-:Y:S01]  /*5f00*/  FFMA.FTZ R13, R46, R125, R47 ;  /* 0x0000007d2e0d7223 */ /* 0x000fe2000001002f */
[--C-:B------:R-:W-:Y:S02]  /*5f10*/  HADD2.F32 R125, -RZ, R124.reuse.H0_H0 ;  /* 0x2000007cff7d7230 */ /* 0x100fe40000004100 */
[----:B------:R-:W-:Y:S01]  /*5f20*/  FFMA.FTZ R46, R73, R126, R128 ;  /* 0x0000007e492e7223 */ /* 0x000fe20000010080 */
[----:B------:R-:W-:-:S02]  /*5f30*/  HADD2.F32 R127, -RZ, R124.H1_H1 ;  /* 0x3000007cff7f7230 */ /* 0x000fc40000004100 */
[----:B------:R-:W-:Y:S01]  /*5f40*/  FFMA.FTZ R15, R15, R126, -R130 ;  /* 0x0000007e0f0f7223 */ /* 0x000fe20000010882 */
[--C-:B------:R-:W-:Y:S02]  /*5f50*/  HADD2.F32 R124, -RZ, R75.reuse.H0_H0 ;  /* 0x2000004bff7c7230 */ /* 0x100fe40000004100 */
[----:B------:R-:W-:Y:S01]  /*5f60*/  HADD2.F32 R75, -RZ, R75.H1_H1 ;  /* 0x3000004bff4b7230 */ /* 0x000fe20000004100 */
[----:B------:R-:W-:Y:S01]  /*5f70*/  F2FP.F16.F32.PACK_AB R46, R46, R13 ;  /* 0x0000000d2e2e723e */ /* 0x000fe200000000ff */
[----:B------:R-:W-:Y:S02]  /*5f80*/  HADD2.F32 R47, -RZ, R45.H0_H0 ;  /* 0x2000002dff2f7230 */ /* 0x000fe40000004100 */
[----:B------:R-:W-:Y:S01]  /*5f90*/  FMUL.FTZ R130, R124, R127 ;  /* 0x0000007f7c827220 */ /* 0x000fe20000410000 */
[----:B------:R-:W-:Y:S01]  /*5fa0*/  HADD2.F32 R128, -RZ, R129.H0_H0 ;  /* 0x20000081ff807230 */ /* 0x000fe20000004100 */
[----:B------:R-:W-:Y:S01]  /*5fb0*/  F2FP.F16.F32.PACK_AB R15, R15, R12 ;  /* 0x0000000c0f0f723e */ /* 0x000fe200000000ff */
[----:B------:R-:W-:-:S02]  /*5fc0*/  HADD2.F32 R73, -RZ, R45.H1_H1 ;  /* 0x3000002dff497230 */ /* 0x000fc40000004100 */
[----:B------:R-:W-:Y:S01]  /*5fd0*/  FMUL.FTZ R45, R47, R127 ;  /* 0x0000007f2f2d7220 */ /* 0x000fe20000410000 */
[----:B------:R-:W-:Y:S02]  /*5fe0*/  HADD2.F32 R126, -RZ, R43.H0_H0 ;  /* 0x2000002bff7e7230 */ /* 0x000fe40000004100 */
[-C--:B------:R-:W-:Y:S01]  /*5ff0*/  FMUL.FTZ R132, R75, R128.reuse ;  /* 0x000000804b847220 */ /* 0x080fe20000410000 */
[-C--:B------:R-:W-:Y:S01]  /*6000*/  FFMA.FTZ R43, R47, R125.reuse, -R130 ;  /* 0x0000007d2f2b7223 */ /* 0x080fe20000010882 */
[C---:B------:R-:W-:Y:S01]  /*6010*/  FMUL.FTZ R128, R73.reuse, R128 ;  /* 0x0000008049807220 */ /* 0x040fe20000410000 */
[----:B------:R-:W-:Y:S01]  /*6020*/  FFMA.FTZ R45, R124, R125, R45 ;  /* 0x0000007d7c2d7223 */ /* 0x000fe2000001002d */
[-C--:B------:R-:W-:Y:S01]  /*6030*/  FFMA.FTZ R132, R73, R126.reuse, -R132 ;  /* 0x0000007e49847223 */ /* 0x080fe20000010884 */
[----:B------:R-:W-:Y:S02]  /*6040*/  HADD2.F32 R73, -RZ, R123.H1_H1 ;  /* 0x3000007bff497230 */ /* 0x000fe40000004100 */
[----:B------:R-:W-:Y:S01]  /*6050*/  FFMA.FTZ R128, R75, R126, R128 ;  /* 0x0000007e4b807223 */ /* 0x000fe20000010080 */
[----:B------:R-:W-:-:S02]  /*6060*/  HADD2.F32 R125, -RZ, R44.H0_H0 ;  /* 0x2000002cff7d7230 */ /* 0x000fc40000004100 */
[----:B------:R-:W-:Y:S01]  /*6070*/  HADD2.F32 R123, -RZ, R123.H0_H0 ;  /* 0x2000007bff7b7230 */ /* 0x000fe20000004100 */
[----:B------:R-:W-:Y:S01]  /*6080*/  F2FP.F16.F32.PACK_AB R43, R132, R43 ;  /* 0x0000002b842b723e */ /* 0x000fe200000000ff */
[----:B------:R-:W-:Y:S01]  /*6090*/  HADD2.F32 R47, -RZ, R72.H0_H0 ;  /* 0x20000048ff2f7230 */ /* 0x000fe20000004100 */
[----:B------:R-:W-:Y:S01]  /*60a0*/  F2FP.F16.F32.PACK_AB R45, R128, R45 ;  /* 0x0000002d802d723e */ /* 0x000fe200000000ff */
[----:B------:R-:W-:Y:S02]  /*60b0*/  HADD2.F32 R44, -RZ, R42.H0_H0 ;  /* 0x2000002aff2c7230 */ /* 0x000fe40000004100 */
[----:B------:R-:W-:Y:S02]  /*60c0*/  HADD2.F32 R72, -RZ, R72.H1_H1 ;  /* 0x30000048ff487230 */ /* 0x000fe40000004100 */
[-C--:B------:R-:W-:Y:S01]  /*60d0*/  FMUL.FTZ R127, R47, R123.reuse ;  /* 0x0000007b2f7f7220 */ /* 0x080fe20000410000 */
[----:B------:R-:W-:Y:S02]  /*60e0*/  HADD2.F32 R75, -RZ, R40.H0_H0 ;  /* 0x20000028ff4b7230 */ /* 0x000fe40000004100 */
[----:B------:R-:W-:Y:S01]  /*60f0*/  FMUL.FTZ R40, R44, R123 ;  /* 0x0000007b2c287220 */ /* 0x000fe20000410000 */
[----:B------:R-:W-:-:S02]  /*6100*/  HADD2.F32 R42, -RZ, R42.H1_H1 ;  /* 0x3000002aff2a7230 */ /* 0x000fc40000004100 */
[----:B------:R-:W-:Y:S01]  /*6110*/  FMUL.FTZ R123, R72, R125 ;  /* 0x0000007d487b7220 */ /* 0x000fe20000410000 */
[-C--:B------:R-:W-:Y:S01]  /*6120*/  FFMA.FTZ R127, R44, R73.reuse, -R127 ;  /* 0x000000492c7f7223 */ /* 0x080fe2000001087f */
[----:B------:R-:W-:Y:S01]  /*6130*/  FFMA.FTZ R73, R47, R73, R40 ;  /* 0x000000492f497223 */ /* 0x000fe20000010028 */
[----:B------:R-:W-:Y:S02]  /*6140*/  HADD2.F32 R47, -RZ, R41.H0_H0 ;  /* 0x20000029ff2f7230 */ /* 0x000fe40000004100 */
[C---:B------:R-:W-:Y:S01]  /*6150*/  FMUL.FTZ R125, R42.reuse, R125 ;  /* 0x0000007d2a7d7220 */ /* 0x040fe20000410000 */
[-C--:B------:R-:W-:Y:S01]  /*6160*/  FFMA.FTZ R44, R42, R75.reuse, -R123 ;  /* 0x0000004b2a2c7223 */ /* 0x080fe2000001087b */
[--C-:B------:R-:W-:Y:S02]  /*6170*/  HADD2.F32 R42, -RZ, R121.reuse.H1_H1 ;  /* 0x30000079ff2a7230 */ /* 0x100fe40000004100 */
[----:B------:R-:W-:Y:S02]  /*6180*/  HADD2.F32 R121, -RZ, R121.H0_H0 ;  /* 0x20000079ff797230 */ /* 0x000fe40000004100 */
[----:B------:R-:W-:Y:S01]  /*6190*/  FFMA.FTZ R72, R72, R75, R125 ;  /* 0x0000004b48487223 */ /* 0x000fe2000001007d */
[----:B------:R-:W-:Y:S01]  /*61a0*/  HADD2.F32 R41, -RZ, R74.H0_H0 ;  /* 0x2000004aff297230 */ /* 0x000fe20000004100 */
[----:B------:R-:W-:Y:S01]  /*61b0*/  F2FP.F16.F32.PACK_AB R12, R44, R127 ;  /* 0x0000007f2c0c723e */ /* 0x000fe200000000ff */
[----:B------:R-:W-:-:S02]  /*61c0*/  HADD2.F32 R40, -RZ, R14.H0_H0 ;  /* 0x2000000eff287230 */ /* 0x000fc40000004100 */
[----:B------:R-:W-:Y:S02]  /*61d0*/  HADD2.F32 R74, -RZ, R74.H1_H1 ;  /* 0x3000004aff4a7230 */ /* 0x000fe40000004100 */
[CC--:B------:R-:W-:Y:S01]  /*61e0*/  FMUL.FTZ R75, R41.reuse, R121.reuse ;  /* 0x00000079294b7220 */ /* 0x0c0fe20000410000 */
[----:B------:R-:W-:Y:S02]  /*61f0*/  HADD2.F32 R14, -RZ, R14.H1_H1 ;  /* 0x3000000eff0e7230 */ /* 0x000fe40000004100 */
[----:B------:R-:W-:Y:S01]  /*6200*/  FMUL.FTZ R124, R40, R121 ;  /* 0x00000079287c7220 */ /* 0x000fe20000410000 */
[----:B------:R-:W-:Y:S02]  /*6210*/  HADD2.F32 R11, -RZ, R11.H0_H0 ;  /* 0x2000000bff0b7230 */ /* 0x000fe40000004100 */
[-C--:B------:R-:W-:Y:S01]  /*6220*/  FMUL.FTZ R121, R74, R47.reuse ;  /* 0x0000002f4a797220 */ /* 0x080fe20000410000 */
[-C--:B------:R-:W-:Y:S01]  /*6230*/  FFMA.FTZ R75, R40, R42.reuse, -R75 ;  /* 0x0000002a284b7223 */ /* 0x080fe2000001084b */
[C---:B------:R-:W-:Y:S01]  /*6240*/  FMUL.FTZ R47, R14.reuse, R47 ;  /* 0x0000002f0e2f7220 */ /* 0x040fe20000410000 */
[----:B------:R-:W-:Y:S01]  /*6250*/  FFMA.FTZ R124, R41, R42, R124 ;  /* 0x0000002a297c7223 */ /* 0x000fe2000001007c */
[----:B------:R-:W-:Y:S01]  /*6260*/  FFMA.FTZ R14, R14, R11, -R121 ;  /* 0x0000000b0e0e7223 */ /* 0x000fe20000010879 */
[----:B------:R-:W-:Y:S01]  /*6270*/  F2FP.F16.F32.PACK_AB R72, R72, R73 ;  /* 0x000000494848723e */ /* 0x000fe200000000ff */
[----:B------:R-:W-:Y:S01]  /*6280*/  FFMA.FTZ R47, R74, R11, R47 ;  /* 0x0000000b4a2f7223 */ /* 0x000fe2000001002f */
[----:B------:R-:W-:-:S02]  /*6290*/  IMAD.MOV.U32 R13, RZ, RZ, R15 ;  /* 0x000000ffff0d7224 */ /* 0x000fc400078e000f */
[----:B------:R-:W-:Y:S01]  /*62a0*/  F2FP.F16.F32.PACK_AB R14, R14, R75 ;  /* 0x0000004b0e0e723e */ /* 0x000fe200000000ff */
[----:B------:R-:W-:Y:S01]  /*62b0*/  IMAD.MOV.U32 R73, RZ, RZ, R46 ;  /* 0x000000ffff497224 */ /* 0x000fe200078e002e */
[----:B------:R-:W-:Y:S01]  /*62c0*/  F2FP.F16.F32.PACK_AB R74, R47, R124 ;  /* 0x0000007c2f4a723e */ /* 0x000fe200000000ff */
[----:B------:R-:W-:Y:S02]  /*62d0*/  IMAD.MOV.U32 R15, RZ, RZ, R43 ;  /* 0x000000ffff0f7224 */ /* 0x000fe400078e002b */
[----:B------:R-:W-:-:S07]  /*62e0*/  IMAD.MOV.U32 R75, RZ, RZ, R45 ;  /* 0x000000ffff4b7224 */ /* 0x000fce00078e002d */
.L_x_1752:
[----:B------:R-:W-:Y:S05]  /*62f0*/  BSYNC B2 ;  /* 0x0000000000027941 */ /* 0x000fea0003800000 */
.L_x_1751:
[----:B------:R-:W-:Y:S01]  /*6300*/  ISETP.GE.AND P4, PT, R122, R107, PT ;  /* 0x0000006b7a00720c */ /* 0x000fe20003f86270 */
[----:B---3--:R3:W-:-:S12]  /*6310*/  ST.E.128 desc[UR52][R102.64], R12 ;  /* 0x0000000c66007985 */ /* 0x0087d8000c101d34 */
[----:B------:R-:W-:-:S05]  /*6320*/  @!P4 IMAD.WIDE R104, R122, 0x2, R104 ;  /* 0x000000027a68c825 */ /* 0x000fca00078e0268 */
[----:B----4-:R3:W-:Y:S02]  /*6330*/  @!P4 ST.E.128 desc[UR52][R104.64], R72 ;  /* 0x000000486800c985 */ /* 0x0107e4000c101d34 */
.L_x_1750:
[----:B------:R-:W-:Y:S05]  /*6340*/  BSYNC B1 ;  /* 0x0000000000017941 */ /* 0x000fea0003800000 */
.L_x_1749:
[----:B------:R-:W-:-:S03]  /*6350*/  UMOV UR4, 0xffffffff ;  /* 0xffffffff00047882 */ /* 0x000fc60000000000 */
[----:B------:R-:W-:Y:S05]  /*6360*/  BRA.DIV UR4, `(.L_x_1753) ;  /* 0x0000020604187947 */ /* 0x000fea000b800000 */
[----:B------:R4:W0:Y:S04]  /*6370*/  SHFL.IDX PT, R47, R101, 0x1, 0x181f ;  /* 0x00381f00652f7f89 */ /* 0x00082800000e0000 */
[----:B------:R4:W0:Y:S02]  /*6380*/  SHFL.IDX PT, R46, R106, 0x1, 0x181f ;  /* 0x00381f006a2e7f89 */ /* 0x00082400000e0000 */
.L_x_2138:
[----:B--2---:R-:W-:Y:S01]  /*6390*/  VIADD R11, R188, 0x20 ;  /* 0x00000020bc0b7836 */ /* 0x004fe20000000000 */
[----:B------:R-:W-:Y:S04]  /*63a0*/  BSSY B1, `(.L_x_1754) ;  /* 0x0000076000017945 */ /* 0x000fe80003800000 */
[----:B------:R-:W-:-:S13]  /*63b0*/  ISETP.GE.OR P4, PT, R11, R95, P1 ;  /* 0x0000005f0b00720c */ /* 0x000fda0000f86670 */
[----:B------:R-:W-:Y:S05]  /*63c0*/  @P4 BRA `(.L_x_1755) ;  /* 0x0000000400cc4947 */ /* 0x000fea0003800000 */
[----:B------:R-:W-:Y:S01]  /*63d0*/  SEL R11, R36, R109, !P0 ;  /* 0x0000006d240b7207 */ /* 0x000fe20004000000 */
[----:B------:R-:W-:Y:S01]  /*63e0*/  BSSY B2, `(.L_x_1756) ;  /* 0x000006d000027945 */ /* 0x000fe20003800000 */
[----:B---3--:R-:W-:Y:S02]  /*63f0*/  SHF.R.U32.HI R13, RZ, 0x3, R205 ;  /* 0x00000003ff0d7819 */ /* 0x008fe400000116cd */
        /* <DEDUP_REMOVED lines=14> */
[----:B------:R-:W-:Y:S01]  /*64e0*/  IMAD R13, R19, 0x4000, R12 ;  /* 0x00004000130d7824 */ /* 0x000fe200078e020c */
[----:B------:R-:W-:-:S03]  /*64f0*/  LEA R11, R11, R18, 0x1 ;  /* 0x000000120b0b7211 */ /* 0x000fc600078e08ff */
[----:B------:R-:W-:Y:S02]  /*6500*/  IMAD R40, R13, 0x2, R18 ;  /* 0x000000020d287824 */ /* 0x000fe400078e0212 */
[----:B------:R0:W2:Y:S04]  /*6510*/  LDS.128 R12, [R11+0x18400] ;  /* 0x018400000b0c7984 */ /* 0x0000a80000000c00 */
[----:B------:R-:W3:Y:S01]  /*6520*/  LDS.128 R40, [R40+0x18400] ;  /* 0x0184000028287984 */ /* 0x000ee20000000c00 */
[----:B------:R-:W-:Y:S05]  /*6530*/  @P3 BRA `(.L_x_1757) ;  /* 0x00000004005c3947 */ /* 0x000fea0003800000 */
[--C-:B------:R-:W-:Y:S01]  /*6540*/  SHF.R.U64 R105, R52, 0x10, R53.reuse ;  /* 0x0000001034697819 */ /* 0x100fe20000001235 */
[--C-:B------:R-:W-:Y:S01]  /*6550*/  HADD2.F32 R52, -RZ, R120.reuse.H0_H0 ;  /* 0x20000078ff347230 */ /* 0x100fe20000004100 */
[----:B------:R-:W-:Y:S01]  /*6560*/  SHF.R.U32.HI R74, RZ, 0x10, R53 ;  /* 0x00000010ff4a7819 */ /* 0x000fe20000011635 */
[----:B------:R-:W-:Y:S01]  /*6570*/  HADD2.F32 R120, -RZ, R120.H1_H1 ;  /* 0x30000078ff787230 */ /* 0x000fe20000004100 */
[--C-:B0-----:R-:W-:Y:S01]  /*6580*/  SHF.R.U64 R11, R50, 0x10, R51.reuse ;  /* 0x00000010320b7819 */ /* 0x101fe20000001233 */
[----:B---3--:R-:W-:Y:S01]  /*6590*/  IMAD.MOV.U32 R50, RZ, RZ, R40 ;  /* 0x000000ffff327224 */ /* 0x008fe200078e0028 */
[----:B------:R-:W-:Y:S01]  /*65a0*/  SHF.R.U32.HI R53, RZ, 0x10, R51 ;  /* 0x00000010ff357819 */ /* 0x000fe20000011633 */
[----:B------:R-:W-:Y:S01]  /*65b0*/  IMAD.MOV.U32 R51, RZ, RZ, R43 ;  /* 0x000000ffff337224 */ /* 0x000fe200078e002b */
[--C-:B------:R-:W-:Y:S01]  /*65c0*/  SHF.R.U64 R73, R48, 0x10, R49.reuse ;  /* 0x0000001030497819 */ /* 0x100fe20000001231 */
[----:B------:R-:W-:Y:S01]  /*65d0*/  HADD2.F32 R43, -RZ, R41.H0_H0 ;  /* 0x20000029ff2b7230 */ /* 0x000fe20000004100 */
[----:B------:R-:W-:Y:S01]  /*65e0*/  SHF.R.U32.HI R75, RZ, 0x10, R49 ;  /* 0x00000010ff4b7819 */ /* 0x000fe20000011631 */
[----:B--2---:R-:W-:Y:S01]  /*65f0*/  IMAD.MOV.U32 R49, RZ, RZ, R12 ;  /* 0x000000ffff317224 */ /* 0x004fe200078e000c */
[--C-:B------:R-:W-:Y:S01]  /*6600*/  SHF.R.U64 R48, R54, 0x10, R55.reuse ;  /* 0x0000001036307819 */ /* 0x100fe20000001237 */
[----:B------:R-:W-:Y:S01]  /*6610*/  HADD2.F32 R12, -RZ, R13.H0_H0 ;  /* 0x2000000dff0c7230 */ /* 0x000fe20000004100 */
[----:B------:R-:W-:Y:S01]  /*6620*/  SHF.R.U32.HI R55, RZ, 0x10, R55 ;  /* 0x00000010ff377819 */ /* 0x000fe20000011637 */
[----:B------:R-:W-:-:S02]  /*6630*/  IMAD.MOV.U32 R40, RZ, RZ, R15 ;  /* 0x000000ffff287224 */ /* 0x000fc400078e000f */
[----:B------:R-:W-:Y:S02]  /*6640*/  HADD2.F32 R41, -RZ, R41.H1_H1 ;  /* 0x30000029ff297230 */ /* 0x000fe40000004100 */
[----:B------:R-:W-:Y:S02]  /*6650*/  HADD2.F32 R74, -RZ, R74.H0_H0 ;  /* 0x2000004aff4a7230 */ /* 0x000fe40000004100 */
[----:B------:R-:W-:Y:S02]  /*6660*/  HADD2.F32 R15, -RZ, R13.H1_H1 ;  /* 0x3000000dff0f7230 */ /* 0x000fe40000004100 */
[-C--:B------:R-:W-:Y:S01]  /*6670*/  FMUL.FTZ R13, R43, R120.reuse ;  /* 0x000000782b0d7220 */ /* 0x080fe20000410000 */
[C---:B------:R-:W-:Y:S01]  /*6680*/  FMUL.FTZ R120, R12.reuse, R120 ;  /* 0x000000780c787220 */ /* 0x040fe20000410000 */
[----:B------:R-:W-:Y:S02]  /*6690*/  HADD2.F32 R54, -RZ, R75.H0_H0 ;  /* 0x2000004bff367230 */ /* 0x000fe40000004100 */
[-C--:B------:R-:W-:Y:S01]  /*66a0*/  FMUL.FTZ R102, R41, R74.reuse ;  /* 0x0000004a29667220 */ /* 0x080fe20000410000 */
[----:B------:R-:W-:Y:S01]  /*66b0*/  FMUL.FTZ R74, R15, R74 ;  /* 0x0000004a0f4a7220 */ /* 0x000fe20000410000 */
[-C--:B------:R-:W-:Y:S01]  /*66c0*/  FFMA.FTZ R12, R12, R52.reuse, -R13 ;  /* 0x000000340c0c7223 */ /* 0x080fe2000001080d */
[----:B------:R-:W-:Y:S01]  /*66d0*/  FFMA.FTZ R13, R43, R52, R120 ;  /* 0x000000342b0d7223 */ /* 0x000fe20000010078 */
[----:B------:R-:W-:-:S02]  /*66e0*/  HADD2.F32 R43, -RZ, R51.H0_H0 ;  /* 0x20000033ff2b7230 */ /* 0x000fc40000004100 */
[-C--:B------:R-:W-:Y:S01]  /*66f0*/  FFMA.FTZ R15, R15, R54.reuse, -R102 ;  /* 0x000000360f0f7223 */ /* 0x080fe20000010866 */
[----:B------:R-:W-:Y:S01]  /*6700*/  FFMA.FTZ R74, R41, R54, R74 ;  /* 0x00000036294a7223 */ /* 0x000fe2000001004a */
[----:B------:R-:W-:Y:S02]  /*6710*/  HADD2.F32 R51, -RZ, R51.H1_H1 ;  /* 0x30000033ff337230 */ /* 0x000fe40000004100 */
[----:B------:R-:W-:Y:S01]  /*6720*/  HADD2.F32 R55, -RZ, R55.H0_H0 ;  /* 0x20000037ff377230 */ /* 0x000fe20000004100 */
[----:B------:R-:W-:Y:S01]  /*6730*/  F2FP.F16.F32.PACK_AB R15, R15, R12 ;  /* 0x0000000c0f0f723e */ /* 0x000fe200000000ff */
[----:B------:R-:W-:Y:S02]  /*6740*/  HADD2.F32 R54, -RZ, R119.H0_H0 ;  /* 0x20000077ff367230 */ /* 0x000fe40000004100 */
[--C-:B------:R-:W-:Y:S02]  /*6750*/  HADD2.F32 R41, -RZ, R40.reuse.H0_H0 ;  /* 0x20000028ff297230 */ /* 0x100fe40000004100 */
[----:B------:R-:W-:Y:S01]  /*6760*/  FMUL.FTZ R103, R51, R55 ;  /* 0x0000003733677220 */ /* 0x000fe20000410000 */
[----:B------:R-:W-:-:S02]  /*6770*/  HADD2.F32 R40, -RZ, R40.H1_H1 ;  /* 0x30000028ff287230 */ /* 0x000fc40000004100 */
[-C--:B------:R-:W-:Y:S01]  /*6780*/  FMUL.FTZ R102, R43, R54.reuse ;  /* 0x000000362b667220 */ /* 0x080fe20000410000 */
[----:B------:R-:W-:Y:S02]  /*6790*/  HADD2.F32 R53, -RZ, R53.H0_H0 ;  /* 0x20000035ff357230 */ /* 0x000fe40000004100 */
[----:B------:R-:W-:Y:S01]  /*67a0*/  FMUL.FTZ R54, R41, R54 ;  /* 0x0000003629367220 */ /* 0x000fe20000410000 */
[----:B------:R-:W-:Y:S02]  /*67b0*/  HADD2.F32 R52, -RZ, R117.H1_H1 ;  /* 0x30000075ff347230 */ /* 0x000fe40000004100 */
[C---:B------:R-:W-:Y:S01]  /*67c0*/  FMUL.FTZ R104, R40.reuse, R55 ;  /* 0x0000003728687220 */ /* 0x040fe20000410000 */
[----:B------:R-:W-:Y:S02]  /*67d0*/  HADD2.F32 R119, -RZ, R119.H1_H1 ;  /* 0x30000077ff777230 */ /* 0x000fe40000004100 */
[----:B------:R-:W-:Y:S01]  /*67e0*/  FFMA.FTZ R103, R40, R53, -R103 ;  /* 0x0000003528677223 */ /* 0x000fe20000010867 */
[----:B------:R-:W-:-:S02]  /*67f0*/  HADD2.F32 R40, -RZ, R49.H0_H0 ;  /* 0x20000031ff287230 */ /* 0x000fc40000004100 */
[-C--:B------:R-:W-:Y:S01]  /*6800*/  FFMA.FTZ R102, R41, R52.reuse, -R102 ;  /* 0x0000003429667223 */ /* 0x080fe20000010866 */
[----:B------:R-:W-:Y:S02]  /*6810*/  HADD2.F32 R41, -RZ, R50.H0_H0 ;  /* 0x20000032ff297230 */ /* 0x000fe40000004100 */
[----:B------:R-:W-:Y:S01]  /*6820*/  FFMA.FTZ R75, R43, R52, R54 ;  /* 0x000000342b4b7223 */ /* 0x000fe20000010036 */
[----:B------:R-:W-:Y:S02]  /*6830*/  HADD2.F32 R43, -RZ, R118.H0_H0 ;  /* 0x20000076ff2b7230 */ /* 0x000fe40000004100 */
[----:B------:R-:W-:Y:S01]  /*6840*/  FFMA.FTZ R104, R51, R53, R104 ;  /* 0x0000003533687223 */ /* 0x000fe20000010068 */
[-C--:B------:R-:W-:Y:S01]  /*6850*/  FMUL.FTZ R52, R40, R119.reuse ;  /* 0x0000007728347220 */ /* 0x080fe20000410000 */
[----:B------:R-:W-:Y:S02]  /*6860*/  HADD2.F32 R51, -RZ, R105.H0_H0 ;  /* 0x20000069ff337230 */ /* 0x000fe40000004100 */
[----:B------:R-:W-:Y:S01]  /*6870*/  FMUL.FTZ R53, R41, R119 ;  /* 0x0000007729357220 */ /* 0x000fe20000410000 */
[----:B------:R-:W-:-:S02]  /*6880*/  HADD2.F32 R50, -RZ, R50.H1_H1 ;  /* 0x30000032ff327230 */ /* 0x000fc40000004100 */
        /* <DEDUP_REMOVED lines=17> */
[----:B------:R-:W-:-:S02]  /*69a0*/  HADD2.F32 R117, -RZ, R117.H0_H0 ;  /* 0x20000075ff757230 */ /* 0x000fc40000004100 */
[-C--:B------:R-:W-:Y:S01]  /*69b0*/  FMUL.FTZ R55, R42, R43.reuse ;  /* 0x0000002b2a377220 */ /* 0x080fe20000410000 */
[----:B------:R-:W-:Y:S02]  /*69c0*/  HADD2.F32 R11, -RZ, R11.H0_H0 ;  /* 0x2000000bff0b7230 */ /* 0x000fe40000004100 */
[----:B------:R-:W-:Y:S01]  /*69d0*/  FMUL.FTZ R43, R14, R43 ;  /* 0x0000002b0e2b7220 */ /* 0x000fe20000410000 */
[----:B------:R-:W-:Y:S01]  /*69e0*/  F2FP.F16.F32.PACK_AB R75, R104, R75 ;  /* 0x0000004b684b723e */ /* 0x000fe200000000ff */
[-C--:B------:R-:W-:Y:S01]  /*69f0*/  FFMA.FTZ R118, R41, R117.reuse, R118 ;  /* 0x0000007529767223 */ /* 0x080fe20000010076 */
[----:B------:R-:W-:Y:S01]  /*6a00*/  FFMA.FTZ R49, R40, R117, -R49 ;  /* 0x0000007528317223 */ /* 0x000fe20000010831 */
[-C--:B------:R-:W-:Y:S01]  /*6a10*/  FFMA.FTZ R43, R42, R11.reuse, R43 ;  /* 0x0000000b2a2b7223 */ /* 0x080fe2000001002b */
[----:B------:R-:W-:Y:S01]  /*6a20*/  FFMA.FTZ R14, R14, R11, -R55 ;  /* 0x0000000b0e0e7223 */ /* 0x000fe20000010837 */
[----:B------:R-:W-:Y:S01]  /*6a30*/  F2FP.F16.F32.PACK_AB R41, R74, R13 ;  /* 0x0000000d4a29723e */ /* 0x000fe200000000ff */
[----:B------:R-:W-:Y:S01]  /*6a40*/  IMAD.MOV.U32 R13, RZ, RZ, R15 ;  /* 0x000000ffff0d7224 */ /* 0x000fe200078e000f */
[----:B------:R-:W-:Y:S01]  /*6a50*/  F2FP.F16.F32.PACK_AB R12, R54, R53 ;  /* 0x00000035360c723e */ /* 0x000fe200000000ff */
[----:B------:R-:W-:Y:S01]  /*6a60*/  IMAD.MOV.U32 R15, RZ, RZ, R102 ;  /* 0x000000ffff0f7224 */ /* 0x000fe200078e0066 */
[----:B------:R-:W-:Y:S01]  /*6a70*/  F2FP.F16.F32.PACK_AB R42, R43, R118 ;  /* 0x000000762b2a723e */ /* 0x000fe200000000ff */
[----:B------:R-:W-:Y:S01]  /*6a80*/  IMAD.MOV.U32 R43, RZ, RZ, R75 ;  /* 0x000000ffff2b7224 */ /* 0x000fe200078e004b */
[----:B------:R-:W-:-:S02]  /*6a90*/  F2FP.F16.F32.PACK_AB R40, R51, R52 ;  /* 0x000000343328723e */ /* 0x000fc400000000ff */
[----:B------:R-:W-:-:S07]  /*6aa0*/  F2FP.F16.F32.PACK_AB R14, R14, R49 ;  /* 0x000000310e0e723e */ /* 0x000fce00000000ff */
.L_x_1757:
[----:B------:R-:W-:Y:S05]  /*6ab0*/  BSYNC B2 ;  /* 0x0000000000027941 */ /* 0x000fea0003800000 */
.L_x_1756:
[----:B------:R-:W-:Y:S01]  /*6ac0*/  ISETP.GE.AND P4, PT, R72, R107, PT ;  /* 0x0000006b4800720c */ /* 0x000fe20003f86270 */
[----:B--2---:R2:W-:-:S12]  /*6ad0*/  ST.E.128 desc[UR52][R44.64], R12 ;  /* 0x0000000c2c007985 */ /* 0x0045d8000c101d34 */
[----:B------:R-:W-:-:S05]  /*6ae0*/  @!P4 IMAD.WIDE R46, R72, 0x2, R46 ;  /* 0x00000002482ec825 */ /* 0x000fca00078e022e */
[----:B---3--:R2:W-:Y:S02]  /*6af0*/  @!P4 ST.E.128 desc[UR52][R46.64], R40 ;  /* 0x000000282e00c985 */ /* 0x0085e4000c101d34 */
.L_x_1755:
[----:B------:R-:W-:Y:S05]  /*6b00*/  BSYNC B1 ;  /* 0x0000000000017941 */ /* 0x000fea0003800000 */
.L_x_1754:
[----:B------:R-:W-:-:S03]  /*6b10*/  UMOV UR4, 0xffffffff ;  /* 0xffffffff00047882 */ /* 0x000fc60000000000 */
[----:B------:R-:W-:Y:S05]  /*6b20*/  BRA.DIV UR4, `(.L_x_1758) ;  /* 0x000001fe04747947 */ /* 0x000fea000b800000 */
[----:B0-2---:R0:W2:Y:S04]  /*6b30*/  SHFL.IDX PT, R47, R101, 0x2, 0x181f ;  /* 0x00581f00652f7f89 */ /* 0x0050a800000e0000 */
[----:B------:R0:W0:Y:S02]  /*6b40*/  SHFL.IDX PT, R46, R106, 0x2, 0x181f ;  /* 0x00581f006a2e7f89 */ /* 0x00002400000e0000 */
.L_x_2142:
[----:B------:R-:W-:Y:S01]  /*6b50*/  VIADD R11, R188, 0x40 ;  /* 0x00000040bc0b7836 */ /* 0x000fe20000000000 */
        /* <DEDUP_REMOVED lines=9> */
[----:B--2---:R-:W-:-:S02]  /*6bf0*/  LEA.HI.X R45, R76, R47, R88, 0x1, P4 ;  /* 0x0000002f4c2d7211 */ /* 0x004fc400020f0c58 */
[----:B------:R-:W-:-:S04]  /*6c00*/  LEA.HI.SX32 R12, R12, R79, 0x1c ;  /* 0x0000004f0c0c7211 */ /* 0x000fc800078fe2ff */
[----:B------:R-:W-:Y:S02]  /*6c10*/  SHF.R.S32.HI R13, RZ, 0x1f, R12 ;  /* 0x0000001fff0d7819 */ /* 0x000fe4000001140c */
[----:B------:R-:W-:Y:S02]  /*6c20*/  SHF.L.U32 R11, R12, 0x3, RZ ;  /* 0x000000030c0b7819 */ /* 0x000fe400000006ff */
        /* <DEDUP_REMOVED lines=9> */
[----:B------:R-:W-:-:S04]  /*6cc0*/  IMAD R40, R15, 0x2, R18 ;  /* 0x000000020f287824 */ /* 0x000fc800078e0212 */
[----:B------:R-:W0:Y:S04]  /*6cd0*/  LDS.128 R12, [R13+0x18400] ;  /* 0x018400000d0c7984 */ /* 0x000e280000000c00 */
[----:B------:R-:W2:Y:S01]  /*6ce0*/  LDS.128 R40, [R40+0x18400] ;  /* 0x0184000028287984 */ /* 0x000ea20000000c00 */
[----:B------:R-:W-:Y:S05]  /*6cf0*/  @P3 BRA `(.L_x_1762) ;  /* 0x0000000400583947 */ /* 0x000fea0003800000 */
[----:B------:R-:W-:Y:S01]  /*6d00*/  SHF.R.U32.HI R54, RZ, 0x10, R61 ;  /* 0x00000010ff367819 */ /* 0x000fe2000001163d */
[----:B--2---:R-:W-:Y:S01]  /*6d10*/  IMAD.MOV.U32 R49, RZ, RZ, R40 ;  /* 0x000000ffff317224 */ /* 0x004fe200078e0028 */
[--C-:B------:R-:W-:Y:S01]  /*6d20*/  SHF.R.U32.HI R52, RZ, 0x10, R57.reuse ;  /* 0x00000010ff347819 */ /* 0x100fe20000011639 */
[----:B------:R-:W-:Y:S01]  /*6d30*/  IMAD.MOV.U32 R50, RZ, RZ, R42 ;  /* 0x000000ffff327224 */ /* 0x000fe200078e002a */
[----:B------:R-:W-:Y:S01]  /*6d40*/  SHF.R.U64 R73, R56, 0x10, R57 ;  /* 0x0000001038497819 */ /* 0x000fe20000001239 */
[----:B0-----:R-:W-:Y:S01]  /*6d50*/  IMAD.MOV.U32 R40, RZ, RZ, R14 ;  /* 0x000000ffff287224 */ /* 0x001fe200078e000e */
[----:B------:R-:W-:Y:S01]  /*6d60*/  SHF.R.U64 R72, R60, 0x10, R61 ;  /* 0x000000103c487819 */ /* 0x000fe2000000123d */
[----:B------:R-:W-:Y:S01]  /*6d70*/  HADD2.F32 R53, -RZ, R113.H0_H0 ;  /* 0x20000071ff357230 */ /* 0x000fe20000004100 */
[--C-:B------:R-:W-:Y:S01]  /*6d80*/  SHF.R.U64 R48, R58, 0x10, R59.reuse ;  /* 0x000000103a307819 */ /* 0x100fe2000000123b */
[----:B------:R-:W-:Y:S01]  /*6d90*/  HADD2.F32 R42, -RZ, R41.H0_H0 ;  /* 0x20000029ff2a7230 */ /* 0x000fe20000004100 */
[----:B------:R-:W-:Y:S01]  /*6da0*/  SHF.R.U32.HI R58, RZ, 0x10, R59 ;  /* 0x00000010ff3a7819 */ /* 0x000fe2000001163b */
[----:B------:R-:W-:Y:S01]  /*6db0*/  HADD2.F32 R14, -RZ, R13.H0_H0 ;  /* 0x2000000dff0e7230 */ /* 0x000fe20000004100 */
[----:B------:R-:W-:Y:S01]  /*6dc0*/  SHF.R.U64 R61, R62, 0x10, R63 ;  /* 0x000000103e3d7819 */ /* 0x000fe2000000123f */
[----:B------:R-:W-:-:S02]  /*6dd0*/  HADD2.F32 R41, -RZ, R41.H1_H1 ;  /* 0x30000029ff297230 */ /* 0x000fc40000004100 */
[-C--:B------:R-:W-:Y:S01]  /*6de0*/  FMUL.FTZ R55, R42, R53.reuse ;  /* 0x000000352a377220 */ /* 0x080fe20000410000 */
[----:B------:R-:W-:Y:S02]  /*6df0*/  HADD2.F32 R54, -RZ, R54.H0_H0 ;  /* 0x20000036ff367230 */ /* 0x000fe40000004100 */
[C---:B------:R-:W-:Y:S01]  /*6e00*/  FMUL.FTZ R53, R14.reuse, R53 ;  /* 0x000000350e357220 */ /* 0x040fe20000410000 */
[----:B------:R-:W-:Y:S01]  /*6e10*/  HADD2.F32 R51, -RZ, R115.H0_H0 ;  /* 0x20000073ff337230 */ /* 0x000fe20000004100 */
[----:B------:R-:W-:Y:S01]  /*6e20*/  SHF.R.U32.HI R62, RZ, 0x10, R63 ;  /* 0x00000010ff3e7819 */ /* 0x000fe2000001163f */
[----:B------:R-:W-:Y:S02]  /*6e30*/  HADD2.F32 R13, -RZ, R13.H1_H1 ;  /* 0x3000000dff0d7230 */ /* 0x000fe40000004100 */
[-C--:B------:R-:W-:Y:S01]  /*6e40*/  FMUL.FTZ R56, R41, R54.reuse ;  /* 0x0000003629387220 */ /* 0x080fe20000410000 */
[----:B------:R-:W-:Y:S02]  /*6e50*/  HADD2.F32 R52, -RZ, R52.H0_H0 ;  /* 0x20000034ff347230 */ /* 0x000fe40000004100 */
[-C--:B------:R-:W-:Y:S01]  /*6e60*/  FFMA.FTZ R55, R14, R51.reuse, -R55 ;  /* 0x000000330e377223 */ /* 0x080fe20000010837 */
[----:B------:R-:W-:Y:S01]  /*6e70*/  FFMA.FTZ R53, R42, R51, R53 ;  /* 0x000000332a357223 */ /* 0x000fe20000010035 */
[----:B------:R-:W-:Y:S01]  /*6e80*/  FMUL.FTZ R54, R13, R54 ;  /* 0x000000360d367220 */ /* 0x000fe20000410000 */
[----:B------:R-:W-:-:S02]  /*6e90*/  HADD2.F32 R51, -RZ, R114.H0_H0 ;  /* 0x20000072ff337230 */ /* 0x000fc40000004100 */
[-C--:B------:R-:W-:Y:S01]  /*6ea0*/  FFMA.FTZ R56, R13, R52.reuse, -R56 ;  /* 0x000000340d387223 */ /* 0x080fe20000010838 */
[----:B------:R-:W-:Y:S02]  /*6eb0*/  HADD2.F32 R14, -RZ, R43.H0_H0 ;  /* 0x2000002bff0e7230 */ /* 0x000fe40000004100 */
[----:B------:R-:W-:Y:S01]  /*6ec0*/  FFMA.FTZ R54, R41, R52, R54 ;  /* 0x0000003429367223 */ /* 0x000fe20000010036 */
[----:B------:R-:W-:Y:S02]  /*6ed0*/  HADD2.F32 R13, -RZ, R15.H0_H0 ;  /* 0x2000000fff0d7230 */ /* 0x000fe40000004100 */
[----:B------:R-:W-:Y:S02]  /*6ee0*/  HADD2.F32 R42, -RZ, R58.H0_H0 ;  /* 0x2000003aff2a7230 */ /* 0x000fe40000004100 */
[-C--:B------:R-:W-:Y:S01]  /*6ef0*/  FMUL.FTZ R58, R14, R51.reuse ;  /* 0x000000330e3a7220 */ /* 0x080fe20000410000 */
[----:B------:R-:W-:Y:S02]  /*6f00*/  HADD2.F32 R41, -RZ, R116.H0_H0 ;  /* 0x20000074ff297230 */ /* 0x000fe40000004100 */
[----:B------:R-:W-:Y:S01]  /*6f10*/  FMUL.FTZ R51, R13, R51 ;  /* 0x000000330d337220 */ /* 0x000fe20000410000 */
[----:B------:R-:W-:Y:S01]  /*6f20*/  HADD2.F32 R43, -RZ, R43.H1_H1 ;  /* 0x3000002bff2b7230 */ /* 0x000fe20000004100 */
[----:B------:R-:W-:Y:S01]  /*6f30*/  F2FP.F16.F32.PACK_AB R53, R54, R53 ;  /* 0x000000353635723e */ /* 0x000fe200000000ff */
[----:B------:R-:W-:-:S02]  /*6f40*/  HADD2.F32 R52, -RZ, R62.H0_H0 ;  /* 0x2000003eff347230 */ /* 0x000fc40000004100 */
[-C--:B------:R-:W-:Y:S01]  /*6f50*/  FFMA.FTZ R57, R14, R41.reuse, R51 ;  /* 0x000000290e397223 */ /* 0x080fe20000010033 */
[----:B------:R-:W-:Y:S02]  /*6f60*/  HADD2.F32 R15, -RZ, R15.H1_H1 ;  /* 0x3000000fff0f7230 */ /* 0x000fe40000004100 */
[----:B------:R-:W-:Y:S01]  /*6f70*/  FFMA.FTZ R58, R13, R41, -R58 ;  /* 0x000000290d3a7223 */ /* 0x000fe2000001083a */
[----:B------:R-:W-:Y:S02]  /*6f80*/  HADD2.F32 R113, -RZ, R113.H1_H1 ;  /* 0x30000071ff717230 */ /* 0x000fe40000004100 */
[-C--:B------:R-:W-:Y:S01]  /*6f90*/  FMUL.FTZ R60, R43, R52.reuse ;  /* 0x000000342b3c7220 */ /* 0x080fe20000410000 */
[----:B------:R-:W-:Y:S02]  /*6fa0*/  HADD2.F32 R14, -RZ, R49.H0_H0 ;  /* 0x20000031ff0e7230 */ /* 0x000fe40000004100 */
[----:B------:R-:W-:Y:S01]  /*6fb0*/  FMUL.FTZ R52, R15, R52 ;  /* 0x000000340f347220 */ /* 0x000fe20000410000 */
[----:B------:R-:W-:-:S02]  /*6fc0*/  HADD2.F32 R41, -RZ, R72.H0_H0 ;  /* 0x20000048ff297230 */ /* 0x000fc40000004100 */
[-C--:B------:R-:W-:Y:S01]  /*6fd0*/  FFMA.FTZ R59, R15, R42.reuse, -R60 ;  /* 0x0000002a0f3b7223 */ /* 0x080fe2000001083c */
[----:B------:R-:W-:Y:S02]  /*6fe0*/  HADD2.F32 R49, -RZ, R49.H1_H1 ;  /* 0x30000031ff317230 */ /* 0x000fe40000004100 */
[----:B------:R-:W-:Y:S01]  /*6ff0*/  FFMA.FTZ R60, R43, R42, R52 ;  /* 0x0000002a2b3c7223 */ /* 0x000fe20000010034 */
[----:B------:R-:W-:Y:S02]  /*7000*/  HADD2.F32 R115, -RZ, R115.H1_H1 ;  /* 0x30000073ff737230 */ /* 0x000fe40000004100 */
        /* <DEDUP_REMOVED lines=11> */
[----:B------:R-:W-:Y:S02]  /*70c0*/  HADD2.F32 R114, -RZ, R114.H1_H1 ;  /* 0x30000072ff727230 */ /* 0x000fe40000004100 */
        /* <DEDUP_REMOVED lines=8> */
[----:B------:R-:W-:Y:S02]  /*7150*/  HADD2.F32 R116, -RZ, R116.H1_H1 ;  /* 0x30000074ff747230 */ /* 0x000fe40000004100 */
        /* <DEDUP_REMOVED lines=8> */
[----:B------:R-:W-:Y:S01]  /*71e0*/  F2FP.F16.F32.PACK_AB R12, R43, R42 ;  /* 0x0000002a2b0c723e */ /* 0x000fe200000000ff */
[----:B------:R-:W-:Y:S01]  /*71f0*/  IMAD.MOV.U32 R43, RZ, RZ, R57 ;  /* 0x000000ffff2b7224 */ /* 0x000fe200078e0039 */
[----:B------:R-:W-:-:S02]  /*7200*/  F2FP.F16.F32.PACK_AB R13, R56, R55 ;  /* 0x00000037380d723e */ /* 0x000fc400000000ff */
[----:B------:R-:W-:Y:S01]  /*7210*/  F2FP.F16.F32.PACK_AB R14, R40, R49 ;  /* 0x00000031280e723e */ /* 0x000fe200000000ff */
[----:B------:R-:W-:Y:S01]  /*7220*/  IMAD.MOV.U32 R40, RZ, RZ, R52 ;  /* 0x000000ffff287224 */ /* 0x000fe200078e0034 */
[----:B------:R-:W-:Y:S02]  /*7230*/  F2FP.F16.F32.PACK_AB R42, R41, R114 ;  /* 0x00000072292a723e */ /* 0x000fe400000000ff */
[----:B------:R-:W-:Y:S02]  /*7240*/  F2FP.F16.F32.PACK_AB R15, R59, R58 ;  /* 0x0000003a3b0f723e */ /* 0x000fe400000000ff */
[----:B------:R-:W-:-:S07]  /*7250*/  MOV R41, R53 ;  /* 0x0000003500297202 */ /* 0x000fce0000000f00 */
.L_x_1762:
[----:B------:R-:W-:Y:S05]  /*7260*/  BSYNC B2 ;  /* 0x0000000000027941 */ /* 0x000fea0003800000 */
.L_x_1761:
[----:B------:R-:W-:Y:S01]  /*7270*/  ISETP.GE.AND P4, PT, R11, R107, PT ;  /* 0x0000006b0b00720c */ /* 0x000fe20003f86270 */
[----:B0-----:R0:W-:-:S12]  /*7280*/  ST.E.128 desc[UR52][R44.64], R12 ;  /* 0x0000000c2c007985 */ /* 0x0011d8000c101d34 */
[----:B------:R-:W-:-:S05]  /*7290*/  @!P4 IMAD.WIDE R46, R11, 0x2, R46 ;  /* 0x000000020b2ec825 */ /* 0x000fca00078e022e */
[----:B--2---:R0:W-:Y:S02]  /*72a0*/  @!P4 ST.E.128 desc[UR52][R46.64], R40 ;  /* 0x000000282e00c985 */ /* 0x0041e4000c101d34 */
.L_x_1760:
[----:B------:R-:W-:Y:S05]  /*72b0*/  BSYNC B1 ;  /* 0x0000000000017941 */ /* 0x000fea0003800000 */
.L_x_1759:
[----:B------:R-:W-:-:S03]  /*72c0*/  UMOV UR4, 0xffffffff ;  /* 0xffffffff00047882 */ /* 0x000fc60000000000 */
[----:B------:R-:W-:Y:S05]  /*72d0*/  BRA.DIV UR4, `(.L_x_1763) ;  /* 0x000001f604d47947 */ /* 0x000fea000b800000 */
[----:B0---4-:R-:W0:Y:S04]  /*72e0*/  SHFL.IDX PT, R101, R101, 0x3, 0x181f ;  /* 0x00781f0065657f89 */ /* 0x011e2800000e0000 */
[----:B------:R-:W4:Y:S02]  /*72f0*/  SHFL.IDX PT, R106, R106, 0x3, 0x181f ;  /* 0x00781f006a6a7f89 */ /* 0x000f2400000e0000 */
.L_x_2146:
[----:B------:R-:W-:-:S05]  /*7300*/  VIADD R11, R188, 0x60 ;  /* 0x00000060bc0b7836 */ /* 0x000fca0000000000 */
[----:B------:R-:W-:-:S13]  /*7310*/  ISETP.GE.OR P4, PT, R11, R95, P1 ;  /* 0x0000005f0b00720c */ /* 0x000fda0000f86670 */
[----:B------:R-:W-:Y:S05]  /*7320*/  @P4 BRA `(.L_x_1736) ;  /* 0x0000000c00704947 */ /* 0x000fea0003800000 */
[----:B------:R-:W-:Y:S01]  /*7330*/  SEL R109, R36, R109, !P0 ;  /* 0x0000006d246d7207 */ /* 0x000fe20004000000 */
[----:B------:R-:W-:Y:S01]  /*7340*/  BSSY B1, `(.L_x_1764) ;  /* 0x000006a000017945 */ /* 0x000fe20003800000 */
[----:B---3--:R-:W-:Y:S02]  /*7350*/  SHF.R.U32.HI R13, RZ, 0x3, R203 ;  /* 0x00000003ff0d7819 */ /* 0x008fe400000116cb */
[----:B------:R-:W-:Y:S02]  /*7360*/  SHF.R.S32.HI R12, RZ, 0x1f, R109 ;  /* 0x0000001fff0c7819 */ /* 0x000fe4000001146d */
[----:B----4-:R-:W-:Y:S02]  /*7370*/  LEA R44, P4, R76, R106, 0x1 ;  /* 0x0000006a4c2c7211 */ /* 0x010fe400078808ff */
[----:B------:R-:W-:Y:S02]  /*7380*/  LEA.HI R12, R12, R109, RZ, 0x4 ;  /* 0x0000006d0c0c7211 */ /* 0x000fe400078f20ff */
[----:B0-----:R-:W-:-:S02]  /*7390*/  LEA.HI.X R45, R76, R101, R88, 0x1, P4 ;  /* 0x000000654c2d7211 */ /* 0x001fc400020f0c58 */
        /* <DEDUP_REMOVED lines=17> */
[----:B--2-4-:R-:W-:Y:S01]  /*74b0*/  IMAD.MOV.U32 R47, RZ, RZ, R42 ;  /* 0x000000ffff2f7224 */ /* 0x014fe200078e002a */
[----:B------:R-:W-:Y:S01]  /*74c0*/  SHF.R.U32.HI R50, RZ, 0x10, R65 ;  /* 0x00000010ff327819 */ /* 0x000fe20000011641 */
[--C-:B------:R-:W-:Y:S01]  /*74d0*/  HADD2.F32 R42, -RZ, R41.reuse.H0_H0 ;  /* 0x20000029ff2a7230 */ /* 0x100fe20000004100 */
[--C-:B------:R-:W-:Y:S01]  /*74e0*/  SHF.R.U64 R53, R70, 0x10, R71.reuse ;  /* 0x0000001046357819 */ /* 0x100fe20000001247 */
[----:B------:R-:W-:Y:S01]  /*74f0*/  HADD2.F32 R41, -RZ, R41.H1_H1 ;  /* 0x30000029ff297230 */ /* 0x000fe20000004100 */
[----:B------:R-:W-:Y:S01]  /*7500*/  SHF.R.U32.HI R70, RZ, 0x10, R71 ;  /* 0x00000010ff467819 */ /* 0x000fe20000011647 */
[--C-:B0--3--:R-:W-:Y:S01]  /*7510*/  HADD2.F32 R11, -RZ, R13.reuse.H0_H0 ;  /* 0x2000000dff0b7230 */ /* 0x109fe20000004100 */
        /* <DEDUP_REMOVED lines=8> */
[----:B------:R-:W-:Y:S01]  /*75a0*/  FMUL.FTZ R52, R13, R52 ;  /* 0x000000340d347220 */ /* 0x000fe20000410000 */
[----:B------:R-:W-:Y:S02]  /*75b0*/  HADD2.F32 R48, -RZ, R111.H0_H0 ;  /* 0x2000006fff307230 */ /* 0x000fe40000004100 */
[-C--:B------:R-:W-:Y:S01]  /*75c0*/  FMUL.FTZ R54, R42, R49.reuse ;  /* 0x000000312a367220 */ /* 0x080fe20000410000 */
[----:B------:R-:W-:Y:S01]  /*75d0*/  FMUL.FTZ R49, R11, R49 ;  /* 0x000000310b317220 */ /* 0x000fe20000410000 */
        /* <DEDUP_REMOVED lines=13> */
[-C--:B------:R-:W-:Y:S01]  /*76b0*/  FFMA.FTZ R58, R11, R42.reuse, -R58 ;  /* 0x0000002a0b3a7223 */ /* 0x080fe2000001083a */
[----:B------:R-:W-:Y:S02]  /*76c0*/  HADD2.F32 R15, -RZ, R15.H1_H1 ;  /* 0x3000000fff0f7230 */ /* 0x000fe40000004100 */
[----:B------:R-:W-:Y:S01]  /*76d0*/  FFMA.FTZ R50, R13, R42, R50 ;  /* 0x0000002a0d327223 */ /* 0x000fe20000010032 */
[----:B------:R-:W-:Y:S02]  /*76e0*/  HADD2.F32 R48, -RZ, R66.H0_H0 ;  /* 0x20000042ff307230 */ /* 0x000fe40000004100 */
[-C--:B------:R-:W-:Y:S01]  /*76f0*/  FMUL.FTZ R60, R43, R52.reuse ;  /* 0x000000342b3c7220 */ /* 0x080fe20000410000 */
[----:B------:R-:W-:Y:S02]  /*7700*/  HADD2.F32 R13, -RZ, R40.H0_H0 ;  /* 0x20000028ff0d7230 */ /* 0x000fe40000004100 */
[----:B------:R-:W-:Y:S01]  /*7710*/  FMUL.FTZ R52, R15, R52 ;  /* 0x000000340f347220 */ /* 0x000fe20000410000 */
[----:B------:R-:W-:-:S02]  /*7720*/  HADD2.F32 R41, -RZ, R55.H0_H0 ;  /* 0x20000037ff297230 */ /* 0x000fc40000004100 */
[-C--:B------:R-:W-:Y:S01]  /*7730*/  FFMA.FTZ R57, R15, R48.reuse, -R60 ;  /* 0x000000300f397223 */ /* 0x080fe2000001083c */
[----:B------:R-:W-:Y:S02]  /*7740*/  HADD2.F32 R11, -RZ, R12.H0_H0 ;  /* 0x2000000cff0b7230 */ /* 0x000fe40000004100 */
[----:B------:R-:W-:Y:S01]  /*7750*/  FFMA.FTZ R59, R43, R48, R52 ;  /* 0x000000302b3b7223 */ /* 0x000fe20000010034 */
[----:B------:R-:W-:Y:S01]  /*7760*/  HADD2.F32 R40, -RZ, R40.H1_H1 ;  /* 0x30000028ff287230 */ /* 0x000fe20000004100 */
[----:B------:R-:W-:Y:S01]  /*7770*/  F2FP.F16.F32.PACK_AB R49, R56, R49 ;  /* 0x000000313831723e */ /* 0x000fe200000000ff */
[----:B------:R-:W-:Y:S02]  /*7780*/  HADD2.F32 R108, -RZ, R108.H1_H1 ;  /* 0x3000006cff6c7230 */ /* 0x000fe40000004100 */
[----:B------:R-:W-:Y:S02]  /*7790*/  HADD2.F32 R12, -RZ, R12.H1_H1 ;  /* 0x3000000cff0c7230 */ /* 0x000fe40000004100 */
[----:B------:R-:W-:Y:S01]  /*77a0*/  FMUL.FTZ R43, R40, R41 ;  /* 0x00000029282b7220 */ /* 0x000fe20000410000 */
[----:B------:R-:W-:-:S02]  /*77b0*/  HADD2.F32 R15, -RZ, R62.H0_H0 ;  /* 0x2000003eff0f7230 */ /* 0x000fc40000004100 */
[-C--:B------:R-:W-:Y:S01]  /*77c0*/  FMUL.FTZ R48, R13, R108.reuse ;  /* 0x0000006c0d307220 */ /* 0x080fe20000410000 */
[----:B------:R-:W-:Y:S02]  /*77d0*/  HADD2.F32 R42, -RZ, R111.H1_H1 ;  /* 0x3000006fff2a7230 */ /* 0x000fe40000004100 */
[C---:B------:R-:W-:Y:S01]  /*77e0*/  FMUL.FTZ R41, R12.reuse, R41 ;  /* 0x000000290c297220 */ /* 0x040fe20000410000 */
[C---:B------:R-:W-:Y:S01]  /*77f0*/  FMUL.FTZ R108, R11.reuse, R108 ;  /* 0x0000006c0b6c7220 */ /* 0x040fe20000410000 */
[-C--:B------:R-:W-:Y:S01]  /*7800*/  FFMA.FTZ R43, R12, R15.reuse, -R43 ;  /* 0x0000000f0c2b7223 */ /* 0x080fe2000001082b */
[----:B------:R-:W-:Y:S02]  /*7810*/  HADD2.F32 R12, -RZ, R47.H0_H0 ;  /* 0x2000002fff0c7230 */ /* 0x000fe40000004100 */
[----:B------:R-:W-:Y:S01]  /*7820*/  FFMA.FTZ R48, R11, R42, -R48 ;  /* 0x0000002a0b307223 */ /* 0x000fe20000010830 */
[----:B------:R-:W-:Y:S01]  /*7830*/  FFMA.FTZ R41, R40, R15, R41 ;  /* 0x0000000f28297223 */ /* 0x000fe20000010029 */
[----:B------:R-:W-:-:S02]  /*7840*/  HADD2.F32 R110, -RZ, R110.H1_H1 ;  /* 0x3000006eff6e7230 */ /* 0x000fc40000004100 */
[----:B------:R-:W-:Y:S01]  /*7850*/  FFMA.FTZ R108, R13, R42, R108 ;  /* 0x0000002a0d6c7223 */ /* 0x000fe2000001006c */
[----:B------:R-:W-:Y:S01]  /*7860*/  HADD2.F32 R15, -RZ, R53.H0_H0 ;  /* 0x20000035ff0f7230 */ /* 0x000fe20000004100 */
[----:B------:R-:W-:Y:S01]  /*7870*/  F2FP.F16.F32.PACK_AB R50, R59, R50 ;  /* 0x000000323b32723e */ /* 0x000fe200000000ff */
[--C-:B------:R-:W-:Y:S02]  /*7880*/  HADD2.F32 R11, -RZ, R14.reuse.H0_H0 ;  /* 0x2000000eff0b7230 */ /* 0x100fe40000004100 */
[-C--:B------:R-:W-:Y:S01]  /*7890*/  FMUL.FTZ R40, R12, R110.reuse ;  /* 0x0000006e0c287220 */ /* 0x080fe20000410000 */
[----:B------:R-:W-:Y:S02]  /*78a0*/  HADD2.F32 R47, -RZ, R47.H1_H1 ;  /* 0x3000002fff2f7230 */ /* 0x000fe40000004100 */
[----:B------:R-:W-:Y:S02]  /*78b0*/  HADD2.F32 R14, -RZ, R14.H1_H1 ;  /* 0x3000000eff0e7230 */ /* 0x000fe40000004100 */
[----:B------:R-:W-:Y:S01]  /*78c0*/  FMUL.FTZ R53, R11, R110 ;  /* 0x0000006e0b357220 */ /* 0x000fe20000410000 */
[----:B------:R-:W-:-:S02]  /*78d0*/  HADD2.F32 R112, -RZ, R112.H1_H1 ;  /* 0x30000070ff707230 */ /* 0x000fc40000004100 */
        /* <DEDUP_REMOVED lines=10> */
[----:B------:R-:W-:Y:S01]  /*7980*/  F2FP.F16.F32.PACK_AB R48, R41, R108 ;  /* 0x0000006c2930723e */ /* 0x000fe200000000ff */
[----:B------:R-:W-:Y:S01]  /*7990*/  IMAD.MOV.U32 R41, RZ, RZ, R49 ;  /* 0x000000ffff297224 */ /* 0x000fe200078e0031 */
[----:B------:R-:W-:-:S02]  /*79a0*/  F2FP.F16.F32.PACK_AB R14, R55, R40 ;  /* 0x00000028370e723e */ /* 0x000fc400000000ff */
[----:B------:R-:W-:Y:S02]  /*79b0*/  F2FP.F16.F32.PACK_AB R13, R51, R54 ;  /* 0x00000036330d723e */ /* 0x000fe400000000ff */
[----:B------:R-:W-:Y:S02]  /*79c0*/  F2FP.F16.F32.PACK_AB R42, R42, R53 ;  /* 0x000000352a2a723e */ /* 0x000fe400000000ff */
[----:B------:R-:W-:-:S07]  /*79d0*/  MOV R40, R48 ;  /* 0x0000003000287202 */ /* 0x000fce0000000f00 */
.L_x_1765:
[----:B------:R-:W-:Y:S05]  /*79e0*/  BSYNC B1 ;  /* 0x0000000000017941 */ /* 0x000fea0003800000 */
.L_x_1764:
[----:B---3--:R3:W-:Y:S01]  /*79f0*/  ST.E.128 desc[UR52][R44.64], R12 ;  /* 0x0000000c2c007985 */ /* 0x0087e2000c101d34 */
[----:B------:R-:W-:Y:S01]  /*7a00*/  ISETP.GE.AND P3, PT, R46, R107, PT ;  /* 0x0000006b2e00720c */ /* 0x000fe20003f66270 */
[----:B------:R-:W-:-:S12]  /*7a10*/  IMAD.MOV.U32 R107, RZ, RZ, R101 ;  /* 0x000000ffff6b7224 */ /* 0x000fd800078e0065 */
[----:B------:R-:W-:Y:S05]  /*7a20*/  @P3 BRA `(.L_x_1736) ;  /* 0x0000000400b03947 */ /* 0x000fea0003800000 */
[----:B--2---:R-:W-:-:S05]  /*7a30*/  IMAD.WIDE R46, R46, 0x2, R106 ;  /* 0x000000022e2e7825 */ /* 0x004fca00078e026a */
[----:B----4-:R2:W-:Y:S01]  /*7a40*/  ST.E.128 desc[UR52][R46.64], R40 ;  /* 0x000000282e007985 */ /* 0x0105e2000c101d34 */
[----:B------:R-:W-:Y:S05]  /*7a50*/  BRA `(.L_x_1736) ;  /* 0x0000000400a47947 */ /* 0x000fea0003800000 */
.L_x_1695:
[----:B------:R-:W-:-:S06]  /*7a60*/  UISETP.NE.AND UP0, UPT, UR39, 0x3, UPT ;  /* 0x000000032700788c */ /* 0x000fcc000bf05270 */
[----:B------:R-:W-:-:S13]  /*7a70*/  PLOP3.LUT P5, PT, PT, PT, UP0, 0x80, 0x0 ;  /* 0x000000000000781c */ /* 0x000fda0003faf008 */
[----:B------:R-:W-:Y:S05]  /*7a80*/  @!P5 BRA `(.L_x_1766) ;  /* 0x000000000004d947 */ /* 0x000fea0003800000 */
[----:B------:R-:W-:Y:S01]  /*7a90*/  BPT.TRAP 0x1 ;  /* 0x000000040000795c */ /* 0x000fe20000300000 */
.L_x_1766:
[----:B------:R-:W-:Y:S01]  /*7aa0*/  IMAD R89, R19, 0x8, R18 ;  /* 0x0000000813597824 */ /* 0x000fe200078e0212 */
[----:B------:R-:W-:Y:S01]  /*7ab0*/  SHF.L.U32 R100, R199, 0x1f, RZ ;  /* 0x0000001fc7647819 */ /* 0x000fe200000006ff */
[----:B------:R-:W-:Y:S01]  /*7ac0*/  BSSY B1, `(.L_x_1767) ;  /* 0x0000004000017945 */ /* 0x000fe20003800000 */
[----:B------:R-:W-:Y:S02]  /*7ad0*/  SHF.R.S32.HI R97, RZ, 0x1f, R98 ;  /* 0x0000001fff617819 */ /* 0x000fe40000011462 */
[----:B------:R-:W0:Y:S02]  /*7ae0*/  SYNCS.PHASECHK.TRANS64.TRYWAIT P3, [R89+URZ+0x28890], R100 ;  /* 0x02889064590075a7 */ /* 0x000e24000806017f */
[----:B0-----:R-:W-:Y:S05]  /*7af0*/  @!P3 BRA `(.L_x_1768) ;  /* 0x000001f00018b947 */ /* 0x001fea0003800000 */
.L_x_2147:
[----:B------:R-:W-:Y:S05]  /*7b00*/  BSYNC B1 ;  /* 0x0000000000017941 */ /* 0x000fea0003800000 */
.L_x_1767:
        /* <DEDUP_REMOVED lines=25> */
.L_x_2151:
        /* <DEDUP_REMOVED lines=13> */
.L_x_1771:
[----:B------:R-:W-:Y:S05]  /*7d70*/  BSYNC B1 ;  /* 0x0000000000017941 */ /* 0x000fea0003800000 */
.L_x_1770:
[----:B------:R-:W-:-:S03]  /*7d80*/  UMOV UR4, 0xffffffff ;  /* 0xffffffff00047882 */ /* 0x000fc60000000000 */
[----:B------:R-:W-:Y:S05]  /*7d90*/  BRA.DIV UR4, `(.L_x_1772) ;  /* 0x000001ee04cc7947 */ /* 0x000fea000b800000 */
[----:B--2-4-:R2:W4:Y:S04]  /*7da0*/  SHFL.IDX PT, R41, R45, 0x1, 0x181f ;  /* 0x00381f002d297f89 */ /* 0x01452800000e0000 */
[----:B---3--:R2:W3:Y:S02]  /*7db0*/  SHFL.IDX PT, R14, R44, 0x1, 0x181f ;  /* 0x00381f002c0e7f89 */ /* 0x0084e400000e0000 */
.L_x_2155:
        /* <DEDUP_REMOVED lines=14> */
.L_x_1774:
[----:B------:R-:W-:Y:S05]  /*7ea0*/  BSYNC B1 ;  /* 0x0000000000017941 */ /* 0x000fea0003800000 */
.L_x_1773:
[----:B------:R-:W-:-:S03]  /*7eb0*/  UMOV UR4, 0xffffffff ;  /* 0xffffffff00047882 */ /* 0x000fc60000000000 */
[----:B------:R-:W-:Y:S05]  /*7ec0*/  BRA.DIV UR4, `(.L_x_1775) ;  /* 0x000001ee04c87947 */ /* 0x000fea000b800000 */
[----:B---34-:R3:W4:Y:S04]  /*7ed0*/  SHFL.IDX PT, R41, R45, 0x2, 0x181f ;  /* 0x00581f002d297f89 */ /* 0x01872800000e0000 */
[----:B------:R3:W0:Y:S02]  /*7ee0*/  SHFL.IDX PT, R14, R44, 0x2, 0x181f ;  /* 0x00581f002c0e7f89 */ /* 0x00062400000e0000 */
.L_x_2159:
        /* <DEDUP_REMOVED lines=14> */
.L_x_1777:
[----:B------:R-:W-:Y:S05]  /*7fd0*/  BSYNC B1 ;  /* 0x0000000000017941 */ /* 0x000fea0003800000 */
.L_x_1776:
[----:B------:R-:W-:-:S03]  /*7fe0*/  UMOV UR4, 0xffffffff ;  /* 0xffffffff00047882 */ /* 0x000fc60000000000 */
[----:B------:R-:W-:Y:S05]  /*7ff0*/  BRA.DIV UR4, `(.L_x_1778) ;  /* 0x000001ee04c47947 */ /* 0x000fea000b800000 */
[----:B0---4-:R0:W4:Y:S04]  /*8000*/  SHFL.IDX PT, R41, R45, 0x3, 0x181f ;  /* 0x00781f002d297f89 */ /* 0x01112800000e0000 */
[----:B------:R0:W0:Y:S02]  /*8010*/  SHFL.IDX PT, R14, R44, 0x3, 0x181f ;  /* 0x00781f002c0e7f89 */ /* 0x00002400000e0000 */
.L_x_2163:
        /* <DEDUP_REMOVED lines=13> */
.L_x_1736:
[----:B------:R-:W-:Y:S05]  /*80f0*/  BSYNC B0 ;  /* 0x0000000000007941 */ /* 0x000fea0003800000 */
.L_x_1694:
[----:B0-----:R-:W0:Y:S01]  /*8100*/  S2R R11, SR_TID.X ;  /* 0x00000000000b7919 */ /* 0x001e220000002100 */
[----:B------:R-:W-:Y:S01]  /*8110*/  @!PT LDS RZ, [RZ] ;  /* 0x00000000fffff984 */ /* 0x000fe20000000800 */
[----:B------:R-:W-:Y:S01]  /*8120*/  @!PT LDS RZ, [RZ] ;  /* 0x00000000fffff984 */ /* 0x000fe20000000800 */
[----:B------:R-:W-:Y:S01]  /*8130*/  @!PT LDS RZ, [RZ] ;  /* 0x00000000fffff984 */ /* 0x000fe20000000800 */
[----:B------:R-:W-:Y:S01]  /*8140*/  @!PT LDS RZ, [RZ] ;  /* 0x00000000fffff984 */ /* 0x000fe20000000800 */
[----:B------:R5:W-:Y:S06]  /*8150*/  MEMBAR.ALL.CTA ;  /* 0x0000000000007992 */ /* 0x000bec0000008000 */
[----:B-----5:R-:W5:Y:S01]  /*8160*/  FENCE.VIEW.ASYNC.S ;  /* 0x00000000000073c6 */ /* 0x020f620000000000 */
[----:B------:R-:W-:Y:S05]  /*8170*/  WARPSYNC.ALL ;  /* 0x0000000000007948 */ /* 0x000fea0003800000 */
[----:B------:R-:W-:Y:S01]  /*8180*/  BSSY B0, `(.L_x_1779) ;  /* 0x0000009000007945 */ /* 0x000fe20003800000 */
[----:B0-----:R-:W-:Y:S01]  /*8190*/  LOP3.LUT R11, R11, 0x7f, RZ, 0xc0, !PT ;  /* 0x0000007f0b0b7812 */ /* 0x001fe200078ec0ff */
[----:B-----5:R0:W-:Y:S03]  /*81a0*/  BAR.SYNC.DEFER_BLOCKING R92, 0x80 ;  /* 0x0002005c0000751d */ /* 0x0201e60000010000 */
[----:B------:R-:W-:-:S13]  /*81b0*/  ISETP.NE.AND P3, PT, R11, RZ, PT ;  /* 0x000000ff0b00720c */ /* 0x000fda0003f65270 */
[----:B------:R-:W-:-:S05]  /*81c0*/  @!P3 VIADD R11, R89, 0x288a0 ;  /* 0x000288a0590bb836 */ /* 0x000fca0000000000 */
[----:B------:R-:W-:-:S04]  /*81d0*/  @!P3 PRMT R11, RZ, 0x654, R11 ;  /* 0x00000654ff0bb816 */ /* 0x000fc8000000000b */
[----:B------:R0:W-:Y:S01]  /*81e0*/  @!P3 SYNCS.ARRIVE.TRANS64.RED.A1T0 RZ, [R11+URZ], RZ ;  /* 0x000000ff0bffb9a7 */ /* 0x0001e2000810043f */
[----:B------:R-:W-:Y:S05]  /*81f0*/  @!P5 BRA `(.L_x_1780) ;  /* 0x000000000004d947 */ /* 0x000fea0003800000 */
[----:B------:R-:W-:Y:S01]  /*8200*/  BPT.TRAP 0x1 ;  /* 0x000000040000795c */ /* 0x000fe20000300000 */
.L_x_1780:
[----:B------:R-:W-:Y:S05]  /*8210*/  BSYNC B0 ;  /* 0x0000000000007941 */ /* 0x000fea0003800000 */
.L_x_1779:
[----:B------:R-:W5:Y:S01]  /*8220*/  SYNCS.PHASECHK.TRANS64.TRYWAIT P4, [R89+URZ+0x288b0], R100 ;  /* 0x0288b064590075a7 */ /* 0x000f62000808017f */
[----:B------:R-:W-:Y:S01]  /*8230*/  ULDC UR40, c[0x0][0x2f4] ;  /* 0x0000bd0000287ab9 */ /* 0x000fe20000000800 */
[----:B------:R-:W-:Y:S04]  /*8240*/  BSSY B0, `(.L_x_1781) ;  /* 0x0000002000007945 */ /* 0x000fe80003800000 */
[----:B-----5:R-:W-:Y:S05]  /*8250*/  @!P4 BRA `(.L_x_1782) ;  /* 0x000001ec0074c947 */ /* 0x020fea0003800000 */
.L_x_2164:
[----:B------:R-:W-:Y:S05]  /*8260*/  BSYNC B0 ;  /* 0x0000000000007941 */ /* 0x000fea0003800000 */
.L_x_1781:
[----:B------:R-:W-:Y:S01]  /*8270*/  ULDC.64 UR4, c[0x0][0x328] ;  /* 0x0000ca0000047ab9 */ /* 0x000fe20000000a00 */
[----:B------:R-:W-:Y:S01]  /*8280*/  ULDC.64 UR6, c[0x0][0x318] ;  /* 0x0000c60000067ab9 */ /* 0x000fe20000000a00 */
[----:B------:R-:W-:Y:S01]  /*8290*/  IMAD R97, R97, UR4, RZ ;  /* 0x0000000461617c24 */ /* 0x000fe2000f8e02ff */
[----:B------:R-:W-:Y:S01]  /*82a0*/  BSSY B0, `(.L_x_1783) ;  /* 0x000001d000007945 */ /* 0x000fe20003800000 */
[----:B---34-:R-:W-:-:S04]  /*82b0*/  IMAD.WIDE.U32 R12, R98, UR4, RZ ;  /* 0x00000004620c7c25 */ /* 0x018fc8000f8e00ff */
[----:B------:R-:W-:Y:S01]  /*82c0*/  IMAD R97, R98, UR5, R97 ;  /* 0x0000000562617c24 */ /* 0x000fe2000f8e0261 */
[----:B------:R-:W-:Y:S01]  /*82d0*/  ULDC.64 UR4, c[0x0][0x338] ;  /* 0x0000ce0000047ab9 */ /* 0x000fe20000000a00 */
[----:B------:R-:W-:Y:S02]  /*82e0*/  IMAD.IADD R95, R95, 0x1, -R188 ;  /* 0x000000015f5f7824 */ /* 0x000fe400078e0abc */
[----:B------:R-:W-:Y:S02]  /*82f0*/  IMAD R96, R96, UR4, RZ ;  /* 0x0000000460607c24 */ /* 0x000fe4000f8e02ff */
[----:B------:R-:W-:Y:S02]  /*8300*/  IMAD.IADD R13, R13, 0x1, R97 ;  /* 0x000000010d0d7824 */ /* 0x000fe400078e0261 */
[C---:B0-----:R-:W-:Y:S02]  /*8310*/  IMAD R11, R99.reuse, UR5, R96 ;  /* 0x00000005630b7c24 */ /* 0x041fe4000f8e0260 */
[----:B------:R-:W-:Y:S01]  /*8320*/  IMAD.WIDE.U32 R12, R99, UR4, R12 ;  /* 0x00000004630c7c25 */ /* 0x000fe2000f8e000c */
[----:B------:R-:W-:-:S04]  /*8330*/  ULDC.64 UR4, c[0x0][0x330] ;  /* 0x0000cc0000047ab9 */ /* 0x000fc80000000a00 */
[----:B------:R-:W-:-:S03]  /*8340*/  IADD3 R13, R13, R11, RZ ;  /* 0x0000000b0d0d7210 */ /* 0x000fc60007ffe0ff */
[----:B------:R-:W-:-:S04]  /*8350*/  IMAD.WIDE.U32 R12, R197, UR4, R12 ;  /* 0x00000004c50c7c25 */ /* 0x000fc8000f8e000c */
[----:B------:R-:W-:Y:S01]  /*8360*/  IMAD R11, R197, UR5, R13 ;  /* 0x00000005c50b7c24 */ /* 0x000fe2000f8e020d */
[----:B-12---:R-:W-:-:S04]  /*8370*/  LEA R44, P4, R12, UR6, 0x1 ;  /* 0x000000060c2c7c11 */ /* 0x006fc8000f8808ff */
        /* <DEDUP_REMOVED lines=15> */
.L_x_1784:
[----:B------:R-:W-:Y:S05]  /*8470*/  BSYNC B0 ;  /* 0x0000000000007941 */ /* 0x000fea0003800000 */
.L_x_1783:
        /* <DEDUP_REMOVED lines=15> */
.L_x_1786:
[----:B------:R-:W-:Y:S05]  /*8570*/  BSYNC B0 ;  /* 0x0000000000007941 */ /* 0x000fea0003800000 */
.L_x_1785:
        /* <DEDUP_REMOVED lines=15> */
.L_x_1788:
[----:B------:R-:W-:Y:S05]  /*8670*/  BSYNC B0 ;  /* 0x0000000000007941 */ /* 0x000fea0003800000 */
.L_x_1787:
        /* <DEDUP_REMOVED lines=15> */
.L_x_1790:
[----:B------:R-:W-:Y:S05]  /*8770*/  BSYNC B0 ;  /* 0x0000000000007941 */ /* 0x000fea0003800000 */
.L_x_1789:
[----:B------:R-:W-:Y:S01]  /*8780*/  @!PT LDS RZ, [RZ] ;  /* 0x00000000fffff984 */ /* 0x000fe20000000800 */
[----:B------:R-:W-:Y:S01]  /*8790*/  @!PT LDS RZ, [RZ] ;  /* 0x00000000fffff984 */ /* 0x000fe20000000800 */
[----:B------:R-:W-:Y:S01]  /*87a0*/  @!PT LDS RZ, [RZ] ;  /* 0x00000000fffff984 */ /* 0x000fe20000000800 */
[----:B------:R-:W-:Y:S01]  /*87b0*/  @!PT LDS RZ, [RZ] ;  /* 0x00000000fffff984 */ /* 0x000fe20000000800 */
[----:B------:R4:W-:Y:S06]  /*87c0*/  MEMBAR.ALL.CTA ;  /* 0x0000000000007992 */ /* 0x0009ec0000008000 */
[----:B----4-:R-:W4:Y:S01]  /*87d0*/  FENCE.VIEW.ASYNC.S ;  /* 0x00000000000073c6 */ /* 0x010f220000000000 */
[----:B------:R-:W-:Y:S01]  /*87e0*/  @!P3 VIADD R89, R89, 0x288c0 ;  /* 0x000288c05959b836 */ /* 0x000fe20000000000 */
[----:B----4-:R4:W-:Y:S01]  /*87f0*/  BAR.SYNC.DEFER_BLOCKING R92, 0x80 ;  /* 0x0002005c0000751d */ /* 0x0109e20000010000 */
[----:B------:R-:W-:Y:S01]  /*8800*/  ISETP.NE.AND P4, PT, R90, RZ, PT ;  /* 0x000000ff5a00720c */ /* 0x000fe20003f85270 */
[----:B------:R-:W-:-:S02]  /*8810*/  VIADD R19, R19, 0x1 ;  /* 0x0000000113137836 */ /* 0x000fc40000000000 */
[----:B------:R-:W-:-:S04]  /*8820*/  @!P3 PRMT R89, RZ, 0x654, R89 ;  /* 0x00000654ff59b816 */ /* 0x000fc80000000059 */
[----:B------:R4:W-:Y:S01]  /*8830*/  @!P3 SYNCS.ARRIVE.TRANS64.RED.A1T0 RZ, [R89+URZ], RZ ;  /* 0x000000ff59ffb9a7 */ /* 0x0009e2000810043f */
[----:B------:R-:W-:-:S04]  /*8840*/  ISETP.NE.AND P3, PT, R19, 0x2, PT ;  /* 0x000000021300780c */ /* 0x000fc80003f65270 */
[----:B0-----:R-:W-:Y:S02]  /*8850*/  SEL R12, RZ, 0x1, P3 ;  /* 0x00000001ff0c7807 */ /* 0x001fe40001800000 */
[----:B------:R-:W-:Y:S02]  /*8860*/  SEL R19, R19, RZ, P3 ;  /* 0x000000ff13137207 */ /* 0x000fe40001800000 */
[----:B------:R-:W-:Y:S01]  /*8870*/  LOP3.LUT R199, R199, R12, RZ, 0x3c, !PT ;  /* 0x0000000cc7c77212 */ /* 0x000fe200078e3cff */
[----:B------:R-:W-:Y:S06]  /*8880*/  @P4 BRA `(.L_x_1791) ;  /* 0xffffff9c00bc4947 */ /* 0x000fec000383ffff */
[----:B---3--:R-:W0:Y:S01]  /*8890*/  S2R R11, SR_TID.X ;  /* 0x00000000000b7919 */ /* 0x008e220000002100 */
[----:B------:R-:W-:Y:S02]  /*88a0*/  PLOP3.LUT P0, PT, PT, PT, PT, 0x8, 0x0 ;  /* 0x000000000000781c */ /* 0x000fe40003f0e170 */
[----:B0-----:R-:W-:-:S04]  /*88b0*/  SHF.R.U32.HI R11, RZ, 0x7, R11 ;  /* 0x00000007ff0b7819 */ /* 0x001fc8000001160b */
[----:B------:R-:W-:-:S13]  /*88c0*/  ISETP.NE.AND P4, PT, R11, 0x1, PT ;  /* 0x000000010b00780c */ /* 0x000fda0003f85270 */
[----:B------:R-:W-:Y:S06]  /*88d0*/  @!P4 BAR.ARV 0x9, 0x100 ;  /* 0x024400000000cb1d */ /* 0x000fec0000002000 */
.L_x_1689:
[----:B------:R-:W0:Y:S01]  /*88e0*/  LDC R0, c[0x0][0x448] ;  /* 0x00011200ff007b82 */ /* 0x000e220000000800 */
[----:B------:R-:W-:-:S07]  /*88f0*/  IADD3 R5, R198, 0x1, -R196 ;  /* 0x00000001c6057810 */ /* 0x000fce0007ffe8c4 */
[----:B------:R-:W3:Y:S01]  /*8900*/  LDC.64 R6, c[0x0][0x9e0] ;  /* 0x00027800ff067b82 */ /* 0x000ee20000000a00 */
[----:B0-----:R-:W-:Y:S01]  /*8910*/  ISETP.NE.AND P1, PT, R0, 0x1, PT ;  /* 0x000000010000780c */ /* 0x001fe20003f25270 */
[----:B------:R-:W-:Y:S01]  /*8920*/  VIADD R0, R200, 0x7f ;  /* 0x0000007fc8007836 */ /* 0x000fe20000000000 */
[----:B---3--:R-:W-:-:S11]  /*8930*/  ISETP.GE.AND P2, PT, R7, 0x1, PT ;  /* 0x000000010700780c */ /* 0x008fd60003f46270 */
[----:B------:R-:W0:Y:S08]  /*8940*/  @P1 LDC R3, c[0x0][0x44c] ;  /* 0x00011300ff031b82 */ /* 0x000e300000000800 */
[----:B------:R-:W3:Y:S01]  /*8950*/  @P1 LDC R4, c[0x0][0x450] ;  /* 0x00011400ff041b82 */ /* 0x000ee20000000800 */
[----:B0-----:R-:W-:-:S05]  /*8960*/  @P1 IMAD.HI.U32 R3, R0, R3, RZ ;  /* 0x0000000300031227 */ /* 0x001fca00078e00ff */
[----:B---3--:R-:W-:-:S05]  /*8970*/  @P1 SHF.R.U32.HI R0, RZ, R4, R3 ;  /* 0x00000004ff001219 */ /* 0x008fca0000011603 */
[----:B------:R-:W-:Y:S01]  /*8980*/  IMAD.IADD R5, R5, 0x1, R0 ;  /* 0x0000000105057824 */ /* 0x000fe200078e0200 */
[----:B------:R-:W-:Y:S06]  /*8990*/  @P0 BRA `(.L_x_1792) ;  /* 0x00000000000c0947 */ /* 0x000fec0003800000 */
[----:B------:R-:W0:Y:S01]  /*89a0*/  FENCE.VIEW.ASYNC.G ;  /* 0x00000000000073c6 */ /* 0x000e220000000100 */
[----:B------:R-:W-:Y:S05]  /*89b0*/  WARPSYNC.ALL ;  /* 0x0000000000007948 */ /* 0x000fea0003800000 */
[----:B0-----:R-:W-:Y:S06]  /*89c0*/  BAR.ARV 0xc, 0x180 ;  /* 0x0306000000007b1d */ /* 0x001fec0000002000 */
.L_x_1792:
        /* <DEDUP_REMOVED lines=13> */
.L_x_1795:
[----:B------:R-:W-:-:S13]  /*8aa0*/  ISETP.NE.AND P0, PT, R7, 0x1, PT ;  /* 0x000000010700780c */ /* 0x000fda0003f05270 */
[----:B------:R-:W0:Y:S02]  /*8ab0*/  @P0 LDC.64 R4, c[0x0][0x9e8] ;  /* 0x00027a00ff040b82 */ /* 0x000e240000000a00 */
[----:B0-----:R-:W-:-:S05]  /*8ac0*/  @P0 IMAD.HI.U32 R4, R3, R4, RZ ;  /* 0x0000000403040227 */ /* 0x001fca00078e00ff */
[----:B------:R-:W-:-:S07]  /*8ad0*/  @P0 SHF.R.U32.HI R3, RZ, R5, R4 ;  /* 0x00000005ff030219 */ /* 0x000fce0000011604 */
.L_x_1796:
[----:B------:R-:W-:Y:S05]  /*8ae0*/  BSYNC B0 ;  /* 0x0000000000007941 */ /* 0x000fea0003800000 */
.L_x_1794:
[----:B------:R-:W-:-:S05]  /*8af0*/  IMAD R3, R3, R7, R7 ;  /* 0x0000000703037224 */ /* 0x000fca00078e0207 */
[----:B------:R-:W-:-:S07]  /*8b00*/  VIMNMX R0, R0, R3, PT ;  /* 0x0000000300007248 */ /* 0x000fce0003fe0100 */
.L_x_1793:
[----:B------:R-:W0:Y:S01]  /*8b10*/  @P1 LDC R5, c[0x0][0x44c] ;  /* 0x00011300ff051b82 */ /* 0x000e220000000800 */
[----:B------:R-:W-:Y:S01]  /*8b20*/  VIADD R0, R0, 0x7f ;  /* 0x0000007f00007836 */ /* 0x000fe20000000000 */
[----:B------:R-:W-:Y:S01]  /*8b30*/  MOV R4, R200 ;  /* 0x000000c800047202 */ /* 0x000fe20000000f00 */
[----:B------:R-:W-:-:S03]  /*8b40*/  ULDC UR4, c[0x0][0x9dc] ;  /* 0x0002770000047ab9 */ /* 0x000fc60000000800 */
[----:B------:R-:W-:Y:S02]  /*8b50*/  SHF.R.S32.HI R3, RZ, 0x1f, R0 ;  /* 0x0000001fff037819 */ /* 0x000fe40000011400 */
[----:B------:R-:W3:Y:S02]  /*8b60*/  @P1 LDC R6, c[0x0][0x450] ;  /* 0x00011400ff061b82 */ /* 0x000ee40000000800 */
[----:B------:R-:W-:-:S04]  /*8b70*/  LEA.HI R3, R3, R0, RZ, 0x7 ;  /* 0x0000000003037211 */ /* 0x000fc800078f38ff */
[----:B------:R-:W-:-:S04]  /*8b80*/  SHF.R.S32.HI R3, RZ, 0x7, R3 ;  /* 0x00000007ff037819 */ /* 0x000fc80000011403 */
[----:B------:R-:W-:Y:S01]  /*8b90*/  VIMNMX R9, R94, R3, PT ;  /* 0x000000035e097248 */ /* 0x000fe20003fe0100 */
[----:B0-----:R-:W-:-:S05]  /*8ba0*/  @P1 IMAD.HI.U32 R5, R200, R5, RZ ;  /* 0x00000005c8051227 */ /* 0x001fca00078e00ff */
[----:B---3--:R-:W-:-:S05]  /*8bb0*/  @P1 SHF.R.U32.HI R4, RZ, R6, R5 ;  /* 0x00000006ff041219 */ /* 0x008fca0000011605 */
        /* <DEDUP_REMOVED lines=13> */
.L_x_1799:
[----:B------:R-:W-:-:S13]  /*8c90*/  ISETP.NE.AND P0, PT, R7, 0x1, PT ;  /* 0x000000010700780c */ /* 0x000fda0003f05270 */
[----:B------:R-:W0:Y:S02]  /*8ca0*/  @P0 LDC.64 R4, c[0x0][0x9e8] ;  /* 0x00027a00ff040b82 */ /* 0x000e240000000a00 */
[----:B0-----:R-:W-:-:S05]  /*8cb0*/  @P0 IMAD.HI.U32 R4, R0, R4, RZ ;  /* 0x0000000400040227 */ /* 0x001fca00078e00ff */
[----:B------:R-:W-:-:S07]  /*8cc0*/  @P0 SHF.R.U32.HI R0, RZ, R5, R4 ;  /* 0x00000005ff000219 */ /* 0x000fce0000011604 */
.L_x_1800:
[----:B------:R-:W-:Y:S05]  /*8cd0*/  BSYNC B0 ;  /* 0x0000000000007941 */ /* 0x000fea0003800000 */
.L_x_1798:
[----:B------:R-:W-:-:S05]  /*8ce0*/  IMAD R0, R0, R7, RZ ;  /* 0x0000000700007224 */ /* 0x000fca00078e02ff */
[----:B------:R-:W-:-:S07]  /*8cf0*/  VIMNMX R3, R3, R0, !PT ;  /* 0x0000000003037248 */ /* 0x000fce0007fe0100 */
.L_x_1797:
[----:B------:R-:W-:Y:S01]  /*8d00*/  SHF.R.S32.HI R0, RZ, 0x1f, R3 ;  /* 0x0000001fff007819 */ /* 0x000fe20000011403 */
[----:B------:R-:W-:Y:S01]  /*8d10*/  BSSY B0, `(.L_x_1801) ;  /* 0x0000026000007945 */ /* 0x000fe20003800000 */
[----:B------:R-:W-:Y:S02]  /*8d20*/  IMAD.MOV.U32 R88, RZ, RZ, RZ ;  /* 0x000000ffff587224 */ /* 0x000fe400078e00ff */
[----:B------:R-:W-:-:S04]  /*8d30*/  LEA.HI R0, R0, R3, RZ, 0x7 ;  /* 0x0000000300007211 */ /* 0x000fc800078f38ff */
[----:B------:R-:W-:-:S04]  /*8d40*/  SHF.R.S32.HI R0, RZ, 0x7, R0 ;  /* 0x00000007ff007819 */ /* 0x000fc80000011400 */
[----:B------:R-:W-:-:S04]  /*8d50*/  VIMNMX R208, RZ, R0, !PT ;  /* 0x00000000ffd07248 */ /* 0x000fc80007fe0100 */
        /* <DEDUP_REMOVED lines=9> */
[----:B------:R-:W-:-:S05]  /*8df0*/  IMAD.IADD R0, R0, 0x1, -R208 ;  /* 0x0000000100007824 */ /* 0x000fca00078e0ad0 */
[----:B------:R-:W-:Y:S02]  /*8e00*/  IABS R10, R0 ;  /* 0x00000000000a7213 */ /* 0x000fe40000000000 */
[----:B------:R-:W-:-:S04]  /*8e10*/  LOP3.LUT R0, R0, R8, RZ, 0x3c, !PT ;  /* 0x0000000800007212 */ /* 0x000fc800078e3cff */
[----:B------:R-:W-:Y:S01]  /*8e20*/  ISETP.GE.AND P2, PT, R0, RZ, PT ;  /* 0x000000ff0000720c */ /* 0x000fe20003f46270 */
[----:B0-----:R-:W0:Y:S02]  /*8e30*/  MUFU.RCP R3, R3 ;  /* 0x0000000300037308 */ /* 0x001e240000001000 */
[----:B0-----:R-:W-:Y:S02]  /*8e40*/  VIADD R4, R3, 0xffffffe ;  /* 0x0ffffffe03047836 */ /* 0x001fe40000000000 */
[----:B------:R-:W-:-:S04]  /*8e50*/  IMAD.MOV R3, RZ, RZ, -R11 ;  /* 0x000000ffff037224 */ /* 0x000fc800078e0a0b */
[----:B------:R0:W3:Y:S02]  /*8e60*/  F2I.FTZ.U32.TRUNC.NTZ R5, R4 ;  /* 0x0000000400057305 */ /* 0x0000e4000021f000 */
[----:B0-----:R-:W-:Y:S02]  /*8e70*/  IMAD.MOV.U32 R4, RZ, RZ, RZ ;  /* 0x000000ffff047224 */ /* 0x001fe400078e00ff */
[----:B---3--:R-:W-:-:S04]  /*8e80*/  IMAD.MOV R7, RZ, RZ, -R5 ;  /* 0x000000ffff077224 */ /* 0x008fc800078e0a05 */
[----:B------:R-:W-:-:S04]  /*8e90*/  IMAD R7, R7, R6, RZ ;  /* 0x0000000607077224 */ /* 0x000fc800078e02ff */
[----:B------:R-:W-:-:S04]  /*8ea0*/  IMAD.HI.U32 R5, R5, R7, R4 ;  /* 0x0000000705057227 */ /* 0x000fc800078e0004 */
[----:B------:R-:W-:-:S04]  /*8eb0*/  IMAD.MOV.U32 R4, RZ, RZ, R10 ;  /* 0x000000ffff047224 */ /* 0x000fc800078e000a */
        /* <DEDUP_REMOVED lines=8> */
[----:B------:R-:W-:Y:S01]  /*8f40*/  @!P2 IMAD.MOV R5, RZ, RZ, -R5 ;  /* 0x000000ffff05a224 */ /* 0x000fe200078e0a05 */
[----:B------:R-:W-:-:S05]  /*8f50*/  @!P1 LOP3.LUT R5, RZ, R8, RZ, 0x33, !PT ;  /* 0x00000008ff059212 */ /* 0x000fca00078e33ff */
[----:B------:R-:W-:-:S07]  /*8f60*/  IMAD.MOV.U32 R88, RZ, RZ, R5 ;  /* 0x000000ffff587224 */ /* 0x000fce00078e0005 */
.L_x_1802:
[----:B------:R-:W-:Y:S05]  /*8f70*/  BSYNC B0 ;  /* 0x0000000000007941 */ /* 0x000fea0003800000 */
.L_x_1801:
[-C--:B------:R-:W-:Y:S01]  /*8f80*/  IMAD R208, R223, R88.reuse, R208 ;  /* 0x00000058dfd07224 */ /* 0x080fe200078e02d0 */
[----:B------:R-:W-:Y:S02]  /*8f90*/  PLOP3.LUT P0, PT, PT, PT, PT, 0x80, 0x0 ;  /* 0x000000000000781c */ /* 0x000fe40003f0f070 */
[----:B------:R-:W-:Y:S02]  /*8fa0*/  CS2R R20, SRZ ;  /* 0x0000000000147805 */ /* 0x000fe4000001ff00 */
[----:B------:R-:W-:Y:S02]  /*8fb0*/  CS2R R150, SRZ ;  /* 0x0000000000967805 */ /* 0x000fe4000001ff00 */
[----:B------:R-:W-:Y:S02]  /*8fc0*/  CS2R R148, SRZ ;  /* 0x0000000000947805 */ /* 0x000fe4000001ff00 */
[----:B------:R-:W-:Y:S02]  /*8fd0*/  VIADDMNMX R88, R208, R88, R9, PT ;  /* 0x00000058d0587246 */ /* 0x000fe40003800109 */
[----:B------:R-:W-:-:S02]  /*8fe0*/  CS2R R146, SRZ ;  /* 0x0000000000927805 */ /* 0x000fc4000001ff00 */
[----:B------:R-:W-:Y:S02]  /*8ff0*/  CS2R R144, SRZ ;  /* 0x0000000000907805 */ /* 0x000fe4000001ff00 */
[----:B------:R-:W-:Y:S02]  /*9000*/  CS2R R142, SRZ ;  /* 0x00000000008e7805 */ /* 0x000fe4000001ff00 */
[----:B------:R-:W-:Y:S02]  /*9010*/  ISETP.GT.AND P1, PT, R88, R208, PT ;  /* 0x000000d05800720c */ /* 0x000fe40003f24270 */
        /* <DEDUP_REMOVED lines=28> */
[----:B------:R-:W-:Y:S01]  /*91e0*/  UMOV UR4, 0xffffffff ;  /* 0xffffffff00047882 */ /* 0x000fe20000000000 */
[----:B------:R-:W-:Y:S02]  /*91f0*/  VIADD R3, R18, 0x10400 ;  /* 0x0001040012037836 */ /* 0x000fe40000000000 */
[----:B------:R-:W-:Y:S05]  /*9200*/  BRA.DIV UR4, `(.L_x_1804) ;  /* 0x000001de049c7947 */ /* 0x000fea000b800000 */
[----:B------:R-:W3:Y:S04]  /*9210*/  LDL R0, [R1+0x34] ;  /* 0x0000340001007983 */ /* 0x000ee80000100800 */
[----:B---3--:R0:W3:Y:S02]  /*9220*/  SHFL.IDX PT, R201, R0, RZ, 0x1f ;  /* 0x00001fff00c97589 */ /* 0x0080e400000e0000 */
.L_x_2167:
[----:B0--3--:R-:W-:Y:S01]  /*9230*/  LEA.HI R0, R201, R201, RZ, 0x1 ;  /* 0x000000c9c9007211 */ /* 0x009fe200078f08ff */
[----:B------:R-:W-:Y:S01]  /*9240*/  BSSY B6, `(.L_x_1805) ;  /* 0x0000019000067945 */ /* 0x000fe20003800000 */
[----:B------:R-:W-:Y:S02]  /*9250*/  LOP3.LUT P0, RZ, R3, 0x3ff, RZ, 0xc0, !PT ;  /* 0x000003ff03ff7812 */ /* 0x000fe4000780c0ff */
[----:B------:R-:W-:Y:S02]  /*9260*/  LOP3.LUT R0, R0, 0x1e, RZ, 0xc0, !PT ;  /* 0x0000001e00007812 */ /* 0x000fe400078ec0ff */
[----:B------:R-:W-:-:S03]  /*9270*/  P2R R25, PR, RZ, 0x1 ;  /* 0x00000001ff197803 */ /* 0x000fc60000000000 */
[----:B------:R-:W-:-:S04]  /*9280*/  IMAD.IADD R0, R201, 0x1, -R0 ;  /* 0x00000001c9007824 */ /* 0x000fc800078e0a00 */
[----:B------:R-:W-:-:S05]  /*9290*/  IMAD R0, R0, 0x2000, R3 ;  /* 0x0000200000007824 */ /* 0x000fca00078e0203 */
[----:B------:R-:W-:-:S04]  /*92a0*/  SHF.R.U32.HI R0, RZ, 0x4, R0 ;  /* 0x00000004ff007819 */ /* 0x000fc80000011600 */
[----:B------:R-:W-:Y:S01]  /*92b0*/  LOP3.LUT R36, R0, 0x3fff, RZ, 0xc0, !PT ;  /* 0x00003fff00247812 */ /* 0x000fe200078ec0ff */
[----:B------:R-:W-:Y:S06]  /*92c0*/  @!P0 BRA `(.L_x_1806) ;  /* 0x0000000000408947 */ /* 0x000fec0003800000 */
[----:B------:R-:W-:Y:S01]  /*92d0*/  MOV R0, 0x0 ;  /* 0x0000000000007802 */ /* 0x000fe20000000f00 */
[----:B------:R-:W-:Y:S01]  /*92e0*/  ULDC.64 UR4, c[0x4][0x80] ;  /* 0x0100200000047ab9 */ /* 0x000fe20000000a00 */
[----:B------:R-:W-:Y:S01]  /*92f0*/  ULDC.64 UR6, c[0x4][0x88] ;  /* 0x0100220000067ab9 */ /* 0x000fe20000000a00 */
[----:B------:R-:W-:Y:S01]  /*9300*/  IMAD.U32 R4, RZ, RZ, UR4 ;  /* 0x00000004ff047e24 */ /* 0x000fe2000f8e00ff */
[----:B------:R0:W3:Y:S01]  /*9310*/  LDC.64 R14, c[0x4][R0] ;  /* 0x01000000000e7b82 */ /* 0x0000e20000000a00 */
[----:B------:R-:W-:Y:S01]  /*9320*/  IMAD.U32 R5, RZ, RZ, UR5 ;  /* 0x00000005ff057e24 */ /* 0x000fe2000f8e00ff */
[----:B------:R-:W-:Y:S01]  /*9330*/  ULDC.64 UR4, c[0x4][0x20] ;  /* 0x0100080000047ab9 */ /* 0x000fe20000000a00 */
[----:B------:R-:W-:Y:S01]  /*9340*/  MOV R6, UR6 ;  /* 0x0000000600067c02 */ /* 0x000fe20008000f00 */
[----:B------:R-:W-:Y:S02]  /*9350*/  IMAD.U32 R7, RZ, RZ, UR7 ;  /* 0x00000007ff077e24 */ /* 0x000fe4000f8e00ff */
[----:B------:R-:W-:-:S02]  /*9360*/  IMAD.U32 R10, RZ, RZ, UR4 ;  /* 0x00000004ff0a7e24 */ /* 0x000fc4000f8e00ff */
[----:B------:R-:W-:Y:S02]  /*9370*/  IMAD.U32 R11, RZ, RZ, UR5 ;  /* 0x00000005ff0b7e24 */ /* 0x000fe4000f8e00ff */
[----:B------:R-:W-:Y:S02]  /*9380*/  IMAD.MOV.U32 R8, RZ, RZ, 0x70 ;  /* 0x00000070ff087424 */ /* 0x000fe400078e00ff */
[----:B------:R-:W-:Y:S02]  /*9390*/  IMAD.MOV.U32 R12, RZ, RZ, 0x1 ;  /* 0x00000001ff0c7424 */ /* 0x000fe400078e00ff */
[----:B0-2---:R-:W-:-:S07]  /*93a0*/  IMAD.MOV.U32 R13, RZ, RZ, RZ ;  /* 0x000000ffff0d7224 */ /* 0x005fce00078e00ff */
[----:B------:R-:W-:-:S07]  /*93b0*/  LEPC R20, `(.L_x_1806) ;  /* 0x000000001014794e */ /* 0x000fce0000000000 */
[----:B-1-345:R-:W-:Y:S05]  /*93c0*/  CALL.ABS.NOINC R14 ;  /* 0x000000000e007343 */ /* 0x03afea0003c00000 */
.L_x_1806:
[----:B------:R-:W-:Y:S05]  /*93d0*/  BSYNC B6 ;  /* 0x0000000000067941 */ /* 0x000fea0003800000 */
.L_x_1805:
        /* <DEDUP_REMOVED lines=8> */
[----:B------:R0:W3:Y:S03]  /*9460*/  SYNCS.PHASECHK.TRANS64.TRYWAIT P0, [R18+URZ+0x28800], R3 ;  /* 0x02880003120075a7 */ /* 0x0000e6000800017f */
[----:B---3--:R-:W-:Y:S05]  /*9470*/  @!P0 NANOSLEEP.SYNCS 0x989680 ;  /* 0x009896800000895d */ /* 0x008fea0003900000 */
[----:B------:R-:W3:Y:S01]  /*9480*/  @!P0 SYNCS.PHASECHK.TRANS64 P0, [R18+URZ+0x28800], R3 ;  /* 0x02880003120085a7 */ /* 0x000ee2000800007f */
[----:B------:R-:W-:Y:S04]  /*9490*/  BSSY B0, `(.L_x_1808) ;  /* 0x0000006000007945 */ /* 0x000fe80003800000 */
[----:B---3--:R-:W-:Y:S05]  /*94a0*/  @P0 BRA `(.L_x_1809) ;  /* 0x0000000000100947 */ /* 0x008fea0003800000 */
.L_x_1810:
[----:B---3--:R3:W0:Y:S02]  /*94b0*/  SYNCS.PHASECHK.TRANS64.TRYWAIT P0, [R18+URZ+0x28800], R3 ;  /* 0x02880003120075a7 */ /* 0x008624000800017f */
[----:B0-----:R-:W-:Y:S05]  /*94c0*/  @!P0 NANOSLEEP.SYNCS 0x989680 ;  /* 0x009896800000895d */ /* 0x001fea0003900000 */
[----:B------:R-:W0:Y:S02]  /*94d0*/  @!P0 SYNCS.PHASECHK.TRANS64 P0, [R18+URZ+0x28800], R3 ;  /* 0x02880003120085a7 */ /* 0x000e24000800007f */
[----:B0-----:R-:W-:Y:S05]  /*94e0*/  @!P0 BRA `(.L_x_1810) ;  /* 0xfffffffc00f08947 */ /* 0x001fea000383ffff */
.L_x_1809:
[----:B------:R-:W-:Y:S05]  /*94f0*/  BSYNC B0 ;  /* 0x0000000000007941 */ /* 0x000fea0003800000 */
.L_x_1808:
[----:B------:R-:W-:Y:S05]  /*9500*/  BRA `(.L_x_1811) ;  /* 0x0000004c00d47947 */ /* 0x000fea0003800000 */
.L_x_1807:
[----:B------:R-:W-:Y:S01]  /*9510*/  ISETP.NE.AND P0, PT, R25, RZ, PT ;  /* 0x000000ff1900720c */ /* 0x000fe20003f05270 */
[----:B------:R-:W-:Y:S01]  /*9520*/  ULDC.64 UR4, c[0x0][0x3f8] ;  /* 0x0000fe0000047ab9 */ /* 0x000fe20000000a00 */
[----:B-----5:R-:W-:Y:S01]  /*9530*/  SHF.R.S32.HI R0, RZ, 0x1f, R24 ;  /* 0x0000001fff007819 */ /* 0x020fe20000011418 */
[----:B------:R-:W-:Y:S01]  /*9540*/  ULDC.64 UR6, c[0x0][0x408] ;  /* 0x0001020000067ab9 */ /* 0x000fe20000000a00 */
[----:B------:R-:W-:Y:S01]  /*9550*/  IMAD.WIDE.U32 R26, R24, UR4, RZ ;  /* 0x00000004181a7c25 */ /* 0x000fe2000f8e00ff */
[----:B------:R-:W-:Y:S03]  /*9560*/  BSSY B6, `(.L_x_1812) ;  /* 0x0000019000067945 */ /* 0x000fe60003800000 */
[C---:B------:R-:W-:Y:S02]  /*9570*/  IMAD R3, R0.reuse, UR4, RZ ;  /* 0x0000000400037c24 */ /* 0x040fe4000f8e02ff */
[----:B------:R-:W-:-:S02]  /*9580*/  IMAD R5, R0, UR6, RZ ;  /* 0x0000000600057c24 */ /* 0x000fc4000f8e02ff */
[C---:B------:R-:W-:Y:S02]  /*9590*/  IMAD R3, R24.reuse, UR5, R3 ;  /* 0x0000000518037c24 */ /* 0x040fe4000f8e0203 */
[C---:B------:R-:W-:Y:S02]  /*95a0*/  IMAD R5, R24.reuse, UR7, R5 ;  /* 0x0000000718057c24 */ /* 0x040fe4000f8e0205 */
[----:B------:R-:W-:-:S04]  /*95b0*/  IMAD.WIDE.U32 R24, R24, UR6, RZ ;  /* 0x0000000618187c25 */ /* 0x000fc8000f8e00ff */
[----:B------:R-:W-:Y:S02]  /*95c0*/  IMAD.IADD R29, R3, 0x1, R27 ;  /* 0x00000001031d7824 */ /* 0x000fe400078e021b */
[----:B------:R-:W-:Y:S01]  /*95d0*/  IMAD.IADD R31, R5, 0x1, R25 ;  /* 0x00000001051f7824 */ /* 0x000fe200078e0219 */
[----:B------:R-:W-:Y:S06]  /*95e0*/  @!P0 BRA `(.L_x_1813) ;  /* 0x0000000000408947 */ /* 0x000fec0003800000 */
[----:B------:R-:W-:Y:S01]  /*95f0*/  MOV R0, 0x0 ;  /* 0x0000000000007802 */ /* 0x000fe20000000f00 */
[----:B------:R-:W-:Y:S01]  /*9600*/  ULDC.64 UR4, c[0x4][0x80] ;  /* 0x0100200000047ab9 */ /* 0x000fe20000000a00 */
[----:B------:R-:W-:Y:S01]  /*9610*/  ULDC.64 UR6, c[0x4][0x20] ;  /* 0x0100080000067ab9 */ /* 0x000fe20000000a00 */
[----:B------:R-:W-:Y:S01]  /*9620*/  MOV R4, UR4 ;  /* 0x0000000400047c02 */ /* 0x000fe20008000f00 */
[----:B------:R0:W3:Y:S01]  /*9630*/  LDC.64 R14, c[0x4][R0] ;  /* 0x01000000000e7b82 */ /* 0x0000e20000000a00 */
        /* <DEDUP_REMOVED lines=8> */
[----:B0-2---:R-:W-:-:S07]  /*96c0*/  IMAD.MOV.U32 R13, RZ, RZ, RZ ;  /* 0x000000ffff0d7224 */ /* 0x005fce00078e00ff */
[----:B------:R-:W-:-:S07]  /*96d0*/  LEPC R20, `(.L_x_1813) ;  /* 0x000000001014794e */ /* 0x000fce0000000000 */
[----:B-1-34-:R-:W-:Y:S05]  /*96e0*/  CALL.ABS.NOINC R14 ;  /* 0x000000000e007343 */ /* 0x01afea0003c00000 */
.L_x_1813:
[----:B------:R-:W-:Y:S05]  /*96f0*/  BSYNC B6 ;  /* 0x0000000000067941 */ /* 0x000fea0003800000 */
.L_x_1812:
[----:B------:R-:W-:Y:S01]  /*9700*/  ULDC.U8 UR4, c[0x0][0x410] ;  /* 0x0001040000047ab9 */ /* 0x000fe20000000000 */
[----:B------:R-:W-:Y:S01]  /*9710*/  IMAD.IADD R54, R188, 0x1, R200 ;  /* 0x00000001bc367824 */ /* 0x000fe200078e02c8 */
[----:B------:R-:W-:Y:S01]  /*9720*/  ISETP.NE.AND P0, PT, RZ, UR4, PT ;  /* 0x00000004ff007c0c */ /* 0x000fe2000bf05270 */
[----:B------:R-:W-:Y:S03]  /*9730*/  BSSY B0, `(.L_x_1814) ;  /* 0x00004ca000007945 */ /* 0x000fe60003800000 */
[----:B------:R-:W-:-:S09]  /*9740*/  LEA R3, R220, R54, 0x5 ;  /* 0x00000036dc037211 */ /* 0x000fd200078e28ff */
[----:B------:R-:W-:Y:S05]  /*9750*/  @!P0 BRA `(.L_x_1815) ;  /* 0x0000002400c88947 */ /* 0x000fea0003800000 */
[----:B------:R-:W0:Y:S01]  /*9760*/  LDC R65, c[0x0][0x448] ;  /* 0x00011200ff417b82 */ /* 0x000e220000000800 */
[----:B------:R-:W-:Y:S01]  /*9770*/  ULDC.64 UR4, c[0x0][0x3f8] ;  /* 0x0000fe0000047ab9 */ /* 0x000fe20000000a00 */
[----:B------:R-:W-:Y:S01]  /*9780*/  ULDC.64 UR6, c[0x0][0x408] ;  /* 0x0001020000067ab9 */ /* 0x000fe20000000a00 */
[----:B------:R-:W-:Y:S01]  /*9790*/  IMAD.MOV.U32 R8, RZ, RZ, R26 ;  /* 0x000000ffff087224 */ /* 0x000fe200078e001a */
[----:B------:R-:W-:Y:S01]  /*97a0*/  SHF.R.S32.HI R61, RZ, 0x1f, R186 ;  /* 0x0000001fff3d7819 */ /* 0x000fe200000114ba */
[----:B------:R-:W-:Y:S02]  /*97b0*/  IMAD.MOV.U32 R9, RZ, RZ, R29 ;  /* 0x000000ffff097224 */ /* 0x000fe400078e001d */
[----:B------:R-:W-:Y:S02]  /*97c0*/  IMAD.MOV.U32 R10, RZ, RZ, R24 ;  /* 0x000000ffff0a7224 */ /* 0x000fe400078e0018 */
[----:B------:R-:W-:Y:S01]  /*97d0*/  IMAD.MOV.U32 R11, RZ, RZ, R31 ;  /* 0x000000ffff0b7224 */ /* 0x000fe200078e001f */
[----:B0-----:R-:W-:-:S13]  /*97e0*/  ISETP.NE.AND P0, PT, R65, 0x1, PT ;  /* 0x000000014100780c */ /* 0x001fda0003f05270 */
[----:B------:R-:W0:Y:S08]  /*97f0*/  @P0 LDC R0, c[0x0][0x44c] ;  /* 0x00011300ff000b82 */ /* 0x000e300000000800 */
[----:B------:R-:W3:Y:S01]  /*9800*/  @P0 LDC R5, c[0x0][0x450] ;  /* 0x00011400ff050b82 */ /* 0x000ee20000000800 */
[----:B0-----:R-:W-:-:S05]  /*9810*/  @P0 IMAD.HI.U32 R0, R3, R0, RZ ;  /* 0x0000000003000227 */ /* 0x001fca00078e00ff */
[----:B---3--:R-:W-:-:S04]  /*9820*/  @P0 SHF.R.U32.HI R3, RZ, R5, R0 ;  /* 0x00000005ff030219 */ /* 0x008fc80000011600 */
[----:B------:R-:W-:Y:S01]  /*9830*/  SHF.R.S32.HI R0, RZ, 0x1f, R3 ;  /* 0x0000001fff007819 */ /* 0x000fe20000011403 */
[----:B------:R-:W-:-:S04]  /*9840*/  IMAD.WIDE.U32 R8, R3, UR4, R8 ;  /* 0x0000000403087c25 */ /* 0x000fc8000f8e0008 */
[C---:B------:R-:W-:Y:S02]  /*9850*/  IMAD R4, R0.reuse, UR4, RZ ;  /* 0x0000000400047c24 */ /* 0x040fe4000f8e02ff */
[----:B------:R-:W-:Y:S02]  /*9860*/  IMAD R0, R0, UR6, RZ ;  /* 0x0000000600007c24 */ /* 0x000fe4000f8e02ff */
[C---:B--2---:R-:W-:Y:S01]  /*9870*/  IMAD R13, R3.reuse, UR5, R4 ;  /* 0x00000005030d7c24 */ /* 0x044fe2000f8e0204 */
[----:B------:R-:W-:Y:S01]  /*9880*/  ULDC.64 UR4, c[0x0][0x3e8] ;  /* 0x0000fa0000047ab9 */ /* 0x000fe20000000a00 */
[C---:B------:R-:W-:Y:S01]  /*9890*/  IMAD.WIDE.U32 R10, R3.reuse, UR6, R10 ;  /* 0x00000006030a7c25 */ /* 0x040fe2000f8e000a */
[----:B------:R-:W-:Y:S01]  /*98a0*/  LEA R5, P0, R8, UR4, 0x1 ;  /* 0x0000000408057c11 */ /* 0x000fe2000f8008ff */
[----:B------:R-:W-:Y:S02]  /*98b0*/  UMOV UR4, 0xffffffff ;  /* 0xffffffff00047882 */ /* 0x000fe40000000000 */
[----:B------:R-:W-:Y:S01]  /*98c0*/  IMAD R3, R3, UR7, R0 ;  /* 0x0000000703037c24 */ /* 0x000fe2000f8e0200 */
[----:B------:R-:W-:Y:S01]  /*98d0*/  ULDC.64 UR6, c[0x0][0x400] ;  /* 0x0001000000067ab9 */ /* 0x000fe20000000a00 */
[----:B------:R-:W-:Y:S01]  /*98e0*/  IMAD.IADD R9, R9, 0x1, R13 ;  /* 0x0000000109097824 */ /* 0x000fe200078e020d */
[----:B------:R-:W-:Y:S01]  /*98f0*/  LEA R7, P1, R10, UR6, 0x1 ;  /* 0x000000060a077c11 */ /* 0x000fe2000f8208ff */
[----:B------:R-:W-:-:S03]  /*9900*/  IMAD.IADD R3, R11, 0x1, R3 ;  /* 0x000000010b037824 */ /* 0x000fc600078e0203 */
[----:B------:R-:W-:Y:S02]  /*9910*/  LEA.HI.X R6, R8, UR5, R9, 0x1, P0 ;  /* 0x0000000508067c11 */ /* 0x000fe400080f0c09 */
[----:B------:R-:W-:Y:S01]  /*9920*/  LEA.HI.X R8, R10, UR7, R3, 0x1, P1 ;  /* 0x000000070a087c11 */ /* 0x000fe200088f0c03 */
[----:B------:R-:W-:Y:S06]  /*9930*/  BRA.DIV UR4, `(.L_x_1816) ;  /* 0x000001d604fc7947 */ /* 0x000fec000b800000 */
[----:B------:R0:W2:Y:S04]  /*9940*/  SHFL.IDX PT, R0, R6, RZ, 0x181f ;  /* 0x00181fff06007589 */ /* 0x0000a800000e0000 */
[----:B------:R0:W3:Y:S04]  /*9950*/  SHFL.IDX PT, R3, R5, RZ, 0x181f ;  /* 0x00181fff05037589 */ /* 0x0000e800000e0000 */
[----:B------:R0:W0:Y:S04]  /*9960*/  SHFL.IDX PT, R4, R8, RZ, 0x181f ;  /* 0x00181fff08047589 */ /* 0x00002800000e0000 */
[----:B------:R0:W0:Y:S02]  /*9970*/  SHFL.IDX PT, R14, R7, RZ, 0x181f ;  /* 0x00181fff070e7589 */ /* 0x00002400000e0000 */
.L_x_2173:
[----:B------:R-:W-:Y:S01]  /*9980*/  IMAD R65, R196, R65, RZ ;  /* 0x00000041c4417224 */ /* 0x000fe200078e02ff */
[----:B------:R-:W-:Y:S01]  /*9990*/  BSSY B1, `(.L_x_1817) ;  /* 0x000001e000017945 */ /* 0x000fe20003800000 */
[----:B------:R-:W-:Y:S02]  /*99a0*/  CS2R R48, SRZ ;  /* 0x0000000000307805 */ /* 0x000fe4000001ff00 */
[----:B------:R-:W-:Y:S02]  /*99b0*/  CS2R R38, SRZ ;  /* 0x0000000000267805 */ /* 0x000fe4000001ff00 */
[----:B------:R-:W-:Y:S02]  /*99c0*/  CS2R R46, SRZ ;  /* 0x00000000002e7805 */ /* 0x000fe4000001ff00 */
[----:B------:R-:W-:Y:S02]  /*99d0*/  ISETP.GE.AND P0, PT, R54, R65, PT ;  /* 0x000000413600720c */ /* 0x000fe40003f06270 */
[----:B------:R-:W-:-:S11]  /*99e0*/  CS2R R40, SRZ ;  /* 0x0000000000287805 */ /* 0x000fd6000001ff00 */
        /* <DEDUP_REMOVED lines=8> */
[C---:B------:R-:W-:Y:S01]  /*9a70*/  @!P5 IMAD.SHL.U32 R15, R186.reuse, 0x2, RZ ;  /* 0x00000002ba0fd824 */ /* 0x040fe200078e00ff */
[----:B------:R-:W-:Y:S02]  /*9a80*/  @!P5 SHF.L.U64.HI R9, R186, 0x1, R61 ;  /* 0x00000001ba09d819 */ /* 0x000fe4000001023d */
[CC--:B---3--:R-:W-:Y:S02]  /*9a90*/  @!P4 IADD3 R10, P0, R3.reuse, R12.reuse, RZ ;  /* 0x0000000c030ac210 */ /* 0x0c8fe40007f1e0ff */
[C---:B0-----:R-:W-:Y:S02]  /*9aa0*/  @!P4 IADD3 R12, P1, R14.reuse, R12, RZ ;  /* 0x0000000c0e0cc210 */ /* 0x041fe40007f3e0ff */
[-C--:B------:R-:W-:Y:S02]  /*9ab0*/  @!P5 IADD3 R20, P2, R3, R15.reuse, RZ ;  /* 0x0000000f0314d210 */ /* 0x080fe40007f5e0ff */
[----:B------:R-:W-:Y:S02]  /*9ac0*/  @!P5 IADD3 R14, P3, R14, R15, RZ ;  /* 0x0000000f0e0ed210 */ /* 0x000fe40007f7e0ff */
[----:B------:R-:W-:-:S02]  /*9ad0*/  CS2R R46, SRZ ;  /* 0x00000000002e7805 */ /* 0x000fc4000001ff00 */
[C---:B--2---:R-:W-:Y:S02]  /*9ae0*/  @!P4 IADD3.X R11, R0.reuse, R13, RZ, P0, !PT ;  /* 0x0000000d000bc210 */ /* 0x044fe400007fe4ff */
[----:B------:R-:W-:Y:S01]  /*9af0*/  CS2R R48, SRZ ;  /* 0x0000000000307805 */ /* 0x000fe2000001ff00 */
[----:B------:R-:W-:Y:S02]  /*9b00*/  @!P5 IMAD.X R21, R0, 0x1, R9, P2 ;  /* 0x000000010015d824 */ /* 0x000fe400010e0609 */
[C---:B------:R-:W-:Y:S01]  /*9b10*/  @!P4 IMAD.X R13, R4.reuse, 0x1, R13, P1 ;  /* 0x00000001040dc824 */ /* 0x040fe200008e060d */
[----:B------:R0:W5:Y:S01]  /*9b20*/  @!P4 LD.E.64 R46, desc[UR52][R10.64] ;  /* 0x000000340a2ec980 */ /* 0x000162000c101b00 */
[----:B------:R-:W-:-:S03]  /*9b30*/  @!P5 IMAD.X R15, R4, 0x1, R9, P3 ;  /* 0x00000001040fd824 */ /* 0x000fc600018e0609 */
[----:B------:R0:W5:Y:S04]  /*9b40*/  @!P5 LD.E.64 R40, desc[UR52][R20.64] ;  /* 0x000000341428d980 */ /* 0x000168000c101b00 */
[----:B------:R0:W5:Y:S04]  /*9b50*/  @!P5 LD.E.64 R38, desc[UR52][R14.64] ;  /* 0x000000340e26d980 */ /* 0x000168000c101b00 */
[----:B------:R0:W5:Y:S02]  /*9b60*/  @!P4 LD.E.64 R48, desc[UR52][R12.64] ;  /* 0x000000340c30c980 */ /* 0x000164000c101b00 */
.L_x_1818:
[----:B------:R-:W-:Y:S05]  /*9b70*/  BSYNC B1 ;  /* 0x0000000000017941 */ /* 0x000fea0003800000 */
.L_x_1817:
[----:B--2--5:R-:W-:Y:S01]  /*9b80*/  IMAD.MOV.U32 R0, RZ, RZ, R48 ;  /* 0x000000ffff007224 */ /* 0x024fe200078e0030 */
[----:B------:R-:W-:Y:S01]  /*9b90*/  UMOV UR4, 0xffffffff ;  /* 0xffffffff00047882 */ /* 0x000fe20000000000 */
[----:B---3--:R-:W-:Y:S01]  /*9ba0*/  IMAD.MOV.U32 R3, RZ, RZ, R49 ;  /* 0x000000ffff037224 */ /* 0x008fe200078e0031 */
[----:B-1----:R-:W-:Y:S01]  /*9bb0*/  CS2R R42, SRZ ;  /* 0x00000000002a7805 */ /* 0x002fe2000001ff00 */
[----:B0-----:R-:W-:Y:S01]  /*9bc0*/  IMAD.MOV.U32 R4, RZ, RZ, R38 ;  /* 0x000000ffff047224 */ /* 0x001fe200078e0026 */
        /* <DEDUP_REMOVED lines=9> */
[----:B------:R-:W-:Y:S02]  /*9c60*/  PRMT R66, R66, 0x5410, R0 ;  /* 0x0000541042427816 */ /* 0x000fe40000000000 */
[----:B------:R-:W-:Y:S02]  /*9c70*/  PRMT R64, R64, 0x5410, R3 ;  /* 0x0000541040407816 */ /* 0x000fe40000000003 */
[----:B------:R-:W-:Y:S02]  /*9c80*/  PRMT R59, R59, 0x5410, R4 ;  /* 0x000054103b3b7816 */ /* 0x000fe40000000004 */
[----:B------:R-:W-:Y:S01]  /*9c90*/  PRMT R58, R9, 0x7610, R58 ;  /* 0x00007610093a7816 */ /* 0x000fe2000000003a */
[----:B------:R-:W-:Y:S06]  /*9ca0*/  BRA.DIV UR4, `(.L_x_1819) ;  /* 0x000001d604907947 */ /* 0x000fec000b800000 */
[----:B------:R0:W1:Y:S04]  /*9cb0*/  SHFL.IDX PT, R0, R6, 0x1, 0x181f ;  /* 0x00381f0006007f89 */ /* 0x00006800000e0000 */
[----:B------:R0:W2:Y:S04]  /*9cc0*/  SHFL.IDX PT, R3, R5, 0x1, 0x181f ;  /* 0x00381f0005037f89 */ /* 0x0000a800000e0000 */
[----:B------:R0:W3:Y:S04]  /*9cd0*/  SHFL.IDX PT, R4, R8, 0x1, 0x181f ;  /* 0x00381f0008047f89 */ /* 0x0000e800000e0000 */
[----:B------:R0:W0:Y:S02]  /*9ce0*/  SHFL.IDX PT, R14, R7, 0x1, 0x181f ;  /* 0x00381f00070e7f89 */ /* 0x00002400000e0000 */
.L_x_2179:
[----:B------:R-:W-:Y:S01]  /*9cf0*/  VIADD R10, R54, 0x20 ;  /* 0x00000020360a7836 */ /* 0x000fe20000000000 */
[----:B------:R-:W-:Y:S01]  /*9d00*/  BSSY B1, `(.L_x_1820) ;  /* 0x000001d000017945 */ /* 0x000fe20003800000 */
[----:B------:R-:W-:Y:S02]  /*9d10*/  CS2R R28, SRZ ;  /* 0x00000000001c7805 */ /* 0x000fe4000001ff00 */
[----:B------:R-:W-:Y:S02]  /*9d20*/  CS2R R44, SRZ ;  /* 0x00000000002c7805 */ /* 0x000fe4000001ff00 */
[----:B------:R-:W-:Y:S02]  /*9d30*/  CS2R R30, SRZ ;  /* 0x00000000001e7805 */ /* 0x000fe4000001ff00 */
        /* <DEDUP_REMOVED lines=11> */
[CC--:B--2---:R-:W-:Y:S02]  /*9df0*/  @!P4 IADD3 R10, P0, R3.reuse, R12.reuse, RZ ;  /* 0x0000000c030ac210 */ /* 0x0c4fe40007f1e0ff */
[-C--:B------:R-:W-:Y:S02]  /*9e00*/  @!P5 IADD3 R20, P2, R3, R11.reuse, RZ ;  /* 0x0000000b0314d210 */ /* 0x080fe40007f5e0ff */
[C---:B0-----:R-:W-:Y:S02]  /*9e10*/  @!P4 IADD3 R12, P1, R14.reuse, R12, RZ ;  /* 0x0000000c0e0cc210 */ /* 0x041fe40007f3e0ff */
[----:B------:R-:W-:Y:S01]  /*9e20*/  @!P5 IADD3 R14, P3, R14, R11, RZ ;  /* 0x0000000b0e0ed210 */ /* 0x000fe20007f7e0ff */
[----:B-1----:R-:W-:Y:S01]  /*9e30*/  @!P5 IMAD.X R21, R0, 0x1, R15, P2 ;  /* 0x000000010015d824 */ /* 0x002fe200010e060f */
[----:B------:R-:W-:-:S02]  /*9e40*/  CS2R R44, SRZ ;  /* 0x00000000002c7805 */ /* 0x000fc4000001ff00 */
[----:B------:R-:W-:Y:S01]  /*9e50*/  CS2R R42, SRZ ;  /* 0x00000000002a7805 */ /* 0x000fe2000001ff00 */
[--C-:B------:R-:W-:Y:S02]  /*9e60*/  @!P4 IMAD.X R11, R0, 0x1, R9.reuse, P0 ;  /* 0x00000001000bc824 */ /* 0x100fe400000e0609 */
[C---:B---3--:R-:W-:Y:S01]  /*9e70*/  @!P4 IMAD.X R13, R4.reuse, 0x1, R9, P1 ;  /* 0x00000001040dc824 */ /* 0x048fe200008e0609 */
[----:B------:R0:W5:Y:S01]  /*9e80*/  @!P5 LD.E.64 R30, desc[UR52][R20.64] ;  /* 0x00000034141ed980 */ /* 0x000162000c101b00 */
[----:B------:R-:W-:-:S03]  /*9e90*/  @!P5 IMAD.X R15, R4, 0x1, R15, P3 ;  /* 0x00000001040fd824 */ /* 0x000fc600018e060f */
[----:B------:R0:W5:Y:S04]  /*9ea0*/  @!P4 LD.E.64 R44, desc[UR52][R10.64] ;  /* 0x000000340a2cc980 */ /* 0x000168000c101b00 */
[----:B------:R0:W5:Y:S04]  /*9eb0*/  @!P5 LD.E.64 R28, desc[UR52][R14.64] ;  /* 0x000000340e1cd980 */ /* 0x000168000c101b00 */
[----:B------:R0:W5:Y:S02]  /*9ec0*/  @!P4 LD.E.64 R42, desc[UR52][R12.64] ;  /* 0x000000340c2ac980 */ /* 0x000164000c101b00 */
.L_x_1821:
[----:B------:R-:W-:Y:S05]  /*9ed0*/  BSYNC B1 ;  /* 0x0000000000017941 */ /* 0x000fea0003800000 */
.L_x_1820:
[----:B-1---5:R-:W-:Y:S01]  /*9ee0*/  IMAD.MOV.U32 R0, RZ, RZ, R42 ;  /* 0x000000ffff007224 */ /* 0x022fe200078e002a */
[----:B---3--:R-:W-:Y:S01]  /*9ef0*/  MOV R4, R28 ;  /* 0x0000001c00047202 */ /* 0x008fe20000000f00 */
[----:B--2---:R-:W-:Y:S01]  /*9f00*/  IMAD.MOV.U32 R3, RZ, RZ, R43 ;  /* 0x000000ffff037224 */ /* 0x004fe200078e002b */
[----:B------:R-:W-:Y:S01]  /*9f10*/  UMOV UR4, 0xffffffff ;  /* 0xffffffff00047882 */ /* 0x000fe20000000000 */
        /* <DEDUP_REMOVED lines=9> */
[----:B------:R-:W-:-:S04]  /*9fb0*/  PRMT R56, R3, 0x7610, R56 ;  /* 0x0000761003387816 */ /* 0x000fc80000000038 */
[----:B------:R-:W-:Y:S01]  /*9fc0*/  PRMT R52, R4, 0x5410, R9 ;  /* 0x0000541004347816 */ /* 0x000fe20000000009 */
[----:B------:R-:W-:Y:S06]  /*9fd0*/  BRA.DIV UR4, `(.L_x_1822) ;  /* 0x000001d604347947 */ /* 0x000fec000b800000 */
[----:B------:R1:W2:Y:S04]  /*9fe0*/  SHFL.IDX PT, R0, R6, 0x2, 0x181f ;  /* 0x00581f0006007f89 */ /* 0x0002a800000e0000 */
[----:B------:R1:W3:Y:S04]  /*9ff0*/  SHFL.IDX PT, R3, R5, 0x2, 0x181f ;  /* 0x00581f0005037f89 */ /* 0x0002e800000e0000 */
[----:B------:R1:W1:Y:S04]  /*a000*/  SHFL.IDX PT, R4, R8, 0x2, 0x181f ;  /* 0x00581f0008047f89 */ /* 0x00026800000e0000 */
[----:B0-----:R0:W0:Y:S02]  /*a010*/  SHFL.IDX PT, R14, R7, 0x2, 0x181f ;  /* 0x00581f00070e7f89 */ /* 0x00102400000e0000 */
.L_x_2185:
[----:B------:R-:W-:Y:S01]  /*a020*/  VIADD R10, R54, 0x40 ;  /* 0x00000040360a7836 */ /* 0x000fe20000000000 */
        /* <DEDUP_REMOVED lines=17> */
[-C--:B------:R-:W-:Y:S02]  /*a140*/  @!P5 IADD3 R20, P2, R3, R11.reuse, RZ ;  /* 0x0000000b0314d210 */ /* 0x080fe40007f5e0ff */
[C---:B0-----:R-:W-:Y:S02]  /*a150*/  @!P4 IADD3 R12, P1, R14.reuse, R12, RZ ;  /* 0x0000000c0e0cc210 */ /* 0x041fe40007f3e0ff */
[----:B------:R-:W-:Y:S01]  /*a160*/  @!P5 IADD3 R14, P3, R14, R11, RZ ;  /* 0x0000000b0e0ed210 */ /* 0x000fe20007f7e0ff */
[----:B--2---:R-:W-:Y:S01]  /*a170*/  @!P5 IMAD.X R21, R0, 0x1, R15, P2 ;  /* 0x000000010015d824 */ /* 0x004fe200010e060f */
[----:B------:R-:W-:-:S02]  /*a180*/  CS2R R34, SRZ ;  /* 0x0000000000227805 */ /* 0x000fc4000001ff00 */
[----:B------:R-:W-:Y:S02]  /*a190*/  CS2R R32, SRZ ;  /* 0x0000000000207805 */ /* 0x000fe4000001ff00 */
[----:B------:R-:W-:Y:S01]  /*a1a0*/  @!P4 IADD3.X R11, R0, R9, RZ, P0, !PT ;  /* 0x00000009000bc210 */ /* 0x000fe200007fe4ff */
[C---:B-1----:R-:W-:Y:S01]  /*a1b0*/  @!P4 IMAD.X R13, R4.reuse, 0x1, R9, P1 ;  /* 0x00000001040dc824 */ /* 0x042fe200008e0609 */
[----:B------:R0:W5:Y:S01]  /*a1c0*/  @!P5 LD.E.64 R24, desc[UR52][R20.64] ;  /* 0x000000341418d980 */ /* 0x000162000c101b00 */
[----:B------:R-:W-:-:S03]  /*a1d0*/  @!P5 IMAD.X R15, R4, 0x1, R15, P3 ;  /* 0x00000001040fd824 */ /* 0x000fc600018e060f */
[----:B------:R0:W5:Y:S04]  /*a1e0*/  @!P4 LD.E.64 R34, desc[UR52][R10.64] ;  /* 0x000000340a22c980 */ /* 0x000168000c101b00 */
[----:B------:R0:W5:Y:S04]  /*a1f0*/  @!P5 LD.E.64 R26, desc[UR52][R14.64] ;  /* 0x000000340e1ad980 */ /* 0x000168000c101b00 */
[----:B------:R0:W5:Y:S02]  /*a200*/  @!P4 LD.E.64 R32, desc[UR52][R12.64] ;  /* 0x000000340c20c980 */ /* 0x000164000c101b00 */
.L_x_1824:
[----:B------:R-:W-:Y:S05]  /*a210*/  BSYNC B1 ;  /* 0x0000000000017941 */ /* 0x000fea0003800000 */
.L_x_1823:
[----:B--2--5:R-:W-:Y:S01]  /*a220*/  IMAD.MOV.U32 R0, RZ, RZ, R32 ;  /* 0x000000ffff007224 */ /* 0x024fe200078e0020 */
[----:B------:R-:W-:Y:S01]  /*a230*/  UMOV UR4, 0xffffffff ;  /* 0xffffffff00047882 */ /* 0x000fe20000000000 */
[----:B---3--:R-:W-:Y:S01]  /*a240*/  IMAD.MOV.U32 R3, RZ, RZ, R33 ;  /* 0x000000ffff037224 */ /* 0x008fe200078e0021 */
[----:B0-----:R-:W-:Y:S01]  /*a250*/  CS2R R20, SRZ ;  /* 0x0000000000147805 */ /* 0x001fe2000001ff00 */
[----:B-1----:R-:W-:Y:S02]  /*a260*/  IMAD.MOV.U32 R4, RZ, RZ, R26 ;  /* 0x000000ffff047224 */ /* 0x002fe400078e001a */
        /* <DEDUP_REMOVED lines=9> */
[----:B------:R-:W-:Y:S06]  /*a300*/  BRA.DIV UR4, `(.L_x_1825) ;  /* 0x000001d204d87947 */ /* 0x000fec000b800000 */
[----:B------:R0:W1:Y:S04]  /*a310*/  SHFL.IDX PT, R0, R6, 0x3, 0x181f ;  /* 0x00781f0006007f89 */ /* 0x00006800000e0000 */
[----:B------:R0:W2:Y:S04]  /*a320*/  SHFL.IDX PT, R3, R5, 0x3, 0x181f ;  /* 0x00781f0005037f89 */ /* 0x0000a800000e0000 */
[----:B------:R0:W3:Y:S04]  /*a330*/  SHFL.IDX PT, R4, R8, 0x3, 0x181f ;  /* 0x00781f0008047f89 */ /* 0x0000e800000e0000 */
[----:B------:R0:W0:Y:S02]  /*a340*/  SHFL.IDX PT, R14, R7, 0x3, 0x181f ;  /* 0x00781f00070e7f89 */ /* 0x00002400000e0000 */
.L_x_2191:
[----:B------:R-:W-:Y:S01]  /*a350*/  VIADD R54, R54, 0x60 ;  /* 0x0000006036367836 */ /* 0x000fe20000000000 */
[----:B------:R-:W-:Y:S01]  /*a360*/  BSSY B1, `(.L_x_1826) ;  /* 0x000001d000017945 */ /* 0x000fe20003800000 */
[----:B0-----:R-:W-:Y:S02]  /*a370*/  CS2R R8, SRZ ;  /* 0x0000000000087805 */ /* 0x001fe4000001ff00 */
[----:B------:R-:W-:Y:S02]  /*a380*/  CS2R R12, SRZ ;  /* 0x00000000000c7805 */ /* 0x000fe4000001ff00 */
[----:B------:R-:W-:Y:S02]  /*a390*/  CS2R R10, SRZ ;  /* 0x00000000000a7805 */ /* 0x000fe4000001ff00 */
[----:B------:R-:W-:-:S13]  /*a3a0*/  ISETP.GE.AND P0, PT, R54, R65, PT ;  /* 0x000000413600720c */ /* 0x000fda0003f06270 */
[----:B------:R-:W-:Y:S05]  /*a3b0*/  @P0 BRA `(.L_x_1827) ;  /* 0x00000000005c0947 */ /* 0x000fea0003800000 */
[----:B------:R-:W-:Y:S01]  /*a3c0*/  ULDC UR4, c[0x0][0x3f4] ;  /* 0x0000fd0000047ab9 */ /* 0x000fe20000000800 */
[----:B------:R-:W-:Y:S02]  /*a3d0*/  CS2R R10, SRZ ;  /* 0x00000000000a7805 */ /* 0x000fe4000001ff00 */
[----:B------:R-:W-:Y:S02]  /*a3e0*/  ISETP.GE.AND P4, PT, R22, UR4, PT ;  /* 0x0000000416007c0c */ /* 0x000fe4000bf86270 */
[----:B------:R-:W-:-:S11]  /*a3f0*/  ISETP.GE.AND P5, PT, R186, UR4, PT ;  /* 0x00000004ba007c0c */ /* 0x000fd6000bfa6270 */
[C---:B------:R-:W-:Y:S01]  /*a400*/  @!P4 IMAD.SHL.U32 R60, R22.reuse, 0x2, RZ ;  /* 0x00000002163cc824 */ /* 0x040fe200078e00ff */
[----:B------:R-:W-:Y:S01]  /*a410*/  @!P4 SHF.L.U64.HI R5, R22, 0x1, R23 ;  /* 0x000000011605c819 */ /* 0x000fe20000010217 */
[C---:B------:R-:W-:Y:S01]  /*a420*/  @!P5 IMAD.SHL.U32 R15, R186.reuse, 0x2, RZ ;  /* 0x00000002ba0fd824 */ /* 0x040fe200078e00ff */
[----:B------:R-:W-:Y:S02]  /*a430*/  @!P5 SHF.L.U64.HI R9, R186, 0x1, R61 ;  /* 0x00000001ba09d819 */ /* 0x000fe4000001023d */
[CC--:B--2---:R-:W-:Y:S02]  /*a440*/  @!P4 IADD3 R6, P0, R3.reuse, R60.reuse, RZ ;  /* 0x0000003c0306c210 */ /* 0x0c4fe40007f1e0ff */
[----:B------:R-:W-:Y:S02]  /*a450*/  @!P4 IADD3 R60, P1, R14, R60, RZ ;  /* 0x0000003c0e3cc210 */ /* 0x000fe40007f3e0ff */
[----:B------:R-:W-:Y:S02]  /*a460*/  @!P5 IADD3 R62, P2, R3, R15, RZ ;  /* 0x0000000f033ed210 */ /* 0x000fe40007f5e0ff */
[----:B------:R-:W-:-:S02]  /*a470*/  CS2R R12, SRZ ;  /* 0x00000000000c7805 */ /* 0x000fc4000001ff00 */
[----:B------:R-:W-:Y:S02]  /*a480*/  @!P5 IADD3 R14, P3, R14, R15, RZ ;  /* 0x0000000f0e0ed210 */ /* 0x000fe40007f7e0ff */
[----:B------:R-:W-:Y:S01]  /*a490*/  CS2R R20, SRZ ;  /* 0x0000000000147805 */ /* 0x000fe2000001ff00 */
[C---:B-1----:R-:W-:Y:S02]  /*a4a0*/  @!P4 IMAD.X R7, R0.reuse, 0x1, R5, P0 ;  /* 0x000000010007c824 */ /* 0x042fe400000e0605 */
[--C-:B------:R-:W-:Y:S02]  /*a4b0*/  @!P5 IMAD.X R63, R0, 0x1, R9.reuse, P2 ;  /* 0x00000001003fd824 */ /* 0x100fe400010e0609 */
[C---:B---3--:R-:W-:Y:S01]  /*a4c0*/  @!P5 IMAD.X R15, R4.reuse, 0x1, R9, P3 ;  /* 0x00000001040fd824 */ /* 0x048fe200018e0609 */
[----:B------:R-:W-:Y:S01]  /*a4d0*/  CS2R R8, SRZ ;  /* 0x0000000000087805 */ /* 0x000fe2000001ff00 */
[----:B------:R-:W-:Y:S01]  /*a4e0*/  @!P4 IMAD.X R61, R4, 0x1, R5, P1 ;  /* 0x00000001043dc824 */ /* 0x000fe200008e0605 */
[----:B------:R0:W5:Y:S04]  /*a4f0*/  @!P5 LD.E.64 R10, desc[UR52][R62.64] ;  /* 0x000000343e0ad980 */ /* 0x000168000c101b00 */
[----:B------:R0:W5:Y:S04]  /*a500*/  @!P5 LD.E.64 R8, desc[UR52][R14.64] ;  /* 0x000000340e08d980 */ /* 0x000168000c101b00 */
[----:B------:R0:W5:Y:S04]  /*a510*/  @!P4 LD.E.64 R12, desc[UR52][R6.64] ;  /* 0x00000034060cc980 */ /* 0x000168000c101b00 */
[----:B------:R0:W5:Y:S02]  /*a520*/  @!P4 LD.E.64 R20, desc[UR52][R60.64] ;  /* 0x000000343c14c980 */ /* 0x000164000c101b00 */
.L_x_1827:
[----:B------:R-:W-:Y:S05]  /*a530*/  BSYNC B1 ;  /* 0x0000000000017941 */ /* 0x000fea0003800000 */
.L_x_1826:
[----:B------:R-:W-:Y:S01]  /*a540*/  ULEA.HI UR4, UR37, UR37, URZ, 0x1 ;  /* 0x0000002525047291 */ /* 0x000fe2000f8f083f */
[----:B-1---5:R-:W-:Y:S01]  /*a550*/  IMAD.MOV.U32 R0, RZ, RZ, R20 ;  /* 0x000000ffff007224 */ /* 0x022fe200078e0014 */
[----:B---3--:R-:W-:Y:S01]  /*a560*/  MOV R4, R21 ;  /* 0x0000001500047202 */ /* 0x008fe20000000f00 */
[----:B0-----:R-:W-:Y:S01]  /*a570*/  IMAD.MOV.U32 R6, RZ, RZ, R12 ;  /* 0x000000ffff067224 */ /* 0x001fe200078e000c */
[----:B------:R-:W-:Y:S01]  /*a580*/  ULOP3.LUT UR4, UR4, 0xfffffffe, URZ, 0xc0, !UPT ;  /* 0xfffffffe04047892 */ /* 0x000fe2000f8ec03f */
[----:B------:R-:W-:Y:S01]  /*a590*/  IMAD.MOV.U32 R7, RZ, RZ, R13 ;  /* 0x000000ffff077224 */ /* 0x000fe200078e000d */
[----:B------:R-:W-:Y:S01]  /*a5a0*/  PRMT R15, R0, 0x5410, R4 ;  /* 0x00005410000f7816 */ /* 0x000fe20000000004 */
[----:B------:R-:W-:Y:S01]  /*a5b0*/  IMAD.MOV.U32 R0, RZ, RZ, R8 ;  /* 0x000000ffff007224 */ /* 0x000fe200078e0008 */
[----:B------:R-:W-:Y:S01]  /*a5c0*/  UIADD3 UR4, UR37, -UR4, URZ ;  /* 0x8000000425047290 */ /* 0x000fe2000fffe03f */
[----:B------:R-:W-:Y:S01]  /*a5d0*/  IMAD.MOV.U32 R4, RZ, RZ, R9 ;  /* 0x000000ffff047224 */ /* 0x000fe200078e0009 */
[----:B--2---:R-:W-:Y:S01]  /*a5e0*/  VIADDMNMX R3, R65, -R200, 0x80, PT ;  /* 0x0000008041037446 */ /* 0x004fe200038009c8 */
[----:B------:R-:W-:Y:S01]  /*a5f0*/  BSSY B1, `(.L_x_1828) ;  /* 0x000000a000017945 */ /* 0x000fe20003800000 */
[----:B------:R-:W-:Y:S01]  /*a600*/  PRMT R54, R6, 0x5410, R7 ;  /* 0x0000541006367816 */ /* 0x000fe20000000007 */
[----:B------:R-:W-:Y:S01]  /*a610*/  IMAD.MOV.U32 R6, RZ, RZ, R11 ;  /* 0x000000ffff067224 */ /* 0x000fe200078e000b */
[----:B------:R-:W-:Y:S01]  /*a620*/  PRMT R0, R0, 0x5410, R4 ;  /* 0x0000541000007816 */ /* 0x000fe20000000004 */
[----:B------:R-:W-:Y:S01]  /*a630*/  IMAD.U32 R5, RZ, RZ, UR4 ;  /* 0x00000004ff057e24 */ /* 0x000fe2000f8e00ff */
[----:B------:R-:W-:Y:S01]  /*a640*/  ISETP.GE.AND P1, PT, R188, R3, PT ;  /* 0x00000003bc00720c */ /* 0x000fe20003f26270 */
[----:B------:R-:W-:-:S03]  /*a650*/  IMAD.MOV.U32 R4, RZ, RZ, R10 ;  /* 0x000000ffff047224 */ /* 0x000fc600078e000a */
[----:B------:R-:W-:-:S04]  /*a660*/  SHF.L.U32 R5, R5, 0x1f, RZ ;  /* 0x0000001f05057819 */ /* 0x000fc800000006ff */
[----:B------:R-:W0:Y:S02]  /*a670*/  SYNCS.PHASECHK.TRANS64.TRYWAIT P0, [R18+URZ+0x28800], R5 ;  /* 0x02880005120075a7 */ /* 0x000e24000800017f */
[----:B0-----:R-:W-:Y:S05]  /*a680*/  @!P0 BRA `(.L_x_1829) ;  /* 0x000001d000688947 */ /* 0x001fea0003800000 */
.L_x_2192:
[----:B------:R-:W-:Y:S05]  /*a690*/  BSYNC B1 ;  /* 0x0000000000017941 */ /* 0x000fea0003800000 */
.L_x_1828:
        /* <DEDUP_REMOVED lines=9> */
[----:B------:R-:W-:Y:S01]  /*a730*/  SHF.R.U32.HI R61, RZ, 0x10, R47 ;  /* 0x00000010ff3d7819 */ /* 0x000fe2000001162f */
[--C-:B------:R-:W-:Y:S01]  /*a740*/  HADD2.F32 R60, -RZ, R66.reuse.H1_H1 ;  /* 0x30000042ff3c7230 */ /* 0x100fe20000004100 */
[--C-:B------:R-:W-:Y:S01]  /*a750*/  SHF.R.U32.HI R63, RZ, 0x10, R49.reuse ;  /* 0x00000010ff3f7819 */ /* 0x100fe20000011631 */
[----:B------:R-:W-:Y:S01]  /*a760*/  HADD2.F32 R62, -RZ, R66.H0_H0 ;  /* 0x20000042ff3e7230 */ /* 0x000fe20000004100 */
[----:B------:R-:W-:Y:S01]  /*a770*/  SHF.R.U64 R67, R48, 0x10, R49 ;  /* 0x0000001030437819 */ /* 0x000fe20000001231 */
[----:B------:R-:W-:Y:S01]  /*a780*/  HADD2.F32 R61, -RZ, R61.H0_H0 ;  /* 0x2000003dff3d7230 */ /* 0x000fe20000004100 */
[----:B------:R-:W-:Y:S01]  /*a790*/  SHF.R.U64 R69, R46, 0x10, R47 ;  /* 0x000000102e457819 */ /* 0x000fe2000000122f */
[----:B------:R-:W-:Y:S02]  /*a7a0*/  HADD2.F32 R63, -RZ, R63.H0_H0 ;  /* 0x2000003fff3f7230 */ /* 0x000fe40000004100 */
[----:B0-----:R-:W-:-:S02]  /*a7b0*/  HADD2.F32 R49, -RZ, R7.H1_H1 ;  /* 0x30000007ff317230 */ /* 0x001fc40000004100 */
[----:B------:R-:W-:Y:S02]  /*a7c0*/  HADD2.F32 R48, -RZ, R7.H0_H0 ;  /* 0x20000007ff307230 */ /* 0x000fe40000004100 */
[--C-:B------:R-:W-:Y:S02]  /*a7d0*/  HADD2.F32 R7, -RZ, R4.reuse.H0_H0 ;  /* 0x20000004ff077230 */ /* 0x100fe40000004100 */
[C---:B------:R-:W-:Y:S01]  /*a7e0*/  FMUL.FTZ R68, R49.reuse, R61 ;  /* 0x0000003d31447220 */ /* 0x040fe20000410000 */
[----:B------:R-:W-:Y:S02]  /*a7f0*/  HADD2.F32 R4, -RZ, R4.H1_H1 ;  /* 0x30000004ff047230 */ /* 0x000fe40000004100 */
[-C--:B------:R-:W-:Y:S01]  /*a800*/  FMUL.FTZ R65, R49, R63.reuse ;  /* 0x0000003f31417220 */ /* 0x080fe20000410000 */
[--C-:B------:R-:W-:Y:S02]  /*a810*/  HADD2.F32 R46, -RZ, R6.reuse.H0_H0 ;  /* 0x20000006ff2e7230 */ /* 0x100fe40000004100 */
[----:B------:R-:W-:Y:S01]  /*a820*/  FFMA.FTZ R70, R48, R63, R68 ;  /* 0x0000003f30467223 */ /* 0x000fe20000010044 */
[----:B------:R-:W-:-:S02]  /*a830*/  HADD2.F32 R47, -RZ, R6.H1_H1 ;  /* 0x30000006ff2f7230 */ /* 0x000fc40000004100 */
[----:B------:R-:W-:Y:S01]  /*a840*/  FMUL.FTZ R66, R4, R62 ;  /* 0x0000003e04427220 */ /* 0x000fe20000410000 */
[--C-:B------:R-:W-:Y:S02]  /*a850*/  HADD2.F32 R49, -RZ, R64.reuse.H0_H0 ;  /* 0x20000040ff317230 */ /* 0x100fe40000004100 */
[----:B------:R-:W-:Y:S01]  /*a860*/  FFMA.FTZ R65, R48, R61, -R65 ;  /* 0x0000003d30417223 */ /* 0x000fe20000010841 */
[--C-:B------:R-:W-:Y:S02]  /*a870*/  HADD2.F32 R6, -RZ, R5.reuse.H0_H0 ;  /* 0x20000005ff067230 */ /* 0x100fe40000004100 */
[-C--:B------:R-:W-:Y:S01]  /*a880*/  FMUL.FTZ R68, R4, R60.reuse ;  /* 0x0000003c04447220 */ /* 0x080fe20000410000 */
[----:B------:R-:W-:Y:S02]  /*a890*/  HADD2.F32 R64, -RZ, R64.H1_H1 ;  /* 0x30000040ff407230 */ /* 0x000fe40000004100 */
[----:B------:R-:W-:Y:S01]  /*a8a0*/  FFMA.FTZ R66, R7, R60, -R66 ;  /* 0x0000003c07427223 */ /* 0x000fe20000010842 */
[----:B------:R-:W-:-:S02]  /*a8b0*/  HADD2.F32 R5, -RZ, R5.H1_H1 ;  /* 0x30000005ff057230 */ /* 0x000fc40000004100 */
[----:B------:R-:W-:Y:S01]  /*a8c0*/  FFMA.FTZ R61, R7, R62, R68 ;  /* 0x0000003e073d7223 */ /* 0x000fe20000010044 */
[----:B------:R-:W-:Y:S02]  /*a8d0*/  HADD2.F32 R48, -RZ, R67.H0_H0 ;  /* 0x20000043ff307230 */ /* 0x000fe40000004100 */
[CC--:B------:R-:W-:Y:S01]  /*a8e0*/  FMUL.FTZ R63, R47.reuse, R49.reuse ;  /* 0x000000312f3f7220 */ /* 0x0c0fe20000410000 */
[----:B------:R-:W-:Y:S02]  /*a8f0*/  HADD2.F32 R4, -RZ, R69.H0_H0 ;  /* 0x20000045ff047230 */ /* 0x000fe40000004100 */
[----:B------:R-:W-:Y:S01]  /*a900*/  FMUL.FTZ R60, R47, R64 ;  /* 0x000000402f3c7220 */ /* 0x000fe20000410000 */
[C---:B------:R-:W-:Y:S01]  /*a910*/  FMUL.FTZ R7, R5.reuse, R48 ;  /* 0x0000003005077220 */ /* 0x040fe20000410000 */
[C---:B------:R-:W-:Y:S01]  /*a920*/  FFMA.FTZ R63, R46.reuse, R64, -R63 ;  /* 0x000000402e3f7223 */ /* 0x040fe2000001083f */
[-C--:B------:R-:W-:Y:S01]  /*a930*/  FMUL.FTZ R47, R5, R4.reuse ;  /* 0x00000004052f7220 */ /* 0x080fe20000410000 */
[----:B------:R-:W-:Y:S01]  /*a940*/  FFMA.FTZ R60, R46, R49, R60 ;  /* 0x000000312e3c7223 */ /* 0x000fe2000001003c */
[----:B------:R-:W-:Y:S01]  /*a950*/  FFMA.FTZ R5, R6, R4, -R7 ;  /* 0x0000000406057223 */ /* 0x000fe20000010807 */
[----:B------:R-:W-:Y:S01]  /*a960*/  F2FP.F16.F32.PACK_AB R7, R70, R65 ;  /* 0x000000414607723e */ /* 0x000fe200000000ff */
[----:B------:R-:W-:Y:S01]  /*a970*/  FFMA.FTZ R48, R6, R48, R47 ;  /* 0x0000003006307223 */ /* 0x000fe2000001002f */
[----:B------:R-:W-:-:S02]  /*a980*/  F2FP.F16.F32.PACK_AB R4, R61, R66 ;  /* 0x000000423d04723e */ /* 0x000fc400000000ff */
[----:B------:R-:W-:Y:S02]  /*a990*/  F2FP.F16.F32.PACK_AB R6, R60, R63 ;  /* 0x0000003f3c06723e */ /* 0x000fe400000000ff */
[----:B------:R-:W-:-:S05]  /*a9a0*/  F2FP.F16.F32.PACK_AB R5, R48, R5 ;  /* 0x000000053005723e */ /* 0x000fca00000000ff */
[----:B------:R0:W-:Y:S02]  /*a9b0*/  STS.128 [R214], R4 ;  /* 0x00000004d6007388 */ /* 0x0001e40000000c00 */
.L_x_1833:
[----:B------:R-:W-:Y:S05]  /*a9c0*/  BSYNC B2 ;  /* 0x0000000000027941 */ /* 0x000fea0003800000 */
.L_x_1832:
[----:B------:R-:W-:Y:S05]  /*a9d0*/  @P1 BRA `(.L_x_1831) ;  /* 0x0000000000a81947 */ /* 0x000fea0003800000 */
[----:B0-----:R-:W0:Y:S01]  /*a9e0*/  LDS.128 R4, [R214+0x4000] ;  /* 0x00400000d6047984 */ /* 0x001e220000000c00 */
        /* <DEDUP_REMOVED lines=11> */
[CC--:B------:R-:W-:Y:S01]  /*aaa0*/  FMUL.FTZ R49, R41.reuse, R48.reuse ;  /* 0x0000003029317220 */ /* 0x0c0fe20000410000 */
[----:B------:R-:W-:Y:S01]  /*aab0*/  FMUL.FTZ R41, R41, R47 ;  /* 0x0000002f29297220 */ /* 0x000fe20000410000 */
[----:B------:R-:W-:Y:S02]  /*aac0*/  HADD2.F32 R4, -RZ, R4.H1_H1 ;  /* 0x30000004ff047230 */ /* 0x000fe40000004100 */
[--C-:B------:R-:W-:Y:S02]  /*aad0*/  HADD2.F32 R38, -RZ, R6.reuse.H0_H0 ;  /* 0x20000006ff267230 */ /* 0x100fe40000004100 */
[----:B------:R-:W-:Y:S01]  /*aae0*/  FFMA.FTZ R62, R40, R48, R41 ;  /* 0x00000030283e7223 */ /* 0x000fe20000010029 */
[----:B------:R-:W-:-:S02]  /*aaf0*/  HADD2.F32 R39, -RZ, R6.H1_H1 ;  /* 0x30000006ff277230 */ /* 0x000fc40000004100 */
[----:B------:R-:W-:Y:S01]  /*ab00*/  FMUL.FTZ R60, R4, R59 ;  /* 0x0000003b043c7220 */ /* 0x000fe20000410000 */
[--C-:B------:R-:W-:Y:S02]  /*ab10*/  HADD2.F32 R41, -RZ, R58.reuse.H1_H1 ;  /* 0x3000003aff297230 */ /* 0x100fe40000004100 */
[----:B------:R-:W-:Y:S01]  /*ab20*/  FFMA.FTZ R49, R40, R47, -R49 ;  /* 0x0000002f28317223 */ /* 0x000fe20000010831 */
[--C-:B------:R-:W-:Y:S02]  /*ab30*/  HADD2.F32 R6, -RZ, R5.reuse.H0_H0 ;  /* 0x20000005ff067230 */ /* 0x100fe40000004100 */
[-C--:B------:R-:W-:Y:S01]  /*ab40*/  FMUL.FTZ R48, R4, R46.reuse ;  /* 0x0000002e04307220 */ /* 0x080fe20000410000 */
[----:B------:R-:W-:Y:S02]  /*ab50*/  HADD2.F32 R58, -RZ, R58.H0_H0 ;  /* 0x2000003aff3a7230 */ /* 0x000fe40000004100 */
        /* <DEDUP_REMOVED lines=17> */
[----:B------:R1:W-:Y:S02]  /*ac70*/  STS.128 [R214+0x4000], R4 ;  /* 0x00400004d6007388 */ /* 0x0003e40000000c00 */
.L_x_1831:
[----:B------:R-:W-:Y:S05]  /*ac80*/  BSYNC B1 ;  /* 0x0000000000017941 */ /* 0x000fea0003800000 */
.L_x_1830:
        /* <DEDUP_REMOVED lines=10> */
[----:B------:R-:W-:Y:S02]  /*ad30*/  SHF.R.U64 R49, R44, 0x10, R45 ;  /* 0x000000102c317819 */ /* 0x000fe4000000122d */
[----:B------:R-:W-:Y:S02]  /*ad40*/  SHF.R.U32.HI R44, RZ, 0x10, R43 ;  /* 0x00000010ff2c7819 */ /* 0x000fe4000001162b */
[----:B------:R-:W-:Y:S02]  /*ad50*/  SHF.R.U32.HI R45, RZ, 0x10, R45 ;  /* 0x00000010ff2d7819 */ /* 0x000fe4000001162d */
[----:B------:R-:W-:Y:S01]  /*ad60*/  SHF.R.U64 R47, R42, 0x10, R43 ;  /* 0x000000102a2f7819 */ /* 0x000fe2000000122b */
[----:B------:R-:W-:Y:S02]  /*ad70*/  HADD2.F32 R44, -RZ, R44.H0_H0 ;  /* 0x2000002cff2c7230 */ /* 0x000fe40000004100 */
[----:B------:R-:W-:-:S02]  /*ad80*/  HADD2.F32 R43, -RZ, R45.H0_H0 ;  /* 0x2000002dff2b7230 */ /* 0x000fc40000004100 */
[--C-:B------:R-:W-:Y:S02]  /*ad90*/  HADD2.F32 R42, -RZ, R57.reuse.H1_H1 ;  /* 0x30000039ff2a7230 */ /* 0x100fe40000004100 */
[----:B------:R-:W-:Y:S02]  /*ada0*/  HADD2.F32 R57, -RZ, R57.H0_H0 ;  /* 0x20000039ff397230 */ /* 0x000fe40000004100 */
[--C-:B0-----:R-:W-:Y:S02]  /*adb0*/  HADD2.F32 R41, -RZ, R7.reuse.H1_H1 ;  /* 0x30000007ff297230 */ /* 0x101fe40000004100 */
[----:B------:R-:W-:Y:S02]  /*adc0*/  HADD2.F32 R40, -RZ, R7.H0_H0 ;  /* 0x20000007ff287230 */ /* 0x000fe40000004100 */
[--C-:B------:R-:W-:Y:S02]  /*add0*/  HADD2.F32 R7, -RZ, R4.reuse.H0_H0 ;  /* 0x20000004ff077230 */ /* 0x100fe40000004100 */
[C---:B------:R-:W-:Y:S01]  /*ade0*/  FMUL.FTZ R45, R41.reuse, R44 ;  /* 0x0000002c292d7220 */ /* 0x040fe20000410000 */
[----:B------:R-:W-:Y:S01]  /*adf0*/  FMUL.FTZ R41, R41, R43 ;  /* 0x0000002b29297220 */ /* 0x000fe20000410000 */
[----:B------:R-:W-:-:S02]  /*ae00*/  HADD2.F32 R4, -RZ, R4.H1_H1 ;  /* 0x30000004ff047230 */ /* 0x000fc40000004100 */
[--C-:B------:R-:W-:Y:S02]  /*ae10*/  HADD2.F32 R38, -RZ, R6.reuse.H0_H0 ;  /* 0x20000006ff267230 */ /* 0x100fe40000004100 */
[----:B------:R-:W-:Y:S01]  /*ae20*/  FFMA.FTZ R48, R40, R44, R41 ;  /* 0x0000002c28307223 */ /* 0x000fe20000010029 */
[----:B------:R-:W-:Y:S02]  /*ae30*/  HADD2.F32 R39, -RZ, R6.H1_H1 ;  /* 0x30000006ff277230 */ /* 0x000fe40000004100 */
[----:B------:R-:W-:Y:S01]  /*ae40*/  FMUL.FTZ R46, R4, R57 ;  /* 0x00000039042e7220 */ /* 0x000fe20000410000 */
[--C-:B------:R-:W-:Y:S02]  /*ae50*/  HADD2.F32 R41, -RZ, R56.reuse.H1_H1 ;  /* 0x30000038ff297230 */ /* 0x100fe40000004100 */
[----:B------:R-:W-:Y:S01]  /*ae60*/  FFMA.FTZ R45, R40, R43, -R45 ;  /* 0x0000002b282d7223 */ /* 0x000fe2000001082d */
[----:B------:R-:W-:Y:S02]  /*ae70*/  HADD2.F32 R6, -RZ, R5.H0_H0 ;  /* 0x20000005ff067230 */ /* 0x000fe40000004100 */
[----:B------:R-:W-:Y:S01]  /*ae80*/  FMUL.FTZ R44, R4, R42 ;  /* 0x0000002a042c7220 */ /* 0x000fe20000410000 */
[----:B------:R-:W-:-:S02]  /*ae90*/  HADD2.F32 R56, -RZ, R56.H0_H0 ;  /* 0x20000038ff387230 */ /* 0x000fc40000004100 */
[C---:B------:R-:W-:Y:S01]  /*aea0*/  FFMA.FTZ R46, R7.reuse, R42, -R46 ;  /* 0x0000002a072e7223 */ /* 0x040fe2000001082e */
[----:B------:R-:W-:Y:S02]  /*aeb0*/  HADD2.F32 R5, -RZ, R5.H1_H1 ;  /* 0x30000005ff057230 */ /* 0x000fe40000004100 */
        /* <DEDUP_REMOVED lines=16> */
.L_x_1837:
[----:B------:R-:W-:Y:S05]  /*afc0*/  BSYNC B2 ;  /* 0x0000000000027941 */ /* 0x000fea0003800000 */
.L_x_1836:
[----:B------:R-:W-:Y:S05]  /*afd0*/  @P1 BRA `(.L_x_1835) ;  /* 0x0000000000a81947 */ /* 0x000fea0003800000 */
[----:B0-----:R-:W0:Y:S01]  /*afe0*/  LDS.128 R4, [R214+0x5000] ;  /* 0x00500000d6047984 */ /* 0x001e220000000c00 */
[----:B------:R-:W-:Y:S01]  /*aff0*/  SHF.R.U32.HI R39, RZ, 0x10, R31 ;  /* 0x00000010ff277819 */ /* 0x000fe2000001161f */
[----:B------:R-:W-:Y:S01]  /*b000*/  HADD2.F32 R38, -RZ, R52.H0_H0 ;  /* 0x20000034ff267230 */ /* 0x000fe20000004100 */
[----:B------:R-:W-:Y:S01]  /*b010*/  SHF.R.U32.HI R41, RZ, 0x10, R29 ;  /* 0x00000010ff297819 */ /* 0x000fe2000001161d */
[----:B------:R-:W-:Y:S01]  /*b020*/  HADD2.F32 R40, -RZ, R51.H0_H0 ;  /* 0x20000033ff287230 */ /* 0x000fe20000004100 */
[----:B------:R-:W-:Y:S01]  /*b030*/  SHF.R.U64 R47, R30, 0x10, R31 ;  /* 0x000000101e2f7819 */ /* 0x000fe2000000121f */
[----:B------:R-:W-:Y:S01]  /*b040*/  HADD2.F32 R39, -RZ, R39.H0_H0 ;  /* 0x20000027ff277230 */ /* 0x000fe20000004100 */
[----:B------:R-:W-:Y:S01]  /*b050*/  SHF.R.U64 R45, R28, 0x10, R29 ;  /* 0x000000101c2d7819 */ /* 0x000fe2000000121d */
[----:B------:R-:W-:Y:S02]  /*b060*/  HADD2.F32 R41, -RZ, R41.H0_H0 ;  /* 0x20000029ff297230 */ /* 0x000fe40000004100 */
[----:B------:R-:W-:-:S02]  /*b070*/  HADD2.F32 R51, -RZ, R51.H1_H1 ;  /* 0x30000033ff337230 */ /* 0x000fc40000004100 */
[----:B------:R-:W-:Y:S02]  /*b080*/  HADD2.F32 R52, -RZ, R52.H1_H1 ;  /* 0x30000034ff347230 */ /* 0x000fe40000004100 */
[--C-:B0-----:R-:W-:Y:S02]  /*b090*/  HADD2.F32 R31, -RZ, R7.reuse.H1_H1 ;  /* 0x30000007ff1f7230 */ /* 0x101fe40000004100 */
[----:B------:R-:W-:Y:S02]  /*b0a0*/  HADD2.F32 R30, -RZ, R7.H0_H0 ;  /* 0x20000007ff1e7230 */ /* 0x000fe40000004100 */
[--C-:B------:R-:W-:Y:S02]  /*b0b0*/  HADD2.F32 R7, -RZ, R4.reuse.H0_H0 ;  /* 0x20000004ff077230 */ /* 0x100fe40000004100 */
[C---:B------:R-:W-:Y:S01]  /*b0c0*/  FMUL.FTZ R44, R31.reuse, R39 ;  /* 0x000000271f2c7220 */ /* 0x040fe20000410000 */
[----:B------:R-:W-:Y:S02]  /*b0d0*/  HADD2.F32 R4, -RZ, R4.H1_H1 ;  /* 0x30000004ff047230 */ /* 0x000fe40000004100 */
[----:B------:R-:W-:Y:S01]  /*b0e0*/  FMUL.FTZ R43, R31, R41 ;  /* 0x000000291f2b7220 */ /* 0x000fe20000410000 */
[----:B------:R-:W-:-:S02]  /*b0f0*/  HADD2.F32 R28, -RZ, R6.H0_H0 ;  /* 0x20000006ff1c7230 */ /* 0x000fc40000004100 */
[----:B------:R-:W-:Y:S01]  /*b100*/  FFMA.FTZ R46, R30, R41, R44 ;  /* 0x000000291e2e7223 */ /* 0x000fe2000001002c */
[----:B------:R-:W-:Y:S02]  /*b110*/  HADD2.F32 R29, -RZ, R6.H1_H1 ;  /* 0x30000006ff1d7230 */ /* 0x000fe40000004100 */
[----:B------:R-:W-:Y:S01]  /*b120*/  FMUL.FTZ R42, R4, R40 ;  /* 0x00000028042a7220 */ /* 0x000fe20000410000 */
[--C-:B------:R-:W-:Y:S02]  /*b130*/  HADD2.F32 R6, -RZ, R5.reuse.H0_H0 ;  /* 0x20000005ff067230 */ /* 0x100fe40000004100 */
[----:B------:R-:W-:Y:S01]  /*b140*/  FFMA.FTZ R43, R30, R39, -R43 ;  /* 0x000000271e2b7223 */ /* 0x000fe2000001082b */
[-C--:B------:R-:W-:Y:S01]  /*b150*/  FMUL.FTZ R44, R4, R38.reuse ;  /* 0x00000026042c7220 */ /* 0x080fe20000410000 */
[----:B------:R-:W-:Y:S02]  /*b160*/  HADD2.F32 R5, -RZ, R5.H1_H1 ;  /* 0x30000005ff057230 */ /* 0x000fe40000004100 */
[----:B------:R-:W-:Y:S01]  /*b170*/  FFMA.FTZ R42, R7, R38, -R42 ;  /* 0x00000026072a7223 */ /* 0x000fe2000001082a */
[----:B------:R-:W-:-:S02]  /*b180*/  HADD2.F32 R30, -RZ, R45.H0_H0 ;  /* 0x2000002dff1e7230 */ /* 0x000fc40000004100 */
[----:B------:R-:W-:Y:S01]  /*b190*/  FFMA.FTZ R31, R7, R40, R44 ;  /* 0x00000028071f7223 */ /* 0x000fe2000001002c */
[----:B------:R-:W-:Y:S02]  /*b1a0*/  HADD2.F32 R4, -RZ, R47.H0_H0 ;  /* 0x2000002fff047230 */ /* 0x000fe40000004100 */
[CC--:B------:R-:W-:Y:S01]  /*b1b0*/  FMUL.FTZ R39, R29.reuse, R51.reuse ;  /* 0x000000331d277220 */ /* 0x0c0fe20000410000 */
[----:B------:R-:W-:Y:S01]  /*b1c0*/  FMUL.FTZ R38, R29, R52 ;  /* 0x000000341d267220 */ /* 0x000fe20000410000 */
[C---:B------:R-:W-:Y:S01]  /*b1d0*/  FMUL.FTZ R7, R5.reuse, R30 ;  /* 0x0000001e05077220 */ /* 0x040fe20000410000 */
[----:B------:R-:W-:Y:S01]  /*b1e0*/  FMUL.FTZ R29, R5, R4 ;  /* 0x00000004051d7220 */ /* 0x000fe20000410000 */
[C---:B------:R-:W-:Y:S01]  /*b1f0*/  FFMA.FTZ R39, R28.reuse, R52, -R39 ;  /* 0x000000341c277223 */ /* 0x040fe20000010827 */
[----:B------:R-:W-:Y:S01]  /*b200*/  FFMA.FTZ R38, R28, R51, R38 ;  /* 0x000000331c267223 */ /* 0x000fe20000010026 */
[C---:B------:R-:W-:Y:S01]  /*b210*/  FFMA.FTZ R5, R6.reuse, R4, -R7 ;  /* 0x0000000406057223 */ /* 0x040fe20000010807 */
[----:B------:R-:W-:Y:S01]  /*b220*/  FFMA.FTZ R30, R6, R30, R29 ;  /* 0x0000001e061e7223 */ /* 0x000fe2000001001d */
[----:B------:R-:W-:-:S02]  /*b230*/  F2FP.F16.F32.PACK_AB R7, R46, R43 ;  /* 0x0000002b2e07723e */ /* 0x000fc400000000ff */
[----:B------:R-:W-:Y:S02]  /*b240*/  F2FP.F16.F32.PACK_AB R6, R38, R39 ;  /* 0x000000272606723e */ /* 0x000fe400000000ff */
[----:B------:R-:W-:Y:S02]  /*b250*/  F2FP.F16.F32.PACK_AB R4, R31, R42 ;  /* 0x0000002a1f04723e */ /* 0x000fe400000000ff */
[----:B------:R-:W-:-:S05]  /*b260*/  F2FP.F16.F32.PACK_AB R5, R30, R5 ;  /* 0x000000051e05723e */ /* 0x000fca00000000ff */
[----:B------:R1:W-:Y:S02]  /*b270*/  STS.128 [R214+0x5000], R4 ;  /* 0x00500004d6007388 */ /* 0x0003e40000000c00 */
.L_x_1835:
[----:B------:R-:W-:Y:S05]  /*b280*/  BSYNC B1 ;  /* 0x0000000000017941 */ /* 0x000fea0003800000 */
.L_x_1834:
        /* <DEDUP_REMOVED lines=10> */
[--C-:B------:R-:W-:Y:S01]  /*b330*/  SHF.R.U64 R43, R34, 0x10, R35.reuse ;  /* 0x00000010222b7819 */ /* 0x100fe20000001223 */
[--C-:B------:R-:W-:Y:S01]  /*b340*/  HADD2.F32 R34, -RZ, R53.reuse.H0_H0 ;  /* 0x20000035ff227230 */ /* 0x100fe20000004100 */
[----:B------:R-:W-:Y:S01]  /*b350*/  SHF.R.U32.HI R28, RZ, 0x10, R35 ;  /* 0x00000010ff1c7819 */ /* 0x000fe20000011623 */
[----:B------:R-:W-:Y:S01]  /*b360*/  HADD2.F32 R53, -RZ, R53.H1_H1 ;  /* 0x30000035ff357230 */ /* 0x000fe20000004100 */
[--C-:B------:R-:W-:Y:S02]  /*b370*/  SHF.R.U32.HI R35, RZ, 0x10, R33.reuse ;  /* 0x00000010ff237819 */ /* 0x100fe40000011621 */
[----:B------:R-:W-:Y:S01]  /*b380*/  SHF.R.U64 R41, R32, 0x10, R33 ;  /* 0x0000001020297819 */ /* 0x000fe20000001221 */
[----:B------:R-:W-:Y:S02]  /*b390*/  HADD2.F32 R33, -RZ, R28.H0_H0 ;  /* 0x2000001cff217230 */ /* 0x000fe40000004100 */
[----:B------:R-:W-:-:S02]  /*b3a0*/  HADD2.F32 R35, -RZ, R35.H0_H0 ;  /* 0x20000023ff237230 */ /* 0x000fc40000004100 */
[--C-:B------:R-:W-:Y:S02]  /*b3b0*/  HADD2.F32 R32, -RZ, R55.reuse.H0_H0 ;  /* 0x20000037ff207230 */ /* 0x100fe40000004100 */
[----:B------:R-:W-:Y:S02]  /*b3c0*/  HADD2.F32 R55, -RZ, R55.H1_H1 ;  /* 0x30000037ff377230 */ /* 0x000fe40000004100 */
[--C-:B0-----:R-:W-:Y:S02]  /*b3d0*/  HADD2.F32 R31, -RZ, R7.reuse.H1_H1 ;  /* 0x30000007ff1f7230 */ /* 0x101fe40000004100 */
[----:B------:R-:W-:Y:S02]  /*b3e0*/  HADD2.F32 R30, -RZ, R7.H0_H0 ;  /* 0x20000007ff1e7230 */ /* 0x000fe40000004100 */
[--C-:B------:R-:W-:Y:S02]  /*b3f0*/  HADD2.F32 R7, -RZ, R4.reuse.H0_H0 ;  /* 0x20000004ff077230 */ /* 0x100fe40000004100 */
[----:B------:R-:W-:Y:S01]  /*b400*/  FMUL.FTZ R40, R31, R33 ;  /* 0x000000211f287220 */ /* 0x000fe20000410000 */
[----:B------:R-:W-:-:S02]  /*b410*/  HADD2.F32 R4, -RZ, R4.H1_H1 ;  /* 0x30000004ff047230 */ /* 0x000fc40000004100 */
[-C--:B------:R-:W-:Y:S01]  /*b420*/  FMUL.FTZ R39, R31, R35.reuse ;  /* 0x000000231f277220 */ /* 0x080fe20000410000 */
[--C-:B------:R-:W-:Y:S02]  /*b430*/  HADD2.F32 R28, -RZ, R6.reuse.H0_H0 ;  /* 0x20000006ff1c7230 */ /* 0x100fe40000004100 */
[----:B------:R-:W-:Y:S01]  /*b440*/  FFMA.FTZ R42, R30, R35, R40 ;  /* 0x000000231e2a7223 */ /* 0x000fe20000010028 */
[----:B------:R-:W-:Y:S02]  /*b450*/  HADD2.F32 R29, -RZ, R6.H1_H1 ;  /* 0x30000006ff1d7230 */ /* 0x000fe40000004100 */
[----:B------:R-:W-:Y:S01]  /*b460*/  FMUL.FTZ R38, R4, R34 ;  /* 0x0000002204267220 */ /* 0x000fe20000410000 */
[--C-:B------:R-:W-:Y:S02]  /*b470*/  HADD2.F32 R6, -RZ, R5.reuse.H0_H0 ;  /* 0x20000005ff067230 */ /* 0x100fe40000004100 */
[----:B------:R-:W-:Y:S01]  /*b480*/  FFMA.FTZ R39, R30, R33, -R39 ;  /* 0x000000211e277223 */ /* 0x000fe20000010827 */
[----:B------:R-:W-:Y:S01]  /*b490*/  FMUL.FTZ R40, R4, R32 ;  /* 0x0000002004287220 */ /* 0x000fe20000410000 */
[----:B------:R-:W-:-:S02]  /*b4a0*/  HADD2.F32 R5, -RZ, R5.H1_H1 ;  /* 0x30000005ff057230 */ /* 0x000fc40000004100 */
[C---:B------:R-:W-:Y:S01]  /*b4b0*/  FFMA.FTZ R38, R7.reuse, R32, -R38 ;  /* 0x0000002007267223 */ /* 0x040fe20000010826 */
[----:B------:R-:W-:Y:S02]  /*b4c0*/  HADD2.F32 R30, -RZ, R41.H0_H0 ;  /* 0x20000029ff1e7230 */ /* 0x000fe40000004100 */
[----:B------:R-:W-:Y:S01]  /*b4d0*/  FFMA.FTZ R31, R7, R34, R40 ;  /* 0x00000022071f7223 */ /* 0x000fe20000010028 */
[----:B------:R-:W-:Y:S02]  /*b4e0*/  HADD2.F32 R4, -RZ, R43.H0_H0 ;  /* 0x2000002bff047230 */ /* 0x000fe40000004100 */
[C---:B------:R-:W-:Y:S01]  /*b4f0*/  FMUL.FTZ R33, R29.reuse, R53 ;  /* 0x000000351d217220 */ /* 0x040fe20000410000 */
[-C--:B------:R-:W-:Y:S01]  /*b500*/  FMUL.FTZ R32, R29, R55.reuse ;  /* 0x000000371d207220 */ /* 0x080fe20000410000 */
[C---:B------:R-:W-:Y:S01]  /*b510*/  FMUL.FTZ R7, R5.reuse, R30 ;  /* 0x0000001e05077220 */ /* 0x040fe20000410000 */
[-C--:B------:R-:W-:Y:S01]  /*b520*/  FMUL.FTZ R29, R5, R4.reuse ;  /* 0x00000004051d7220 */ /* 0x080fe20000410000 */
        /* <DEDUP_REMOVED lines=9> */
.L_x_1841:
[----:B------:R-:W-:Y:S05]  /*b5c0*/  BSYNC B2 ;  /* 0x0000000000027941 */ /* 0x000fea0003800000 */
.L_x_1840:
[----:B------:R-:W-:Y:S05]  /*b5d0*/  @P1 BRA `(.L_x_1839) ;  /* 0x0000000000a81947 */ /* 0x000fea0003800000 */
[----:B0-----:R-:W0:Y:S01]  /*b5e0*/  LDS.128 R4, [R214+0x6000] ;  /* 0x00600000d6047984 */ /* 0x001e220000000c00 */
[----:B------:R-:W-:Y:S01]  /*b5f0*/  SHF.R.U32.HI R29, RZ, 0x10, R25 ;  /* 0x00000010ff1d7819 */ /* 0x000fe20000011619 */
[----:B------:R-:W-:Y:S01]  /*b600*/  HADD2.F32 R28, -RZ, R50.H0_H0 ;  /* 0x20000032ff1c7230 */ /* 0x000fe20000004100 */
[--C-:B------:R-:W-:Y:S01]  /*b610*/  SHF.R.U32.HI R31, RZ, 0x10, R27.reuse ;  /* 0x00000010ff1f7819 */ /* 0x100fe2000001161b */
        /* <DEDUP_REMOVED lines=38> */
.L_x_1839:
[----:B------:R-:W-:Y:S05]  /*b880*/  BSYNC B1 ;  /* 0x0000000000017941 */ /* 0x000fea0003800000 */
.L_x_1838:
        /* <DEDUP_REMOVED lines=9> */
[----:B------:R-:W-:Y:S01]  /*b920*/  SHF.R.U32.HI R26, RZ, 0x10, R21 ;  /* 0x00000010ff1a7819 */ /* 0x000fe20000011615 */
[--C-:B------:R-:W-:Y:S01]  /*b930*/  HADD2.F32 R25, -RZ, R15.reuse.H0_H0 ;  /* 0x2000000fff197230 */ /* 0x100fe20000004100 */
[----:B------:R-:W-:Y:S01]  /*b940*/  SHF.R.U32.HI R24, RZ, 0x10, R13 ;  /* 0x00000010ff187819 */ /* 0x000fe2000001160d */
[----:B------:R-:W-:Y:S01]  /*b950*/  HADD2.F32 R15, -RZ, R15.H1_H1 ;  /* 0x3000000fff0f7230 */ /* 0x000fe20000004100 */
[----:B------:R-:W-:Y:S01]  /*b960*/  SHF.R.U64 R29, R20, 0x10, R21 ;  /* 0x00000010141d7819 */ /* 0x000fe20000001215 */
[----:B------:R-:W-:Y:S01]  /*b970*/  HADD2.F32 R26, -RZ, R26.H0_H0 ;  /* 0x2000001aff1a7230 */ /* 0x000fe20000004100 */
[----:B------:R-:W-:Y:S01]  /*b980*/  SHF.R.U64 R30, R12, 0x10, R13 ;  /* 0x000000100c1e7819 */ /* 0x000fe2000000120d */
[----:B------:R-:W-:Y:S02]  /*b990*/  HADD2.F32 R24, -RZ, R24.H0_H0 ;  /* 0x20000018ff187230 */ /* 0x000fe40000004100 */
[----:B------:R-:W-:-:S02]  /*b9a0*/  HADD2.F32 R21, -RZ, R54.H0_H0 ;  /* 0x20000036ff157230 */ /* 0x000fc40000004100 */
[----:B------:R-:W-:Y:S02]  /*b9b0*/  HADD2.F32 R54, -RZ, R54.H1_H1 ;  /* 0x30000036ff367230 */ /* 0x000fe40000004100 */
[--C-:B0-----:R-:W-:Y:S02]  /*b9c0*/  HADD2.F32 R20, -RZ, R7.reuse.H1_H1 ;  /* 0x30000007ff147230 */ /* 0x101fe40000004100 */
[--C-:B------:R-:W-:Y:S02]  /*b9d0*/  HADD2.F32 R3, -RZ, R4.reuse.H0_H0 ;  /* 0x20000004ff037230 */ /* 0x100fe40000004100 */
[----:B------:R-:W-:Y:S02]  /*b9e0*/  HADD2.F32 R13, -RZ, R7.H0_H0 ;  /* 0x20000007ff0d7230 */ /* 0x000fe40000004100 */
[C---:B------:R-:W-:Y:S01]  /*b9f0*/  FMUL.FTZ R28, R20.reuse, R26 ;  /* 0x0000001a141c7220 */ /* 0x040fe20000410000 */
[----:B------:R-:W-:Y:S02]  /*ba00*/  HADD2.F32 R4, -RZ, R4.H1_H1 ;  /* 0x30000004ff047230 */ /* 0x000fe40000004100 */
[----:B------:R-:W-:Y:S01]  /*ba10*/  FMUL.FTZ R27, R20, R24 ;  /* 0x00000018141b7220 */ /* 0x000fe20000410000 */
[----:B------:R-:W-:-:S02]  /*ba20*/  HADD2.F32 R7, -RZ, R6.H0_H0 ;  /* 0x20000006ff077230 */ /* 0x000fc40000004100 */
[C---:B------:R-:W-:Y:S01]  /*ba30*/  FFMA.FTZ R28, R13.reuse, R24, -R28 ;  /* 0x000000180d1c7223 */ /* 0x040fe2000001081c */
[----:B------:R-:W-:Y:S02]  /*ba40*/  HADD2.F32 R12, -RZ, R6.H1_H1 ;  /* 0x30000006ff0c7230 */ /* 0x000fe40000004100 */
[C---:B------:R-:W-:Y:S01]  /*ba50*/  FMUL.FTZ R20, R4.reuse, R25 ;  /* 0x0000001904147220 */ /* 0x040fe20000410000 */
[--C-:B------:R-:W-:Y:S02]  /*ba60*/  HADD2.F32 R6, -RZ, R5.reuse.H0_H0 ;  /* 0x20000005ff067230 */ /* 0x100fe40000004100 */
[----:B------:R-:W-:Y:S01]  /*ba70*/  FFMA.FTZ R27, R13, R26, R27 ;  /* 0x0000001a0d1b7223 */ /* 0x000fe2000001001b */
[-C--:B------:R-:W-:Y:S01]  /*ba80*/  FMUL.FTZ R24, R4, R21.reuse ;  /* 0x0000001504187220 */ /* 0x080fe20000410000 */
[----:B------:R-:W-:Y:S02]  /*ba90*/  HADD2.F32 R5, -RZ, R5.H1_H1 ;  /* 0x30000005ff057230 */ /* 0x000fe40000004100 */
[----:B------:R-:W-:Y:S01]  /*baa0*/  FFMA.FTZ R20, R3, R21, -R20 ;  /* 0x0000001503147223 */ /* 0x000fe20000010814 */
[----:B------:R-:W-:-:S02]  /*bab0*/  HADD2.F32 R13, -RZ, R29.H0_H0 ;  /* 0x2000001dff0d7230 */ /* 0x000fc40000004100 */
[----:B------:R-:W-:Y:S01]  /*bac0*/  FFMA.FTZ R3, R3, R25, R24 ;  /* 0x0000001903037223 */ /* 0x000fe20000010018 */
[----:B------:R-:W-:Y:S02]  /*bad0*/  HADD2.F32 R4, -RZ, R30.H0_H0 ;  /* 0x2000001eff047230 */ /* 0x000fe40000004100 */
[C---:B------:R-:W-:Y:S01]  /*bae0*/  FMUL.FTZ R24, R12.reuse, R15 ;  /* 0x0000000f0c187220 */ /* 0x040fe20000410000 */
        /* <DEDUP_REMOVED lines=12> */
.L_x_1844:
[----:B------:R-:W-:Y:S05]  /*bbb0*/  BSYNC B1 ;  /* 0x0000000000017941 */ /* 0x000fea0003800000 */
.L_x_1843:
[----:B------:R-:W-:Y:S05]  /*bbc0*/  @P1 BRA `(.L_x_1842) ;  /* 0x0000002800001947 */ /* 0x000fea0003800000 */
[----:B0-----:R-:W0:Y:S01]  /*bbd0*/  LDS.128 R4, [R214+0x7000] ;  /* 0x00700000d6047984 */ /* 0x001e220000000c00 */
[----:B------:R-:W-:Y:S01]  /*bbe0*/  SHF.R.U32.HI R15, RZ, 0x10, R9 ;  /* 0x00000010ff0f7819 */ /* 0x000fe20000011609 */
[----:B------:R-:W-:Y:S01]  /*bbf0*/  HADD2.F32 R13, -RZ, R0.H0_H0 ;  /* 0x20000000ff0d7230 */ /* 0x000fe20000004100 */
[--C-:B------:R-:W-:Y:S02]  /*bc00*/  SHF.R.U32.HI R12, RZ, 0x10, R11.reuse ;  /* 0x00000010ff0c7819 */ /* 0x100fe4000001160b */
[----:B------:R-:W-:Y:S01]  /*bc10*/  SHF.R.U64 R25, R10, 0x10, R11 ;  /* 0x000000100a197819 */ /* 0x000fe2000000120b */
[----:B------:R-:W-:Y:S01]  /*bc20*/  HADD2.F32 R15, -RZ, R15.H0_H0 ;  /* 0x2000000fff0f7230 */ /* 0x000fe20000004100 */
[----:B------:R-:W-:Y:S01]  /*bc30*/  SHF.R.U64 R21, R8, 0x10, R9 ;  /* 0x0000001008157819 */ /* 0x000fe20000001209 */
[----:B------:R-:W-:Y:S02]  /*bc40*/  HADD2.F32 R12, -RZ, R12.H0_H0 ;  /* 0x2000000cff0c7230 */ /* 0x000fe40000004100 */
[----:B------:R-:W-:-:S02]  /*bc50*/  HADD2.F32 R11, -RZ, R14.H0_H0 ;  /* 0x2000000eff0b7230 */ /* 0x000fc40000004100 */
        /* <DEDUP_REMOVED lines=16> */
[----:B------:R-:W-:-:S02]  /*bd60*/  HADD2.F32 R9, -RZ, R0.H1_H1 ;  /* 0x30000000ff097230 */ /* 0x000fc40000004100 */
[----:B------:R-:W-:Y:S01]  /*bd70*/  FFMA.FTZ R3, R3, R13, R12 ;  /* 0x0000000d03037223 */ /* 0x000fe2000001000c */
[----:B------:R-:W-:Y:S02]  /*bd80*/  HADD2.F32 R4, -RZ, R21.H0_H0 ;  /* 0x20000015ff047230 */ /* 0x000fe40000004100 */
[----:B------:R-:W-:Y:S02]  /*bd90*/  HADD2.F32 R0, -RZ, R25.H0_H0 ;  /* 0x20000019ff007230 */ /* 0x000fe40000004100 */
[CC--:B------:R-:W-:Y:S01]  /*bda0*/  FMUL.FTZ R12, R8.reuse, R9.reuse ;  /* 0x00000009080c7220 */ /* 0x0c0fe20000410000 */
[----:B------:R-:W-:Y:S01]  /*bdb0*/  FMUL.FTZ R8, R8, R14 ;  /* 0x0000000e08087220 */ /* 0x000fe20000410000 */
[C---:B------:R-:W-:Y:S01]  /*bdc0*/  FMUL.FTZ R11, R5.reuse, R4 ;  /* 0x00000004050b7220 */ /* 0x040fe20000410000 */
[----:B------:R-:W-:Y:S01]  /*bdd0*/  FMUL.FTZ R13, R5, R0 ;  /* 0x00000000050d7220 */ /* 0x000fe20000410000 */
[C---:B------:R-:W-:Y:S02]  /*bde0*/  FFMA.FTZ R12, R7.reuse, R14, -R12 ;  /* 0x0000000e070c7223 */ /* 0x040fe4000001080c */
[C---:B------:R-:W-:Y:S01]  /*bdf0*/  FFMA.FTZ R5, R6.reuse, R0, -R11 ;  /* 0x0000000006057223 */ /* 0x040fe2000001080b */
[----:B------:R-:W-:Y:S01]  /*be00*/  FFMA.FTZ R9, R7, R9, R8 ;  /* 0x0000000907097223 */ /* 0x000fe20000010008 */
[----:B------:R-:W-:Y:S01]  /*be10*/  FFMA.FTZ R0, R6, R4, R13 ;  /* 0x0000000406007223 */ /* 0x000fe2000001000d */
[----:B------:R-:W-:-:S02]  /*be20*/  F2FP.F16.F32.PACK_AB R7, R15, R20 ;  /* 0x000000140f07723e */ /* 0x000fc400000000ff */
[----:B------:R-:W-:Y:S02]  /*be30*/  F2FP.F16.F32.PACK_AB R4, R3, R10 ;  /* 0x0000000a0304723e */ /* 0x000fe400000000ff */
[----:B------:R-:W-:Y:S02]  /*be40*/  F2FP.F16.F32.PACK_AB R6, R9, R12 ;  /* 0x0000000c0906723e */ /* 0x000fe400000000ff */
[----:B------:R-:W-:-:S05]  /*be50*/  F2FP.F16.F32.PACK_AB R5, R0, R5 ;  /* 0x000000050005723e */ /* 0x000fca00000000ff */
[----:B------:R0:W-:Y:S01]  /*be60*/  STS.128 [R214+0x7000], R4 ;  /* 0x00700004d6007388 */ /* 0x0001e20000000c00 */
[----:B------:R-:W-:Y:S05]  /*be70*/  BRA `(.L_x_1842) ;  /* 0x0000002400547947 */ /* 0x000fea0003800000 */
.L_x_1815:
[----:B------:R-:W0:Y:S01]  /*be80*/  LDC R5, c[0x0][0x448] ;  /* 0x00011200ff057b82 */ /* 0x000e220000000800 */
[----:B------:R-:W-:Y:S01]  /*be90*/  ULDC.64 UR4, c[0x0][0x3f8] ;  /* 0x0000fe0000047ab9 */ /* 0x000fe20000000a00 */
[----:B------:R-:W-:Y:S01]  /*bea0*/  MOV R27, R29 ;  /* 0x0000001d001b7202 */ /* 0x000fe20000000f00 */
[----:B------:R-:W-:Y:S01]  /*beb0*/  ULDC.64 UR6, c[0x0][0x408] ;  /* 0x0001020000067ab9 */ /* 0x000fe20000000a00 */
        /* <DEDUP_REMOVED lines=10> */
[C---:B------:R-:W-:Y:S01]  /*bf60*/  IMAD R7, R3.reuse, UR5, R4 ;  /* 0x0000000503077c24 */ /* 0x040fe2000f8e0204 */
        /* <DEDUP_REMOVED lines=12> */
[----:B------:R-:W0:Y:S01]  /*c030*/  LDC R53, c[0x0][0x3f4] ;  /* 0x0000fd00ff357b82 */ /* 0x000e220000000800 */
[----:B------:R-:W3:Y:S01]  /*c040*/  SHFL.IDX PT, R4, R32, RZ, 0x181f ;  /* 0x00181fff20047589 */ /* 0x000ee200000e0000 */
[----:B------:R-:W-:-:S03]  /*c050*/  IMAD R3, R196, R5, RZ ;  /* 0x00000005c4037224 */ /* 0x000fc600078e02ff */
[----:B------:R-:W5:Y:S04]  /*c060*/  SHFL.IDX PT, R0, R35, RZ, 0x181f ;  /* 0x00181fff23007589 */ /* 0x000f6800000e0000 */
[----:B------:R-:W1:Y:S04]  /*c070*/  SHFL.IDX PT, R14, R34, RZ, 0x181f ;  /* 0x00181fff220e7589 */ /* 0x000e6800000e0000 */
[----:B------:R-:W2:Y:S01]  /*c080*/  SHFL.IDX PT, R5, R33, RZ, 0x181f ;  /* 0x00181fff21057589 */ /* 0x000ea200000e0000 */
[----:B0-----:R-:W-:-:S04]  /*c090*/  ISETP.GE.AND P0, PT, R16, R53, PT ;  /* 0x000000351000720c */ /* 0x001fc80003f06270 */
[----:B------:R-:W-:-:S13]  /*c0a0*/  ISETP.GE.OR P1, PT, R54, R3, P0 ;  /* 0x000000033600720c */ /* 0x000fda0000726670 */
[C---:B------:R-:W-:Y:S01]  /*c0b0*/  @!P1 IMAD.SHL.U32 R21, R16.reuse, 0x2, RZ ;  /* 0x0000000210159824 */ /* 0x040fe200078e00ff */
[----:B------:R-:W-:-:S04]  /*c0c0*/  @!P1 SHF.L.U64.HI R6, R16, 0x1, R17 ;  /* 0x0000000110069819 */ /* 0x000fc80000010211 */
[----:B---3--:R-:W-:-:S05]  /*c0d0*/  @!P1 IADD3 R4, P2, R4, R21, RZ ;  /* 0x0000001504049210 */ /* 0x008fca0007f5e0ff */
[----:B-----5:R-:W-:Y:S02]  /*c0e0*/  @!P1 IMAD.X R7, R0, 0x1, R6, P2 ;  /* 0x0000000100079824 */ /* 0x020fe400010e0606 */
[----:B------:R-:W-:Y:S02]  /*c0f0*/  @!P1 IMAD.MOV.U32 R8, RZ, RZ, R4 ;  /* 0x000000ffff089224 */ /* 0x000fe400078e0004 */
[----:B------:R-:W-:-:S06]  /*c100*/  @!P1 IMAD.MOV.U32 R9, RZ, RZ, R7 ;  /* 0x000000ffff099224 */ /* 0x000fcc00078e0007 */
[----:B------:R-:W3:Y:S01]  /*c110*/  @!P1 LD.E.128 R8, desc[UR52][R8.64] ;  /* 0x0000003408089980 */ /* 0x000ee2000c101d00 */
[----:B-1----:R-:W-:-:S05]  /*c120*/  @!P1 IADD3 R14, P2, R14, R21, RZ ;  /* 0x000000150e0e9210 */ /* 0x002fca0007f5e0ff */
[----:B--2---:R-:W-:Y:S02]  /*c130*/  @!P1 IMAD.X R5, R5, 0x1, R6, P2 ;  /* 0x0000000105059824 */ /* 0x004fe400010e0606 */
[----:B------:R-:W-:-:S06]  /*c140*/  @!P1 IMAD.MOV.U32 R4, RZ, RZ, R14 ;  /* 0x000000ffff049224 */ /* 0x000fcc00078e000e */
[----:B------:R-:W2:Y:S01]  /*c150*/  @!P1 LD.E.128 R4, desc[UR52][R4.64] ;  /* 0x0000003404049980 */ /* 0x000ea2000c101d00 */
[----:B------:R-:W-:Y:S02]  /*c160*/  CS2R R48, SRZ ;  /* 0x0000000000307805 */ /* 0x000fe4000001ff00 */
[----:B------:R-:W-:Y:S02]  /*c170*/  CS2R R20, SRZ ;  /* 0x0000000000147805 */ /* 0x000fe4000001ff00 */
[----:B------:R-:W-:Y:S01]  /*c180*/  CS2R R50, SRZ ;  /* 0x0000000000327805 */ /* 0x000fe2000001ff00 */
[----:B------:R0:W1:Y:S01]  /*c190*/  SHFL.IDX PT, R14, R34, 0x1, 0x181f ;  /* 0x00381f00220e7f89 */ /* 0x00006200000e0000 */
[----:B------:R-:W-:Y:S02]  /*c1a0*/  CS2R R38, SRZ ;  /* 0x0000000000267805 */ /* 0x000fe4000001ff00 */
[----:B------:R-:W-:Y:S02]  /*c1b0*/  CS2R R24, SRZ ;  /* 0x0000000000187805 */ /* 0x000fe4000001ff00 */
[----:B---3--:R-:W-:Y:S01]  /*c1c0*/  @!P1 MOV R48, R8 ;  /* 0x0000000800309202 */ /* 0x008fe20000000f00 */
[----:B------:R-:W-:Y:S01]  /*c1d0*/  @!P1 IMAD.MOV.U32 R49, RZ, RZ, R9 ;  /* 0x000000ffff319224 */ /* 0x000fe200078e0009 */
[----:B------:R0:W3:Y:S01]  /*c1e0*/  SHFL.IDX PT, R8, R32, 0x1, 0x181f ;  /* 0x00381f0020087f89 */ /* 0x0000e200000e0000 */
[----:B------:R-:W-:-:S02]  /*c1f0*/  @!P1 IMAD.MOV.U32 R50, RZ, RZ, R10 ;  /* 0x000000ffff329224 */ /* 0x000fc400078e000a */
[----:B------:R-:W-:Y:S01]  /*c200*/  IMAD.MOV.U32 R0, RZ, RZ, R48 ;  /* 0x000000ffff007224 */ /* 0x000fe200078e0030 */
[----:B------:R0:W0:Y:S01]  /*c210*/  SHFL.IDX PT, R9, R33, 0x1, 0x181f ;  /* 0x00381f0021097f89 */ /* 0x00002200000e0000 */
[----:B------:R-:W-:Y:S02]  /*c220*/  IMAD.MOV.U32 R12, RZ, RZ, R49 ;  /* 0x000000ffff0c7224 */ /* 0x000fe400078e0031 */
[----:B------:R-:W-:Y:S01]  /*c230*/  @!P1 IMAD.MOV.U32 R51, RZ, RZ, R11 ;  /* 0x000000ffff339224 */ /* 0x000fe200078e000b */
[----:B------:R-:W-:Y:S01]  /*c240*/  PRMT R64, R64, 0x5410, R0 ;  /* 0x0000541040407816 */ /* 0x000fe20000000000 */
[----:B------:R-:W-:Y:S01]  /*c250*/  IMAD.MOV.U32 R10, RZ, RZ, R50 ;  /* 0x000000ffff0a7224 */ /* 0x000fe200078e0032 */
[----:B------:R0:W0:Y:S01]  /*c260*/  SHFL.IDX PT, R0, R35, 0x1, 0x181f ;  /* 0x00381f0023007f89 */ /* 0x00002200000e0000 */
[----:B------:R-:W-:Y:S01]  /*c270*/  IMAD.MOV.U32 R11, RZ, RZ, R51 ;  /* 0x000000ffff0b7224 */ /* 0x000fe200078e0033 */
[----:B--2---:R-:W-:Y:S01]  /*c280*/  @!P1 MOV R20, R6 ;  /* 0x0000000600149202 */ /* 0x004fe20000000f00 */
[----:B------:R-:W-:Y:S01]  /*c290*/  @!P1 IMAD.MOV.U32 R38, RZ, RZ, R4 ;  /* 0x000000ffff269224 */ /* 0x000fe200078e0004 */
[----:B------:R-:W-:Y:S01]  /*c2a0*/  PRMT R66, R12, 0x7610, R66 ;  /* 0x000076100c427816 */ /* 0x000fe20000000042 */
[----:B------:R-:W-:Y:S01]  /*c2b0*/  @!P1 IMAD.MOV.U32 R39, RZ, RZ, R5 ;  /* 0x000000ffff279224 */ /* 0x000fe200078e0005 */
[----:B------:R-:W-:Y:S01]  /*c2c0*/  PRMT R37, R10, 0x5410, R11 ;  /* 0x000054100a257816 */ /* 0x000fe2000000000b */
[----:B------:R-:W-:-:S02]  /*c2d0*/  @!P1 IMAD.MOV.U32 R21, RZ, RZ, R7 ;  /* 0x000000ffff159224 */ /* 0x000fc400078e0007 */
[----:B------:R-:W-:Y:S02]  /*c2e0*/  IMAD.MOV.U32 R4, RZ, RZ, R38 ;  /* 0x000000ffff047224 */ /* 0x000fe400078e0026 */
[----:B------:R-:W-:Y:S02]  /*c2f0*/  IMAD.MOV.U32 R5, RZ, RZ, R39 ;  /* 0x000000ffff057224 */ /* 0x000fe400078e0027 */
[----:B------:R-:W-:Y:S02]  /*c300*/  IMAD.MOV.U32 R6, RZ, RZ, R20 ;  /* 0x000000ffff067224 */ /* 0x000fe400078e0014 */
[----:B------:R-:W-:Y:S01]  /*c310*/  IMAD.MOV.U32 R7, RZ, RZ, R21 ;  /* 0x000000ffff077224 */ /* 0x000fe200078e0015 */
[----:B------:R-:W-:Y:S02]  /*c320*/  PRMT R66, R66, 0x5410, R5 ;  /* 0x0000541042427816 */ /* 0x000fe40000000005 */
[----:B------:R-:W-:Y:S02]  /*c330*/  PRMT R65, R6, 0x5410, R4 ;  /* 0x0000541006417816 */ /* 0x000fe40000000004 */
[----:B-1-3--:R-:W-:-:S07]  /*c340*/  PRMT R64, R7, 0x7610, R64 ;  /* 0x0000761007407816 */ /* 0x00afce0000000040 */
.L_x_2202:
[----:B------:R-:W-:Y:S01]  /*c350*/  VIADD R4, R54, 0x20 ;  /* 0x0000002036047836 */ /* 0x000fe20000000000 */
[----:B------:R-:W-:Y:S01]  /*c360*/  BSSY B1, `(.L_x_1846) ;  /* 0x0000012000017945 */ /* 0x000fe20003800000 */
[----:B------:R-:W-:Y:S02]  /*c370*/  CS2R R26, SRZ ;  /* 0x00000000001a7805 */ /* 0x000fe4000001ff00 */
[----:B------:R-:W-:Y:S02]  /*c380*/  CS2R R6, SRZ ;  /* 0x0000000000067805 */ /* 0x000fe4000001ff00 */
[----:B------:R-:W-:Y:S02]  /*c390*/  ISETP.GE.AND P1, PT, R4, R3, PT ;  /* 0x000000030400720c */ /* 0x000fe40003f26270 */
[----:B------:R-:W-:-:S11]  /*c3a0*/  CS2R R4, SRZ ;  /* 0x0000000000047805 */ /* 0x000fd6000001ff00 */
[----:B------:R-:W-:Y:S05]  /*c3b0*/  @P1 BRA `(.L_x_1847) ;  /* 0x0000000000301947 */ /* 0x000fea0003800000 */
[----:B------:R-:W-:Y:S02]  /*c3c0*/  CS2R R26, SRZ ;  /* 0x00000000001a7805 */ /* 0x000fe4000001ff00 */
[----:B------:R-:W-:Y:S02]  /*c3d0*/  CS2R R4, SRZ ;  /* 0x0000000000047805 */ /* 0x000fe4000001ff00 */
[----:B------:R-:W-:Y:S01]  /*c3e0*/  CS2R R6, SRZ ;  /* 0x0000000000067805 */ /* 0x000fe2000001ff00 */
[----:B------:R-:W-:Y:S06]  /*c3f0*/  @P0 BRA `(.L_x_1847) ;  /* 0x0000000000200947 */ /* 0x000fec0003800000 */
[C---:B------:R-:W-:Y:S01]  /*c400*/  IMAD.SHL.U32 R15, R16.reuse, 0x2, RZ ;  /* 0x00000002100f7824 */ /* 0x040fe200078e00ff */
[----:B------:R-:W-:-:S04]  /*c410*/  SHF.L.U64.HI R6, R16, 0x1, R17 ;  /* 0x0000000110067819 */ /* 0x000fc80000010211 */
[-C--:B------:R-:W-:Y:S02]  /*c420*/  IADD3 R4, P1, R8, R15.reuse, RZ ;  /* 0x0000000f08047210 */ /* 0x080fe40007f3e0ff */
[----:B------:R-:W-:-:S03]  /*c430*/  IADD3 R14, P2, R14, R15, RZ ;  /* 0x0000000f0e0e7210 */ /* 0x000fc60007f5e0ff */
[--C-:B0-----:R-:W-:Y:S02]  /*c440*/  IMAD.X R5, R0, 0x1, R6.reuse, P1 ;  /* 0x0000000100057824 */ /* 0x101fe400008e0606 */
[----:B------:R-:W-:-:S04]  /*c450*/  IMAD.X R15, R9, 0x1, R6, P2 ;  /* 0x00000001090f7824 */ /* 0x000fc800010e0606 */
[----:B------:R-:W5:Y:S04]  /*c460*/  LD.E.128 R4, desc[UR52][R4.64] ;  /* 0x0000003404047980 */ /* 0x000f68000c101d00 */
[----:B------:R1:W5:Y:S02]  /*c470*/  LD.E.128 R24, desc[UR52][R14.64] ;  /* 0x000000340e187980 */ /* 0x000364000c101d00 */
.L_x_1847:
[----:B------:R-:W-:Y:S05]  /*c480*/  BSYNC B1 ;  /* 0x0000000000017941 */ /* 0x000fea0003800000 */
.L_x_1846:
[----:B-----5:R-:W-:Y:S01]  /*c490*/  IMAD.MOV.U32 R8, RZ, RZ, R25 ;  /* 0x000000ffff087224 */ /* 0x020fe200078e0019 */
[----:B0-----:R-:W-:Y:S01]  /*c4a0*/  MOV R0, R24 ;  /* 0x0000001800007202 */ /* 0x001fe20000000f00 */
[----:B------:R-:W-:Y:S01]  /*c4b0*/  IMAD.MOV.U32 R9, RZ, RZ, R26 ;  /* 0x000000ffff097224 */ /* 0x000fe200078e001a */
[----:B------:R-:W-:Y:S01]  /*c4c0*/  UMOV UR4, 0xffffffff ;  /* 0xffffffff00047882 */ /* 0x000fe20000000000 */
[----:B------:R-:W-:Y:S01]  /*c4d0*/  IMAD.MOV.U32 R10, RZ, RZ, R27 ;  /* 0x000000ffff0a7224 */ /* 0x000fe200078e001b */
[----:B------:R-:W-:Y:S01]  /*c4e0*/  PRMT R55, R0, 0x5410, R8 ;  /* 0x0000541000377816 */ /* 0x000fe20000000008 */
[----:B------:R-:W-:Y:S02]  /*c4f0*/  IMAD.MOV.U32 R0, RZ, RZ, R4 ;  /* 0x000000ffff007224 */ /* 0x000fe400078e0004 */
[----:B------:R-:W-:Y:S01]  /*c500*/  IMAD.MOV.U32 R8, RZ, RZ, R5 ;  /* 0x000000ffff087224 */ /* 0x000fe200078e0005 */
[----:B------:R-:W-:Y:S01]  /*c510*/  PRMT R56, R9, 0x5410, R10 ;  /* 0x0000541009387816 */ /* 0x000fe2000000000a */
[----:B------:R-:W-:-:S02]  /*c520*/  IMAD.MOV.U32 R9, RZ, RZ, R6 ;  /* 0x000000ffff097224 */ /* 0x000fc400078e0006 */
[----:B------:R-:W-:Y:S01]  /*c530*/  IMAD.MOV.U32 R10, RZ, RZ, R7 ;  /* 0x000000ffff0a7224 */ /* 0x000fe200078e0007 */
[----:B------:R-:W-:-:S04]  /*c540*/  PRMT R57, R0, 0x5410, R8 ;  /* 0x0000541000397816 */ /* 0x000fc80000000008 */
[----:B------:R-:W-:Y:S01]  /*c550*/  PRMT R58, R9, 0x5410, R10 ;  /* 0x00005410093a7816 */ /* 0x000fe2000000000a */
[----:B------:R-:W-:Y:S06]  /*c560*/  BRA.DIV UR4, `(.L_x_1848) ;  /* 0x000001ba04307947 */ /* 0x000fec000b800000 */
[----:B------:R-:W0:Y:S01]  /*c570*/  SHFL.IDX PT, R8, R32, 0x2, 0x181f ;  /* 0x00581f0020087f89 */ /* 0x000e2200000e0000 */
[----:B------:R-:W-:-:S03]  /*c580*/  VIADD R10, R54, 0x40 ;  /* 0x00000040360a7836 */ /* 0x000fc60000000000 */
[----:B------:R-:W2:Y:S02]  /*c590*/  SHFL.IDX PT, R0, R35, 0x2, 0x181f ;  /* 0x00581f0023007f89 */ /* 0x000ea400000e0000 */
[----:B------:R-:W-:Y:S02]  /*c5a0*/  ISETP.GE.OR P1, PT, R10, R3, P0 ;  /* 0x000000030a00720c */ /* 0x000fe40000726670 */
[----:B-1----:R-:W1:Y:S04]  /*c5b0*/  SHFL.IDX PT, R14, R34, 0x2, 0x181f ;  /* 0x00581f00220e7f89 */ /* 0x002e6800000e0000 */
[----:B------:R-:W3:Y:S07]  /*c5c0*/  SHFL.IDX PT, R28, R33, 0x2, 0x181f ;  /* 0x00581f00211c7f89 */ /* 0x000eee00000e0000 */
[C---:B------:R-:W-:Y:S01]  /*c5d0*/  @!P1 IMAD.SHL.U32 R31, R16.reuse, 0x2, RZ ;  /* 0x00000002101f9824 */ /* 0x040fe200078e00ff */
[----:B------:R-:W-:-:S04]  /*c5e0*/  @!P1 SHF.L.U64.HI R29, R16, 0x1, R17 ;  /* 0x00000001101d9819 */ /* 0x000fc80000010211 */
[----:B0-----:R-:W-:-:S04]  /*c5f0*/  @!P1 IADD3 R8, P2, R8, R31, RZ ;  /* 0x0000001f08089210 */ /* 0x001fc80007f5e0ff */
[----:B--2---:R-:W-:-:S06]  /*c600*/  @!P1 IADD3.X R9, R0, R29, RZ, P2, !PT ;  /* 0x0000001d00099210 */ /* 0x004fcc00017fe4ff */
[----:B------:R-:W2:Y:S01]  /*c610*/  @!P1 LD.E.128 R8, desc[UR52][R8.64] ;  /* 0x0000003408089980 */ /* 0x000ea2000c101d00 */
[----:B-1----:R-:W-:-:S05]  /*c620*/  @!P1 IADD3 R14, P2, R14, R31, RZ ;  /* 0x0000001f0e0e9210 */ /* 0x002fca0007f5e0ff */
[----:B---3--:R-:W-:-:S04]  /*c630*/  @!P1 IMAD.X R29, R28, 0x1, R29, P2 ;  /* 0x000000011c1d9824 */ /* 0x008fc800010e061d */
[----:B------:R-:W-:-:S05]  /*c640*/  @!P1 IMAD.MOV.U32 R15, RZ, RZ, R29 ;  /* 0x000000ffff0f9224 */ /* 0x000fca00078e001d */
[----:B------:R-:W3:Y:S01]  /*c650*/  @!P1 LD.E.128 R28, desc[UR52][R14.64] ;  /* 0x000000340e1c9980 */ /* 0x000ee2000c101d00 */
[----:B------:R-:W-:Y:S02]  /*c660*/  CS2R R44, SRZ ;  /* 0x00000000002c7805 */ /* 0x000fe4000001ff00 */
[----:B------:R-:W-:Y:S02]  /*c670*/  CS2R R46, SRZ ;  /* 0x00000000002e7805 */ /* 0x000fe4000001ff00 */
[----:B------:R-:W-:Y:S01]  /*c680*/  CS2R R40, SRZ ;  /* 0x0000000000287805 */ /* 0x000fe2000001ff00 */
[----:B------:R-:W0:Y:S01]  /*c690*/  SHFL.IDX PT, R32, R32, 0x3, 0x181f ;  /* 0x00781f0020207f89 */ /* 0x000e2200000e0000 */
[----:B------:R-:W-:-:S03]  /*c6a0*/  CS2R R42, SRZ ;  /* 0x00000000002a7805 */ /* 0x000fc6000001ff00 */
[----:B------:R-:W1:Y:S04]  /*c6b0*/  SHFL.IDX PT, R34, R34, 0x3, 0x181f ;  /* 0x00781f0022227f89 */ /* 0x000e6800000e0000 */
[----:B------:R-:W0:Y:S01]  /*c6c0*/  SHFL.IDX PT, R33, R33, 0x3, 0x181f ;  /* 0x00781f0021217f89 */ /* 0x000e2200000e0000 */
[----:B--2---:R-:W-:Y:S02]  /*c6d0*/  @!P1 IMAD.MOV.U32 R44, RZ, RZ, R8 ;  /* 0x000000ffff2c9224 */ /* 0x004fe400078e0008 */
[----:B------:R-:W-:Y:S02]  /*c6e0*/  @!P1 IMAD.MOV.U32 R45, RZ, RZ, R9 ;  /* 0x000000ffff2d9224 */ /* 0x000fe400078e0009 */
[----:B------:R-:W-:Y:S02]  /*c6f0*/  IMAD.MOV.U32 R0, RZ, RZ, R44 ;  /* 0x000000ffff007224 */ /* 0x000fe400078e002c */
[----:B------:R-:W-:-:S02]  /*c700*/  IMAD.MOV.U32 R12, RZ, RZ, R45 ;  /* 0x000000ffff0c7224 */ /* 0x000fc400078e002d */
[----:B------:R-:W-:Y:S02]  /*c710*/  @!P1 IMAD.MOV.U32 R46, RZ, RZ, R10 ;  /* 0x000000ffff2e9224 */ /* 0x000fe400078e000a */
[----:B------:R-:W-:Y:S01]  /*c720*/  @!P1 IMAD.MOV.U32 R47, RZ, RZ, R11 ;  /* 0x000000ffff2f9224 */ /* 0x000fe200078e000b */
[----:B------:R-:W-:Y:S01]  /*c730*/  PRMT R59, R0, 0x5410, R12 ;  /* 0x00005410003b7816 */ /* 0x000fe2000000000c */
[----:B------:R-:W-:Y:S01]  /*c740*/  IMAD.MOV.U32 R8, RZ, RZ, R46 ;  /* 0x000000ffff087224 */ /* 0x000fe200078e002e */
[----:B------:R2:W0:Y:S02]  /*c750*/  SHFL.IDX PT, R0, R35, 0x3, 0x181f ;  /* 0x00781f0023007f89 */ /* 0x00042400000e0000 */
[----:B------:R-:W-:Y:S01]  /*c760*/  MOV R9, R47 ;  /* 0x0000002f00097202 */ /* 0x000fe20000000f00 */
[----:B---3--:R-:W-:Y:S02]  /*c770*/  @!P1 IMAD.MOV.U32 R40, RZ, RZ, R28 ;  /* 0x000000ffff289224 */ /* 0x008fe400078e001c */
[----:B------:R-:W-:Y:S01]  /*c780*/  @!P1 IMAD.MOV.U32 R41, RZ, RZ, R29 ;  /* 0x000000ffff299224 */ /* 0x000fe200078e001d */
[----:B------:R-:W-:Y:S01]  /*c790*/  PRMT R52, R8, 0x5410, R9 ;  /* 0x0000541008347816 */ /* 0x000fe20000000009 */
[----:B------:R-:W-:-:S02]  /*c7a0*/  @!P1 IMAD.MOV.U32 R42, RZ, RZ, R30 ;  /* 0x000000ffff2a9224 */ /* 0x000fc400078e001e */
[----:B------:R-:W-:Y:S02]  /*c7b0*/  @!P1 IMAD.MOV.U32 R43, RZ, RZ, R31 ;  /* 0x000000ffff2b9224 */ /* 0x000fe400078e001f */
[----:B------:R-:W-:Y:S02]  /*c7c0*/  IMAD.MOV.U32 R8, RZ, RZ, R40 ;  /* 0x000000ffff087224 */ /* 0x000fe400078e0028 */
[----:B------:R-:W-:Y:S02]  /*c7d0*/  IMAD.MOV.U32 R9, RZ, RZ, R41 ;  /* 0x000000ffff097224 */ /* 0x000fe400078e0029 */
[----:B------:R-:W-:Y:S02]  /*c7e0*/  IMAD.MOV.U32 R10, RZ, RZ, R42 ;  /* 0x000000ffff0a7224 */ /* 0x000fe400078e002a */
[----:B------:R-:W-:Y:S01]  /*c7f0*/  IMAD.MOV.U32 R11, RZ, RZ, R43 ;  /* 0x000000ffff0b7224 */ /* 0x000fe200078e002b */
[----:B------:R-:W-:Y:S02]  /*c800*/  PRMT R62, R8, 0x5410, R9 ;  /* 0x00005410083e7816 */ /* 0x000fe40000000009 */
[----:B------:R-:W-:-:S02]  /*c810*/  CS2R R8, SRZ ;  /* 0x0000000000087805 */ /* 0x000fc4000001ff00 */
[----:B-12---:R-:W-:-:S07]  /*c820*/  PRMT R63, R10, 0x5410, R11 ;  /* 0x000054100a3f7816 */ /* 0x006fce000000000b */
.L_x_2212:
[----:B------:R-:W-:Y:S01]  /*c830*/  VIADD R54, R54, 0x60 ;  /* 0x0000006036367836 */ /* 0x000fe20000000000 */
[----:B------:R-:W-:Y:S01]  /*c840*/  BSSY B1, `(.L_x_1849) ;  /* 0x0000012000017945 */ /* 0x000fe20003800000 */
[----:B------:R-:W-:Y:S02]  /*c850*/  CS2R R10, SRZ ;  /* 0x00000000000a7805 */ /* 0x000fe4000001ff00 */
[----:B------:R-:W-:Y:S02]  /*c860*/  CS2R R12, SRZ ;  /* 0x00000000000c7805 */ /* 0x000fe4000001ff00 */
[----:B------:R-:W-:Y:S02]  /*c870*/  CS2R R14, SRZ ;  /* 0x00000000000e7805 */ /* 0x000fe4000001ff00 */
[----:B------:R-:W-:-:S13]  /*c880*/  ISETP.GE.AND P1, PT, R54, R3, PT ;  /* 0x000000033600720c */ /* 0x000fda0003f26270 */
[----:B------:R-:W-:Y:S05]  /*c890*/  @P1 BRA `(.L_x_1850) ;  /* 0x0000000000301947 */ /* 0x000fea0003800000 */
[----:B------:R-:W-:Y:S02]  /*c8a0*/  CS2R R10, SRZ ;  /* 0x00000000000a7805 */ /* 0x000fe4000001ff00 */
[----:B------:R-:W-:Y:S02]  /*c8b0*/  CS2R R12, SRZ ;  /* 0x00000000000c7805 */ /* 0x000fe4000001ff00 */
[----:B------:R-:W-:Y:S01]  /*c8c0*/  CS2R R14, SRZ ;  /* 0x00000000000e7805 */ /* 0x000fe2000001ff00 */
[----:B------:R-:W-:Y:S06]  /*c8d0*/  @P0 BRA `(.L_x_1850) ;  /* 0x0000000000200947 */ /* 0x000fec0003800000 */
[C---:B------:R-:W-:Y:S02]  /*c8e0*/  SHF.L.U32 R11, R16.reuse, 0x1, RZ ;  /* 0x00000001100b7819 */ /* 0x040fe400000006ff */
[----:B------:R-:W-:Y:S02]  /*c8f0*/  SHF.L.U64.HI R9, R16, 0x1, R17 ;  /* 0x0000000110097819 */ /* 0x000fe40000010211 */
[-C--:B0-----:R-:W-:Y:S02]  /*c900*/  IADD3 R12, P1, R32, R11.reuse, RZ ;  /* 0x0000000b200c7210 */ /* 0x081fe40007f3e0ff */
[----:B------:R-:W-:-:S03]  /*c910*/  IADD3 R8, P2, R34, R11, RZ ;  /* 0x0000000b22087210 */ /* 0x000fc60007f5e0ff */
[--C-:B------:R-:W-:Y:S02]  /*c920*/  IMAD.X R13, R0, 0x1, R9.reuse, P1 ;  /* 0x00000001000d7824 */ /* 0x100fe400008e0609 */
[----:B------:R-:W-:-:S04]  /*c930*/  IMAD.X R9, R33, 0x1, R9, P2 ;  /* 0x0000000121097824 */ /* 0x000fc800010e0609 */
[----:B------:R-:W5:Y:S04]  /*c940*/  LD.E.128 R12, desc[UR52][R12.64] ;  /* 0x000000340c0c7980 */ /* 0x000f68000c101d00 */
[----:B------:R-:W5:Y:S02]  /*c950*/  LD.E.128 R8, desc[UR52][R8.64] ;  /* 0x0000003408087980 */ /* 0x000f64000c101d00 */
.L_x_1850:
[----:B------:R-:W-:Y:S05]  /*c960*/  BSYNC B1 ;  /* 0x0000000000017941 */ /* 0x000fea0003800000 */
.L_x_1849:
[----:B------:R-:W-:Y:S01]  /*c970*/  ULEA.HI UR4, UR37, UR37, URZ, 0x1 ;  /* 0x0000002525047291 */ /* 0x000fe2000f8f083f */
[C---:B0-----:R-:W-:Y:S01]  /*c980*/  VIADD R0, R188.reuse, 0x20 ;  /* 0x00000020bc007836 */ /* 0x041fe20000000000 */
[----:B------:R-:W-:Y:S01]  /*c990*/  VIADDMNMX R3, R3, -R200, 0x80, PT ;  /* 0x0000008003037446 */ /* 0x000fe200038009c8 */
[----:B------:R-:W-:Y:S01]  /*c9a0*/  VIADD R31, R188, 0x40 ;  /* 0x00000040bc1f7836 */ /* 0x000fe20000000000 */
[----:B------:R-:W-:Y:S01]  /*c9b0*/  ULOP3.LUT UR4, UR4, 0xfffffffe, URZ, 0xc0, !UPT ;  /* 0xfffffffe04047892 */ /* 0x000fe2000f8ec03f */
[----:B-----5:R-:W-:Y:S01]  /*c9c0*/  IMAD.MOV.U32 R28, RZ, RZ, R9 ;  /* 0x000000ffff1c7224 */ /* 0x020fe200078e0009 */
[-C--:B------:R-:W-:Y:S01]  /*c9d0*/  ISETP.GE.OR P2, PT, R0, R3.reuse, P0 ;  /* 0x000000030000720c */ /* 0x080fe20000746670 */
[----:B------:R-:W-:Y:S01]  /*c9e0*/  IMAD.MOV.U32 R0, RZ, RZ, R8 ;  /* 0x000000ffff007224 */ /* 0x000fe200078e0008 */
[----:B------:R-:W-:Y:S01]  /*c9f0*/  UIADD3 UR4, UR37, -UR4, URZ ;  /* 0x8000000425047290 */ /* 0x000fe2000fffe03f */
[C---:B------:R-:W-:Y:S01]  /*ca00*/  VIADD R30, R188.reuse, 0x60 ;  /* 0x00000060bc1e7836 */ /* 0x040fe20000000000 */
[-C--:B------:R-:W-:Y:S01]  /*ca10*/  ISETP.GE.OR P3, PT, R188, R3.reuse, P0 ;  /* 0x00000003bc00720c */ /* 0x080fe20000766670 */
[----:B------:R-:W-:Y:S01]  /*ca20*/  BSSY B1, `(.L_x_1851) ;  /* 0x0000010000017945 */ /* 0x000fe20003800000 */
[----:B------:R-:W-:-:S02]  /*ca30*/  ISETP.GE.OR P1, PT, R31, R3, P0 ;  /* 0x000000031f00720c */ /* 0x000fc40000726670 */
[----:B------:R-:W-:Y:S01]  /*ca40*/  IMAD.U32 R29, RZ, RZ, UR4 ;  /* 0x00000004ff1d7e24 */ /* 0x000fe2000f8e00ff */
[----:B------:R-:W-:Y:S01]  /*ca50*/  PRMT R54, R0, 0x5410, R28 ;  /* 0x0000541000367816 */ /* 0x000fe2000000001c */
[----:B------:R-:W-:Y:S01]  /*ca60*/  IMAD.MOV.U32 R0, RZ, RZ, R10 ;  /* 0x000000ffff007224 */ /* 0x000fe200078e000a */
[----:B------:R-:W-:Y:S01]  /*ca70*/  ISETP.GE.OR P0, PT, R30, R3, P0 ;  /* 0x000000031e00720c */ /* 0x000fe20000706670 */
[----:B------:R-:W-:Y:S01]  /*ca80*/  IMAD.MOV.U32 R28, RZ, RZ, R12 ;  /* 0x000000ffff1c7224 */ /* 0x000fe200078e000c */
[----:B------:R-:W-:Y:S01]  /*ca90*/  SHF.L.U32 R29, R29, 0x1f, RZ ;  /* 0x0000001f1d1d7819 */ /* 0x000fe200000006ff */
[----:B------:R-:W-:Y:S01]  /*caa0*/  IMAD.MOV.U32 R30, RZ, RZ, R13 ;  /* 0x000000ffff1e7224 */ /* 0x000fe200078e000d */
[----:B------:R-:W-:Y:S02]  /*cab0*/  MOV R3, R11 ;  /* 0x0000000b00037202 */ /* 0x000fe40000000f00 */
[----:B------:R-:W0:Y:S02]  /*cac0*/  SYNCS.PHASECHK.TRANS64.TRYWAIT P4, [R18+URZ+0x28800], R29 ;  /* 0x0288001d120075a7 */ /* 0x000e24000808017f */
[----:B------:R-:W-:Y:S01]  /*cad0*/  PRMT R60, R0, 0x5410, R3 ;  /* 0x00005410003c7816 */ /* 0x000fe20000000003 */
[----:B------:R-:W-:Y:S01]  /*cae0*/  IMAD.MOV.U32 R0, RZ, RZ, R14 ;  /* 0x000000ffff007224 */ /* 0x000fe200078e000e */
[----:B------:R-:W-:Y:S01]  /*caf0*/  PRMT R61, R28, 0x5410, R30 ;  /* 0x000054101c3d7816 */ /* 0x000fe2000000001e */
[----:B------:R-:W-:Y:S01]  /*cb00*/  IMAD.MOV.U32 R3, RZ, RZ, R15 ;  /* 0x000000ffff037224 */ /* 0x000fe200078e000f */
[----:B0-----:R-:W-:Y:S06]  /*cb10*/  @!P4 BRA `(.L_x_1852) ;  /* 0x000001b80020c947 */ /* 0x001fec0003800000 */
.L_x_2213:
[----:B------:R-:W-:Y:S05]  /*cb20*/  BSYNC B1 ;  /* 0x0000000000017941 */ /* 0x000fea0003800000 */
.L_x_1851:
[----:B------:R-:W-:Y:S04]  /*cb30*/  BSSY B1, `(.L_x_1853) ;  /* 0x0000061000017945 */ /* 0x000fe80003800000 */
[----:B------:R-:W-:Y:S05]  /*cb40*/  @P3 BRA `(.L_x_1854) ;  /* 0x00000004007c3947 */ /* 0x000fea0003800000 */
[----:B------:R-:W-:Y:S01]  /*cb50*/  LEA.HI R28, R53, R220, RZ, 0x1d ;  /* 0x000000dc351c7211 */ /* 0x000fe200078fe8ff */
[--C-:B------:R-:W-:Y:S01]  /*cb60*/  HADD2.F32 R69, -RZ, R66.reuse.H1_H1 ;  /* 0x30000042ff457230 */ /* 0x100fe20000004100 */
[----:B------:R-:W-:Y:S01]  /*cb70*/  SHF.R.U32.HI R31, RZ, 0x3, R209 ;  /* 0x00000003ff1f7819 */ /* 0x000fe200000116d1 */
[----:B------:R-:W-:Y:S01]  /*cb80*/  HADD2.F32 R68, -RZ, R66.H0_H0 ;  /* 0x20000042ff447230 */ /* 0x000fe20000004100 */
[----:B0-----:R-:W-:Y:S01]  /*cb90*/  SHF.R.S32.HI R29, RZ, 0x1f, R28 ;  /* 0x0000001fff1d7819 */ /* 0x001fe2000001141c */
[----:B------:R-:W-:Y:S01]  /*cba0*/  IMAD.SHL.U32 R30, R28, 0x8, RZ ;  /* 0x000000081c1e7824 */ /* 0x000fe200078e00ff */
[----:B------:R-:W-:Y:S02]  /*cbb0*/  SHF.R.U64 R80, R48, 0x10, R49 ;  /* 0x0000001030507819 */ /* 0x000fe40000001231 */
[----:B------:R-:W-:Y:S02]  /*cbc0*/  LEA.HI R29, R29, R28, RZ, 0x3 ;  /* 0x0000001c1d1d7211 */ /* 0x000fe400078f18ff */
[----:B------:R-:W-:-:S02]  /*cbd0*/  LOP3.LUT R30, R209, 0x38, R30, 0xf8, !PT ;  /* 0x00000038d11e7812 */ /* 0x000fc400078ef81e */
[--C-:B------:R-:W-:Y:S01]  /*cbe0*/  SHF.R.U64 R75, R20, 0x10, R21.reuse ;  /* 0x00000010144b7819 */ /* 0x100fe20000001215 */
[----:B------:R-:W-:Y:S01]  /*cbf0*/  IMAD.SHL.U32 R29, R29, 0x400, RZ ;  /* 0x000004001d1d7824 */ /* 0x000fe200078e00ff */
[----:B------:R-:W-:Y:S02]  /*cc00*/  LOP3.LUT R33, R30, R31, RZ, 0x3c, !PT ;  /* 0x0000001f1e217212 */ /* 0x000fe400078e3cff */
[----:B------:R-:W-:Y:S02]  /*cc10*/  SHF.R.U32.HI R73, RZ, 0x10, R21 ;  /* 0x00000010ff497819 */ /* 0x000fe40000011615 */
[----:B------:R-:W-:Y:S02]  /*cc20*/  LOP3.LUT R32, R29, 0x7fffe000, RZ, 0xc0, !PT ;  /* 0x7fffe0001d207812 */ /* 0x000fe400078ec0ff */
[----:B------:R-:W0:Y:S01]  /*cc30*/  LDS.128 R28, [R214] ;  /* 0x00000000d61c7984 */ /* 0x000e220000000c00 */
[----:B------:R-:W-:Y:S02]  /*cc40*/  SHF.R.U32.HI R71, RZ, 0x10, R49 ;  /* 0x00000010ff477819 */ /* 0x000fe40000011631 */
[----:B------:R-:W-:-:S02]  /*cc50*/  IADD3 R33, R33, R32, R213 ;  /* 0x0000002021217210 */ /* 0x000fc40007ffe0d5 */
[----:B------:R-:W-:Y:S02]  /*cc60*/  SHF.R.U32.HI R70, RZ, 0x10, R39 ;  /* 0x00000010ff467819 */ /* 0x000fe40000011627 */
[--C-:B------:R-:W-:Y:S01]  /*cc70*/  SHF.R.U64 R79, R50, 0x10, R51.reuse ;  /* 0x00000010324f7819 */ /* 0x100fe20000001233 */
[----:B------:R-:W-:Y:S01]  /*cc80*/  IMAD R67, R33, 0x2, R18 ;  /* 0x0000000221437824 */ /* 0x000fe200078e0212 */
[----:B------:R-:W-:Y:S01]  /*cc90*/  SHF.R.U32.HI R78, RZ, 0x10, R51 ;  /* 0x00000010ff4e7819 */ /* 0x000fe20000011633 */
[----:B------:R-:W-:Y:S01]  /*cca0*/  HADD2.F32 R70, -RZ, R70.H0_H0 ;  /* 0x20000046ff467230 */ /* 0x000fe20000004100 */
[----:B------:R-:W-:Y:S02]  /*ccb0*/  SHF.R.U64 R77, R38, 0x10, R39 ;  /* 0x00000010264d7819 */ /* 0x000fe40000001227 */
[----:B------:R-:W1:Y:S01]  /*ccc0*/  LDS.128 R32, [R67+0x10400] ;  /* 0x0104000043207984 */ /* 0x000e620000000c00 */
[----:B0-----:R-:W-:Y:S02]  /*ccd0*/  HADD2.F32 R21, -RZ, R29.H0_H0 ;  /* 0x2000001dff157230 */ /* 0x001fe40000004100 */
[----:B------:R-:W-:-:S02]  /*cce0*/  HADD2.F32 R20, -RZ, R28.H0_H0 ;  /* 0x2000001cff147230 */ /* 0x000fc40000004100 */
[----:B------:R-:W-:Y:S02]  /*ccf0*/  HADD2.F32 R29, -RZ, R29.H1_H1 ;  /* 0x3000001dff1d7230 */ /* 0x000fe40000004100 */
[----:B------:R-:W-:Y:S02]  /*cd00*/  HADD2.F32 R38, -RZ, R30.H0_H0 ;  /* 0x2000001eff267230 */ /* 0x000fe40000004100 */
[--C-:B------:R-:W-:Y:S02]  /*cd10*/  HADD2.F32 R39, -RZ, R31.reuse.H0_H0 ;  /* 0x2000001fff277230 */ /* 0x100fe40000004100 */
[----:B------:R-:W-:Y:S02]  /*cd20*/  HADD2.F32 R31, -RZ, R31.H1_H1 ;  /* 0x3000001fff1f7230 */ /* 0x000fe40000004100 */
[----:B------:R-:W-:Y:S02]  /*cd30*/  HADD2.F32 R28, -RZ, R28.H1_H1 ;  /* 0x3000001cff1c7230 */ /* 0x000fe40000004100 */
[----:B-1----:R-:W-:-:S02]  /*cd40*/  HADD2.F32 R48, -RZ, R33.H0_H0 ;  /* 0x20000021ff307230 */ /* 0x002fc40000004100 */
[----:B------:R-:W-:Y:S02]  /*cd50*/  HADD2.F32 R49, -RZ, R33.H1_H1 ;  /* 0x30000021ff317230 */ /* 0x000fe40000004100 */
[----:B------:R-:W-:Y:S02]  /*cd60*/  HADD2.F32 R33, -RZ, R32.H0_H0 ;  /* 0x20000020ff217230 */ /* 0x000fe40000004100 */
[C---:B------:R-:W-:Y:S01]  /*cd70*/  FMUL.FTZ R66, R48.reuse, R69 ;  /* 0x0000004530427220 */ /* 0x040fe20000410000 */
[----:B------:R-:W-:Y:S01]  /*cd80*/  FMUL.FTZ R72, R48, R68 ;  /* 0x0000004430487220 */ /* 0x000fe20000410000 */
[----:B------:R-:W-:Y:S02]  /*cd90*/  HADD2.F32 R48, -RZ, R71.H0_H0 ;  /* 0x20000047ff307230 */ /* 0x000fe40000004100 */
[----:B------:R-:W-:Y:S01]  /*cda0*/  FMUL.FTZ R74, R49, R70 ;  /* 0x00000046314a7220 */ /* 0x000fe20000410000 */
[----:B------:R-:W-:Y:S01]  /*cdb0*/  FFMA.FTZ R68, R21, R68, -R66 ;  /* 0x0000004415447223 */ /* 0x000fe20000010842 */
[----:B------:R-:W-:-:S02]  /*cdc0*/  HADD2.F32 R66, -RZ, R65.H1_H1 ;  /* 0x30000041ff427230 */ /* 0x000fc40000004100 */
[----:B------:R-:W-:Y:S01]  /*cdd0*/  FFMA.FTZ R72, R21, R69, R72 ;  /* 0x0000004515487223 */ /* 0x000fe20000010048 */
[----:B------:R-:W-:Y:S02]  /*cde0*/  HADD2.F32 R21, -RZ, R64.H1_H1 ;  /* 0x30000040ff157230 */ /* 0x000fe40000004100 */
[----:B------:R-:W-:Y:S01]  /*cdf0*/  FMUL.FTZ R76, R49, R48 ;  /* 0x00000030314c7220 */ /* 0x000fe20000410000 */
[----:B------:R-:W-:Y:S02]  /*ce00*/  HADD2.F32 R50, -RZ, R34.H0_H0 ;  /* 0x20000022ff327230 */ /* 0x000fe40000004100 */
[C---:B------:R-:W-:Y:S01]  /*ce10*/  FMUL.FTZ R49, R33.reuse, R66 ;  /* 0x0000004221317220 */ /* 0x040fe20000410000 */
[----:B------:R-:W-:Y:S02]  /*ce20*/  HADD2.F32 R65, -RZ, R65.H0_H0 ;  /* 0x20000041ff417230 */ /* 0x000fe40000004100 */
[----:B------:R-:W-:Y:S01]  /*ce30*/  FMUL.FTZ R33, R33, R21 ;  /* 0x0000001521217220 */ /* 0x000fe20000410000 */
[----:B------:R-:W-:-:S02]  /*ce40*/  HADD2.F32 R51, -RZ, R35.H0_H0 ;  /* 0x20000023ff337230 */ /* 0x000fc40000004100 */
[C---:B------:R-:W-:Y:S01]  /*ce50*/  FFMA.FTZ R49, R20.reuse, R21, -R49 ;  /* 0x0000001514317223 */ /* 0x040fe20000010831 */
[--C-:B------:R-:W-:Y:S02]  /*ce60*/  HADD2.F32 R21, -RZ, R37.reuse.H0_H0 ;  /* 0x20000025ff157230 */ /* 0x100fe40000004100 */
[C---:B------:R-:W-:Y:S01]  /*ce70*/  FFMA.FTZ R69, R29.reuse, R48, -R74 ;  /* 0x000000301d457223 */ /* 0x040fe2000001084a */
[----:B------:R-:W-:Y:S02]  /*ce80*/  HADD2.F32 R64, -RZ, R64.H0_H0 ;  /* 0x20000040ff407230 */ /* 0x000fe40000004100 */
[----:B------:R-:W-:Y:S01]  /*ce90*/  FFMA.FTZ R71, R29, R70, R76 ;  /* 0x000000461d477223 */ /* 0x000fe2000001004c */
[----:B------:R-:W-:Y:S01]  /*cea0*/  FFMA.FTZ R66, R20, R66, R33 ;  /* 0x0000004214427223 */ /* 0x000fe20000010021 */
[C---:B------:R-:W-:Y:S01]  /*ceb0*/  FMUL.FTZ R29, R50.reuse, R65 ;  /* 0x00000041321d7220 */ /* 0x040fe20000410000 */
[----:B------:R-:W-:Y:S02]  /*cec0*/  HADD2.F32 R20, -RZ, R37.H1_H1 ;  /* 0x30000025ff147230 */ /* 0x000fe40000004100 */
[----:B------:R-:W-:Y:S01]  /*ced0*/  FMUL.FTZ R33, R50, R21 ;  /* 0x0000001532217220 */ /* 0x000fe20000410000 */
[----:B------:R-:W-:-:S02]  /*cee0*/  HADD2.F32 R35, -RZ, R35.H1_H1 ;  /* 0x30000023ff237230 */ /* 0x000fc40000004100 */
[C---:B------:R-:W-:Y:S01]  /*cef0*/  FMUL.FTZ R70, R51.reuse, R64 ;  /* 0x0000004033467220 */ /* 0x040fe20000410000 */
[----:B------:R-:W-:Y:S02]  /*cf00*/  HADD2.F32 R50, -RZ, R73.H0_H0 ;  /* 0x20000049ff327230 */ /* 0x000fe40000004100 */
[C---:B------:R-:W-:Y:S01]  /*cf10*/  FFMA.FTZ R37, R38.reuse, R21, -R29 ;  /* 0x0000001526257223 */ /* 0x040fe2000001081d */
[----:B------:R-:W-:Y:S02]  /*cf20*/  HADD2.F32 R48, -RZ, R78.H0_H0 ;  /* 0x2000004eff307230 */ /* 0x000fe40000004100 */
[-C--:B------:R-:W-:Y:S01]  /*cf30*/  FMUL.FTZ R51, R51, R20.reuse ;  /* 0x0000001433337220 */ /* 0x080fe20000410000 */
[----:B------:R-:W-:Y:S01]  /*cf40*/  FFMA.FTZ R70, R39, R20, -R70 ;  /* 0x0000001427467223 */ /* 0x000fe20000010846 */
[----:B------:R-:W-:Y:S01]  /*cf50*/  FFMA.FTZ R38, R38, R65, R33 ;  /* 0x0000004126267223 */ /* 0x000fe20000010021 */
[C---:B------:R-:W-:Y:S01]  /*cf60*/  FMUL.FTZ R74, R35.reuse, R50 ;  /* 0x00000032234a7220 */ /* 0x040fe20000410000 */
[----:B------:R-:W-:Y:S01]  /*cf70*/  FMUL.FTZ R20, R35, R48 ;  /* 0x0000003023147220 */ /* 0x000fe20000410000 */
[----:B------:R-:W-:-:S02]  /*cf80*/  HADD2.F32 R32, -RZ, R32.H1_H1 ;  /* 0x30000020ff207230 */ /* 0x000fc40000004100 */
[----:B------:R-:W-:Y:S01]  /*cf90*/  FFMA.FTZ R51, R39, R64, R51 ;  /* 0x0000004027337223 */ /* 0x000fe20000010033 */
[----:B------:R-:W-:Y:S02]  /*cfa0*/  HADD2.F32 R34, -RZ, R34.H1_H1 ;  /* 0x30000022ff227230 */ /* 0x000fe40000004100 */
[C---:B------:R-:W-:Y:S01]  /*cfb0*/  FFMA.FTZ R65, R31.reuse, R48, -R74 ;  /* 0x000000301f417223 */ /* 0x040fe2000001084a */
[----:B------:R-:W-:Y:S02]  /*cfc0*/  HADD2.F32 R33, -RZ, R77.H0_H0 ;  /* 0x2000004dff217230 */ /* 0x000fe40000004100 */
[----:B------:R-:W-:Y:S01]  /*cfd0*/  FFMA.FTZ R50, R31, R50, R20 ;  /* 0x000000321f327223 */ /* 0x000fe20000010014 */
[----:B------:R-:W-:Y:S02]  /*cfe0*/  HADD2.F32 R35, -RZ, R75.H0_H0 ;  /* 0x2000004bff237230 */ /* 0x000fe40000004100 */
[----:B------:R-:W-:Y:S02]  /*cff0*/  HADD2.F32 R21, -RZ, R80.H0_H0 ;  /* 0x20000050ff157230 */ /* 0x000fe40000004100 */
[----:B------:R-:W-:Y:S01]  /*d000*/  FMUL.FTZ R31, R32, R33 ;  /* 0x00000021201f7220 */ /* 0x000fe20000410000 */
[----:B------:R-:W-:-:S02]  /*d010*/  HADD2.F32 R29, -RZ, R79.H0_H0 ;  /* 0x2000004fff1d7230 */ /* 0x000fc40000004100 */
[----:B------:R-:W-:Y:S01]  /*d020*/  FMUL.FTZ R39, R34, R35 ;  /* 0x0000002322277220 */ /* 0x000fe20000410000 */
[----:B------:R-:W-:Y:S02]  /*d030*/  HADD2.F32 R30, -RZ, R30.H1_H1 ;  /* 0x3000001eff1e7230 */ /* 0x000fe40000004100 */
[-C--:B------:R-:W-:Y:S01]  /*d040*/  FMUL.FTZ R32, R32, R21.reuse ;  /* 0x0000001520207220 */ /* 0x080fe20000410000 */
[----:B------:R-:W-:Y:S01]  /*d050*/  FFMA.FTZ R20, R28, R21, -R31 ;  /* 0x000000151c147223 */ /* 0x000fe2000001081f */
[-C--:B------:R-:W-:Y:S01]  /*d060*/  FMUL.FTZ R48, R34, R29.reuse ;  /* 0x0000001d22307220 */ /* 0x080fe20000410000 */
[----:B------:R-:W-:Y:S01]  /*d070*/  F2FP.F16.F32.PACK_AB R31, R65, R70 ;  /* 0x00000046411f723e */ /* 0x000fe200000000ff */
[----:B------:R-:W-:Y:S01]  /*d080*/  FFMA.FTZ R34, R30, R29, -R39 ;  /* 0x0000001d1e227223 */ /* 0x000fe20000010827 */
[----:B------:R-:W-:Y:S01]  /*d090*/  FFMA.FTZ R21, R28, R33, R32 ;  /* 0x000000211c157223 */ /* 0x000fe20000010020 */
[----:B------:R-:W-:Y:S01]  /*d0a0*/  FFMA.FTZ R39, R30, R35, R48 ;  /* 0x000000231e277223 */ /* 0x000fe20000010030 */
        /* <DEDUP_REMOVED lines=9> */
.L_x_1854:
[----:B------:R-:W-:Y:S05]  /*d140*/  BSYNC B1 ;  /* 0x0000000000017941 */ /* 0x000fea0003800000 */
.L_x_1853:
[----:B------:R-:W-:Y:S04]  /*d150*/  BSSY B1, `(.L_x_1855) ;  /* 0x0000062000017945 */ /* 0x000fe80003800000 */
[----:B------:R-:W-:Y:S05]  /*d160*/  @P2 BRA `(.L_x_1856) ;  /* 0x0000000400802947 */ /* 0x000fea0003800000 */
[----:B------:R-:W2:Y:S01]  /*d170*/  LDL R69, [R1+0x30] ;  /* 0x0000300001457983 */ /* 0x000ea20000100800 */
[----:B------:R-:W-:Y:S01]  /*d180*/  LEA.HI R20, R53, R220, RZ, 0x1d ;  /* 0x000000dc35147211 */ /* 0x000fe200078fe8ff */
[--C-:B------:R-:W-:Y:S01]  /*d190*/  HADD2.F32 R37, -RZ, R55.reuse.H1_H1 ;  /* 0x30000037ff257230 */ /* 0x100fe20000004100 */
[----:B01----:R-:W-:Y:S01]  /*d1a0*/  SHF.R.U32.HI R29, RZ, 0x3, R205 ;  /* 0x00000003ff1d7819 */ /* 0x003fe200000116cd */
[----:B------:R-:W-:Y:S01]  /*d1b0*/  HADD2.F32 R55, -RZ, R55.H0_H0 ;  /* 0x20000037ff377230 */ /* 0x000fe20000004100 */
[----:B------:R-:W-:Y:S01]  /*d1c0*/  SHF.R.S32.HI R21, RZ, 0x1f, R20 ;  /* 0x0000001fff157819 */ /* 0x000fe20000011414 */
[----:B------:R-:W-:Y:S01]  /*d1d0*/  IMAD.SHL.U32 R28, R20, 0x8, RZ ;  /* 0x00000008141c7824 */ /* 0x000fe200078e00ff */
[--C-:B------:R-:W-:Y:S02]  /*d1e0*/  SHF.R.U32.HI R38, RZ, 0x10, R25.reuse ;  /* 0x00000010ff267819 */ /* 0x100fe40000011619 */
[----:B------:R-:W-:Y:S02]  /*d1f0*/  LEA.HI R21, R21, R20, RZ, 0x3 ;  /* 0x0000001415157211 */ /* 0x000fe400078f18ff */
[----:B------:R-:W-:Y:S01]  /*d200*/  LOP3.LUT R20, R205, 0x38, R28, 0xf8, !PT ;  /* 0x00000038cd147812 */ /* 0x000fe200078ef81c */
[----:B------:R-:W-:Y:S01]  /*d210*/  HADD2.F32 R38, -RZ, R38.H0_H0 ;  /* 0x20000026ff267230 */ /* 0x000fe20000004100 */
[----:B------:R-:W-:Y:S01]  /*d220*/  SHF.R.U64 R51, R24, 0x10, R25 ;  /* 0x0000001018337819 */ /* 0x000fe20000001219 */
[----:B------:R-:W-:Y:S01]  /*d230*/  IMAD.SHL.U32 R28, R21, 0x400, RZ ;  /* 0x00000400151c7824 */ /* 0x000fe200078e00ff */
[----:B------:R-:W-:-:S02]  /*d240*/  LOP3.LUT R21, R20, R29, RZ, 0x3c, !PT ;  /* 0x0000001d14157212 */ /* 0x000fc400078e3cff */
[--C-:B------:R-:W-:Y:S02]  /*d250*/  SHF.R.U64 R49, R26, 0x10, R27.reuse ;  /* 0x000000101a317819 */ /* 0x100fe4000000121b */
[----:B------:R-:W-:Y:S02]  /*d260*/  LOP3.LUT R20, R28, 0x7fffe000, RZ, 0xc0, !PT ;  /* 0x7fffe0001c147812 */ /* 0x000fe400078ec0ff */
[----:B------:R-:W-:Y:S01]  /*d270*/  SHF.R.U32.HI R39, RZ, 0x10, R27 ;  /* 0x00000010ff277819 */ /* 0x000fe2000001161b */
[--C-:B------:R-:W-:Y:S01]  /*d280*/  HADD2.F32 R27, -RZ, R57.reuse.H1_H1 ;  /* 0x30000039ff1b7230 */ /* 0x100fe20000004100 */
[----:B------:R-:W-:Y:S01]  /*d290*/  IADD3 R21, R21, R20, R212 ;  /* 0x0000001415157210 */ /* 0x000fe20007ffe0d4 */
[----:B------:R-:W-:Y:S01]  /*d2a0*/  HADD2.F32 R57, -RZ, R57.H0_H0 ;  /* 0x20000039ff397230 */ /* 0x000fe20000004100 */
[----:B------:R-:W-:Y:S02]  /*d2b0*/  SHF.R.U32.HI R64, RZ, 0x10, R5 ;  /* 0x00000010ff407819 */ /* 0x000fe40000011605 */
[----:B------:R-:W-:-:S02]  /*d2c0*/  LEA R21, R21, R18, 0x1 ;  /* 0x0000001215157211 */ /* 0x000fc400078e08ff */
[----:B------:R-:W-:Y:S02]  /*d2d0*/  SHF.R.U64 R68, R4, 0x10, R5 ;  /* 0x0000001004447819 */ /* 0x000fe40000001205 */
[--C-:B------:R-:W-:Y:S01]  /*d2e0*/  SHF.R.U64 R67, R6, 0x10, R7.reuse ;  /* 0x0000001006437819 */ /* 0x100fe20000001207 */
[----:B------:R-:W0:Y:S01]  /*d2f0*/  LDS.128 R32, [R21+0x10400] ;  /* 0x0104000015207984 */ /* 0x000e220000000c00 */
[----:B------:R-:W-:Y:S01]  /*d300*/  SHF.R.U32.HI R65, RZ, 0x10, R7 ;  /* 0x00000010ff417819 */ /* 0x000fe20000011607 */
[--C-:B0-----:R-:W-:Y:S02]  /*d310*/  HADD2.F32 R24, -RZ, R33.reuse.H0_H0 ;  /* 0x20000021ff187230 */ /* 0x101fe40000004100 */
[----:B------:R-:W-:Y:S02]  /*d320*/  HADD2.F32 R33, -RZ, R33.H1_H1 ;  /* 0x30000021ff217230 */ /* 0x000fe40000004100 */
[----:B------:R-:W-:Y:S02]  /*d330*/  HADD2.F32 R20, -RZ, R32.H0_H0 ;  /* 0x20000020ff147230 */ /* 0x000fe40000004100 */
[C---:B------:R-:W-:Y:S01]  /*d340*/  FMUL.FTZ R48, R24.reuse, R37 ;  /* 0x0000002518307220 */ /* 0x040fe20000410000 */
[----:B------:R-:W-:Y:S01]  /*d350*/  FMUL.FTZ R50, R24, R27 ;  /* 0x0000001b18327220 */ /* 0x000fe20000410000 */
[----:B------:R-:W-:-:S02]  /*d360*/  HADD2.F32 R24, -RZ, R64.H0_H0 ;  /* 0x20000040ff187230 */ /* 0x000fc40000004100 */
[C---:B------:R-:W-:Y:S01]  /*d370*/  FMUL.FTZ R64, R33.reuse, R38 ;  /* 0x0000002621407220 */ /* 0x040fe20000410000 */
[----:B------:R-:W-:Y:S02]  /*d380*/  HADD2.F32 R25, -RZ, R34.H0_H0 ;  /* 0x20000022ff197230 */ /* 0x000fe40000004100 */
[--C-:B------:R-:W-:Y:S02]  /*d390*/  HADD2.F32 R26, -RZ, R35.reuse.H0_H0 ;  /* 0x20000023ff1a7230 */ /* 0x100fe40000004100 */
[----:B------:R-:W-:Y:S01]  /*d3a0*/  FMUL.FTZ R66, R33, R24 ;  /* 0x0000001821427220 */ /* 0x000fe20000410000 */
[----:B------:R-:W-:Y:S02]  /*d3b0*/  HADD2.F32 R35, -RZ, R35.H1_H1 ;  /* 0x30000023ff237230 */ /* 0x000fe40000004100 */
[----:B------:R-:W-:Y:S02]  /*d3c0*/  HADD2.F32 R32, -RZ, R32.H1_H1 ;  /* 0x30000020ff207230 */ /* 0x000fe40000004100 */
[----:B------:R-:W-:Y:S01]  /*d3d0*/  HADD2.F32 R34, -RZ, R34.H1_H1 ;  /* 0x30000022ff227230 */ /* 0x000fe20000004100 */
[----:B--2---:R-:W0:Y:S02]  /*d3e0*/  LDS.128 R28, [R69] ;  /* 0x00000000451c7984 */ /* 0x004e240000000c00 */
[----:B0-----:R-:W-:-:S02]  /*d3f0*/  HADD2.F32 R5, -RZ, R29.H0_H0 ;  /* 0x2000001dff057230 */ /* 0x001fc40000004100 */
[----:B------:R-:W-:Y:S02]  /*d400*/  HADD2.F32 R29, -RZ, R29.H1_H1 ;  /* 0x3000001dff1d7230 */ /* 0x000fe40000004100 */
[----:B------:R-:W-:Y:S02]  /*d410*/  HADD2.F32 R4, -RZ, R28.H0_H0 ;  /* 0x2000001cff047230 */ /* 0x000fe40000004100 */
[C---:B------:R-:W-:Y:S01]  /*d420*/  FFMA.FTZ R48, R5.reuse, R27, -R48 ;  /* 0x0000001b05307223 */ /* 0x040fe20000010830 */
[----:B------:R-:W-:Y:S01]  /*d430*/  FFMA.FTZ R50, R5, R37, R50 ;  /* 0x0000002505327223 */ /* 0x000fe20000010032 */
[----:B------:R-:W-:Y:S01]  /*d440*/  FFMA.FTZ R33, R29, R24, -R64 ;  /* 0x000000181d217223 */ /* 0x000fe20000010840 */
[C---:B------:R-:W-:Y:S01]  /*d450*/  FMUL.FTZ R5, R20.reuse, R55 ;  /* 0x0000003714057220 */ /* 0x040fe20000410000 */
[----:B------:R-:W-:Y:S02]  /*d460*/  HADD2.F32 R24, -RZ, R56.H0_H0 ;  /* 0x20000038ff187230 */ /* 0x000fe40000004100 */
[----:B------:R-:W-:Y:S01]  /*d470*/  FMUL.FTZ R20, R20, R57 ;  /* 0x0000003914147220 */ /* 0x000fe20000410000 */
[----:B------:R-:W-:-:S02]  /*d480*/  HADD2.F32 R6, -RZ, R30.H0_H0 ;  /* 0x2000001eff067230 */ /* 0x000fc40000004100 */
[C---:B------:R-:W-:Y:S01]  /*d490*/  FFMA.FTZ R57, R4.reuse, R57, -R5 ;  /* 0x0000003904397223 */ /* 0x040fe20000010805 */
[--C-:B------:R-:W-:Y:S02]  /*d4a0*/  HADD2.F32 R5, -RZ, R58.reuse.H0_H0 ;  /* 0x2000003aff057230 */ /* 0x100fe40000004100 */
[----:B------:R-:W-:Y:S01]  /*d4b0*/  FMUL.FTZ R27, R25, R24 ;  /* 0x00000018191b7220 */ /* 0x000fe20000410000 */
[----:B------:R-:W-:Y:S02]  /*d4c0*/  HADD2.F32 R58, -RZ, R58.H1_H1 ;  /* 0x3000003aff3a7230 */ /* 0x000fe40000004100 */
[----:B------:R-:W-:Y:S01]  /*d4d0*/  FFMA.FTZ R37, R29, R38, R66 ;  /* 0x000000261d257223 */ /* 0x000fe20000010042 */
[----:B------:R-:W-:Y:S02]  /*d4e0*/  HADD2.F32 R56, -RZ, R56.H1_H1 ;  /* 0x30000038ff387230 */ /* 0x000fe40000004100 */
[----:B------:R-:W-:Y:S01]  /*d4f0*/  FFMA.FTZ R55, R4, R55, R20 ;  /* 0x0000003704377223 */ /* 0x000fe20000010014 */
[----:B------:R-:W-:-:S02]  /*d500*/  HADD2.F32 R7, -RZ, R31.H0_H0 ;  /* 0x2000001fff077230 */ /* 0x000fc40000004100 */
[-C--:B------:R-:W-:Y:S01]  /*d510*/  FMUL.FTZ R25, R25, R5.reuse ;  /* 0x0000000519197220 */ /* 0x080fe20000410000 */
[----:B------:R-:W-:Y:S01]  /*d520*/  FFMA.FTZ R38, R6, R5, -R27 ;  /* 0x0000000506267223 */ /* 0x000fe2000001081b */
[----:B------:R-:W-:Y:S02]  /*d530*/  HADD2.F32 R20, -RZ, R39.H0_H0 ;  /* 0x20000027ff147230 */ /* 0x000fe40000004100 */
[C---:B------:R-:W-:Y:S01]  /*d540*/  FMUL.FTZ R64, R26.reuse, R56 ;  /* 0x000000381a407220 */ /* 0x040fe20000410000 */
[----:B------:R-:W-:Y:S02]  /*d550*/  HADD2.F32 R4, -RZ, R65.H0_H0 ;  /* 0x20000041ff047230 */ /* 0x000fe40000004100 */
[----:B------:R-:W-:Y:S01]  /*d560*/  FMUL.FTZ R5, R26, R58 ;  /* 0x0000003a1a057220 */ /* 0x000fe20000410000 */
[----:B------:R-:W-:Y:S02]  /*d570*/  HADD2.F32 R31, -RZ, R31.H1_H1 ;  /* 0x3000001fff1f7230 */ /* 0x000fe40000004100 */
[----:B------:R-:W-:Y:S01]  /*d580*/  FFMA.FTZ R26, R6, R24, R25 ;  /* 0x00000018061a7223 */ /* 0x000fe20000010019 */
[----:B------:R-:W-:Y:S01]  /*d590*/  FMUL.FTZ R6, R35, R20 ;  /* 0x0000001423067220 */ /* 0x000fe20000410000 */
[C---:B------:R-:W-:Y:S01]  /*d5a0*/  FFMA.FTZ R64, R7.reuse, R58, -R64 ;  /* 0x0000003a07407223 */ /* 0x040fe20000010840 */
[----:B------:R-:W-:Y:S01]  /*d5b0*/  FFMA.FTZ R56, R7, R56, R5 ;  /* 0x0000003807387223 */ /* 0x000fe20000010005 */
[----:B------:R-:W-:Y:S01]  /*d5c0*/  FMUL.FTZ R24, R35, R4 ;  /* 0x0000000423187220 */ /* 0x000fe20000410000 */
[----:B------:R-:W-:-:S02]  /*d5d0*/  HADD2.F32 R25, -RZ, R51.H0_H0 ;  /* 0x20000033ff197230 */ /* 0x000fc40000004100 */
[C---:B------:R-:W-:Y:S01]  /*d5e0*/  FFMA.FTZ R35, R31.reuse, R4, -R6 ;  /* 0x000000041f237223 */ /* 0x040fe20000010806 */
[----:B------:R-:W-:Y:S02]  /*d5f0*/  HADD2.F32 R27, -RZ, R49.H0_H0 ;  /* 0x20000031ff1b7230 */ /* 0x000fe40000004100 */
[----:B------:R-:W-:Y:S01]  /*d600*/  FFMA.FTZ R39, R31, R20, R24 ;  /* 0x000000141f277223 */ /* 0x000fe20000010018 */
[----:B------:R-:W-:Y:S02]  /*d610*/  HADD2.F32 R5, -RZ, R68.H0_H0 ;  /* 0x20000044ff057230 */ /* 0x000fe40000004100 */
[----:B------:R-:W-:Y:S01]  /*d620*/  FMUL.FTZ R29, R32, R25 ;  /* 0x00000019201d7220 */ /* 0x000fe20000410000 */
[----:B------:R-:W-:Y:S02]  /*d630*/  HADD2.F32 R7, -RZ, R67.H0_H0 ;  /* 0x20000043ff077230 */ /* 0x000fe40000004100 */
[----:B------:R-:W-:Y:S01]  /*d640*/  FMUL.FTZ R31, R34, R27 ;  /* 0x0000001b221f7220 */ /* 0x000fe20000410000 */
[----:B------:R-:W-:-:S02]  /*d650*/  HADD2.F32 R28, -RZ, R28.H1_H1 ;  /* 0x3000001cff1c7230 */ /* 0x000fc40000004100 */
[----:B------:R-:W-:Y:S01]  /*d660*/  FMUL.FTZ R32, R32, R5 ;  /* 0x0000000520207220 */ /* 0x000fe20000410000 */
[----:B------:R-:W-:Y:S02]  /*d670*/  HADD2.F32 R30, -RZ, R30.H1_H1 ;  /* 0x3000001eff1e7230 */ /* 0x000fe40000004100 */
[----:B------:R-:W-:Y:S01]  /*d680*/  FMUL.FTZ R34, R34, R7 ;  /* 0x0000000722227220 */ /* 0x000fe20000410000 */
[C---:B------:R-:W-:Y:S01]  /*d690*/  FFMA.FTZ R4, R28.reuse, R5, -R29 ;  /* 0x000000051c047223 */ /* 0x040fe2000001081d */
[----:B------:R-:W-:Y:S01]  /*d6a0*/  FFMA.FTZ R24, R28, R25, R32 ;  /* 0x000000191c187223 */ /* 0x000fe20000010020 */
[C---:B------:R-:W-:Y:S01]  /*d6b0*/  FFMA.FTZ R31, R30.reuse, R7, -R31 ;  /* 0x000000071e1f7223 */ /* 0x040fe2000001081f */
        /* <DEDUP_REMOVED lines=11> */
.L_x_1856:
[----:B------:R-:W-:Y:S05]  /*d770*/  BSYNC B1 ;  /* 0x0000000000017941 */ /* 0x000fea0003800000 */
.L_x_1855:
[----:B------:R-:W-:Y:S04]  /*d780*/  BSSY B1, `(.L_x_1857) ;  /* 0x0000062000017945 */ /* 0x000fe80003800000 */
[----:B------:R-:W-:Y:S05]  /*d790*/  @P1 BRA `(.L_x_1858) ;  /* 0x0000000400801947 */ /* 0x000fea0003800000 */
[----:B------:R-:W3:Y:S01]  /*d7a0*/  LDL R51, [R1+0x2c] ;  /* 0x00002c0001337983 */ /* 0x000ee20000100800 */
[----:B--2---:R-:W-:Y:S01]  /*d7b0*/  LEA.HI R4, R53, R220, RZ, 0x1d ;  /* 0x000000dc35047211 */ /* 0x004fe200078fe8ff */
[----:B-1----:R-:W-:Y:S01]  /*d7c0*/  HADD2.F32 R35, -RZ, R59.H1_H1 ;  /* 0x3000003bff237230 */ /* 0x002fe20000004100 */
[----:B------:R-:W-:Y:S01]  /*d7d0*/  SHF.R.U32.HI R6, RZ, 0x3, R204 ;  /* 0x00000003ff067819 */ /* 0x000fe200000116cc */
[--C-:B------:R-:W-:Y:S01]  /*d7e0*/  HADD2.F32 R37, -RZ, R62.reuse.H1_H1 ;  /* 0x3000003eff257230 */ /* 0x100fe20000004100 */
[----:B------:R-:W-:Y:S01]  /*d7f0*/  SHF.R.S32.HI R7, RZ, 0x1f, R4 ;  /* 0x0000001fff077819 */ /* 0x000fe20000011404 */
[----:B------:R-:W-:Y:S01]  /*d800*/  IMAD.SHL.U32 R5, R4, 0x8, RZ ;  /* 0x0000000804057824 */ /* 0x000fe200078e00ff */
[----:B------:R-:W-:Y:S01]  /*d810*/  SHF.R.U64 R50, R44, 0x10, R45 ;  /* 0x000000102c327819 */ /* 0x000fe2000000122d */
[----:B------:R-:W-:Y:S01]  /*d820*/  HADD2.F32 R62, -RZ, R62.H0_H0 ;  /* 0x2000003eff3e7230 */ /* 0x000fe20000004100 */
[----:B------:R-:W-:Y:S02]  /*d830*/  LEA.HI R7, R7, R4, RZ, 0x3 ;  /* 0x0000000407077211 */ /* 0x000fe400078f18ff */
[----:B------:R-:W-:-:S02]  /*d840*/  LOP3.LUT R4, R204, 0x38, R5, 0xf8, !PT ;  /* 0x00000038cc047812 */ /* 0x000fc400078ef805 */
[----:B------:R-:W-:Y:S01]  /*d850*/  SHF.R.U64 R49, R46, 0x10, R47 ;  /* 0x000000102e317819 */ /* 0x000fe2000000122f */
[----:B------:R-:W-:Y:S01]  /*d860*/  IMAD.SHL.U32 R7, R7, 0x400, RZ ;  /* 0x0000040007077824 */ /* 0x000fe200078e00ff */
[----:B------:R-:W-:Y:S02]  /*d870*/  LOP3.LUT R20, R4, R6, RZ, 0x3c, !PT ;  /* 0x0000000604147212 */ /* 0x000fe400078e3cff */
[----:B------:R-:W-:Y:S02]  /*d880*/  SHF.R.U32.HI R44, RZ, 0x10, R45 ;  /* 0x00000010ff2c7819 */ /* 0x000fe4000001162d */
[----:B------:R-:W-:Y:S02]  /*d890*/  LOP3.LUT R21, R7, 0x7fffe000, RZ, 0xc0, !PT ;  /* 0x7fffe00007157812 */ /* 0x000fe400078ec0ff */
[----:B------:R-:W-:Y:S02]  /*d8a0*/  SHF.R.U32.HI R46, RZ, 0x10, R47 ;  /* 0x00000010ff2e7819 */ /* 0x000fe4000001162f */
[----:B------:R-:W-:-:S02]  /*d8b0*/  IADD3 R21, R20, R21, R211 ;  /* 0x0000001514157210 */ /* 0x000fc40007ffe0d3 */
[--C-:B------:R-:W-:Y:S02]  /*d8c0*/  SHF.R.U64 R48, R40, 0x10, R41.reuse ;  /* 0x0000001028307819 */ /* 0x100fe40000001229 */
[----:B------:R-:W-:Y:S01]  /*d8d0*/  SHF.R.U32.HI R39, RZ, 0x10, R41 ;  /* 0x00000010ff277819 */ /* 0x000fe20000011629 */
[----:B------:R-:W-:Y:S01]  /*d8e0*/  IMAD R21, R21, 0x2, R18 ;  /* 0x0000000215157824 */ /* 0x000fe200078e0212 */
[--C-:B------:R-:W-:Y:S02]  /*d8f0*/  SHF.R.U64 R47, R42, 0x10, R43.reuse ;  /* 0x000000102a2f7819 */ /* 0x100fe4000000122b */
[----:B------:R-:W-:Y:S01]  /*d900*/  SHF.R.U32.HI R45, RZ, 0x10, R43 ;  /* 0x00000010ff2d7819 */ /* 0x000fe2000001162b */
[----:B------:R-:W-:Y:S01]  /*d910*/  HADD2.F32 R39, -RZ, R39.H0_H0 ;  /* 0x20000027ff277230 */ /* 0x000fe20000004100 */
[----:B------:R-:W1:Y:S02]  /*d920*/  LDS.128 R24, [R21+0x10400] ;  /* 0x0104000015187984 */ /* 0x000e640000000c00 */
[----:B-1----:R-:W-:-:S02]  /*d930*/  HADD2.F32 R31, -RZ, R25.H0_H0 ;  /* 0x20000019ff1f7230 */ /* 0x002fc40000004100 */
[----:B------:R-:W-:Y:S02]  /*d940*/  HADD2.F32 R32, -RZ, R25.H1_H1 ;  /* 0x30000019ff207230 */ /* 0x000fe40000004100 */
[----:B------:R-:W-:Y:S02]  /*d950*/  HADD2.F32 R25, -RZ, R24.H0_H0 ;  /* 0x20000018ff197230 */ /* 0x000fe40000004100 */
[C---:B------:R-:W-:Y:S01]  /*d960*/  FMUL.FTZ R41, R31.reuse, R37 ;  /* 0x000000251f297220 */ /* 0x040fe20000410000 */
[----:B------:R-:W-:Y:S01]  /*d970*/  FMUL.FTZ R43, R31, R35 ;  /* 0x000000231f2b7220 */ /* 0x000fe20000410000 */
[----:B------:R-:W-:Y:S02]  /*d980*/  HADD2.F32 R31, -RZ, R44.H0_H0 ;  /* 0x2000002cff1f7230 */ /* 0x000fe40000004100 */
[----:B------:R-:W-:Y:S01]  /*d990*/  FMUL.FTZ R38, R25, R62 ;  /* 0x0000003e19267220 */ /* 0x000fe20000410000 */
[----:B------:R-:W-:Y:S02]  /*d9a0*/  HADD2.F32 R33, -RZ, R26.H0_H0 ;  /* 0x2000001aff217230 */ /* 0x000fe40000004100 */
[----:B------:R-:W-:-:S02]  /*d9b0*/  HADD2.F32 R34, -RZ, R27.H0_H0 ;  /* 0x2000001bff227230 */ /* 0x000fc40000004100 */
[----:B------:R-:W-:Y:S02]  /*d9c0*/  HADD2.F32 R27, -RZ, R27.H1_H1 ;  /* 0x3000001bff1b7230 */ /* 0x000fe40000004100 */
[----:B------:R-:W-:Y:S02]  /*d9d0*/  HADD2.F32 R24, -RZ, R24.H1_H1 ;  /* 0x30000018ff187230 */ /* 0x000fe40000004100 */
[----:B------:R-:W-:Y:S01]  /*d9e0*/  HADD2.F32 R26, -RZ, R26.H1_H1 ;  /* 0x3000001aff1a7230 */ /* 0x000fe20000004100 */
[----:B---3--:R-:W1:Y:S02]  /*d9f0*/  LDS.128 R4, [R51] ;  /* 0x0000000033047984 */ /* 0x008e640000000c00 */
[--C-:B-1----:R-:W-:Y:S02]  /*da00*/  HADD2.F32 R20, -RZ, R5.reuse.H0_H0 ;  /* 0x20000005ff147230 */ /* 0x102fe40000004100 */
[----:B------:R-:W-:Y:S02]  /*da10*/  HADD2.F32 R28, -RZ, R5.H1_H1 ;  /* 0x30000005ff1c7230 */ /* 0x000fe40000004100 */
[----:B------:R-:W-:-:S02]  /*da20*/  HADD2.F32 R5, -RZ, R4.H0_H0 ;  /* 0x20000004ff057230 */ /* 0x000fc40000004100 */
[C---:B------:R-:W-:Y:S01]  /*da30*/  FFMA.FTZ R41, R20.reuse, R35, -R41 ;  /* 0x0000002314297223 */ /* 0x040fe20000010829 */
[----:B------:R-:W-:Y:S01]  /*da40*/  FFMA.FTZ R43, R20, R37, R43 ;  /* 0x00000025142b7223 */ /* 0x000fe2000001002b */
[----:B------:R-:W-:Y:S02]  /*da50*/  HADD2.F32 R20, -RZ, R59.H0_H0 ;  /* 0x2000003bff147230 */ /* 0x000fe40000004100 */
[C---:B------:R-:W-:Y:S01]  /*da60*/  FMUL.FTZ R35, R32.reuse, R39 ;  /* 0x0000002720237220 */ /* 0x040fe20000410000 */
[----:B------:R-:W-:Y:S01]  /*da70*/  FMUL.FTZ R37, R32, R31 ;  /* 0x0000001f20257220 */ /* 0x000fe20000410000 */
[----:B------:R-:W-:Y:S02]  /*da80*/  HADD2.F32 R32, -RZ, R63.H0_H0 ;  /* 0x2000003fff207230 */ /* 0x000fe40000004100 */
[-C--:B------:R-:W-:Y:S01]  /*da90*/  FMUL.FTZ R25, R25, R20.reuse ;  /* 0x0000001419197220 */ /* 0x080fe20000410000 */
[----:B------:R-:W-:Y:S01]  /*daa0*/  FFMA.FTZ R38, R5, R20, -R38 ;  /* 0x0000001405267223 */ /* 0x000fe20000010826 */
[----:B0-----:R-:W-:-:S02]  /*dab0*/  HADD2.F32 R29, -RZ, R6.H0_H0 ;  /* 0x20000006ff1d7230 */ /* 0x001fc40000004100 */
[C---:B------:R-:W-:Y:S01]  /*dac0*/  FFMA.FTZ R40, R28.reuse, R31, -R35 ;  /* 0x0000001f1c287223 */ /* 0x040fe20000010823 */
[----:B------:R-:W-:Y:S01]  /*dad0*/  FFMA.FTZ R42, R28, R39, R37 ;  /* 0x000000271c2a7223 */ /* 0x000fe20000010025 */
[--C-:B------:R-:W-:Y:S02]  /*dae0*/  HADD2.F32 R20, -RZ, R52.reuse.H0_H0 ;  /* 0x20000034ff147230 */ /* 0x100fe40000004100 */
[----:B------:R-:W-:Y:S01]  /*daf0*/  FFMA.FTZ R62, R5, R62, R25 ;  /* 0x0000003e053e7223 */ /* 0x000fe20000010019 */
[----:B------:R-:W-:Y:S02]  /*db00*/  HADD2.F32 R63, -RZ, R63.H1_H1 ;  /* 0x3000003fff3f7230 */ /* 0x000fe40000004100 */
[C---:B------:R-:W-:Y:S01]  /*db10*/  FMUL.FTZ R28, R33.reuse, R32 ;  /* 0x00000020211c7220 */ /* 0x040fe20000410000 */
[----:B------:R-:W-:Y:S02]  /*db20*/  HADD2.F32 R5, -RZ, R52.H1_H1 ;  /* 0x30000034ff057230 */ /* 0x000fe40000004100 */
[----:B------:R-:W-:Y:S01]  /*db30*/  FMUL.FTZ R44, R33, R20 ;  /* 0x00000014212c7220 */ /* 0x000fe20000410000 */
[----:B------:R-:W-:-:S02]  /*db40*/  HADD2.F32 R30, -RZ, R7.H0_H0 ;  /* 0x20000007ff1e7230 */ /* 0x000fc40000004100 */
[C---:B------:R-:W-:Y:S01]  /*db50*/  FFMA.FTZ R35, R29.reuse, R20, -R28 ;  /* 0x000000141d237223 */ /* 0x040fe2000001081c */
[C---:B------:R-:W-:Y:S01]  /*db60*/  FMUL.FTZ R25, R34.reuse, R63 ;  /* 0x0000003f22197220 */ /* 0x040fe20000410000 */
[----:B------:R-:W-:Y:S02]  /*db70*/  HADD2.F32 R28, -RZ, R45.H0_H0 ;  /* 0x2000002dff1c7230 */ /* 0x000fe40000004100 */
[-C--:B------:R-:W-:Y:S01]  /*db80*/  FMUL.FTZ R34, R34, R5.reuse ;  /* 0x0000000522227220 */ /* 0x080fe20000410000 */
[----:B------:R-:W-:Y:S02]  /*db90*/  HADD2.F32 R20, -RZ, R46.H0_H0 ;  /* 0x2000002eff147230 */ /* 0x000fe40000004100 */
[----:B------:R-:W-:Y:S01]  /*dba0*/  FFMA.FTZ R44, R29, R32, R44 ;  /* 0x000000201d2c7223 */ /* 0x000fe2000001002c */
[C---:B------:R-:W-:Y:S01]  /*dbb0*/  FFMA.FTZ R32, R30.reuse, R5, -R25 ;  /* 0x000000051e207223 */ /* 0x040fe20000010819 */
[----:B------:R-:W-:Y:S01]  /*dbc0*/  FFMA.FTZ R34, R30, R63, R34 ;  /* 0x0000003f1e227223 */ /* 0x000fe20000010022 */
[----:B------:R-:W-:-:S02]  /*dbd0*/  HADD2.F32 R7, -RZ, R7.H1_H1 ;  /* 0x30000007ff077230 */ /* 0x000fc40000004100 */
[C---:B------:R-:W-:Y:S01]  /*dbe0*/  FMUL.FTZ R46, R27.reuse, R28 ;  /* 0x0000001c1b2e7220 */ /* 0x040fe20000410000 */
[-C--:B------:R-:W-:Y:S01]  /*dbf0*/  FMUL.FTZ R30, R27, R20.reuse ;  /* 0x000000141b1e7220 */ /* 0x080fe20000410000 */
[----:B------:R-:W-:Y:S02]  /*dc00*/  HADD2.F32 R27, -RZ, R48.H0_H0 ;  /* 0x20000030ff1b7230 */ /* 0x000fe40000004100 */
[----:B------:R-:W-:Y:S02]  /*dc10*/  HADD2.F32 R29, -RZ, R47.H0_H0 ;  /* 0x2000002fff1d7230 */ /* 0x000fe40000004100 */
[C---:B------:R-:W-:Y:S01]  /*dc20*/  FFMA.FTZ R39, R7.reuse, R20, -R46 ;  /* 0x0000001407277223 */ /* 0x040fe2000001082e */
[----:B------:R-:W-:Y:S02]  /*dc30*/  HADD2.F32 R5, -RZ, R50.H0_H0 ;  /* 0x20000032ff057230 */ /* 0x000fe40000004100 */
[----:B------:R-:W-:Y:S01]  /*dc40*/  FFMA.FTZ R45, R7, R28, R30 ;  /* 0x0000001c072d7223 */ /* 0x000fe2000001001e */
[----:B------:R-:W-:-:S02]  /*dc50*/  HADD2.F32 R25, -RZ, R49.H0_H0 ;  /* 0x20000031ff197230 */ /* 0x000fc40000004100 */
[----:B------:R-:W-:Y:S01]  /*dc60*/  FMUL.FTZ R7, R24, R27 ;  /* 0x0000001b18077220 */ /* 0x000fe20000410000 */
[----:B------:R-:W-:Y:S02]  /*dc70*/  HADD2.F32 R4, -RZ, R4.H1_H1 ;  /* 0x30000004ff047230 */ /* 0x000fe40000004100 */
[----:B------:R-:W-:Y:S01]  /*dc80*/  FMUL.FTZ R37, R26, R29 ;  /* 0x0000001d1a257220 */ /* 0x000fe20000410000 */
[----:B------:R-:W-:Y:S02]  /*dc90*/  HADD2.F32 R6, -RZ, R6.H1_H1 ;  /* 0x30000006ff067230 */ /* 0x000fe40000004100 */
[----:B------:R-:W-:Y:S01]  /*dca0*/  FMUL.FTZ R24, R24, R5 ;  /* 0x0000000518187220 */ /* 0x000fe20000410000 */
[----:B------:R-:W-:Y:S01]  /*dcb0*/  FMUL.FTZ R26, R26, R25 ;  /* 0x000000191a1a7220 */ /* 0x000fe20000410000 */
[----:B------:R-:W-:Y:S01]  /*dcc0*/  FFMA.FTZ R31, R4, R5, -R7 ;  /* 0x00000005041f7223 */ /* 0x000fe20000010807 */
        /* <DEDUP_REMOVED lines=13> */
.L_x_1858:
[----:B------:R-:W-:Y:S05]  /*dda0*/  BSYNC B1 ;  /* 0x0000000000017941 */ /* 0x000fea0003800000 */
.L_x_1857:
[----:B-1----:R-:W-:Y:S01]  /*ddb0*/  PRMT R30, R0, 0x5410, R3 ;  /* 0x00005410001e7816 */ /* 0x002fe20000000003 */
[----:B------:R-:W-:Y:S06]  /*ddc0*/  @P0 BRA `(.L_x_1842) ;  /* 0x0000000400800947 */ /* 0x000fec0003800000 */
[----:B------:R-:W5:Y:S01]  /*ddd0*/  LDL R39, [R1+0x28] ;  /* 0x0000280001277983 */ /* 0x000f620000100800 */
[----:B------:R-:W-:Y:S01]  /*dde0*/  LEA.HI R53, R53, R220, RZ, 0x1d ;  /* 0x000000dc35357211 */ /* 0x000fe200078fe8ff */
[--C-:B--23--:R-:W-:Y:S01]  /*ddf0*/  HADD2.F32 R21, -RZ, R54.reuse.H1_H1 ;  /* 0x30000036ff157230 */ /* 0x10cfe20000004100 */
[----:B------:R-:W-:Y:S01]  /*de00*/  SHF.R.U32.HI R5, RZ, 0x3, R203 ;  /* 0x00000003ff057819 */ /* 0x000fe200000116cb */
[----:B------:R-:W-:Y:S01]  /*de10*/  HADD2.F32 R54, -RZ, R54.H0_H0 ;  /* 0x20000036ff367230 */ /* 0x000fe20000004100 */
[----:B------:R-:W-:Y:S01]  /*de20*/  SHF.R.S32.HI R4, RZ, 0x1f, R53 ;  /* 0x0000001fff047819 */ /* 0x000fe20000011435 */
[----:B------:R-:W-:Y:S01]  /*de30*/  IMAD.SHL.U32 R0, R53, 0x8, RZ ;  /* 0x0000000835007824 */ /* 0x000fe200078e00ff */
[----:B------:R-:W-:Y:S02]  /*de40*/  SHF.R.U32.HI R20, RZ, 0x10, R9 ;  /* 0x00000010ff147819 */ /* 0x000fe40000011609 */
        /* <DEDUP_REMOVED lines=13> */
[----:B------:R-:W-:Y:S01]  /*df20*/  SHF.R.U64 R35, R8, 0x10, R9 ;  /* 0x0000001008237819 */ /* 0x000fe20000001209 */
[----:B------:R-:W-:Y:S01]  /*df30*/  IMAD R3, R3, 0x2, R18 ;  /* 0x0000000203037824 */ /* 0x000fe200078e0212 */
[----:B------:R-:W-:-:S02]  /*df40*/  SHF.R.U64 R34, R10, 0x10, R11 ;  /* 0x000000100a227819 */ /* 0x000fc4000000120b */
[----:B------:R-:W-:Y:S02]  /*df50*/  SHF.R.U32.HI R32, RZ, 0x10, R11 ;  /* 0x00000010ff207819 */ /* 0x000fe4000001160b */
[----:B------:R-:W1:Y:S02]  /*df60*/  LDS.128 R24, [R3+0x10400] ;  /* 0x0104000003187984 */ /* 0x000e640000000c00 */
[--C-:B-1----:R-:W-:Y:S02]  /*df70*/  HADD2.F32 R12, -RZ, R25.reuse.H0_H0 ;  /* 0x20000019ff0c7230 */ /* 0x102fe40000004100 */
[----:B------:R-:W-:Y:S02]  /*df80*/  HADD2.F32 R25, -RZ, R25.H1_H1 ;  /* 0x30000019ff197230 */ /* 0x000fe40000004100 */
[----:B------:R-:W-:Y:S02]  /*df90*/  HADD2.F32 R11, -RZ, R24.H0_H0 ;  /* 0x20000018ff0b7230 */ /* 0x000fe40000004100 */
[C---:B0-----:R-:W-:Y:S01]  /*dfa0*/  FMUL.FTZ R29, R12.reuse, R21 ;  /* 0x000000150c1d7220 */ /* 0x041fe20000410000 */
[----:B------:R-:W-:Y:S01]  /*dfb0*/  FMUL.FTZ R31, R12, R15 ;  /* 0x0000000f0c1f7220 */ /* 0x000fe20000410000 */
[----:B------:R-:W-:-:S02]  /*dfc0*/  HADD2.F32 R12, -RZ, R28.H0_H0 ;  /* 0x2000001cff0c7230 */ /* 0x000fc40000004100 */
[----:B------:R-:W-:Y:S01]  /*dfd0*/  FMUL.FTZ R28, R25, R20 ;  /* 0x00000014191c7220 */ /* 0x000fe20000410000 */
[----:B------:R-:W-:Y:S02]  /*dfe0*/  HADD2.F32 R13, -RZ, R26.H0_H0 ;  /* 0x2000001aff0d7230 */ /* 0x000fe40000004100 */
[--C-:B------:R-:W-:Y:S02]  /*dff0*/  HADD2.F32 R14, -RZ, R27.reuse.H0_H0 ;  /* 0x2000001bff0e7230 */ /* 0x100fe40000004100 */
[----:B------:R-:W-:Y:S02]  /*e000*/  HADD2.F32 R27, -RZ, R27.H1_H1 ;  /* 0x3000001bff1b7230 */ /* 0x000fe40000004100 */
[----:B------:R-:W-:Y:S02]  /*e010*/  HADD2.F32 R24, -RZ, R24.H1_H1 ;  /* 0x30000018ff187230 */ /* 0x000fe40000004100 */
[----:B------:R-:W-:Y:S01]  /*e020*/  HADD2.F32 R26, -RZ, R26.H1_H1 ;  /* 0x3000001aff1a7230 */ /* 0x000fe20000004100 */
[----:B-----5:R-:W0:Y:S02]  /*e030*/  LDS.128 R4, [R39] ;  /* 0x0000000027047984 */ /* 0x020e240000000c00 */
[----:B0-----:R-:W-:-:S02]  /*e040*/  HADD2.F32 R8, -RZ, R5.H0_H0 ;  /* 0x20000005ff087230 */ /* 0x001fc40000004100 */
[----:B------:R-:W-:Y:S02]  /*e050*/  HADD2.F32 R5, -RZ, R5.H1_H1 ;  /* 0x30000005ff057230 */ /* 0x000fe40000004100 */
[----:B------:R-:W-:Y:S02]  /*e060*/  HADD2.F32 R0, -RZ, R4.H0_H0 ;  /* 0x20000004ff007230 */ /* 0x000fe40000004100 */
[C---:B------:R-:W-:Y:S01]  /*e070*/  FFMA.FTZ R29, R8.reuse, R15, -R29 ;  /* 0x0000000f081d7223 */ /* 0x040fe2000001081d */
[----:B------:R-:W-:Y:S01]  /*e080*/  FFMA.FTZ R31, R8, R21, R31 ;  /* 0x00000015081f7223 */ /* 0x000fe2000001001f */
[----:B------:R-:W-:Y:S01]  /*e090*/  FMUL.FTZ R8, R25, R12 ;  /* 0x0000000c19087220 */ /* 0x000fe20000410000 */
[----:B------:R-:W-:Y:S01]  /*e0a0*/  FMUL.FTZ R15, R11, R54 ;  /* 0x000000360b0f7220 */ /* 0x000fe20000410000 */
[----:B------:R-:W-:Y:S01]  /*e0b0*/  FFMA.FTZ R28, R5, R12, -R28 ;  /* 0x0000000c051c7223 */ /* 0x000fe2000001081c */
[----:B------:R-:W-:Y:S01]  /*e0c0*/  FMUL.FTZ R11, R11, R61 ;  /* 0x0000003d0b0b7220 */ /* 0x000fe20000410000 */
[----:B------:R-:W-:-:S02]  /*e0d0*/  HADD2.F32 R12, -RZ, R60.H0_H0 ;  /* 0x2000003cff0c7230 */ /* 0x000fc40000004100 */
[----:B------:R-:W-:Y:S01]  /*e0e0*/  FFMA.FTZ R20, R5, R20, R8 ;  /* 0x0000001405147223 */ /* 0x000fe20000010008 */
[----:B------:R-:W-:Y:S02]  /*e0f0*/  HADD2.F32 R8, -RZ, R30.H0_H0 ;  /* 0x2000001eff087230 */ /* 0x000fe40000004100 */
[C---:B------:R-:W-:Y:S01]  /*e100*/  FFMA.FTZ R54, R0.reuse, R54, R11 ;  /* 0x0000003600367223 */ /* 0x040fe2000001000b */
[----:B------:R-:W-:Y:S02]  /*e110*/  HADD2.F32 R9, -RZ, R6.H0_H0 ;  /* 0x20000006ff097230 */ /* 0x000fe40000004100 */
[----:B------:R-:W-:Y:S01]  /*e120*/  FFMA.FTZ R15, R0, R61, -R15 ;  /* 0x0000003d000f7223 */ /* 0x000fe2000001080f */
[----:B------:R-:W-:Y:S02]  /*e130*/  HADD2.F32 R11, -RZ, R60.H1_H1 ;  /* 0x3000003cff0b7230 */ /* 0x000fe40000004100 */
[----:B------:R-:W-:Y:S01]  /*e140*/  FMUL.FTZ R0, R13, R12 ;  /* 0x0000000c0d007220 */ /* 0x000fe20000410000 */
[----:B------:R-:W-:-:S02]  /*e150*/  HADD2.F32 R5, -RZ, R30.H1_H1 ;  /* 0x3000001eff057230 */ /* 0x000fc40000004100 */
[-C--:B------:R-:W-:Y:S01]  /*e160*/  FMUL.FTZ R30, R13, R8.reuse ;  /* 0x000000080d1e7220 */ /* 0x080fe20000410000 */
[----:B------:R-:W-:Y:S02]  /*e170*/  HADD2.F32 R10, -RZ, R7.H0_H0 ;  /* 0x20000007ff0a7230 */ /* 0x000fe40000004100 */
[C---:B------:R-:W-:Y:S01]  /*e180*/  FFMA.FTZ R25, R9.reuse, R8, -R0 ;  /* 0x0000000809197223 */ /* 0x040fe20000010800 */
[C---:B------:R-:W-:Y:S01]  /*e190*/  FMUL.FTZ R13, R14.reuse, R11 ;  /* 0x0000000b0e0d7220 */ /* 0x040fe20000410000 */
[----:B------:R-:W-:Y:S02]  /*e1a0*/  HADD2.F32 R8, -RZ, R32.H0_H0 ;  /* 0x20000020ff087230 */ /* 0x000fe40000004100 */
[----:B------:R-:W-:Y:S01]  /*e1b0*/  FMUL.FTZ R14, R14, R5 ;  /* 0x000000050e0e7220 */ /* 0x000fe20000410000 */
[----:B------:R-:W-:Y:S02]  /*e1c0*/  HADD2.F32 R0, -RZ, R33.H0_H0 ;  /* 0x20000021ff007230 */ /* 0x000fe40000004100 */
[----:B------:R-:W-:Y:S01]  /*e1d0*/  FFMA.FTZ R30, R9, R12, R30 ;  /* 0x0000000c091e7223 */ /* 0x000fe2000001001e */
[----:B------:R-:W-:-:S02]  /*e1e0*/  HADD2.F32 R7, -RZ, R7.H1_H1 ;  /* 0x30000007ff077230 */ /* 0x000fc40000004100 */
[C---:B------:R-:W-:Y:S01]  /*e1f0*/  FFMA.FTZ R12, R10.reuse, R5, -R13 ;  /* 0x000000050a0c7223 */ /* 0x040fe2000001080d */
[----:B------:R-:W-:Y:S01]  /*e200*/  FFMA.FTZ R14, R10, R11, R14 ;  /* 0x0000000b0a0e7223 */ /* 0x000fe2000001000e */
        /* <DEDUP_REMOVED lines=28> */
.L_x_1842:
[----:B------:R-:W-:Y:S05]  /*e3d0*/  BSYNC B0 ;  /* 0x0000000000007941 */ /* 0x000fea0003800000 */
.L_x_1814:
        /* <DEDUP_REMOVED lines=8> */
.L_x_1811:
[----:B------:R-:W-:-:S05]  /*e460*/  IMAD.U32 R0, RZ, RZ, UR39 ;  /* 0x00000027ff007e24 */ /* 0x000fca000f8e00ff */
[----:B------:R-:W-:-:S13]  /*e470*/  ISETP.NE.AND P0, PT, R0, 0x3, PT ;  /* 0x000000030000780c */ /* 0x000fda0003f05270 */
[----:B------:R-:W-:Y:S05]  /*e480*/  @!P0 BRA `(.L_x_1859) ;  /* 0x0000000000048947 */ /* 0x000fea0003800000 */
[----:B------:R-:W-:Y:S01]  /*e490*/  BPT.TRAP 0x1 ;  /* 0x000000040000795c */ /* 0x000fe20000300000 */
.L_x_1859:
[----:B-1----:R-:W-:Y:S01]  /*e4a0*/  IMAD R8, R184, 0x8, R18 ;  /* 0x00000008b8087824 */ /* 0x002fe200078e0212 */
[----:B0--3--:R-:W-:-:S04]  /*e4b0*/  SHF.L.U32 R3, R187, 0x1f, RZ ;  /* 0x0000001fbb037819 */ /* 0x009fc800000006ff */
[----:B------:R0:W1:Y:S01]  /*e4c0*/  SYNCS.PHASECHK.TRANS64.TRYWAIT P1, [R8+URZ+0x28830], R3 ;  /* 0x02883003080075a7 */ /* 0x000062000802017f */
[----:B------:R-:W-:Y:S05]  /*e4d0*/  @!P0 BRA `(.L_x_1860) ;  /* 0x0000000000048947 */ /* 0x000fea0003800000 */
[----:B------:R-:W-:Y:S01]  /*e4e0*/  BPT.TRAP 0x1 ;  /* 0x000000040000795c */ /* 0x000fe20000300000 */
.L_x_1860:
[----:B------:R-:W-:Y:S01]  /*e4f0*/  VIADD R0, R18, 0x18400 ;  /* 0x0001840012007836 */ /* 0x000fe20000000000 */
[----:B--2---:R-:W-:Y:S02]  /*e500*/  LOP3.LUT R6, R36, 0x10000, RZ, 0xfc, !PT ;  /* 0x0001000024067812 */ /* 0x004fe400078efcff */
[----:B------:R-:W-:Y:S02]  /*e510*/  MOV R7, 0x40000040 ;  /* 0x4000004000077802 */ /* 0x000fe40000000f00 */
[----:B------:R-:W-:-:S04]  /*e520*/  SHF.R.U32.HI R0, RZ, 0x4, R0 ;  /* 0x00000004ff007819 */ /* 0x000fc80000011600 */
[----:B------:R-:W-:-:S04]  /*e530*/  LOP3.LUT R0, R0, 0x3fff, RZ, 0xc0, !PT ;  /* 0x00003fff00007812 */ /* 0x000fc800078ec0ff */
[----:B------:R-:W-:Y:S01]  /*e540*/  LOP3.LUT R9, R0, 0x10000, RZ, 0xfc, !PT ;  /* 0x0001000000097812 */ /* 0x000fe200078efcff */
[----:B-1----:R-:W-:Y:S06]  /*e550*/  @P1 BRA `(.L_x_1861) ;  /* 0x0000000000081947 */ /* 0x002fec0003800000 */
[----:B------:R-:W1:Y:S02]  /*e560*/  SYNCS.PHASECHK.TRANS64.TRYWAIT P1, [R8+URZ+0x28830], R3 ;  /* 0x02883003080075a7 */ /* 0x000e64000802017f */
[----:B-1----:R-:W-:Y:S05]  /*e570*/  @!P1 BRA `(.L_x_1862) ;  /* 0x0000019c009c9947 */ /* 0x002fea0003800000 */
.L_x_1861:
[----:B------:R-:W-:Y:S01]  /*e580*/  IMAD R4, R184, 0x800, R9 ;  /* 0x00000800b8047824 */ /* 0x000fe200078e0209 */
[----:B------:R-:W-:Y:S05]  /*e590*/  WARPSYNC.ALL ;  /* 0x0000000000007948 */ /* 0x000fea0003800000 */
[----:B------:R-:W-:Y:S01]  /*e5a0*/  IMAD.MOV.U32 R5, RZ, RZ, 0x40000040 ;  /* 0x40000040ff057424 */ /* 0x000fe200078e00ff */
[C---:B------:R-:W-:Y:S01]  /*e5b0*/  R2UR UR4, R6.reuse ;  /* 0x00000000060472ca */ /* 0x040fe200000e0000 */
[----:B-----5:R-:W-:Y:S01]  /*e5c0*/  WARPGROUP.ARRIVE ;  /* 0x00000000000079c5 */ /* 0x020fe20000000000 */
[----:B------:R-:W-:Y:S01]  /*e5d0*/  R2UR UR5, R7 ;  /* 0x00000000070572ca */ /* 0x000fe200000e0000 */
[----:B------:R-:W-:Y:S01]  /*e5e0*/  VIADD R194, R6, 0x2 ;  /* 0x0000000206c27836 */ /* 0x000fe20000000000 */
[C---:B------:R-:W-:Y:S01]  /*e5f0*/  R2UR UR6, R4.reuse ;  /* 0x00000000040672ca */ /* 0x040fe200000e0000 */
[----:B------:R-:W-:Y:S01]  /*e600*/  VIADD R10, R4, 0x2 ;  /* 0x00000002040a7836 */ /* 0x000fe20000000000 */
[----:B------:R-:W-:Y:S01]  /*e610*/  R2UR UR7, R5 ;  /* 0x00000000050772ca */ /* 0x000fe200000e0000 */
[----:B------:R-:W-:Y:S01]  /*e620*/  IMAD.MOV.U32 R195, RZ, RZ, 0x40000040 ;  /* 0x40000040ffc37424 */ /* 0x000fe200078e00ff */
[----:B------:R-:W-:Y:S01]  /*e630*/  MOV R5, 0x40000040 ;  /* 0x4000004000057802 */ /* 0x000fe20000000f00 */
[----:B------:R-:W-:-:S02]  /*e640*/  IMAD.MOV.U32 R11, RZ, RZ, 0x40000040 ;  /* 0x40000040ff0b7424 */ /* 0x000fc400078e00ff */
[C---:B------:R-:W-:Y:S02]  /*e650*/  VIADD R192, R6.reuse, 0x4 ;  /* 0x0000000406c07836 */ /* 0x040fe40000000000 */
[----:B------:R-:W-:Y:S02]  /*e660*/  IMAD.MOV.U32 R193, RZ, RZ, 0x40000040 ;  /* 0x40000040ffc17424 */ /* 0x000fe400078e00ff */
[----:B------:R-:W-:Y:S02]  /*e670*/  VIADD R190, R6, 0x6 ;  /* 0x0000000606be7836 */ /* 0x000fe40000000000 */
[----:B------:R-:W-:Y:S02]  /*e680*/  IMAD.MOV.U32 R191, RZ, RZ, 0x40000040 ;  /* 0x40000040ffbf7424 */ /* 0x000fe400078e00ff */
[----:B------:R-:W-:Y:S01]  /*e690*/  HGMMA.64x128x16.F32 R24, gdesc[UR4], RZ, !UPT, gsb0 ;  /* 0x01e00000041879f0 */ /* 0x000fe2000c0008ff */
[----:B------:R-:W-:Y:S01]  /*e6a0*/  R2UR UR4, R194 ;  /* 0x00000000c20472ca */ /* 0x000fe200000e0000 */
[----:B------:R-:W-:Y:S01]  /*e6b0*/  VIADD R20, R6, 0x400 ;  /* 0x0000040006147836 */ /* 0x000fe20000000000 */
[----:B------:R-:W-:Y:S01]  /*e6c0*/  R2UR UR5, R195 ;  /* 0x00000000c30572ca */ /* 0x000fe200000e0000 */
[----:B------:R-:W-:Y:S01]  /*e6d0*/  IMAD.MOV.U32 R21, RZ, RZ, 0x40000040 ;  /* 0x40000040ff157424 */ /* 0x000fe200078e00ff */
[----:B------:R-:W-:Y:S01]  /*e6e0*/  R2UR UR6, R10 ;  /* 0x000000000a0672ca */ /* 0x000fe200000e0000 */
[----:B------:R-:W-:Y:S01]  /*e6f0*/  VIADD R10, R4, 0x4 ;  /* 0x00000004040a7836 */ /* 0x000fe20000000000 */
[----:B------:R-:W-:Y:S01]  /*e700*/  R2UR UR7, R11 ;  /* 0x000000000b0772ca */ /* 0x000fe200000e0000 */
[----:B------:R-:W-:Y:S01]  /*e710*/  VIADD R14, R6, 0x402 ;  /* 0x00000402060e7836 */ /* 0x000fe20000000000 */
[----:B------:R-:W-:Y:S01]  /*e720*/  MOV R11, 0x40000040 ;  /* 0x40000040000b7802 */ /* 0x000fe20000000f00 */
[----:B------:R-:W-:-:S02]  /*e730*/  IMAD.MOV.U32 R15, RZ, RZ, 0x40000040 ;  /* 0x40000040ff0f7424 */ /* 0x000fc400078e00ff */
[----:B------:R-:W-:Y:S02]  /*e740*/  VIADD R12, R6, 0x404 ;  /* 0x00000404060c7836 */ /* 0x000fe40000000000 */
[----:B------:R-:W-:Y:S01]  /*e750*/  IMAD.MOV.U32 R13, RZ, RZ, 0x40000040 ;  /* 0x40000040ff0d7424 */ /* 0x000fe200078e00ff */
[----:B------:R-:W-:Y:S02]  /*e760*/  WARPGROUP.DEPBAR.LE gsb0, 0x0 ;  /* 0x00008000000079c5 */ /* 0x000fe40000010000 */
[----:B------:R-:W-:-:S06]  /*e770*/  WARPGROUP.ARRIVE ;  /* 0x00000000000079c5 */ /* 0x000fcc0000000000 */
[----:B------:R-:W-:Y:S01]  /*e780*/  HGMMA.64x128x16.F32 R24, gdesc[UR4], R24, gsb0 ;  /* 0x01e00000041879f0 */ /* 0x000fe20008000818 */
[----:B------:R-:W-:Y:S02]  /*e790*/  R2UR UR4, R192 ;  /* 0x00000000c00472ca */ /* 0x000fe400000e0000 */
[----:B------:R-:W-:Y:S02]  /*e7a0*/  R2UR UR5, R193 ;  /* 0x00000000c10572ca */ /* 0x000fe400000e0000 */
[----:B------:R-:W-:Y:S01]  /*e7b0*/  R2UR UR6, R10 ;  /* 0x000000000a0672ca */ /* 0x000fe200000e0000 */
[----:B------:R-:W-:Y:S01]  /*e7c0*/  VIADD R10, R4, 0x6 ;  /* 0x00000006040a7836 */ /* 0x000fe20000000000 */
[----:B------:R-:W-:Y:S01]  /*e7d0*/  R2UR UR7, R11 ;  /* 0x000000000b0772ca */ /* 0x000fe200000e0000 */
[----:B------:R-:W-:Y:S01]  /*e7e0*/  IMAD.MOV.U32 R11, RZ, RZ, 0x40000040 ;  /* 0x40000040ff0b7424 */ /* 0x000fe200078e00ff */
[----:B------:R-:W-:Y:S02]  /*e7f0*/  WARPGROUP.DEPBAR.LE gsb0, 0x0 ;  /* 0x00008000000079c5 */ /* 0x000fe40000010000 */
[----:B------:R-:W-:-:S09]  /*e800*/  WARPGROUP.ARRIVE ;  /* 0x00000000000079c5 */ /* 0x000fd20000000000 */
        /* <DEDUP_REMOVED lines=12> */
[----:B------:R-:W-:Y:S02]  /*e8d0*/  R2UR UR6, R10 ;  /* 0x000000000a0672ca */ /* 0x000fe400000e0000 */
[----:B------:R-:W-:Y:S01]  /*e8e0*/  R2UR UR7, R11 ;  /* 0x000000000b0772ca */ /* 0x000fe200000e0000 */
[----:B------:R-:W-:Y:S01]  /*e8f0*/  IMAD.MOV.U32 R11, RZ, RZ, 0x40000040 ;  /* 0x40000040ff0b7424 */ /* 0x000fe200078e00ff */
[----:B------:R-:W-:Y:S01]  /*e900*/  IADD3 R10, R4, 0x402, RZ ;  /* 0x00000402040a7810 */ /* 0x000fe20007ffe0ff */
[----:B------:R-:W-:-:S02]  /*e910*/  WARPGROUP.DEPBAR.LE gsb0, 0x0 ;  /* 0x00008000000079c5 */ /* 0x000fc40000010000 */
[----:B------:R-:W-:-:S08]  /*e920*/  WARPGROUP.ARRIVE ;  /* 0x00000000000079c5 */ /* 0x000fd00000000000 */
[----:B------:R-:W-:Y:S01]  /*e930*/  HGMMA.64x128x16.F32 R24, gdesc[UR4], R24, gsb0 ;  /* 0x01e00000041879f0 */ /* 0x000fe20008000818 */
[----:B------:R-:W-:Y:S02]  /*e940*/  R2UR UR4, R14 ;  /* 0x000000000e0472ca */ /* 0x000fe400000e0000 */
[----:B------:R-:W-:Y:S02]  /*e950*/  R2UR UR5, R15 ;  /* 0x000000000f0572ca */ /* 0x000fe400000e0000 */
[----:B------:R-:W-:Y:S01]  /*e960*/  R2UR UR6, R10 ;  /* 0x000000000a0672ca */ /* 0x000fe200000e0000 */
[C---:B------:R-:W-:Y:S01]  /*e970*/  VIADD R10, R4.reuse, 0x404 ;  /* 0x00000404040a7836 */ /* 0x040fe20000000000 */
[----:B------:R-:W-:Y:S01]  /*e980*/  R2UR UR7, R11 ;  /* 0x000000000b0772ca */ /* 0x000fe200000e0000 */
[----:B------:R-:W-:Y:S02]  /*e990*/  IMAD.MOV.U32 R11, RZ, RZ, 0x40000040 ;  /* 0x40000040ff0b7424 */ /* 0x000fe400078e00ff */
[----:B------:R-:W-:Y:S01]  /*e9a0*/  VIADD R4, R4, 0x406 ;  /* 0x0000040604047836 */ /* 0x000fe20000000000 */
[----:B------:R-:W-:-:S02]  /*e9b0*/  WARPGROUP.DEPBAR.LE gsb0, 0x0 ;  /* 0x00008000000079c5 */ /* 0x000fc40000010000 */
[----:B------:R-:W-:-:S07]  /*e9c0*/  WARPGROUP.ARRIVE ;  /* 0x00000000000079c5 */ /* 0x000fce0000000000 */
        /* <DEDUP_REMOVED lines=14> */
[----:B------:R-:W-:Y:S02]  /*eab0*/  WARPGROUP.DEPBAR.LE gsb0, 0x0 ;  /* 0x00008000000079c5 */ /* 0x000fe40000010000 */
[----:B------:R-:W-:-:S10]  /*eac0*/  WARPGROUP.ARRIVE ;  /* 0x00000000000079c5 */ /* 0x000fd40000000000 */
[----:B------:R-:W-:Y:S03]  /*ead0*/  HGMMA.64x128x16.F32 R24, gdesc[UR4], R24, gsb0 ;  /* 0x01e00000041879f0 */ /* 0x000fe60008000818 */
[----:B------:R-:W-:Y:S02]  /*eae0*/  WARPGROUP.DEPBAR.LE gsb0, 0x0 ;  /* 0x00008000000079c5 */ /* 0x000fe40000010000 */
[----:B------:R-:W-:Y:S05]  /*eaf0*/  @!P0 BRA `(.L_x_1863) ;  /* 0x0000000000048947 */ /* 0x000fea0003800000 */
[----:B------:R-:W-:Y:S01]  /*eb00*/  BPT.TRAP 0x1 ;  /* 0x000000040000795c */ /* 0x000fe20000300000 */
.L_x_1863:
[----:B------:R-:W2:Y:S01]  /*eb10*/  LDC R0, c[0x0][0x448] ;  /* 0x00011200ff007b82 */ /* 0x000ea20000000800 */
[----:B01----:R-:W-:Y:S01]  /*eb20*/  IMAD.IADD R3, R202, 0x1, R200 ;  /* 0x00000001ca037824 */ /* 0x003fe200078e02c8 */
[----:B------:R-:W-:Y:S01]  /*eb30*/  ULDC UR50, c[0x0][0x9dc] ;  /* 0x0002770000327ab9 */ /* 0x000fe20000000800 */
[----:B----4-:R-:W-:Y:S01]  /*eb40*/  IMAD.U32 R89, RZ, RZ, UR38 ;  /* 0x00000026ff597e24 */ /* 0x010fe2000f8e00ff */
[----:B------:R-:W-:Y:S01]  /*eb50*/  ULOP3.LUT UR4, URZ, UR50, URZ, 0x33, !UPT ;  /* 0x000000323f047292 */ /* 0x000fe2000f8e333f */
[----:B------:R-:W-:-:S03]  /*eb60*/  LEA R92, R88, 0xffffff80, 0x7 ;  /* 0xffffff80585c7811 */ /* 0x000fc600078e38ff */
[----:B------:R-:W0:Y:S01]  /*eb70*/  LDC.64 R90, c[0x0][0x9e0] ;  /* 0x00027800ff5a7b82 */ /* 0x000e220000000a00 */
[----:B--2---:R-:W-:Y:S02]  /*eb80*/  ISETP.NE.AND P1, PT, R0, 0x1, PT ;  /* 0x000000010000780c */ /* 0x004fe40003f25270 */
[----:B0-----:R-:W-:-:S11]  /*eb90*/  ISETP.GE.AND P2, PT, R91, 0x1, PT ;  /* 0x000000015b00780c */ /* 0x001fd60003f46270 */
[----:B------:R-:W0:Y:S08]  /*eba0*/  @P1 LDC R0, c[0x0][0x44c] ;  /* 0x00011300ff001b82 */ /* 0x000e300000000800 */
[----:B------:R-:W1:Y:S01]  /*ebb0*/  @P1 LDC R5, c[0x0][0x450] ;  /* 0x00011400ff051b82 */ /* 0x000e620000000800 */
[----:B0-----:R-:W-:-:S05]  /*ebc0*/  @P1 IMAD.HI.U32 R0, R3, R0, RZ ;  /* 0x0000000003001227 */ /* 0x001fca00078e00ff */
[----:B-1----:R-:W-:Y:S01]  /*ebd0*/  @P1 SHF.R.U32.HI R3, RZ, R5, R0 ;  /* 0x00000005ff031219 */ /* 0x002fe20000011600 */
[----:B------:R-:W-:Y:S02]  /*ebe0*/  IMAD.MOV.U32 R5, RZ, RZ, -0x80 ;  /* 0xffffff80ff057424 */ /* 0x000fe400078e00ff */
[----:B------:R-:W-:Y:S02]  /*ebf0*/  VIADD R0, R8, 0x28840 ;  /* 0x0002884008007836 */ /* 0x000fe40000000000 */
[----:B------:R-:W0:Y:S01]  /*ec00*/  SHFL.IDX PT, R97, R3, RZ, 0x1c1f ;  /* 0x001c1fff03617589 */ /* 0x000e2200000e0000 */
[----:B------:R-:W-:Y:S02]  /*ec10*/  IMAD R94, R88, R5, 0x80 ;  /* 0x00000080585e7424 */ /* 0x000fe400078e0205 */
[----:B------:R-:W-:-:S03]  /*ec20*/  PRMT R0, R89, 0x654, R0 ;  /* 0x0000065459007816 */ /* 0x000fc60000000000 */
[----:B------:R-:W-:Y:S01]  /*ec30*/  IADD3 R5, -R189, 0x1, R94 ;  /* 0x00000001bd057810 */ /* 0x000fe20007ffe15e */
[----:B------:R1:W-:Y:S03]  /*ec40*/  SYNCS.ARRIVE.TRANS64.RED.A1T0 RZ, [R0+URZ], RZ ;  /* 0x000000ff00ff79a7 */ /* 0x0003e6000810043f */
[----:B------:R-:W-:-:S05]  /*ec50*/  IADD3 R5, -R196, R5, R198 ;  /* 0x00000005c4057210 */ /* 0x000fca0007ffe1c6 */
[----:B------:R-:W-:Y:S01]  /*ec60*/  IMAD.IADD R89, R5, 0x1, R90 ;  /* 0x0000000105597824 */ /* 0x000fe200078e025a */
[----:B-1----:R-:W-:Y:S01]  /*ec70*/  IADD3 R0, -R189, R198, R94 ;  /* 0x000000c6bd007210 */ /* 0x002fe20007ffe15e */
[----:B------:R-:W-:-:S04]  /*ec80*/  VIADD R8, R5, UR4 ;  /* 0x0000000405087c36 */ /* 0x000fc80008000000 */
[----:B0-----:R-:W-:Y:S01]  /*ec90*/  IMAD.IADD R95, R8, 0x1, R97 ;  /* 0x00000001085f7824 */ /* 0x001fe200078e0261 */
[----:B------:R-:W-:Y:S01]  /*eca0*/  VIADDMNMX R96, R97, R89, R0, PT ;  /* 0x0000005961607246 */ /* 0x000fe20003800100 */
[----:B------:R-:W-:Y:S06]  /*ecb0*/  @!P2 BRA `(.L_x_1864) ;  /* 0x000000000050a947 */ /* 0x000fec0003800000 */
[----:B------:R-:W-:Y:S01]  /*ecc0*/  IADD3 R97, -R196, R198, R97 ;  /* 0x000000c6c4617210 */ /* 0x000fe20007ffe161 */
[----:B------:R-:W-:Y:S03]  /*ecd0*/  BSSY B0, `(.L_x_1865) ;  /* 0x000000e000007945 */ /* 0x000fe60003800000 */
        /* <DEDUP_REMOVED lines=9> */
.L_x_1866:
[----:B------:R-:W-:-:S13]  /*ed70*/  ISETP.NE.AND P3, PT, R91, 0x1, PT ;  /* 0x000000015b00780c */ /* 0x000fda0003f65270 */
[----:B------:R-:W0:Y:S02]  /*ed80*/  @P3 LDC.64 R4, c[0x0][0x9e8] ;  /* 0x00027a00ff043b82 */ /* 0x000e240000000a00 */
[----:B0-----:R-:W-:-:S05]  /*ed90*/  @P3 IMAD.HI.U32 R4, R97, R4, RZ ;  /* 0x0000000461043227 */ /* 0x001fca00078e00ff */
[----:B------:R-:W-:-:S07]  /*eda0*/  @P3 SHF.R.U32.HI R97, RZ, R5, R4 ;  /* 0x00000005ff613219 */ /* 0x000fce0000011604 */
.L_x_1867:
[----:B------:R-:W-:Y:S05]  /*edb0*/  BSYNC B0 ;  /* 0x0000000000007941 */ /* 0x000fea0003800000 */
.L_x_1865:
[----:B------:R-:W-:-:S04]  /*edc0*/  IMAD R4, R97, R91, -R92 ;  /* 0x0000005b61047224 */ /* 0x000fc800078e0a5c */
[----:B------:R-:W-:-:S05]  /*edd0*/  IMAD.IADD R4, R4, 0x1, -R189 ;  /* 0x0000000104047824 */ /* 0x000fca00078e0abd */
[----:B------:R-:W-:Y:S02]  /*ede0*/  VIMNMX R95, R95, R4, !PT ;  /* 0x000000045f5f7248 */ /* 0x000fe40007fe0100 */
[----:B------:R-:W-:-:S07]  /*edf0*/  VIADDMNMX R96, R4, R91, R96, PT ;  /* 0x0000005b04607246 */ /* 0x000fce0003800160 */
.L_x_1864:
[C---:B------:R-:W-:Y:S01]  /*ee00*/  ISETP.GE.AND P3, PT, R94.reuse, 0x2, PT ;  /* 0x000000025e00780c */ /* 0x040fe20003f66270 */
[----:B------:R-:W0:Y:S01]  /*ee10*/  SHFL.IDX PT, R3, R3, 0x1, 0x1c1f ;  /* 0x003c1f0003037f89 */ /* 0x000e2200000e0000 */
[----:B------:R-:W-:Y:S02]  /*ee20*/  ISETP.GE.AND P5, PT, R94, 0x9, PT ;  /* 0x000000095e00780c */ /* 0x000fe40003fa6270 */
[----:B------:R-:W-:Y:S02]  /*ee30*/  ISETP.GT.AND P4, PT, R95, 0x1, !P3 ;  /* 0x000000015f00780c */ /* 0x000fe40005f84270 */
[----:B------:R-:W-:Y:S02]  /*ee40*/  P2R R120, PR, RZ, 0x20 ;  /* 0x00000020ff787803 */ /* 0x000fe40000000000 */
[----:B------:R-:W-:-:S04]  /*ee50*/  ISETP.LT.OR P4, PT, R96, 0x2, P4 ;  /* 0x000000026000780c */ /* 0x000fc80002781670 */
[----:B------:R-:W-:Y:S02]  /*ee60*/  FSEL R25, R25, -INF , !P4 ;  /* 0xff80000019197808 */ /* 0x000fe40006000000 */
[----:B------:R-:W-:Y:S02]  /*ee70*/  ISETP.GT.AND P4, PT, R95, 0x8, !P5 ;  /* 0x000000085f00780c */ /* 0x000fe40006f84270 */
[----:B------:R-:W-:Y:S02]  /*ee80*/  ISETP.GE.AND P5, PT, R94, 0xa, PT ;  /* 0x0000000a5e00780c */ /* 0x000fe40003fa6270 */
[----:B------:R-:W-:Y:S02]  /*ee90*/  ISETP.LT.OR P4, PT, R96, 0x9, P4 ;  /* 0x000000096000780c */ /* 0x000fe40002781670 */
[----:B------:R-:W-:Y:S02]  /*eea0*/  P2R R119, PR, RZ, 0x20 ;  /* 0x00000020ff777803 */ /* 0x000fe40000000000 */
[----:B------:R-:W-:-:S02]  /*eeb0*/  FSEL R28, R28, -INF , !P4 ;  /* 0xff8000001c1c7808 */ /* 0x000fc40006000000 */
[----:B------:R-:W-:Y:S01]  /*eec0*/  ISETP.GT.AND P4, PT, R95, 0x9, !P5 ;  /* 0x000000095f00780c */ /* 0x000fe20006f84270 */
[----:B0-----:R-:W-:Y:S01]  /*eed0*/  IMAD.IADD R8, R8, 0x1, R3 ;  /* 0x0000000108087824 */ /* 0x001fe200078e0203 */
[----:B------:R-:W-:Y:S02]  /*eee0*/  ISETP.GE.AND P5, PT, R94, 0x11, PT ;  /* 0x000000115e00780c */ /* 0x000fe40003fa6270 */
[----:B------:R-:W-:Y:S02]  /*eef0*/  ISETP.LT.OR P4, PT, R96, 0xa, P4 ;  /* 0x0000000a6000780c */ /* 0x000fe40002781670 */
[----:B------:R-:W-:Y:S02]  /*ef00*/  P2R R118, PR, RZ, 0x20 ;  /* 0x00000020ff767803 */ /* 0x000fe40000000000 */
[----:B------:R-:W-:Y:S02]  /*ef10*/  FSEL R29, R29, -INF , !P4 ;  /* 0xff8000001d1d7808 */ /* 0x000fe40006000000 */
[----:B------:R-:W-:-:S02]  /*ef20*/  ISETP.GT.AND P4, PT, R95, 0x10, !P5 ;  /* 0x000000105f00780c */ /* 0x000fc40006f84270 */
[----:B------:R-:W-:Y:S02]  /*ef30*/  ISETP.GE.AND P5, PT, R94, 0x12, PT ;  /* 0x000000125e00780c */ /* 0x000fe40003fa6270 */
[----:B------:R-:W-:Y:S02]  /*ef40*/  ISETP.LT.OR P4, PT, R96, 0x11, P4 ;  /* 0x000000116000780c */ /* 0x000fe40002781670 */
[----:B------:R-:W-:Y:S02]  /*ef50*/  P2R R117, PR, RZ, 0x20 ;  /* 0x00000020ff757803 */ /* 0x000fe40000000000 */
[----:B------:R-:W-:Y:S02]  /*ef60*/  FSEL R32, R32, -INF , !P4 ;  /* 0xff80000020207808 */ /* 0x000fe40006000000 */
[----:B------:R-:W-:Y:S02]  /*ef70*/  ISETP.GT.AND P4, PT, R95, 0x11, !P5 ;  /* 0x000000115f00780c */ /* 0x000fe40006f84270 */
[----:B------:R-:W-:-:S02]  /*ef80*/  ISETP.GE.AND P5, PT, R94, 0x19, PT ;  /* 0x000000195e00780c */ /* 0x000fc40003fa6270 */
[----:B------:R-:W-:Y:S02]  /*ef90*/  ISETP.LT.OR P4, PT, R96, 0x12, P4 ;  /* 0x000000126000780c */ /* 0x000fe40002781670 */
[----:B------:R-:W-:Y:S02]  /*efa0*/  P2R R122, PR, RZ, 0x20 ;  /* 0x00000020ff7a7803 */ /* 0x000fe40000000000 */
[----:B------:R-:W-:Y:S02]  /*efb0*/  FSEL R33, R33, -INF , !P4 ;  /* 0xff80000021217808 */ /* 0x000fe40006000000 */
[----:B------:R-:W-:Y:S02]  /*efc0*/  ISETP.GT.AND P4, PT, R95, 0x18, !P5 ;  /* 0x000000185f00780c */ /* 0x000fe40006f84270 */
[----:B------:R-:W-:Y:S02]  /*efd0*/  ISETP.GE.AND P5, PT, R94, 0x1a, PT ;  /* 0x0000001a5e00780c */ /* 0x000fe40003fa6270 */
[----:B------:R-:W-:-:S02]  /*efe0*/  ISETP.LT.OR P4, PT, R96, 0x19, P4 ;  /* 0x000000196000780c */ /* 0x000fc40002781670 */
[----:B------:R-:W-:Y:S02]  /*eff0*/  P2R R116, PR, RZ, 0x20 ;  /* 0x00000020ff747803 */ /* 0x000fe40000000000 */
[----:B------:R-:W-:Y:S02]  /*f000*/  FSEL R36, R36, -INF , !P4 ;  /* 0xff80000024247808 */ /* 0x000fe40006000000 */
[----:B------:R-:W-:Y:S02]  /*f010*/  ISETP.GT.AND P4, PT, R95, 0x19, !P5 ;  /* 0x000000195f00780c */ /* 0x000fe40006f84270 */
[----:B------:R-:W-:Y:S02]  /*f020*/  ISETP.GE.AND P5, PT, R94, 0x21, PT ;  /* 0x000000215e00780c */ /* 0x000fe40003fa6270 */
[----:B------:R-:W-:Y:S02]  /*f030*/  ISETP.LT.OR P4, PT, R96, 0x1a, P4 ;  /* 0x0000001a6000780c */ /* 0x000fe40002781670 */
[----:B------:R-:W-:-:S02]  /*f040*/  P2R R115, PR, RZ, 0x20 ;  /* 0x00000020ff737803 */ /* 0x000fc40000000000 */
[----:B------:R-:W-:Y:S02]  /*f050*/  FSEL R37, R37, -INF , !P4 ;  /* 0xff80000025257808 */ /* 0x000fe40006000000 */
[----:B------:R-:W-:Y:S02]  /*f060*/  ISETP.GT.AND P4, PT, R95, 0x20, !P5 ;  /* 0x000000205f00780c */ /* 0x000fe40006f84270 */
[----:B------:R-:W-:Y:S02]  /*f070*/  ISETP.GE.AND P5, PT, R94, 0x22, PT ;  /* 0x000000225e00780c */ /* 0x000fe40003fa6270 */
[----:B------:R-:W-:Y:S02]  /*f080*/  ISETP.LT.OR P4, PT, R96, 0x21, P4 ;  /* 0x000000216000780c */ /* 0x000fe40002781670 */
[----:B------:R-:W-:Y:S02]  /*f090*/  P2R R114, PR, RZ, 0x20 ;  /* 0x00000020ff727803 */ /* 0x000fe40000000000 */
[----:B------:R-:W-:-:S02]  /*f0a0*/  FSEL R40, R40, -INF , !P4 ;  /* 0xff80000028287808 */ /* 0x000fc40006000000 */
[----:B------:R-:W-:Y:S02]  /*f0b0*/  ISETP.GT.AND P4, PT, R95, 0x21, !P5 ;  /* 0x000000215f00780c */ /* 0x000fe40006f84270 */
        /* <DEDUP_REMOVED lines=95> */
[----:B------:R-:W-:Y:S02]  /*f6b0*/  VIADDMNMX R0, R3, R89, R0, PT ;  /* 0x0000005903007246 */ /* 0x000fe40003800100 */
        /* <DEDUP_REMOVED lines=17> */
[----:B------:R-:W-:-:S04]  /*f7d0*/  ISETP.GT.AND P6, PT, R95, 0x79, !P6 ;  /* 0x000000795f00780c */ /* 0x000fc800077c4270 */
[----:B------:R-:W-:-:S04]  /*f7e0*/  ISETP.LT.OR P6, PT, R96, 0x7a, P6 ;  /* 0x0000007a6000780c */ /* 0x000fc800037c1670 */
[----:B------:R-:W-:Y:S01]  /*f7f0*/  FSEL R85, R85, -INF , !P6 ;  /* 0xff80000055557808 */ /* 0x000fe20007000000 */
[----:B------:R-:W-:Y:S08]  /*f800*/  @!P2 BRA `(.L_x_1868) ;  /* 0x000000000050a947 */ /* 0x000ff00003800000 */
        /* <DEDUP_REMOVED lines=11> */
.L_x_1870:
[----:B------:R-:W-:-:S13]  /*f8c0*/  ISETP.NE.AND P6, PT, R91, 0x1, PT ;  /* 0x000000015b00780c */ /* 0x000fda0003fc5270 */
[----:B------:R-:W0:Y:S02]  /*f8d0*/  @P6 LDC.64 R4, c[0x0][0x9e8] ;  /* 0x00027a00ff046b82 */ /* 0x000e240000000a00 */
[----:B0-----:R-:W-:-:S05]  /*f8e0*/  @P6 IMAD.HI.U32 R4, R3, R4, RZ ;  /* 0x0000000403046227 */ /* 0x001fca00078e00ff */
[----:B------:R-:W-:-:S07]  /*f8f0*/  @P6 SHF.R.U32.HI R3, RZ, R5, R4 ;  /* 0x00000005ff036219 */ /* 0x000fce0000011604 */
.L_x_1871:
[----:B------:R-:W-:Y:S05]  /*f900*/  BSYNC B0 ;  /* 0x0000000000007941 */ /* 0x000fea0003800000 */
.L_x_1869:
[----:B------:R-:W-:-:S05]  /*f910*/  IMAD R92, R3, R91, -R92 ;  /* 0x0000005b035c7224 */ /* 0x000fca00078e0a5c */
[----:B------:R-:W-:-:S04]  /*f920*/  IADD3 R3, -R189, R92, RZ ;  /* 0x0000005cbd037210 */ /* 0x000fc80007ffe1ff */
[----:B------:R-:W-:Y:S02]  /*f930*/  VIMNMX R8, R8, R3, !PT ;  /* 0x0000000308087248 */ /* 0x000fe40007fe0100 */
[----:B------:R-:W-:-:S07]  /*f940*/  VIADDMNMX R0, R3, R91, R0, PT ;  /* 0x0000005b03007246 */ /* 0x000fce0003800100 */
.L_x_1868:
[----:B------:R-:W-:Y:S01]  /*f950*/  ISETP.GT.AND P3, PT, R8, 0x1, !P3 ;  /* 0x000000010800780c */ /* 0x000fe20005f64270 */
[----:B------:R-:W-:Y:S01]  /*f960*/  ULDC UR51, c[0x0][0x988] ;  /* 0x0002620000337ab9 */ /* 0x000fe20000000800 */
[----:B------:R-:W-:Y:S02]  /*f970*/  ISETP.NE.AND P6, PT, R122, RZ, PT ;  /* 0x000000ff7a00720c */ /* 0x000fe40003fc5270 */
        /* <DEDUP_REMOVED lines=17> */
[----:B------:R-:W-:Y:S02]  /*fa90*/  ISETP.NE.AND P3, PT, R118, RZ, PT ;  /* 0x000000ff7600720c */ /* 0x000fe40003f65270 */
[----:B------:R-:W-:Y:S02]  /*faa0*/  FMNMX.FTZ R4, R40, R3, !PT ;  /* 0x0000000328047209 */ /* 0x000fe40007810000 */
[----:B------:R-:W-:Y:S02]  /*fab0*/  ISETP.GT.AND P3, PT, R8, 0x10, !P3 ;  /* 0x000000100800780c */ /* 0x000fe40005f64270 */
[----:B------:R-:W-:Y:S02]  /*fac0*/  FMNMX.FTZ R3, R41, R4, !PT ;  /* 0x0000000429037209 */ /* 0x000fe40007810000 */
        /* <DEDUP_REMOVED lines=55> */
[----:B------:R-:W-:Y:S01]  /*fe40*/  ISETP.GT.AND P4, PT, R8, 0x71, !P4 ;  /* 0x000000710800780c */ /* 0x000fe20006784270 */
[----:B------:R-:W0:Y:S01]  /*fe50*/  SHFL.BFLY PT, R4, R5, 0x2, 0x1f ;  /* 0x0c401f0005047f89 */ /* 0x000e2200000e0000 */
[----:B------:R-:W-:Y:S02]  /*fe60*/  FSEL R50, R50, -INF , !P3 ;  /* 0xff80000032327808 */ /* 0x000fe40005800000 */
[----:B------:R-:W-:Y:S02]  /*fe70*/  ISETP.NE.AND P3, PT, R110, RZ, PT ;  /* 0x000000ff6e00720c */ /* 0x000fe40003f65270 */
[C---:B------:R-:W-:Y:S02]  /*fe80*/  ISETP.GT.AND P5, PT, R8.reuse, 0x78, !P5 ;  /* 0x000000780800780c */ /* 0x040fe40006fa4270 */
[----:B------:R-:W-:Y:S02]  /*fe90*/  ISETP.GT.AND P3, PT, R8, 0x31, !P3 ;  /* 0x000000310800780c */ /* 0x000fe40005f64270 */
[----:B------:R-:W-:-:S02]  /*fea0*/  ISETP.LT.OR P4, PT, R0, 0x72, P4 ;  /* 0x000000720000780c */ /* 0x000fc40002781670 */
        /* <DEDUP_REMOVED lines=11> */
[----:B------:R-:W0:Y:S03]  /*ff60*/  SHFL.BFLY PT, R4, R89, 0x1, 0x1f ;  /* 0x0c201f0059047f89 */ /* 0x000e2600000e0000 */
[----:B------:R-:W-:-:S04]  /*ff70*/  ISETP.GT.AND P3, PT, R8, 0x39, !P3 ;  /* 0x000000390800780c */ /* 0x000fc80005f64270 */
[----:B------:R-:W-:-:S04]  /*ff80*/  ISETP.LT.OR P3, PT, R0, 0x3a, P3 ;  /* 0x0000003a0000780c */ /* 0x000fc80001f61670 */
[----:B------:R-:W-:Y:S02]  /*ff90*/  FSEL R55, R55, -INF , !P3 ;  /* 0xff80000037377808 */ /* 0x000fe40005800000 */
[----:B------:R-:W-:-:S04]  /*ffa0*/  ISETP.NE.AND P3, PT, R107, RZ, PT ;  /* 0x000000ff6b00720c */ /* 0x000fc80003f65270 */
[----:B------:R-:W-:-:S04]  /*ffb0*/  ISETP.GT.AND P3, PT, R8, 0x40, !P3 ;  /* 0x000000400800780c */ /* 0x000fc80005f64270 */
[----:B------:R-:W-:Y:S02]  /*ffc0*/  ISETP.LT.OR P3, PT, R0, 0x41, P3 ;  /* 0x000000410000780c */ /* 0x000fe40001f61670 */
[----:B0-----:R-:W-:Y:S02]  /*ffd0*/  FMNMX.FTZ R3, R89, R4, !PT ;  /* 0x0000000459037209 */ /* 0x001fe40007810000 */
[----:B------:R-:W-:Y:S02]  /*ffe0*/  FSEL R58, R58, -INF , !P3 ;  /* 0xff8000003a3a7808 */ /* 0x000fe40005800000 */
[----:B------:R-:W-:Y:S01]  /*fff0*/  ISETP.GT.AND P3, PT, R8, 0x41, !P6 ;  /* 0x000000410800780c */ /* 0x000fe20007764270 */
[----:B------:R-:W-:Y:S01]  /*10000*/  FMUL.FTZ R4, R3, UR51 ;  /* 0x0000003303047c20 */ /* 0x000fe20008410000 */
[----:B------:R-:W-:Y:S02]  /*10010*/  ISETP.NE.AND P6, PT, R124, RZ, PT ;  /* 0x000000ff7c00720c */ /* 0x000fe40003fc5270 */
        /* <DEDUP_REMOVED lines=44> */
[----:B------:R-:W-:-:S04]  /*102e0*/  ISETP.LT.OR P3, PT, R0, 0x71, P3 ;  /* 0x000000710000780c */ /* 0x000fc80001f61670 */
[----:B------:R-:W-:Y:S02]  /*102f0*/  FSEL R82, R82, -INF , !P3 ;  /* 0xff80000052527808 */ /* 0x000fe40005800000 */
[----:B------:R-:W-:-:S04]  /*10300*/  FSETP.NEU.FTZ.AND P3, PT, R3, -INF , PT ;  /* 0xff8000000300780b */ /* 0x000fc80003f7d000 */
[----:B------:R-:W-:Y:S02]  /*10310*/  FSEL R4, R4, RZ, P3 ;  /* 0x000000ff04047208 */ /* 0x000fe40001800000 */
[----:B------:R-:W-:Y:S02]  /*10320*/  ISETP.GT.AND P3, PT, R8, RZ, !P6 ;  /* 0x000000ff0800720c */ /* 0x000fe40007764270 */
[----:B------:R-:W-:Y:S01]  /*10330*/  ISETP.NE.AND P6, PT, R94, RZ, PT ;  /* 0x000000ff5e00720c */ /* 0x000fe20003fc5270 */
[--C-:B------:R-:W-:Y:S01]  /*10340*/  FFMA.FTZ R5, R25, UR51, -R4.reuse ;  /* 0x0000003319057c23 */ /* 0x100fe20008010804 */
[----:B------:R-:W-:Y:S01]  /*10350*/  ISETP.LT.OR P3, PT, R0, 0x1, P3 ;  /* 0x000000010000780c */ /* 0x000fe20001f61670 */
[--C-:B------:R-:W-:Y:S01]  /*10360*/  FFMA.FTZ R25, R29, UR51, -R4.reuse ;  /* 0x000000331d197c23 */ /* 0x100fe20008010804 */
[--C-:B------:R-:W-:Y:S01]  /*10370*/  FFMA.FTZ R180, R24, UR51, -R4.reuse ;  /* 0x0000003318b47c23 */ /* 0x100fe20008010804 */
[--C-:B------:R-:W-:Y:S01]  /*10380*/  FFMA.FTZ R182, R28, UR51, -R4.reuse ;  /* 0x000000331cb67c23 */ /* 0x100fe20008010804 */
[----:B------:R-:W-:Y:S01]  /*10390*/  FSEL R26, R26, -INF , !P3 ;  /* 0xff8000001a1a7808 */ /* 0x000fe20005800000 */
[--C-:B------:R-:W-:Y:S01]  /*103a0*/  FFMA.FTZ R28, R33, UR51, -R4.reuse ;  /* 0x00000033211c7c23 */ /* 0x100fe20008010804 */
[--C-:B------:R-:W-:Y:S01]  /*103b0*/  FFMA.FTZ R176, R32, UR51, -R4.reuse ;  /* 0x0000003320b07c23 */ /* 0x100fe20008010804 */
        /* <DEDUP_REMOVED lines=15> */
[--C-:B------:R-:W-:Y:S01]  /*104b0*/  FFMA.FTZ R164, R56, UR51, -R4.reuse ;  /* 0x0000003338a47c23 */ /* 0x100fe20008010804 */
[--C-:B------:R-:W-:Y:S01]  /*104c0*/  FFMA.FTZ R166, R60, UR51, -R4.reuse ;  /* 0x000000333ca67c23 */ /* 0x100fe20008010804 */
[----:B------:R-:W-:Y:S01]  /*104d0*/  FMNMX.FTZ R33, R35, R24, !PT ;  /* 0x0000001823217209 */ /* 0x000fe20007810000 */
[----:B------:R1:W-:Y:S01]  /*104e0*/  MUFU.EX2 R29, R28 ;  /* 0x0000001c001d7308 */ /* 0x0003e20000000800 */
[--C-:B------:R-:W-:Y:S01]  /*104f0*/  FFMA.FTZ R160, R64, UR51, -R4.reuse ;  /* 0x0000003340a07c23 */ /* 0x100fe20008010804 */
[--C-:B------:R-:W-:Y:S01]  /*10500*/  FFMA.FTZ R162, R68, UR51, -R4.reuse ;  /* 0x0000003344a27c23 */ /* 0x100fe20008010804 */
[----:B------:R-:W-:Y:S01]  /*10510*/  FMNMX.FTZ R24, R38, R33, !PT ;  /* 0x0000002126187209 */ /* 0x000fe20007810000 */
[--C-:B------:R-:W-:Y:S01]  /*10520*/  FFMA.FTZ R156, R72, UR51, -R4.reuse ;  /* 0x00000033489c7c23 */ /* 0x100fe20008010804 */
[--C-:B------:R-:W-:Y:S01]  /*10530*/  FFMA.FTZ R158, R76, UR51, -R4.reuse ;  /* 0x000000334c9e7c23 */ /* 0x100fe20008010804 */
[--C-:B------:R-:W-:Y:S01]  /*10540*/  FFMA.FTZ R152, R80, UR51, -R4.reuse ;  /* 0x0000003350987c23 */ /* 0x100fe20008010804 */
[----:B------:R-:W-:Y:S01]  /*10550*/  FMNMX.FTZ R33, R39, R24, !PT ;  /* 0x0000001827217209 */ /* 0x000fe20007810000 */
[----:B------:R-:W2:Y:S01]  /*10560*/  MUFU.EX2 R182, R182 ;  /* 0x000000b600b67308 */ /* 0x000ea20000000800 */
[--C-:B-1----:R-:W-:Y:S01]  /*10570*/  FFMA.FTZ R28, R41, UR51, -R4.reuse ;  /* 0x00000033291c7c23 */ /* 0x102fe20008010804 */
[----:B------:R-:W-:Y:S01]  /*10580*/  FFMA.FTZ R154, R84, UR51, -R4 ;  /* 0x00000033549a7c23 */ /* 0x000fe20008010804 */
[----:B------:R-:W-:Y:S01]  /*10590*/  FMNMX.FTZ R24, R42, R33, !PT ;  /* 0x000000212a187209 */ /* 0x000fe20007810000 */
[----:B------:R-:W1:Y:S03]  /*105a0*/  @P1 LDC R48, c[0x0][0x450] ;  /* 0x00011400ff301b82 */ /* 0x000e660000000800 */
[----:B------:R-:W-:Y:S01]  /*105b0*/  FMNMX.FTZ R37, R43, R24, !PT ;  /* 0x000000182b257209 */ /* 0x000fe20007810000 */
[----:B------:R3:W-:Y:S03]  /*105c0*/  MUFU.EX2 R33, R32 ;  /* 0x0000002000217308 */ /* 0x0007e60000000800 */
[----:B------:R-:W-:-:S04]  /*105d0*/  FMNMX.FTZ R24, R46, R37, !PT ;  /* 0x000000252e187209 */ /* 0x000fc80007810000 */
[----:B------:R-:W-:Y:S01]  /*105e0*/  FMNMX.FTZ R37, R47, R24, !PT ;  /* 0x000000182f257209 */ /* 0x000fe20007810000 */
[----:B------:R-:W4:Y:S01]  /*105f0*/  MUFU.EX2 R25, R25 ;  /* 0x0000001900197308 */ /* 0x000f220000000800 */
[----:B---3--:R-:W-:Y:S02]  /*10600*/  FFMA.FTZ R32, R45, UR51, -R4 ;  /* 0x000000332d207c23 */ /* 0x008fe40008010804 */
[----:B------:R-:W-:-:S04]  /*10610*/  FMNMX.FTZ R24, R50, R37, !PT ;  /* 0x0000002532187209 */ /* 0x000fc80007810000 */
[----:B------:R-:W-:Y:S01]  /*10620*/  FMNMX.FTZ R41, R51, R24, !PT ;  /* 0x0000001833297209 */ /* 0x000fe20007810000 */
[----:B------:R3:W-:Y:S03]  /*10630*/  MUFU.EX2 R37, R28 ;  /* 0x0000001c00257308 */ /* 0x0007e60000000800 */
[----:B------:R-:W-:-:S04]  /*10640*/  FMNMX.FTZ R24, R54, R41, !PT ;  /* 0x0000002936187209 */ /* 0x000fc80007810000 */
[----:B------:R-:W-:Y:S01]  /*10650*/  FMNMX.FTZ R41, R55, R24, !PT ;  /* 0x0000001837297209 */ /* 0x000fe20007810000 */
[----:B------:R-:W5:Y:S01]  /*10660*/  MUFU.EX2 R176, R176 ;  /* 0x000000b000b07308 */ /* 0x000f620000000800 */
[----:B---3--:R-:W-:Y:S02]  /*10670*/  FFMA.FTZ R28, R49, UR51, -R4 ;  /* 0x00000033311c7c23 */ /* 0x008fe40008010804 */
[----:B------:R-:W-:-:S04]  /*10680*/  FMNMX.FTZ R24, R58, R41, !PT ;  /* 0x000000293a187209 */ /* 0x000fc80007810000 */
[----:B------:R-:W-:Y:S01]  /*10690*/  FMNMX.FTZ R45, R59, R24, !PT ;  /* 0x000000183b2d7209 */ /* 0x000fe20007810000 */
[----:B------:R3:W-:Y:S03]  /*106a0*/  MUFU.EX2 R41, R32 ;  /* 0x0000002000297308 */ /* 0x0007e60000000800 */
[----:B------:R-:W-:-:S04]  /*106b0*/  FMNMX.FTZ R24, R62, R45, !PT ;  /* 0x0000002d3e187209 */ /* 0x000fc80007810000 */
[----:B------:R-:W-:Y:S01]  /*106c0*/  FMNMX.FTZ R45, R63, R24, !PT ;  /* 0x000000183f2d7209 */ /* 0x000fe20007810000 */
[----:B------:R-:W1:Y:S01]  /*106d0*/  MUFU.EX2 R178, R178 ;  /* 0x000000b200b27308 */ /* 0x000e620000000800 */
[----:B---3--:R-:W-:Y:S02]  /*106e0*/  FFMA.FTZ R32, R53, UR51, -R4 ;  /* 0x0000003335207c23 */ /* 0x008fe40008010804 */
[----:B------:R-:W-:-:S04]  /*106f0*/  FMNMX.FTZ R24, R66, R45, !PT ;  /* 0x0000002d42187209 */ /* 0x000fc80007810000 */
[----:B------:R-:W-:Y:S01]  /*10700*/  FMNMX.FTZ R49, R67, R24, !PT ;  /* 0x0000001843317209 */ /* 0x000fe20007810000 */
[----:B------:R-:W3:Y:S03]  /*10710*/  MUFU.EX2 R172, R172 ;  /* 0x000000ac00ac7308 */ /* 0x000ee60000000800 */
        /* <DEDUP_REMOVED lines=8> */
[----:B------:R-:W-:Y:S01]  /*107a0*/  FFMA.FTZ R24, R57, UR51, -R4 ;  /* 0x0000003339187c23 */ /* 0x000fe20008010804 */
[----:B------:R-:W-:Y:S02]  /*107b0*/  MUFU.EX2 R168, R168 ;  /* 0x000000a800a87308 */ /* 0x000fe40000000800 */
[----:B------:R-:W-:-:S04]  /*107c0*/  FMNMX.FTZ R8, R82, R53, !PT ;  /* 0x0000003552087209 */ /* 0x000fc80007810000 */
[----:B------:R-:W-:Y:S02]  /*107d0*/  FMNMX.FTZ R57, R83, R8, !PT ;  /* 0x0000000853397209 */ /* 0x000fe40007810000 */
[----:B------:R2:W-:Y:S02]  /*107e0*/  MUFU.EX2 R53, R24 ;  /* 0x0000001800357308 */ /* 0x0005e40000000800 */
[----:B------:R-:W-:Y:S01]  /*107f0*/  FMNMX.FTZ R0, R86, R57, !PT ;  /* 0x0000003956007209 */ /* 0x000fe20007810000 */
[--C-:B------:R-:W-:Y:S01]  /*10800*/  FFMA.FTZ R57, R61, UR51, -R4.reuse ;  /* 0x000000333d397c23 */ /* 0x100fe20008010804 */
[--C-:B------:R-:W-:Y:S01]  /*10810*/  FFMA.FTZ R61, R65, UR51, -R4.reuse ;  /* 0x00000033413d7c23 */ /* 0x100fe20008010804 */
[--C-:B------:R-:W-:Y:S01]  /*10820*/  FFMA.FTZ R65, R69, UR51, -R4.reuse ;  /* 0x0000003345417c23 */ /* 0x100fe20008010804 */
[----:B------:R-:W-:Y:S01]  /*10830*/  FMNMX.FTZ R0, R87, R0, !PT ;  /* 0x0000000057007209 */ /* 0x000fe20007810000 */
[--C-:B------:R-:W-:Y:S01]  /*10840*/  FFMA.FTZ R69, R73, UR51, -R4.reuse ;  /* 0x0000003349457c23 */ /* 0x100fe20008010804 */
[--C-:B------:R-:W-:Y:S01]  /*10850*/  FFMA.FTZ R73, R77, UR51, -R4.reuse ;  /* 0x000000334d497c23 */ /* 0x100fe20008010804 */
[--C-:B------:R-:W-:Y:S01]  /*10860*/  FFMA.FTZ R77, R81, UR51, -R4.reuse ;  /* 0x00000033514d7c23 */ /* 0x100fe20008010804 */
[----:B------:R-:W-:Y:S01]  /*10870*/  FFMA.FTZ R81, R85, UR51, -R4 ;  /* 0x0000003355517c23 */ /* 0x000fe20008010804 */
[----:B------:R-:W0:Y:S01]  /*10880*/  SHFL.BFLY PT, R89, R0, 0x2, 0x1f ;  /* 0x0c401f0000597f89 */ /* 0x000e2200000e0000 */
[----:B------:R-:W-:Y:S08]  /*10890*/  MUFU.EX2 R170, R170 ;  /* 0x000000aa00aa7308 */ /* 0x000ff00000000800 */
[----:B------:R1:W-:Y:S08]  /*108a0*/  MUFU.EX2 R49, R32 ;  /* 0x0000002000317308 */ /* 0x0003f00000000800 */
        /* <DEDUP_REMOVED lines=18> */
[--C-:B--2---:R-:W-:Y:S01]  /*109d0*/  FFMA.FTZ R24, R31, UR51, -R8.reuse ;  /* 0x000000331f187c23 */ /* 0x104fe20008010808 */
[----:B------:R-:W-:Y:S01]  /*109e0*/  FADD.FTZ R38, R182, R27 ;  /* 0x0000001bb6267221 */ /* 0x000fe20000010000 */
[----:B------:R-:W-:Y:S01]  /*109f0*/  MUFU.EX2 R181, R181 ;  /* 0x000000b500b57308 */ /* 0x000fe20000000800 */
[--C-:B------:R-:W-:Y:S01]  /*10a00*/  FFMA.FTZ R177, R34, UR51, -R8.reuse ;  /* 0x0000003322b17c23 */ /* 0x100fe20008010808 */
[----:B------:R-:W-:Y:S01]  /*10a10*/  FFMA.FTZ R26, R35, UR51, -R8 ;  /* 0x00000033231a7c23 */ /* 0x000fe20008010808 */
[----:B----4-:R-:W-:Y:S01]  /*10a20*/  FADD.FTZ R27, R25, R38 ;  /* 0x00000026191b7221 */ /* 0x010fe20000010000 */
[--C-:B------:R-:W-:Y:S01]  /*10a30*/  FFMA.FTZ R173, R42, UR51, -R8.reuse ;  /* 0x000000332aad7c23 */ /* 0x100fe20008010808 */
[--C-:B------:R-:W-:Y:S01]  /*10a40*/  FFMA.FTZ R28, R39, UR51, -R8.reuse ;  /* 0x00000033271c7c23 */ /* 0x100fe20008010808 */
[----:B------:R-:W0:Y:S01]  /*10a50*/  @P1 LDC R35, c[0x0][0x44c] ;  /* 0x00011300ff231b82 */ /* 0x000e220000000800 */
[----:B-----5:R-:W-:Y:S01]  /*10a60*/  FADD.FTZ R40, R176, R27 ;  /* 0x0000001bb0287221 */ /* 0x020fe20000010000 */
[----:B------:R-:W2:Y:S01]  /*10a70*/  MUFU.EX2 R4, R4 ;  /* 0x0000000400047308 */ /* 0x000ea20000000800 */
[--C-:B------:R-:W-:Y:S01]  /*10a80*/  FFMA.FTZ R30, R43, UR51, -R8.reuse ;  /* 0x000000332b1e7c23 */ /* 0x100fe20008010808 */
[----:B------:R-:W-:Y:S01]  /*10a90*/  FFMA.FTZ R175, R46, UR51, -R8 ;  /* 0x000000332eaf7c23 */ /* 0x000fe20008010808 */
[----:B------:R-:W-:Y:S01]  /*10aa0*/  FADD.FTZ R27, R29, R40 ;  /* 0x000000281d1b7221 */ /* 0x000fe20000010000 */
[--C-:B-1----:R-:W-:Y:S01]  /*10ab0*/  FFMA.FTZ R32, R47, UR51, -R8.reuse ;  /* 0x000000332f207c23 */ /* 0x102fe20008010808 */
[--C-:B------:R-:W-:Y:S01]  /*10ac0*/  FFMA.FTZ R169, R50, UR51, -R8.reuse ;  /* 0x0000003332a97c23 */ /* 0x100fe20008010808 */
[--C-:B------:R-:W-:Y:S01]  /*10ad0*/  FFMA.FTZ R34, R51, UR51, -R8.reuse ;  /* 0x0000003333227c23 */ /* 0x100fe20008010808 */
[----:B------:R-:W-:Y:S01]  /*10ae0*/  FADD.FTZ R40, R178, R27 ;  /* 0x0000001bb2287221 */ /* 0x000fe20000010000 */
[----:B------:R-:W1:Y:S01]  /*10af0*/  MUFU.EX2 R183, R183 ;  /* 0x000000b700b77308 */ /* 0x000e620000000800 */
[----:B------:R-:W-:Y:S01]  /*10b00*/  FFMA.FTZ R171, R54, UR51, -R8 ;  /* 0x0000003336ab7c23 */ /* 0x000fe20008010808 */
[----:B------:R-:W-:-:S02]  /*10b10*/  IMAD.MOV.U32 R50, RZ, RZ, R200 ;  /* 0x000000ffff327224 */ /* 0x000fc400078e00c8 */
[----:B------:R-:W-:Y:S01]  /*10b20*/  FADD.FTZ R31, R33, R40 ;  /* 0x00000028211f7221 */ /* 0x000fe20000010000 */
[--C-:B------:R-:W-:Y:S01]  /*10b30*/  FFMA.FTZ R36, R55, UR51, -R8.reuse ;  /* 0x0000003337247c23 */ /* 0x100fe20008010808 */
[--C-:B------:R-:W-:Y:S01]  /*10b40*/  FFMA.FTZ R165, R58, UR51, -R8.reuse ;  /* 0x000000333aa57c23 */ /* 0x100fe20008010808 */
[----:B------:R-:W-:Y:S01]  /*10b50*/  FFMA.FTZ R38, R59, UR51, -R8 ;  /* 0x000000333b267c23 */ /* 0x000fe20008010808 */
[----:B---3--:R-:W-:Y:S01]  /*10b60*/  FADD.FTZ R44, R172, R31 ;  /* 0x0000001fac2c7221 */ /* 0x008fe20000010000 */
[----:B------:R-:W3:Y:S01]  /*10b70*/  MUFU.EX2 R24, R24 ;  /* 0x0000001800187308 */ /* 0x000ee20000000800 */
[----:B--2---:R-:W-:Y:S01]  /*10b80*/  FADD.FTZ R42, R181, R4 ;  /* 0x00000004b52a7221 */ /* 0x004fe20000010000 */
[----:B------:R-:W-:Y:S01]  /*10b90*/  FFMA.FTZ R167, R62, UR51, -R8 ;  /* 0x000000333ea77c23 */ /* 0x000fe20008010808 */
[----:B------:R-:W-:Y:S01]  /*10ba0*/  FADD.FTZ R31, R37, R44 ;  /* 0x0000002c251f7221 */ /* 0x000fe20000010000 */
[--C-:B------:R-:W-:Y:S01]  /*10bb0*/  FFMA.FTZ R40, R63, UR51, -R8.reuse ;  /* 0x000000333f287c23 */ /* 0x100fe20008010808 */
[----:B------:R-:W-:Y:S01]  /*10bc0*/  FFMA.FTZ R161, R66, UR51, -R8 ;  /* 0x0000003342a17c23 */ /* 0x000fe20008010808 */
[----:B0-----:R-:W-:-:S04]  /*10bd0*/  @P1 IMAD.HI.U32 R35, R200, R35, RZ ;  /* 0x00000023c8231227 */ /* 0x001fc800078e00ff */
[----:B------:R-:W-:Y:S01]  /*10be0*/  FFMA.FTZ R163, R70, UR51, -R8 ;  /* 0x0000003346a37c23 */ /* 0x000fe20008010808 */
[----:B------:R-:W0:Y:S01]  /*10bf0*/  MUFU.EX2 R177, R177 ;  /* 0x000000b100b17308 */ /* 0x000e220000000800 */
[----:B-1----:R-:W-:Y:S01]  /*10c00*/  FADD.FTZ R27, R183, R42 ;  /* 0x0000002ab71b7221 */ /* 0x002fe20000010000 */
[--C-:B------:R-:W-:Y:S01]  /*10c10*/  FFMA.FTZ R74, R74, UR51, -R8.reuse ;  /* 0x000000334a4a7c23 */ /* 0x100fe20008010808 */
[----:B------:R-:W-:Y:S01]  /*10c20*/  @P1 SHF.R.U32.HI R50, RZ, R48, R35 ;  /* 0x00000030ff321219 */ /* 0x000fe20000011623 */
[--C-:B------:R-:W-:Y:S01]  /*10c30*/  FFMA.FTZ R75, R75, UR51, -R8.reuse ;  /* 0x000000334b4b7c23 */ /* 0x100fe20008010808 */
[--C-:B------:R-:W-:Y:S01]  /*10c40*/  FFMA.FTZ R78, R78, UR51, -R8.reuse ;  /* 0x000000334e4e7c23 */ /* 0x100fe20008010808 */
[--C-:B------:R-:W-:Y:S01]  /*10c50*/  FFMA.FTZ R79, R79, UR51, -R8.reuse ;  /* 0x000000334f4f7c23 */ /* 0x100fe20008010808 */
[--C-:B------:R-:W-:Y:S01]  /*10c60*/  FFMA.FTZ R82, R82, UR51, -R8.reuse ;  /* 0x0000003352527c23 */ /* 0x100fe20008010808 */
[----:B------:R-:W1:Y:S01]  /*10c70*/  MUFU.EX2 R26, R26 ;  /* 0x0000001a001a7308 */ /* 0x000e620000000800 */
[----:B---3--:R-:W-:Y:S01]  /*10c80*/  FADD.FTZ R42, R24, R27 ;  /* 0x0000001b182a7221 */ /* 0x008fe20000010000 */
[--C-:B------:R-:W-:Y:S01]  /*10c90*/  FFMA.FTZ R83, R83, UR51, -R8.reuse ;  /* 0x0000003353537c23 */ /* 0x100fe20008010808 */
[--C-:B------:R-:W-:Y:S01]  /*10ca0*/  FFMA.FTZ R86, R86, UR51, -R8.reuse ;  /* 0x0000003356567c23 */ /* 0x100fe20008010808 */
[----:B------:R-:W-:Y:S01]  /*10cb0*/  FFMA.FTZ R87, R87, UR51, -R8 ;  /* 0x0000003357577c23 */ /* 0x000fe20008010808 */
[----:B------:R-:W-:Y:S01]  /*10cc0*/  F2FP.F16.F32.PACK_AB R180, R5, R180 ;  /* 0x000000b405b4723e */ /* 0x000fe200000000ff */
[----:B------:R-:W-:Y:S01]  /*10cd0*/  IMAD.IADD R93, R93, 0x1, R50 ;  /* 0x000000015d5d7824 */ /* 0x000fe200078e0232 */
[----:B------:R-:W-:Y:S01]  /*10ce0*/  F2FP.F16.F32.PACK_AB R182, R25, R182 ;  /* 0x000000b619b6723e */ /* 0x000fe200000000ff */
[----:B------:R-:W2:Y:S01]  /*10cf0*/  MUFU.EX2 R179, R179 ;  /* 0x000000b300b37308 */ /* 0x000ea20000000800 */
[----:B0-----:R-:W-:Y:S01]  /*10d00*/  FADD.FTZ R27, R177, R42 ;  /* 0x0000002ab11b7221 */ /* 0x001fe20000010000 */
[----:B------:R-:W-:Y:S01]  /*10d10*/  FADD.FTZ R42, R174, R31 ;  /* 0x0000001fae2a7221 */ /* 0x000fe20000010000 */
[----:B------:R-:W-:Y:S01]  /*10d20*/  F2FP.F16.F32.PACK_AB R181, R4, R181 ;  /* 0x000000b504b5723e */ /* 0x000fe200000000ff */
[----:B------:R-:W-:Y:S01]  /*10d30*/  IMAD.IADD R90, R93, 0x1, R90 ;  /* 0x000000015d5a7824 */ /* 0x000fe200078e025a */
[----:B------:R-:W-:Y:S01]  /*10d40*/  F2FP.F16.F32.PACK_AB R176, R29, R176 ;  /* 0x000000b01db0723e */ /* 0x000fe200000000ff */
[----:B------:R-:W-:Y:S01]  /*10d50*/  FADD.FTZ R31, R41, R42 ;  /* 0x0000002a291f7221 */ /* 0x000fe20000010000 */
[----:B------:R-:W-:Y:S01]  /*10d60*/  FFMA.FTZ R42, R67, UR51, -R8 ;  /* 0x00000033432a7c23 */ /* 0x000fe20008010808 */
[----:B------:R-:W0:Y:S01]  /*10d70*/  MUFU.EX2 R28, R28 ;  /* 0x0000001c001c7308 */ /* 0x000e220000000800 */
[----:B-1----:R-:W-:Y:S01]  /*10d80*/  FADD.FTZ R44, R26, R27 ;  /* 0x0000001b1a2c7221 */ /* 0x002fe20000010000 */
[----:B------:R-:W-:Y:S01]  /*10d90*/  FADD.FTZ R46, R168, R31 ;  /* 0x0000001fa82e7221 */ /* 0x000fe20000010000 */
[----:B------:R-:W-:-:S02]  /*10da0*/  F2FP.F16.F32.PACK_AB R178, R33, R178 ;  /* 0x000000b221b2723e */ /* 0x000fc400000000ff */
[----:B------:R-:W-:Y:S01]  /*10db0*/  F2FP.F16.F32.PACK_AB R172, R37, R172 ;  /* 0x000000ac25ac723e */ /* 0x000fe200000000ff */
[----:B------:R-:W-:Y:S01]  /*10dc0*/  FADD.FTZ R31, R45, R46 ;  /* 0x0000002e2d1f7221 */ /* 0x000fe20000010000 */
[----:B------:R-:W-:Y:S01]  /*10dd0*/  F2FP.F16.F32.PACK_AB R174, R41, R174 ;  /* 0x000000ae29ae723e */ /* 0x000fe200000000ff */
[----:B------:R-:W1:Y:S01]  /*10de0*/  MUFU.EX2 R173, R173 ;  /* 0x000000ad00ad7308 */ /* 0x000e620000000800 */
[----:B--2---:R-:W-:Y:S01]  /*10df0*/  FADD.FTZ R27, R179, R44 ;  /* 0x0000002cb31b7221 */ /* 0x004fe20000010000 */
[----:B------:R-:W-:Y:S01]  /*10e00*/  FADD.FTZ R48, R170, R31 ;  /* 0x0000001faa307221 */ /* 0x000fe20000010000 */
[----:B------:R-:W-:Y:S02]  /*10e10*/  F2FP.F16.F32.PACK_AB R168, R45, R168 ;  /* 0x000000a82da8723e */ /* 0x000fe400000000ff */
[C---:B------:R-:W-:Y:S01]  /*10e20*/  F2FP.F16.F32.PACK_AB R170, R49.reuse, R170 ;  /* 0x000000aa31aa723e */ /* 0x040fe200000000ff */
[----:B------:R-:W-:Y:S01]  /*10e30*/  FADD.FTZ R31, R49, R48 ;  /* 0x00000030311f7221 */ /* 0x000fe20000010000 */
[----:B------:R-:W-:Y:S01]  /*10e40*/  F2FP.F16.F32.PACK_AB R183, R24, R183 ;  /* 0x000000b718b7723e */ /* 0x000fe200000000ff */
        /* <DEDUP_REMOVED lines=10> */
[----:B------:R-:W-:Y:S01]  /*10ef0*/  FFMA.FTZ R44, R71, UR51, -R8 ;  /* 0x00000033472c7c23 */ /* 0x000fe20008010808 */
[C---:B------:R-:W-:Y:S02]  /*10f00*/  F2FP.F16.F32.PACK_AB R166, R57.reuse, R166 ;  /* 0x000000a639a6723e */ /* 0x040fe400000000ff */
[----:B------:R-:W-:Y:S02]  /*10f10*/  FADD.FTZ R31, R57, R48 ;  /* 0x00000030391f7221 */ /* 0x000fe40000010000 */
        /* <DEDUP_REMOVED lines=14> */
[----:B-1----:R-:W-:Y:S01]  /*11000*/  FADD.FTZ R27, R171, R46 ;  /* 0x0000002eab1b7221 */ /* 0x002fe20000010000 */
[----:B------:R-:W-:Y:S01]  /*11010*/  FADD.FTZ R46, R160, R31 ;  /* 0x0000001fa02e7221 */ /* 0x000fe20000010000 */
[----:B------:R-:W-:-:S05]  /*11020*/  F2FP.F16.F32.PACK_AB R160, R61, R160 ;  /* 0x000000a03da0723e */ /* 0x000fca00000000ff */
        /* <DEDUP_REMOVED lines=8> */
[----:B------:R-:W-:-:S06]  /*110b0*/  FADD.FTZ R25, R65, R46 ;  /* 0x0000002e41197221 */ /* 0x000fcc0000010000 */
        /* <DEDUP_REMOVED lines=51> */
[----:B0-----:R-:W-:Y:S01]  /*113f0*/  FADD.FTZ R46, R154, R25 ;  /* 0x000000199a2e7221 */ /* 0x001fe20000010000 */
[C---:B-1----:R-:W-:Y:S01]  /*11400*/  FADD.FTZ R5, R87.reuse, R4 ;  /* 0x0000000457057221 */ /* 0x042fe20000010000 */
[----:B------:R-:W-:Y:S01]  /*11410*/  F2FP.F16.F32.PACK_AB R155, R87, R86 ;  /* 0x00000056579b723e */ /* 0x000fe200000000ff */
[----:B------:R-:W-:Y:S02]  /*11420*/  VIADD R4, R88, 0xfffffffe ;  /* 0xfffffffe58047836 */ /* 0x000fe40000000000 */
[C---:B--2---:R-:W-:Y:S01]  /*11430*/  FADD.FTZ R8, R81.reuse, R46 ;  /* 0x0000002e51087221 */ /* 0x044fe20000010000 */
[----:B------:R-:W-:Y:S01]  /*11440*/  F2FP.F16.F32.PACK_AB R154, R81, R154 ;  /* 0x0000009a519a723e */ /* 0x000fe200000000ff */
        /* <DEDUP_REMOVED lines=12> */
.L_x_1874:
[----:B------:R-:W-:-:S13]  /*11510*/  ISETP.NE.AND P3, PT, R91, 0x1, PT ;  /* 0x000000015b00780c */ /* 0x000fda0003f65270 */
[----:B------:R-:W0:Y:S02]  /*11520*/  @P3 LDC.64 R26, c[0x0][0x9e8] ;  /* 0x00027a00ff1a3b82 */ /* 0x000e240000000a00 */
[----:B0-----:R-:W-:-:S05]  /*11530*/  @P3 IMAD.HI.U32 R26, R24, R26, RZ ;  /* 0x0000001a181a3227 */ /* 0x001fca00078e00ff */
[----:B------:R-:W-:-:S07]  /*11540*/  @P3 SHF.R.U32.HI R24, RZ, R27, R26 ;  /* 0x0000001bff183219 */ /* 0x000fce000001161a */
.L_x_1875:
[----:B------:R-:W-:Y:S05]  /*11550*/  BSYNC B0 ;  /* 0x0000000000007941 */ /* 0x000fea0003800000 */
.L_x_1873:
[----:B------:R-:W-:-:S05]  /*11560*/  IMAD R91, R24, R91, R91 ;  /* 0x0000005b185b7224 */ /* 0x000fca00078e025b */
[----:B------:R-:W-:-:S07]  /*11570*/  VIMNMX R90, R90, R91, PT ;  /* 0x0000005b5a5a7248 */ /* 0x000fce0003fe0100 */
.L_x_1872:
[----:B------:R-:W-:Y:S01]  /*11580*/  SHF.R.S32.HI R25, RZ, 0x1f, R90 ;  /* 0x0000001fff197819 */ /* 0x000fe2000001145a */
[----:B------:R-:W-:Y:S01]  /*11590*/  ULDC UR41, c[0x0][0x9e4] ;  /* 0x0002790000297ab9 */ /* 0x000fe20000000800 */
[----:B------:R-:W-:Y:S01]  /*115a0*/  ULDC UR5, c[0x0][0x9e4] ;  /* 0x0002790000057ab9 */ /* 0x000fe20000000800 */
[----:B------:R-:W-:Y:S01]  /*115b0*/  ULDC UR42, c[0x0][0x9dc] ;  /* 0x00027700002a7ab9 */ /* 0x000fe20000000800 */
[----:B------:R-:W-:Y:S01]  /*115c0*/  LEA.HI R25, R25, R90, RZ, 0x7 ;  /* 0x0000005a19197211 */ /* 0x000fe200078f38ff */
[----:B------:R-:W-:Y:S01]  /*115d0*/  ULDC UR48, c[0x0][0x9dc] ;  /* 0x0002770000307ab9 */ /* 0x000fe20000000800 */
[----:B------:R-:W-:Y:S01]  /*115e0*/  ULDC UR4, c[0x0][0x988] ;  /* 0x0002620000047ab9 */ /* 0x000fe20000000800 */
[----:B------:R-:W-:Y:S01]  /*115f0*/  ULDC UR7, c[0x0][0x988] ;  /* 0x0002620000077ab9 */ /* 0x000fe20000000800 */
[----:B------:R-:W-:Y:S01]  /*11600*/  SHF.R.S32.HI R25, RZ, 0x7, R25 ;  /* 0x00000007ff197819 */ /* 0x000fe20000011419 */
[----:B------:R-:W-:Y:S01]  /*11610*/  ULDC UR6, c[0x0][0x988] ;  /* 0x0002620000067ab9 */ /* 0x000fe20000000800 */
[----:B------:R-:W-:Y:S01]  /*11620*/  ULDC UR49, c[0x0][0x9e0] ;  /* 0x0002780000317ab9 */ /* 0x000fe20000000800 */
[----:B------:R-:W-:Y:S01]  /*11630*/  ULDC UR43, c[0x0][0x9e0] ;  /* 0x00027800002b7ab9 */ /* 0x000fe20000000800 */
[----:B------:R-:W-:-:S02]  /*11640*/  VIMNMX R215, R208, R25, !PT ;  /* 0x00000019d0d77248 */ /* 0x000fc40007fe0100 */
[----:B------:R-:W-:Y:S02]  /*11650*/  CS2R R150, SRZ ;  /* 0x0000000000967805 */ /* 0x000fe4000001ff00 */
[----:B------:R-:W-:Y:S02]  /*11660*/  CS2R R148, SRZ ;  /* 0x0000000000947805 */ /* 0x000fe4000001ff00 */
[----:B------:R-:W-:Y:S02]  /*11670*/  CS2R R146, SRZ ;  /* 0x0000000000927805 */ /* 0x000fe4000001ff00 */
[----:B------:R-:W-:Y:S02]  /*11680*/  ISETP.GE.AND P3, PT, R4, R215, PT ;  /* 0x000000d70400720c */ /* 0x000fe40003f66270 */
        /* <DEDUP_REMOVED lines=29> */
[----:B------:R-:W-:Y:S06]  /*11860*/  @!P3 BRA `(.L_x_1876) ;  /* 0x0000003000ecb947 */ /* 0x000fec0003800000 */
[----:B------:R-:W-:-:S07]  /*11870*/  IMAD.MOV.U32 R151, RZ, RZ, RZ ;  /* 0x000000ffff977224 */ /* 0x000fce00078e00ff */
.L_x_1896:
[----:B------:R-:W-:Y:S01]  /*11880*/  ISETP.NE.AND P3, PT, R201, RZ, PT ;  /* 0x000000ffc900720c */ /* 0x000fe20003f65270 */
[----:B------:R-:W-:Y:S01]  /*11890*/  VIADD R216, R184, 0x1 ;  /* 0x00000001b8d87836 */ /* 0x000fe20000000000 */
[----:B------:R-:W-:Y:S05]  /*118a0*/  YIELD ;  /* 0x0000000000007946 */ /* 0x000fea0003800000 */
[----:B------:R-:W-:-:S04]  /*118b0*/  ISETP.NE.AND P4, PT, R216, 0x2, PT ;  /* 0x00000002d800780c */ /* 0x000fc80003f85270 */
[----:B------:R-:W-:Y:S02]  /*118c0*/  SEL R24, RZ, 0x1, P4 ;  /* 0x00000001ff187807 */ /* 0x000fe40002000000 */
[----:B------:R-:W-:Y:S02]  /*118d0*/  SEL R216, R216, RZ, P4 ;  /* 0x000000ffd8d87207 */ /* 0x000fe40002000000 */
[----:B------:R-:W-:Y:S01]  /*118e0*/  LOP3.LUT R217, R187, R24, RZ, 0x3c, !PT ;  /* 0x00000018bbd97212 */ /* 0x000fe200078e3cff */
[----:B------:R-:W-:Y:S06]  /*118f0*/  @P3 BRA `(.L_x_1877) ;  /* 0x0000000000303947 */ /* 0x000fec0003800000 */
[----:B------:R-:W-:Y:S05]  /*11900*/  @!P0 BRA `(.L_x_1878) ;  /* 0x0000000000048947 */ /* 0x000fea0003800000 */
[----:B------:R-:W-:Y:S01]  /*11910*/  BPT.TRAP 0x1 ;  /* 0x000000040000795c */ /* 0x000fe20000300000 */
.L_x_1878:
[----:B------:R-:W-:Y:S01]  /*11920*/  IMAD R25, R216, 0x8, R18 ;  /* 0x00000008d8197824 */ /* 0x000fe200078e0212 */
[----:B------:R-:W-:-:S04]  /*11930*/  SHF.L.U32 R24, R217, 0x1f, RZ ;  /* 0x0000001fd9187819 */ /* 0x000fc800000006ff */
[----:B------:R0:W1:Y:S01]  /*11940*/  SYNCS.PHASECHK.TRANS64.TRYWAIT P4, [R25+URZ+0x28830], R24 ;  /* 0x02883018190075a7 */ /* 0x000062000808017f */
[----:B------:R-:W-:Y:S05]  /*11950*/  @!P0 BRA `(.L_x_1879) ;  /* 0x0000000000048947 */ /* 0x000fea0003800000 */
[----:B------:R-:W-:Y:S01]  /*11960*/  BPT.TRAP 0x1 ;  /* 0x000000040000795c */ /* 0x000fe20000300000 */
.L_x_1879:
[----:B------:R-:W-:Y:S04]  /*11970*/  BSSY B0, `(.L_x_1877) ;  /* 0x0000004000007945 */ /* 0x000fe80003800000 */
[----:B-1----:R-:W-:Y:S05]  /*11980*/  @P4 BRA `(.L_x_1880) ;  /* 0x0000000000084947 */ /* 0x002fea0003800000 */
[----:B------:R-:W1:Y:S02]  /*11990*/  SYNCS.PHASECHK.TRANS64.TRYWAIT P4, [R25+URZ+0x28830], R24 ;  /* 0x02883018190075a7 */ /* 0x000e64000808017f */
[----:B-1----:R-:W-:Y:S05]  /*119a0*/  @!P4 BRA `(.L_x_1881) ;  /* 0x0000016800a4c947 */ /* 0x002fea0003800000 */
.L_x_1880:
[----:B------:R-:W-:Y:S05]  /*119b0*/  BSYNC B0 ;  /* 0x0000000000007941 */ /* 0x000fea0003800000 */
.L_x_1877:
[----:B------:R-:W2:Y:S01]  /*119c0*/  S2R R26, SR_TID.X ;  /* 0x00000000001a7919 */ /* 0x000ea20000002100 */
[----:B------:R-:W-:Y:S05]  /*119d0*/  WARPSYNC.ALL ;  /* 0x0000000000007948 */ /* 0x000fea0003800000 */
[----:B01----:R-:W-:Y:S01]  /*119e0*/  LEA R24, R216, R9, 0xb ;  /* 0x00000009d8187211 */ /* 0x003fe200078e58ff */
[----:B------:R-:W-:Y:S01]  /*119f0*/  IMAD.MOV.U32 R25, RZ, RZ, 0x40000040 ;  /* 0x40000040ff197424 */ /* 0x000fe200078e00ff */
[----:B------:R-:W-:Y:S01]  /*11a00*/  R2UR UR8, R6 ;  /* 0x00000000060872ca */ /* 0x000fe200000e0000 */
[----:B------:R-:W-:Y:S01]  /*11a10*/  IMAD.MOV.U32 R29, RZ, RZ, 0x40000040 ;  /* 0x40000040ff1d7424 */ /* 0x000fe200078e00ff */
[C---:B------:R-:W-:Y:S01]  /*11a20*/  R2UR UR10, R24.reuse ;  /* 0x00000000180a72ca */ /* 0x040fe200000e0000 */
[----:B------:R-:W-:Y:S01]  /*11a30*/  VIADD R28, R24, 0x2 ;  /* 0x00000002181c7836 */ /* 0x000fe20000000000 */
[----:B------:R-:W-:Y:S01]  /*11a40*/  R2UR UR11, R25 ;  /* 0x00000000190b72ca */ /* 0x000fe200000e0000 */
[----:B------:R-:W-:Y:S01]  /*11a50*/  IMAD.MOV.U32 R27, RZ, RZ, 0x40000040 ;  /* 0x40000040ff1b7424 */ /* 0x000fe200078e00ff */
[----:B------:R-:W-:Y:S01]  /*11a60*/  R2UR UR9, R7 ;  /* 0x00000000070972ca */ /* 0x000fe200000e0000 */
[----:B------:R-:W-:Y:S01]  /*11a70*/  IMAD.MOV.U32 R31, RZ, RZ, 0x40000040 ;  /* 0x40000040ff1f7424 */ /* 0x000fe200078e00ff */
[----:B------:R-:W-:Y:S01]  /*11a80*/  R2UR UR14, R28 ;  /* 0x000000001c0e72ca */ /* 0x000fe200000e0000 */
[----:B------:R-:W-:Y:S01]  /*11a90*/  VIADD R28, R24, 0x6 ;  /* 0x00000006181c7836 */ /* 0x000fe20000000000 */
[----:B------:R-:W-:-:S02]  /*11aa0*/  R2UR UR15, R29 ;  /* 0x000000001d0f72ca */ /* 0x000fc400000e0000 */
[----:B------:R-:W-:Y:S02]  /*11ab0*/  R2UR UR19, R27 ;  /* 0x000000001b1372ca */ /* 0x000fe400000e0000 */
[----:B------:R-:W-:Y:S01]  /*11ac0*/  R2UR UR22, R28 ;  /* 0x000000001c1672ca */ /* 0x000fe200000e0000 */
[----:B------:R-:W-:Y:S01]  /*11ad0*/  VIADD R28, R24, 0x402 ;  /* 0x00000402181c7836 */ /* 0x000fe20000000000 */
[----:B------:R-:W-:Y:S02]  /*11ae0*/  R2UR UR23, R29 ;  /* 0x000000001d1772ca */ /* 0x000fe400000e0000 */
[----:B------:R-:W-:Y:S02]  /*11af0*/  R2UR UR27, R27 ;  /* 0x000000001b1b72ca */ /* 0x000fe400000e0000 */
[----:B------:R-:W-:Y:S02]  /*11b00*/  R2UR UR30, R28 ;  /* 0x000000001c1e72ca */ /* 0x000fe400000e0000 */
[----:B------:R-:W-:-:S02]  /*11b10*/  R2UR UR31, R29 ;  /* 0x000000001d1f72ca */ /* 0x000fc400000e0000 */
[----:B--2---:R-:W-:Y:S02]  /*11b20*/  SHF.R.U32.HI R26, RZ, 0x7, R26 ;  /* 0x00000007ff1a7819 */ /* 0x004fe4000001161a */
[----:B------:R-:W-:Y:S02]  /*11b30*/  R2UR UR35, R31 ;  /* 0x000000001f2372ca */ /* 0x000fe400000e0000 */
[----:B------:R-:W-:Y:S01]  /*11b40*/  R2UR UR47, R25 ;  /* 0x00000000192f72ca */ /* 0x000fe200000e0000 */
[----:B------:R-:W-:Y:S01]  /*11b50*/  VIADD R30, R26, 0x8 ;  /* 0x000000081a1e7836 */ /* 0x000fe20000000000 */
[----:B------:R-:W-:Y:S01]  /*11b60*/  R2UR UR12, R194 ;  /* 0x00000000c20c72ca */ /* 0x000fe200000e0000 */
[----:B------:R-:W-:Y:S01]  /*11b70*/  VIADD R26, R24, 0x4 ;  /* 0x00000004181a7836 */ /* 0x000fe20000000000 */
[----:B------:R-:W-:Y:S02]  /*11b80*/  R2UR UR13, R195 ;  /* 0x00000000c30d72ca */ /* 0x000fe400000e0000 */
[----:B------:R0:W-:Y:S01]  /*11b90*/  BAR.SYNC.DEFER_BLOCKING R30, 0x100 ;  /* 0x0004001e0000751d */ /* 0x0001e20000010000 */
[----:B------:R-:W-:-:S02]  /*11ba0*/  R2UR UR16, R192 ;  /* 0x00000000c01072ca */ /* 0x000fc400000e0000 */
[----:B------:R-:W-:Y:S01]  /*11bb0*/  R2UR UR18, R26 ;  /* 0x000000001a1272ca */ /* 0x000fe200000e0000 */
[----:B------:R-:W-:Y:S01]  /*11bc0*/  VIADD R26, R24, 0x400 ;  /* 0x00000400181a7836 */ /* 0x000fe20000000000 */
[----:B------:R-:W-:Y:S02]  /*11bd0*/  R2UR UR17, R193 ;  /* 0x00000000c11172ca */ /* 0x000fe400000e0000 */
[----:B------:R-:W-:Y:S02]  /*11be0*/  R2UR UR20, R190 ;  /* 0x00000000be1472ca */ /* 0x000fe400000e0000 */
[C---:B0-----:R-:W-:Y:S01]  /*11bf0*/  IADD3 R30, R24.reuse, 0x404, RZ ;  /* 0x00000404181e7810 */ /* 0x041fe20007ffe0ff */
[----:B------:R-:W-:Y:S01]  /*11c00*/  VIADD R24, R24, 0x406 ;  /* 0x0000040618187836 */ /* 0x000fe20000000000 */
[----:B------:R-:W-:Y:S02]  /*11c10*/  R2UR UR26, R26 ;  /* 0x000000001a1a72ca */ /* 0x000fe400000e0000 */
[----:B------:R-:W-:-:S02]  /*11c20*/  R2UR UR34, R30 ;  /* 0x000000001e2272ca */ /* 0x000fc400000e0000 */
[----:B------:R-:W-:Y:S02]  /*11c30*/  R2UR UR46, R24 ;  /* 0x00000000182e72ca */ /* 0x000fe400000e0000 */
[----:B------:R-:W-:Y:S02]  /*11c40*/  R2UR UR21, R191 ;  /* 0x00000000bf1572ca */ /* 0x000fe400000e0000 */
[----:B------:R-:W-:Y:S02]  /*11c50*/  R2UR UR24, R20 ;  /* 0x00000000141872ca */ /* 0x000fe400000e0000 */
[----:B------:R-:W-:Y:S02]  /*11c60*/  R2UR UR25, R21 ;  /* 0x00000000151972ca */ /* 0x000fe400000e0000 */
[----:B------:R-:W-:Y:S01]  /*11c70*/  R2UR UR28, R14 ;  /* 0x000000000e1c72ca */ /* 0x000fe200000e0000 */
[----:B------:R-:W-:Y:S01]  /*11c80*/  WARPGROUP.ARRIVE ;  /* 0x00000000000079c5 */ /* 0x000fe20000000000 */
[----:B------:R-:W-:-:S02]  /*11c90*/  R2UR UR29, R15 ;  /* 0x000000000f1d72ca */ /* 0x000fc400000e0000 */
[----:B------:R-:W-:Y:S02]  /*11ca0*/  R2UR UR32, R12 ;  /* 0x000000000c2072ca */ /* 0x000fe400000e0000 */
[----:B------:R-:W-:Y:S01]  /*11cb0*/  R2UR UR33, R13 ;  /* 0x000000000d2172ca */ /* 0x000fe200000e0000 */
[----:B------:R-:W-:Y:S01]  /*11cc0*/  HGMMA.64x128x16.F32 R24, gdesc[UR8], RZ, !UPT, gsb0 ;  /* 0x01e00000081879f0 */ /* 0x000fe2000c0008ff */
        /* <DEDUP_REMOVED lines=27> */
.L_x_1883:
[----:B------:R-:W-:Y:S01]  /*11e80*/  SHF.L.U32 R187, R187, 0x1f, RZ ;  /* 0x0000001fbbbb7819 */ /* 0x000fe200000006ff */
[----:B------:R-:W-:-:S04]  /*11e90*/  IMAD R206, R184, 0x8, R18 ;  /* 0x00000008b8ce7824 */ /* 0x000fc800078e0212 */
[----:B------:R0:W1:Y:S01]  /*11ea0*/  SYNCS.PHASECHK.TRANS64.TRYWAIT P3, [R206+URZ+0x28850], R187 ;  /* 0x028850bbce0075a7 */ /* 0x000062000806017f */
[----:B------:R-:W-:Y:S05]  /*11eb0*/  @!P0 BRA `(.L_x_1884) ;  /* 0x0000000000048947 */ /* 0x000fea0003800000 */
[----:B------:R-:W-:Y:S01]  /*11ec0*/  BPT.TRAP 0x1 ;  /* 0x000000040000795c */ /* 0x000fe20000300000 */
.L_x_1884:
[----:B-1----:R-:W-:Y:S05]  /*11ed0*/  @P3 BRA `(.L_x_1882) ;  /* 0x0000000000083947 */ /* 0x002fea0003800000 */
[----:B------:R-:W1:Y:S02]  /*11ee0*/  SYNCS.PHASECHK.TRANS64.TRYWAIT P3, [R206+URZ+0x28850], R187 ;  /* 0x028850bbce0075a7 */ /* 0x000e64000806017f */
[----:B-1----:R-:W-:Y:S05]  /*11ef0*/  @!P3 BRA `(.L_x_1885) ;  /* 0x000001640064b947 */ /* 0x002fea0003800000 */
.L_x_1882:
[----:B01----:R-:W-:Y:S01]  /*11f00*/  VIADD R187, R18, 0x400 ;  /* 0x0000040012bb7836 */ /* 0x003fe20000000000 */
[----:B------:R-:W-:Y:S05]  /*11f10*/  WARPSYNC.ALL ;  /* 0x0000000000007948 */ /* 0x000fea0003800000 */
[----:B------:R-:W-:Y:S01]  /*11f20*/  SHF.R.U32.HI R187, RZ, 0x4, R187 ;  /* 0x00000004ffbb7819 */ /* 0x000fe200000116bb */
[----:B------:R-:W-:Y:S01]  /*11f30*/  IMAD.MOV.U32 R207, RZ, RZ, 0x40000040 ;  /* 0x40000040ffcf7424 */ /* 0x000fe200078e00ff */
[----:B------:R-:W-:-:S06]  /*11f40*/  WARPGROUP.ARRIVE ;  /* 0x00000000000079c5 */ /* 0x000fcc0000000000 */
[----:B------:R-:W0:Y:S01]  /*11f50*/  S2R R218, SR_TID.X ;  /* 0x0000000000da7919 */ /* 0x000e220000002100 */
[----:B------:R-:W-:Y:S02]  /*11f60*/  LOP3.LUT R187, R187, 0x3fff, RZ, 0xc0, !PT ;  /* 0x00003fffbbbb7812 */ /* 0x000fe400078ec0ff */
[----:B------:R-:W-:Y:S02]  /*11f70*/  R2UR UR11, R207 ;  /* 0x00000000cf0b72ca */ /* 0x000fe400000e0000 */
[----:B------:R-:W-:Y:S02]  /*11f80*/  LOP3.LUT R187, R187, 0x4000000, RZ, 0xfc, !PT ;  /* 0x04000000bbbb7812 */ /* 0x000fe400078efcff */
[----:B------:R-:W-:-:S03]  /*11f90*/  MOV R207, 0x40000040 ;  /* 0x4000004000cf7802 */ /* 0x000fc60000000f00 */
[----:B------:R-:W-:-:S05]  /*11fa0*/  IMAD R206, R184, 0x800, R187 ;  /* 0x00000800b8ce7824 */ /* 0x000fca00078e02bb */
[----:B------:R-:W-:-:S13]  /*11fb0*/  R2UR UR10, R206 ;  /* 0x00000000ce0a72ca */ /* 0x000fda00000e0000 */
[----:B------:R-:W-:Y:S01]  /*11fc0*/  HGMMA.64x128x16.F32 R88, R180, gdesc[UR8].tnspB, R88, gsb0 ;  /* 0x41e00008b4587df0 */ /* 0x000fe20008000858 */
[----:B0-----:R-:W-:Y:S02]  /*11fd0*/  SHF.R.U32.HI R218, RZ, 0x7, R218 ;  /* 0x00000007ffda7819 */ /* 0x001fe400000116da */
[----:B------:R-:W-:Y:S02]  /*11fe0*/  WARPGROUP.DEPBAR.LE gsb0, 0x0 ;  /* 0x00008000000079c5 */ /* 0x000fe40000010000 */
[----:B------:R-:W-:Y:S01]  /*11ff0*/  VIADD R180, R206, 0x80 ;  /* 0x00000080ceb47836 */ /* 0x000fe20000000000 */
[----:B------:R-:W-:Y:S01]  /*12000*/  WARPGROUP.ARRIVE ;  /* 0x00000000000079c5 */ /* 0x000fe20000000000 */
[----:B------:R-:W-:-:S03]  /*12010*/  IMAD.MOV.U32 R181, RZ, RZ, 0x40000040 ;  /* 0x40000040ffb57424 */ /* 0x000fc600078e00ff */
[----:B------:R-:W-:Y:S02]  /*12020*/  R2UR UR10, R180 ;  /* 0x00000000b40a72ca */ /* 0x000fe400000e0000 */
[----:B------:R-:W-:-:S13]  /*12030*/  R2UR UR11, R181 ;  /* 0x00000000b50b72ca */ /* 0x000fda00000e0000 */
[----:B------:R-:W-:Y:S03]  /*12040*/  HGMMA.64x128x16.F32 R88, R176, gdesc[UR8].tnspB, R88, gsb0 ;  /* 0x41e00008b0587df0 */ /* 0x000fe60008000858 */
[----:B------:R-:W-:Y:S02]  /*12050*/  WARPGROUP.DEPBAR.LE gsb0, 0x0 ;  /* 0x00008000000079c5 */ /* 0x000fe40000010000 */
[----:B------:R-:W-:Y:S01]  /*12060*/  VIADD R176, R206, 0x100 ;  /* 0x00000100ceb07836 */ /* 0x000fe20000000000 */
[----:B------:R-:W-:Y:S01]  /*12070*/  MOV R177, 0x40000040 ;  /* 0x4000004000b17802 */ /* 0x000fe20000000f00 */
[----:B------:R-:W-:-:S03]  /*12080*/  WARPGROUP.ARRIVE ;  /* 0x00000000000079c5 */ /* 0x000fc60000000000 */
[----:B------:R-:W-:Y:S02]  /*12090*/  R2UR UR10, R176 ;  /* 0x00000000b00a72ca */ /* 0x000fe400000e0000 */
[----:B------:R-:W-:-:S13]  /*120a0*/  R2UR UR11, R177 ;  /* 0x00000000b10b72ca */ /* 0x000fda00000e0000 */
[----:B------:R-:W-:Y:S03]  /*120b0*/  HGMMA.64x128x16.F32 R88, R172, gdesc[UR8].tnspB, R88, gsb0 ;  /* 0x41e00008ac587df0 */ /* 0x000fe60008000858 */
        /* <DEDUP_REMOVED lines=22> */
[C---:B------:R-:W-:Y:S01]  /*12220*/  VIADD R160, R206.reuse, 0x300 ;  /* 0x00000300cea07836 */ /* 0x040fe20000000000 */
[----:B------:R-:W-:Y:S01]  /*12230*/  WARPGROUP.ARRIVE ;  /* 0x00000000000079c5 */ /* 0x000fe20000000000 */
[----:B------:R-:W-:Y:S02]  /*12240*/  IMAD.MOV.U32 R161, RZ, RZ, 0x40000040 ;  /* 0x40000040ffa17424 */ /* 0x000fe400078e00ff */
[----:B------:R-:W-:Y:S01]  /*12250*/  VIADD R206, R206, 0x380 ;  /* 0x00000380cece7836 */ /* 0x000fe20000000000 */
[----:B------:R-:W-:-:S02]  /*12260*/  R2UR UR10, R160 ;  /* 0x00000000a00a72ca */ /* 0x000fc400000e0000 */
[----:B------:R-:W-:-:S13]  /*12270*/  R2UR UR11, R161 ;  /* 0x00000000a10b72ca */ /* 0x000fda00000e0000 */
[----:B------:R-:W-:Y:S01]  /*12280*/  HGMMA.64x128x16.F32 R88, R156, gdesc[UR8].tnspB, R88, gsb0 ;  /* 0x41e000089c587df0 */ /* 0x000fe20008000858 */
[----:B------:R-:W-:Y:S02]  /*12290*/  R2UR UR10, R206 ;  /* 0x00000000ce0a72ca */ /* 0x000fe400000e0000 */
[----:B------:R-:W-:Y:S01]  /*122a0*/  R2UR UR11, R207 ;  /* 0x00000000cf0b72ca */ /* 0x000fe200000e0000 */
[----:B------:R-:W-:Y:S02]  /*122b0*/  WARPGROUP.DEPBAR.LE gsb0, 0x0 ;  /* 0x00008000000079c5 */ /* 0x000fe40000010000 */
[----:B------:R-:W-:-:S10]  /*122c0*/  WARPGROUP.ARRIVE ;  /* 0x00000000000079c5 */ /* 0x000fd40000000000 */
[----:B------:R-:W-:Y:S03]  /*122d0*/  HGMMA.64x128x16.F32 R88, R152, gdesc[UR8].tnspB, R88, gsb0 ;  /* 0x41e0000898587df0 */ /* 0x000fe60008000858 */
[----:B------:R-:W-:Y:S02]  /*122e0*/  WARPGROUP.DEPBAR.LE gsb0, 0x0 ;  /* 0x00008000000079c5 */ /* 0x000fe40000010000 */
[----:B------:R-:W-:-:S05]  /*122f0*/  IADD3 R152, -R218, 0xb, RZ ;  /* 0x0000000bda987810 */ /* 0x000fca0007ffe1ff */
[----:B------:R0:W-:Y:S06]  /*12300*/  BAR.ARV R152, 0x100 ;  /* 0x000400980000751d */ /* 0x0001ec0000002000 */
[----:B------:R-:W-:Y:S05]  /*12310*/  @!P0 BRA `(.L_x_1886) ;  /* 0x0000000000048947 */ /* 0x000fea0003800000 */
[----:B------:R-:W-:Y:S01]  /*12320*/  BPT.TRAP 0x1 ;  /* 0x000000040000795c */ /* 0x000fe20000300000 */
.L_x_1886:
[----:B0-----:R-:W0:Y:S01]  /*12330*/  @P1 LDC R152, c[0x0][0x44c] ;  /* 0x00011300ff981b82 */ /* 0x001e220000000800 */
[----:B------:R-:W-:Y:S01]  /*12340*/  IMAD.IADD R159, R202, 0x1, R200 ;  /* 0x00000001ca9f7824 */ /* 0x000fe200078e02c8 */
[----:B------:R-:W-:Y:S01]  /*12350*/  UMOV UR50, UR42 ;  /* 0x0000002a00327c82 */ /* 0x000fe20008000000 */
[----:B------:R-:W-:Y:S01]  /*12360*/  IMAD.SHL.U32 R154, R4, 0x80, RZ ;  /* 0x00000080049a7824 */ /* 0x000fe200078e00ff */
[----:B------:R-:W-:-:S04]  /*12370*/  ULOP3.LUT UR8, URZ, UR50, URZ, 0x33, !UPT ;  /* 0x000000323f087292 */ /* 0x000fc8000f8e333f */
[----:B------:R-:W1:Y:S01]  /*12380*/  @P1 LDC R153, c[0x0][0x450] ;  /* 0x00011400ff991b82 */ /* 0x000e620000000800 */
[----:B0-----:R-:W-:-:S05]  /*12390*/  @P1 IMAD.HI.U32 R152, R159, R152, RZ ;  /* 0x000000989f981227 */ /* 0x001fca00078e00ff */
[----:B-1----:R-:W-:Y:S01]  /*123a0*/  @P1 SHF.R.U32.HI R159, RZ, R153, R152 ;  /* 0x00000099ff9f1219 */ /* 0x002fe20000011698 */
[----:B------:R-:W-:Y:S02]  /*123b0*/  IMAD R152, R216, 0x8, R18 ;  /* 0x00000008d8987824 */ /* 0x000fe400078e0212 */
[----:B------:R-:W-:Y:S02]  /*123c0*/  IMAD.U32 R153, RZ, RZ, UR38 ;  /* 0x00000026ff997e24 */ /* 0x000fe4000f8e00ff */
[----:B------:R-:W0:Y:S01]  /*123d0*/  SHFL.IDX PT, R161, R159, RZ, 0x1c1f ;  /* 0x001c1fff9fa17589 */ /* 0x000e2200000e0000 */
[----:B------:R-:W-:-:S05]  /*123e0*/  VIADD R152, R152, 0x28840 ;  /* 0x0002884098987836 */ /* 0x000fca0000000000 */
[----:B------:R-:W-:Y:S02]  /*123f0*/  PRMT R152, R153, 0x654, R152 ;  /* 0x0000065499987816 */ /* 0x000fe40000000098 */
[----:B------:R-:W-:Y:S02]  /*12400*/  IADD3 R153, -R189, 0x1, -R154 ;  /* 0x00000001bd997810 */ /* 0x000fe40007ffe99a */
[----:B------:R1:W-:Y:S02]  /*12410*/  SYNCS.ARRIVE.TRANS64.RED.A1T0 RZ, [R152+URZ], RZ ;  /* 0x000000ff98ff79a7 */ /* 0x0003e4000810043f */
[----:B------:R-:W-:-:S05]  /*12420*/  IADD3 R153, -R196, R153, R198 ;  /* 0x00000099c4997210 */ /* 0x000fca0007ffe1c6 */
[C---:B------:R-:W-:Y:S02]  /*12430*/  VIADD R158, R153.reuse, UR49 ;  /* 0x00000031999e7c36 */ /* 0x040fe40008000000 */
[----:B------:R-:W-:Y:S02]  /*12440*/  VIADD R157, R153, UR8 ;  /* 0x00000008999d7c36 */ /* 0x000fe40008000000 */
[--C-:B0-----:R-:W-:Y:S02]  /*12450*/  IMAD.IADD R156, R158, 0x1, R161.reuse ;  /* 0x000000019e9c7824 */ /* 0x101fe400078e02a1 */
[----:B------:R-:W-:Y:S01]  /*12460*/  IMAD.IADD R155, R157, 0x1, R161 ;  /* 0x000000019d9b7824 */ /* 0x000fe200078e02a1 */
[----:B-1----:R-:W-:Y:S06]  /*12470*/  @!P2 BRA `(.L_x_1887) ;  /* 0x000000000058a947 */ /* 0x002fec0003800000 */
[----:B------:R-:W-:Y:S01]  /*12480*/  IADD3 R160, -R196, R198, R161 ;  /* 0x000000c6c4a07210 */ /* 0x000fe20007ffe1a1 */
[----:B------:R-:W-:Y:S03]  /*12490*/  BSSY B0, `(.L_x_1888) ;  /* 0x0000010000007945 */ /* 0x000fe60003800000 */
[----:B------:R-:W-:-:S13]  /*124a0*/  ISETP.GT.AND P3, PT, R160, -0x1, PT ;  /* 0xffffffffa000780c */ /* 0x000fda0003f64270 */
[----:B------:R-:W-:Y:S05]  /*124b0*/  @P3 BRA `(.L_x_1889) ;  /* 0x0000000000203947 */ /* 0x000fea0003800000 */
[----:B------:R-:W-:Y:S02]  /*124c0*/  MOV R161, UR41 ;  /* 0x0000002900a17c02 */ /* 0x000fe40008000f00 */
[----:B------:R-:W-:Y:S02]  /*124d0*/  LOP3.LUT R163, RZ, R160, RZ, 0x33, !PT ;  /* 0x000000a0ffa37212 */ /* 0x000fe400078e33ff */
[----:B------:R-:W-:-:S13]  /*124e0*/  ISETP.NE.AND P3, PT, R161, 0x1, PT ;  /* 0x00000001a100780c */ /* 0x000fda0003f65270 */
[----:B------:R-:W0:Y:S02]  /*124f0*/  @P3 LDC.64 R152, c[0x0][0x9e8] ;  /* 0x00027a00ff983b82 */ /* 0x000e240000000a00 */
[----:B0-----:R-:W-:-:S05]  /*12500*/  @P3 IMAD.HI.U32 R152, R163, R152, RZ ;  /* 0x00000098a3983227 */ /* 0x001fca00078e00ff */
[----:B------:R-:W-:-:S04]  /*12510*/  @P3 SHF.R.U32.HI R163, RZ, R153, R152 ;  /* 0x00000099ffa33219 */ /* 0x000fc80000011698 */
[----:B------:R-:W-:Y:S01]  /*12520*/  LOP3.LUT R160, RZ, R163, RZ, 0x33, !PT ;  /* 0x000000a3ffa07212 */ /* 0x000fe200078e33ff */
[----:B------:R-:W-:Y:S06]  /*12530*/  BRA `(.L_x_1890) ;  /* 0x0000000000147947 */ /* 0x000fec0003800000 */
.L_x_1889:
[----:B------:R-:W-:-:S05]  /*12540*/  IMAD.U32 R161, RZ, RZ, UR41 ;  /* 0x00000029ffa17e24 */ /* 0x000fca000f8e00ff */
[----:B------:R-:W-:-:S13]  /*12550*/  ISETP.NE.AND P3, PT, R161, 0x1, PT ;  /* 0x00000001a100780c */ /* 0x000fda0003f65270 */
[----:B------:R-:W0:Y:S02]  /*12560*/  @P3 LDC.64 R152, c[0x0][0x9e8] ;  /* 0x00027a00ff983b82 */ /* 0x000e240000000a00 */
[----:B0-----:R-:W-:-:S05]  /*12570*/  @P3 IMAD.HI.U32 R152, R160, R152, RZ ;  /* 0x00000098a0983227 */ /* 0x001fca00078e00ff */
[----:B------:R-:W-:-:S07]  /*12580*/  @P3 SHF.R.U32.HI R160, RZ, R153, R152 ;  /* 0x00000099ffa03219 */ /* 0x000fce0000011698 */
.L_x_1890:
[----:B------:R-:W-:Y:S05]  /*12590*/  BSYNC B0 ;  /* 0x0000000000007941 */ /* 0x000fea0003800000 */
.L_x_1888:
[----:B------:R-:W-:-:S04]  /*125a0*/  IMAD R160, R160, R161, -R154 ;  /* 0x000000a1a0a07224 */ /* 0x000fc800078e0a9a */
[----:B------:R-:W-:-:S05]  /*125b0*/  IMAD.IADD R160, R160, 0x1, -R189 ;  /* 0x00000001a0a07824 */ /* 0x000fca00078e0abd */
[----:B------:R-:W-:Y:S02]  /*125c0*/  VIADDMNMX R156, R160, R161, R156, PT ;  /* 0x000000a1a09c7246 */ /* 0x000fe4000380019c */
[----:B------:R-:W-:-:S07]  /*125d0*/  VIMNMX R155, R155, R160, !PT ;  /* 0x000000a09b9b7248 */ /* 0x000fce0007fe0100 */
.L_x_1887:
[----:B------:R-:W-:Y:S01]  /*125e0*/  ISETP.GT.AND P3, PT, R4, -0x1, PT ;  /* 0xffffffff0400780c */ /* 0x000fe20003f64270 */
[----:B------:R-:W0:Y:S03]  /*125f0*/  SHFL.IDX PT, R159, R159, 0x1, 0x1c1f ;  /* 0x003c1f009f9f7f89 */ /* 0x000e2600000e0000 */
[C---:B------:R-:W-:Y:S02]  /*12600*/  ISETP.GT.AND P5, PT, R155.reuse, RZ, P3 ;  /* 0x000000ff9b00720c */ /* 0x040fe40001fa4270 */
[----:B------:R-:W-:Y:S02]  /*12610*/  ISETP.GT.AND P4, PT, R155, 0x1, P3 ;  /* 0x000000019b00780c */ /* 0x000fe40001f84270 */
[C---:B------:R-:W-:Y:S02]  /*12620*/  ISETP.LT.OR P5, PT, R156.reuse, 0x1, P5 ;  /* 0x000000019c00780c */ /* 0x040fe40002fa1670 */
[----:B------:R-:W-:-:S02]  /*12630*/  ISETP.LT.OR P4, PT, R156, 0x2, P4 ;  /* 0x000000029c00780c */ /* 0x000fc40002781670 */
[----:B------:R-:W-:Y:S02]  /*12640*/  FSEL R24, R24, -INF , !P5 ;  /* 0xff80000018187808 */ /* 0x000fe40006800000 */
[----:B------:R-:W-:Y:S02]  /*12650*/  FSEL R25, R25, -INF , !P4 ;  /* 0xff80000019197808 */ /* 0x000fe40006000000 */
[C---:B------:R-:W-:Y:S02]  /*12660*/  ISETP.GT.AND P5, PT, R155.reuse, 0x8, P3 ;  /* 0x000000089b00780c */ /* 0x040fe40001fa4270 */
[----:B------:R-:W-:Y:S02]  /*12670*/  ISETP.GT.AND P4, PT, R155, 0x9, P3 ;  /* 0x000000099b00780c */ /* 0x000fe40001f84270 */
[C---:B------:R-:W-:Y:S02]  /*12680*/  ISETP.LT.OR P5, PT, R156.reuse, 0x9, P5 ;  /* 0x000000099c00780c */ /* 0x040fe40002fa1670 */
[----:B------:R-:W-:-:S02]  /*12690*/  ISETP.LT.OR P4, PT, R156, 0xa, P4 ;  /* 0x0000000a9c00780c */ /* 0x000fc40002781670 */
[----:B------:R-:W-:Y:S01]  /*126a0*/  FSEL R28, R28, -INF , !P5 ;  /* 0xff8000001c1c7808 */ /* 0x000fe20006800000 */
[--C-:B0-----:R-:W-:Y:S01]  /*126b0*/  IMAD.IADD R158, R158, 0x1, R159.reuse ;  /* 0x000000019e9e7824 */ /* 0x101fe200078e029f */
[----:B------:R-:W-:Y:S01]  /*126c0*/  FSEL R29, R29, -INF , !P4 ;  /* 0xff8000001d1d7808 */ /* 0x000fe20006000000 */
[----:B------:R-:W-:Y:S01]  /*126d0*/  IMAD.IADD R157, R157, 0x1, R159 ;  /* 0x000000019d9d7824 */ /* 0x000fe200078e029f */
[C---:B------:R-:W-:Y:S02]  /*126e0*/  ISETP.GT.AND P5, PT, R155.reuse, 0x10, P3 ;  /* 0x000000109b00780c */ /* 0x040fe40001fa4270 */
        /* <DEDUP_REMOVED lines=82> */
[----:B------:R-:W-:Y:S01]  /*12c10*/  FSEL R85, R85, -INF , !P4 ;  /* 0xff80000055557808 */ /* 0x000fe20006000000 */
[----:B------:R-:W-:Y:S08]  /*12c20*/  @!P2 BRA `(.L_x_1891) ;  /* 0x000000000058a947 */ /* 0x000ff00003800000 */
[----:B------:R-:W-:Y:S01]  /*12c30*/  IADD3 R159, -R196, R198, R159 ;  /* 0x000000c6c49f7210 */ /* 0x000fe20007ffe19f */
[----:B------:R-:W-:Y:S03]  /*12c40*/  BSSY B0, `(.L_x_1892) ;  /* 0x0000010000007945 */ /* 0x000fe60003800000 */
        /* <DEDUP_REMOVED lines=10> */
.L_x_1893:
[----:B------:R-:W-:-:S05]  /*12cf0*/  IMAD.U32 R155, RZ, RZ, UR41 ;  /* 0x00000029ff9b7e24 */ /* 0x000fca000f8e00ff */
[----:B------:R-:W-:-:S13]  /*12d00*/  ISETP.NE.AND P4, PT, R155, 0x1, PT ;  /* 0x000000019b00780c */ /* 0x000fda0003f85270 */
[----:B------:R-:W0:Y:S02]  /*12d10*/  @P4 LDC.64 R32, c[0x0][0x9e8] ;  /* 0x00027a00ff204b82 */ /* 0x000e240000000a00 */
[----:B0-----:R-:W-:-:S05]  /*12d20*/  @P4 IMAD.HI.U32 R32, R159, R32, RZ ;  /* 0x000000209f204227 */ /* 0x001fca00078e00ff */
[----:B------:R-:W-:-:S07]  /*12d30*/  @P4 SHF.R.U32.HI R159, RZ, R33, R32 ;  /* 0x00000021ff9f4219 */ /* 0x000fce0000011620 */
.L_x_1894:
[----:B------:R-:W-:Y:S05]  /*12d40*/  BSYNC B0 ;  /* 0x0000000000007941 */ /* 0x000fea0003800000 */
.L_x_1892:
[----:B------:R-:W-:-:S04]  /*12d50*/  IMAD R154, R159, R155, -R154 ;  /* 0x0000009b9f9a7224 */ /* 0x000fc800078e0a9a */
[----:B------:R-:W-:-:S05]  /*12d60*/  IMAD.IADD R154, R154, 0x1, -R189 ;  /* 0x000000019a9a7824 */ /* 0x000fca00078e0abd */
[----:B------:R-:W-:Y:S02]  /*12d70*/  VIADDMNMX R158, R154, R155, R158, PT ;  /* 0x0000009b9a9e7246 */ /* 0x000fe4000380019e */
[----:B------:R-:W-:-:S07]  /*12d80*/  VIMNMX R157, R157, R154, !PT ;  /* 0x0000009a9d9d7248 */ /* 0x000fce0007fe0100 */
.L_x_1891:
        /* <DEDUP_REMOVED lines=8> */
[C---:B------:R-:W-:Y:S02]  /*12e10*/  ISETP.GT.AND P5, PT, R157.reuse, 0x10, P3 ;  /* 0x000000109d00780c */ /* 0x040fe40001fa4270 */
[----:B------:R-:W-:Y:S02]  /*12e20*/  FMNMX.FTZ R32, R152, R33, !PT ;  /* 0x0000002198207209 */ /* 0x000fe40007810000 */
[----:B------:R-:W-:Y:S02]  /*12e30*/  ISETP.GT.AND P4, PT, R157, 0x1, P3 ;  /* 0x000000019d00780c */ /* 0x000fe40001f84270 */
[----:B------:R-:W-:Y:S02]  /*12e40*/  FMNMX.FTZ R33, R153, R32, !PT ;  /* 0x0000002099217209 */ /* 0x000fe40007810000 */
[----:B------:R-:W-:-:S02]  /*12e50*/  ISETP.LT.OR P5, PT, R158, 0x11, P5 ;  /* 0x000000119e00780c */ /* 0x000fc40002fa1670 */
        /* <DEDUP_REMOVED lines=34> */
[----:B------:R-:W-:Y:S02]  /*13080*/  ISETP.LT.OR P5, PT, R158, 0x29, P5 ;  /* 0x000000299e00780c */ /* 0x000fe40002fa1670 */
[----:B------:R-:W-:-:S02]  /*13090*/  FMNMX.FTZ R33, R69, R32, !PT ;  /* 0x0000002045217209 */ /* 0x000fc40007810000 */
[----:B------:R-:W-:Y:S02]  /*130a0*/  ISETP.LT.OR P4, PT, R158, 0x1a, P4 ;  /* 0x0000001a9e00780c */ /* 0x000fe40002781670 */
[----:B------:R-:W-:Y:S02]  /*130b0*/  FSEL R46, R46, -INF , !P5 ;  /* 0xff8000002e2e7808 */ /* 0x000fe40006800000 */
[----:B------:R-:W-:Y:S02]  /*130c0*/  FMNMX.FTZ R32, R72, R33, !PT ;  /* 0x0000002148207209 */ /* 0x000fe40007810000 */
[----:B------:R-:W-:Y:S02]  /*130d0*/  ISETP.GT.AND P5, PT, R157, 0x30, P3 ;  /* 0x000000309d00780c */ /* 0x000fe40001fa4270 */
[----:B------:R-:W-:Y:S02]  /*130e0*/  FSEL R39, R39, -INF , !P4 ;  /* 0xff80000027277808 */ /* 0x000fe40006000000 */
[----:B------:R-:W-:-:S02]  /*130f0*/  ISETP.GT.AND P4, PT, R157, 0x21, P3 ;  /* 0x000000219d00780c */ /* 0x000fc40001f84270 */
[----:B------:R-:W-:Y:S02]  /*13100*/  FMNMX.FTZ R33, R73, R32, !PT ;  /* 0x0000002049217209 */ /* 0x000fe40007810000 */
[C---:B------:R-:W-:Y:S02]  /*13110*/  ISETP.LT.OR P5, PT, R158.reuse, 0x31, P5 ;  /* 0x000000319e00780c */ /* 0x040fe40002fa1670 */
[----:B------:R-:W-:Y:S02]  /*13120*/  ISETP.LT.OR P4, PT, R158, 0x22, P4 ;  /* 0x000000229e00780c */ /* 0x000fe40002781670 */
[----:B------:R-:W-:Y:S02]  /*13130*/  FMNMX.FTZ R32, R76, R33, !PT ;  /* 0x000000214c207209 */ /* 0x000fe40007810000 */
[----:B------:R-:W-:Y:S02]  /*13140*/  FSEL R50, R50, -INF , !P5 ;  /* 0xff80000032327808 */ /* 0x000fe40006800000 */
[----:B------:R-:W-:-:S02]  /*13150*/  ISETP.GT.AND P5, PT, R157, 0x38, P3 ;  /* 0x000000389d00780c */ /* 0x000fc40001fa4270 */
[----:B------:R-:W-:Y:S02]  /*13160*/  FSEL R43, R43, -INF , !P4 ;  /* 0xff8000002b2b7808 */ /* 0x000fe40006000000 */
[----:B------:R-:W-:Y:S02]  /*13170*/  ISETP.GT.AND P4, PT, R157, 0x29, P3 ;  /* 0x000000299d00780c */ /* 0x000fe40001f84270 */
[----:B------:R-:W-:Y:S02]  /*13180*/  FMNMX.FTZ R33, R77, R32, !PT ;  /* 0x000000204d217209 */ /* 0x000fe40007810000 */
[C---:B------:R-:W-:Y:S02]  /*13190*/  ISETP.LT.OR P5, PT, R158.reuse, 0x39, P5 ;  /* 0x000000399e00780c */ /* 0x040fe40002fa1670 */
[----:B------:R-:W-:Y:S02]  /*131a0*/  ISETP.LT.OR P4, PT, R158, 0x2a, P4 ;  /* 0x0000002a9e00780c */ /* 0x000fe40002781670 */
[----:B------:R-:W-:-:S02]  /*131b0*/  FMNMX.FTZ R32, R80, R33, !PT ;  /* 0x0000002150207209 */ /* 0x000fc40007810000 */
[----:B------:R-:W-:Y:S02]  /*131c0*/  FSEL R54, R54, -INF , !P5 ;  /* 0xff80000036367808 */ /* 0x000fe40006800000 */
[----:B------:R-:W-:Y:S02]  /*131d0*/  ISETP.GT.AND P5, PT, R157, 0x40, P3 ;  /* 0x000000409d00780c */ /* 0x000fe40001fa4270 */
[----:B------:R-:W-:Y:S02]  /*131e0*/  FSEL R47, R47, -INF , !P4 ;  /* 0xff8000002f2f7808 */ /* 0x000fe40006000000 */
[----:B------:R-:W-:Y:S02]  /*131f0*/  FMNMX.FTZ R33, R81, R32, !PT ;  /* 0x0000002051217209 */ /* 0x000fe40007810000 */
[----:B------:R-:W-:Y:S02]  /*13200*/  ISETP.GT.AND P4, PT, R157, 0x31, P3 ;  /* 0x000000319d00780c */ /* 0x000fe40001f84270 */
[----:B------:R-:W-:-:S02]  /*13210*/  ISETP.LT.OR P5, PT, R158, 0x41, P5 ;  /* 0x000000419e00780c */ /* 0x000fc40002fa1670 */
[----:B------:R-:W-:Y:S02]  /*13220*/  FMNMX.FTZ R32, R84, R33, !PT ;  /* 0x0000002154207209 */ /* 0x000fe40007810000 */
[----:B------:R-:W-:Y:S02]  /*13230*/  ISETP.LT.OR P4, PT, R158, 0x32, P4 ;  /* 0x000000329e00780c */ /* 0x000fe40002781670 */
[----:B------:R-:W-:Y:S02]  /*13240*/  FSEL R58, R58, -INF , !P5 ;  /* 0xff8000003a3a7808 */ /* 0x000fe40006800000 */
[----:B------:R-:W-:Y:S02]  /*13250*/  ISETP.GT.AND P5, PT, R157, 0x48, P3 ;  /* 0x000000489d00780c */ /* 0x000fe40001fa4270 */
[----:B------:R-:W-:Y:S02]  /*13260*/  FMNMX.FTZ R33, R85, R32, !PT ;  /* 0x0000002055217209 */ /* 0x000fe40007810000 */
[----:B------:R-:W-:-:S02]  /*13270*/  FSEL R51, R51, -INF , !P4 ;  /* 0xff80000033337808 */ /* 0x000fc40006000000 */
[C---:B------:R-:W-:Y:S01]  /*13280*/  ISETP.GT.AND P4, PT, R157.reuse, 0x39, P3 ;  /* 0x000000399d00780c */ /* 0x040fe20001f84270 */
[----:B------:R-:W0:Y:S01]  /*13290*/  SHFL.BFLY PT, R32, R33, 0x2, 0x1f ;  /* 0x0c401f0021207f89 */ /* 0x000e2200000e0000 */
[C---:B------:R-:W-:Y:S02]  /*132a0*/  ISETP.LT.OR P5, PT, R158.reuse, 0x49, P5 ;  /* 0x000000499e00780c */ /* 0x040fe40002fa1670 */
[----:B------:R-:W-:Y:S02]  /*132b0*/  ISETP.LT.OR P4, PT, R158, 0x3a, P4 ;  /* 0x0000003a9e00780c */ /* 0x000fe40002781670 */
[----:B------:R-:W-:Y:S02]  /*132c0*/  FSEL R62, R62, -INF , !P5 ;  /* 0xff8000003e3e7808 */ /* 0x000fe40006800000 */
[----:B------:R-:W-:Y:S02]  /*132d0*/  ISETP.GT.AND P5, PT, R157, 0x50, P3 ;  /* 0x000000509d00780c */ /* 0x000fe40001fa4270 */
[----:B------:R-:W-:-:S02]  /*132e0*/  FSEL R55, R55, -INF , !P4 ;  /* 0xff80000037377808 */ /* 0x000fc40006000000 */
[C---:B------:R-:W-:Y:S02]  /*132f0*/  ISETP.GT.AND P4, PT, R157.reuse, 0x41, P3 ;  /* 0x000000419d00780c */ /* 0x040fe40001f84270 */
        /* <DEDUP_REMOVED lines=11> */
[----:B------:R-:W-:Y:S02]  /*133b0*/  ISETP.GT.AND P4, PT, R157, 0x51, P3 ;  /* 0x000000519d00780c */ /* 0x000fe40001f84270 */
[----:B0-----:R-:W-:Y:S02]  /*133c0*/  FMNMX.FTZ R154, R33, R32, !PT ;  /* 0x00000020219a7209 */ /* 0x001fe40007810000 */
[C---:B------:R-:W-:Y:S02]  /*133d0*/  ISETP.LT.OR P5, PT, R158.reuse, 0x61, P5 ;  /* 0x000000619e00780c */ /* 0x040fe40002fa1670 */
[----:B------:R-:W-:Y:S01]  /*133e0*/  ISETP.LT.OR P4, PT, R158, 0x52, P4 ;  /* 0x000000529e00780c */ /* 0x000fe20002781670 */
[----:B------:R-:W0:Y:S01]  /*133f0*/  SHFL.BFLY PT, R155, R154, 0x1, 0x1f ;  /* 0x0c201f009a9b7f89 */ /* 0x000e2200000e0000 */
[----:B------:R-:W-:Y:S02]  /*13400*/  FSEL R74, R74, -INF , !P5 ;  /* 0xff8000004a4a7808 */ /* 0x000fe40006800000 */
[----:B------:R-:W-:-:S02]  /*13410*/  ISETP.GT.AND P5, PT, R157, 0x68, P3 ;  /* 0x000000689d00780c */ /* 0x000fc40001fa4270 */
[----:B------:R-:W-:Y:S02]  /*13420*/  FSEL R67, R67, -INF , !P4 ;  /* 0xff80000043437808 */ /* 0x000fe40006000000 */
[C---:B------:R-:W-:Y:S02]  /*13430*/  ISETP.GT.AND P4, PT, R157.reuse, 0x59, P3 ;  /* 0x000000599d00780c */ /* 0x040fe40001f84270 */
[C---:B------:R-:W-:Y:S02]  /*13440*/  ISETP.LT.OR P5, PT, R158.reuse, 0x69, P5 ;  /* 0x000000699e00780c */ /* 0x040fe40002fa1670 */
[----:B------:R-:W-:Y:S02]  /*13450*/  ISETP.LT.OR P4, PT, R158, 0x5a, P4 ;  /* 0x0000005a9e00780c */ /* 0x000fe40002781670 */
        /* <DEDUP_REMOVED lines=9> */
[----:B------:R-:W-:Y:S02]  /*134f0*/  ISETP.GT.AND P4, PT, R157, 0x69, P3 ;  /* 0x000000699d00780c */ /* 0x000fe40001f84270 */
[----:B------:R-:W-:Y:S02]  /*13500*/  ISETP.LT.OR P5, PT, R158, 0x72, P5 ;  /* 0x000000729e00780c */ /* 0x000fe40002fa1670 */
[----:B0-----:R-:W-:Y:S02]  /*13510*/  FMNMX.FTZ R32, R154, R155, !PT ;  /* 0x0000009b9a207209 */ /* 0x001fe40007810000 */
[----:B------:R-:W-:Y:S02]  /*13520*/  ISETP.LT.OR P4, PT, R158, 0x6a, P4 ;  /* 0x0000006a9e00780c */ /* 0x000fe40002781670 */
[----:B------:R-:W-:Y:S01]  /*13530*/  FSEL R83, R83, -INF , !P5 ;  /* 0xff80000053537808 */ /* 0x000fe20006800000 */
[----:B------:R-:W-:Y:S01]  /*13540*/  FMUL.FTZ R33, R32, UR51 ;  /* 0x0000003320217c20 */ /* 0x000fe20008410000 */
[----:B------:R-:W-:-:S02]  /*13550*/  ISETP.GT.AND P5, PT, R157, RZ, P3 ;  /* 0x000000ff9d00720c */ /* 0x000fc40001fa4270 */
[----:B------:R-:W-:Y:S02]  /*13560*/  FSEL R79, R79, -INF , !P4 ;  /* 0xff8000004f4f7808 */ /* 0x000fe40006000000 */
[----:B------:R-:W-:Y:S02]  /*13570*/  FSETP.NEU.FTZ.AND P4, PT, R32, -INF , PT ;  /* 0xff8000002000780b */ /* 0x000fe40003f9d000 */
[----:B------:R-:W-:Y:S02]  /*13580*/  ISETP.LT.OR P5, PT, R158, 0x1, P5 ;  /* 0x000000019e00780c */ /* 0x000fe40002fa1670 */
[----:B------:R-:W-:Y:S02]  /*13590*/  FSEL R33, R33, RZ, P4 ;  /* 0x000000ff21217208 */ /* 0x000fe40002000000 */
[----:B------:R-:W-:Y:S02]  /*135a0*/  FSEL R26, R26, -INF , !P5 ;  /* 0xff8000001a1a7808 */ /* 0x000fe40006800000 */
[----:B------:R-:W-:Y:S01]  /*135b0*/  ISETP.GT.AND P5, PT, R157, 0x78, P3 ;  /* 0x000000789d00780c */ /* 0x000fe20001fa4270 */
        /* <DEDUP_REMOVED lines=43> */
[----:B------:R-:W-:Y:S01]  /*13870*/  FFMA.FTZ R85, R85, UR51, -R33 ;  /* 0x0000003355557c23 */ /* 0x000fe20008010821 */
[----:B------:R-:W-:Y:S01]  /*13880*/  MUFU.EX2 R180, R180 ;  /* 0x000000b400b47308 */ /* 0x000fe20000000800 */
[----:B------:R-:W-:-:S04]  /*13890*/  FMNMX.FTZ R29, R47, R28, !PT ;  /* 0x0000001c2f1d7209 */ /* 0x000fc80007810000 */
[----:B------:R-:W-:-:S03]  /*138a0*/  FMNMX.FTZ R28, R50, R29, !PT ;  /* 0x0000001d321c7209 */ /* 0x000fc60007810000 */
        /* <DEDUP_REMOVED lines=15> */
[----:B------:R0:W-:Y:S01]  /*139a0*/  MUFU.EX2 R29, R53 ;  /* 0x00000035001d7308 */ /* 0x0001e20000000800 */
[----:B------:R-:W-:-:S04]  /*139b0*/  FMNMX.FTZ R41, R71, R28, !PT ;  /* 0x0000001c47297209 */ /* 0x000fc80007810000 */
[----:B------:R-:W-:-:S03]  /*139c0*/  FMNMX.FTZ R28, R74, R41, !PT ;  /* 0x000000294a1c7209 */ /* 0x000fc60007810000 */
[----:B------:R-:W-:Y:S01]  /*139d0*/  MUFU.EX2 R178, R178 ;  /* 0x000000b200b27308 */ /* 0x000fe20000000800 */
[----:B------:R-:W-:Y:S01]  /*139e0*/  FMNMX.FTZ R41, R75, R28, !PT ;  /* 0x0000001c4b297209 */ /* 0x000fe20007810000 */
[--C-:B------:R-:W-:Y:S01]  /*139f0*/  FFMA.FTZ R28, R57, UR51, -R33.reuse ;  /* 0x00000033391c7c23 */ /* 0x100fe20008010821 */
[----:B0-----:R-:W-:Y:S02]  /*13a00*/  FFMA.FTZ R53, R61, UR51, -R33 ;  /* 0x000000333d357c23 */ /* 0x001fe40008010821 */
        /* <DEDUP_REMOVED lines=8> */
[----:B------:R-:W-:-:S05]  /*13a90*/  FMNMX.FTZ R41, R87, R44, !PT ;  /* 0x0000002c57297209 */ /* 0x000fca0007810000 */
[----:B------:R-:W0:Y:S02]  /*13aa0*/  SHFL.BFLY PT, R44, R41, 0x2, 0x1f ;  /* 0x0c401f00292c7f89 */ /* 0x000e2400000e0000 */
[----:B------:R-:W-:Y:S08]  /*13ab0*/  MUFU.EX2 R174, R174 ;  /* 0x000000ae00ae7308 */ /* 0x000ff00000000800 */
[----:B------:R-:W-:Y:S08]  /*13ac0*/  MUFU.EX2 R37, R37 ;  /* 0x0000002500257308 */ /* 0x000ff00000000800 */
[----:B------:R-:W-:Y:S01]  /*13ad0*/  MUFU.EX2 R168, R168 ;  /* 0x000000a800a87308 */ /* 0x000fe20000000800 */
[----:B0-----:R-:W-:Y:S01]  /*13ae0*/  FMNMX.FTZ R56, R41, R44, !PT ;  /* 0x0000002c29387209 */ /* 0x001fe20007810000 */
[--C-:B------:R-:W-:Y:S01]  /*13af0*/  FFMA.FTZ R41, R80, UR51, -R33.reuse ;  /* 0x0000003350297c23 */ /* 0x100fe20008010821 */
[----:B------:R-:W-:-:S05]  /*13b00*/  FFMA.FTZ R44, R81, UR51, -R33 ;  /* 0x00000033512c7c23 */ /* 0x000fca0008010821 */
[----:B------:R-:W-:Y:S01]  /*13b10*/  MUFU.EX2 R36, R36 ;  /* 0x0000002400247308 */ /* 0x000fe20000000800 */
[----:B------:R-:W0:Y:S07]  /*13b20*/  SHFL.BFLY PT, R57, R56, 0x1, 0x1f ;  /* 0x0c201f0038397f89 */ /* 0x000e2e00000e0000 */
[----:B------:R-:W-:Y:S08]  /*13b30*/  MUFU.EX2 R170, R170 ;  /* 0x000000aa00aa7308 */ /* 0x000ff00000000800 */
[----:B------:R-:W-:Y:S08]  /*13b40*/  MUFU.EX2 R164, R164 ;  /* 0x000000a400a47308 */ /* 0x000ff00000000800 */
[----:B------:R-:W-:Y:S01]  /*13b50*/  MUFU.EX2 R28, R28 ;  /* 0x0000001c001c7308 */ /* 0x000fe20000000800 */
[----:B0-----:R-:W-:-:S02]  /*13b60*/  FMNMX.FTZ R33, R56, R57, !PT ;  /* 0x0000003938217209 */ /* 0x001fc40007810000 */
[----:B------:R-:W-:Y:S02]  /*13b70*/  FSEL R56, R32, RZ, P4 ;  /* 0x000000ff20387208 */ /* 0x000fe40002000000 */
[C---:B------:R-:W-:Y:S01]  /*13b80*/  FSETP.NEU.FTZ.AND P3, PT, R33.reuse, -INF , PT ;  /* 0xff8000002100780b */ /* 0x040fe20003f7d000 */
[----:B------:R-:W-:Y:S02]  /*13b90*/  FMUL.FTZ R57, R33, UR51 ;  /* 0x0000003321397c20 */ /* 0x000fe40008410000 */
[----:B------:R-:W-:Y:S01]  /*13ba0*/  MUFU.EX2 R166, R166 ;  /* 0x000000a600a67308 */ /* 0x000fe20000000800 */
[----:B------:R-:W-:Y:S02]  /*13bb0*/  FADD.FTZ R3, -R56, R3 ;  /* 0x0000000338037221 */ /* 0x000fe40000010100 */
[----:B------:R-:W-:Y:S02]  /*13bc0*/  FSEL R57, R57, RZ, P3 ;  /* 0x000000ff39397208 */ /* 0x000fe40001800000 */
[----:B------:R-:W-:-:S03]  /*13bd0*/  FMUL.FTZ R3, R3, UR51 ;  /* 0x0000003303037c20 */ /* 0x000fc60008410000 */
[----:B------:R-:W-:Y:S01]  /*13be0*/  MUFU.EX2 R53, R53 ;  /* 0x0000003500357308 */ /* 0x000fe20000000800 */
[--C-:B------:R-:W-:Y:S01]  /*13bf0*/  FFMA.FTZ R177, R34, UR51, -R57.reuse ;  /* 0x0000003322b17c23 */ /* 0x100fe20008010839 */
[--C-:B------:R-:W-:Y:S01]  /*13c00*/  FFMA.FTZ R34, R35, UR51, -R57.reuse ;  /* 0x0000003323227c23 */ /* 0x100fe20008010839 */
[----:B------:R-:W-:Y:S01]  /*13c10*/  FSEL R35, R33, RZ, P3 ;  /* 0x000000ff21237208 */ /* 0x000fe20001800000 */
[--C-:B------:R-:W-:Y:S01]  /*13c20*/  FFMA.FTZ R181, R26, UR51, -R57.reuse ;  /* 0x000000331ab57c23 */ /* 0x100fe20008010839 */
[--C-:B------:R-:W-:Y:S01]  /*13c30*/  FFMA.FTZ R61, R27, UR51, -R57.reuse ;  /* 0x000000331b3d7c23 */ /* 0x100fe20008010839 */
[--C-:B------:R-:W-:Y:S01]  /*13c40*/  FFMA.FTZ R183, R30, UR51, -R57.reuse ;  /* 0x000000331eb77c23 */ /* 0x100fe20008010839 */
[--C-:B------:R-:W-:Y:S01]  /*13c50*/  FFMA.FTZ R60, R31, UR51, -R57.reuse ;  /* 0x000000331f3c7c23 */ /* 0x100fe20008010839 */
[----:B------:R-:W-:Y:S01]  /*13c60*/  FADD.FTZ R0, -R35, R0 ;  /* 0x0000000023007221 */ /* 0x000fe20000010100 */
[----:B------:R-:W0:Y:S01]  /*13c70*/  MUFU.EX2 R3, R3 ;  /* 0x0000000300037308 */ /* 0x000e220000000800 */
[--C-:B------:R-:W-:Y:S01]  /*13c80*/  FFMA.FTZ R35, R55, UR51, -R57.reuse ;  /* 0x0000003337237c23 */ /* 0x100fe20008010839 */
[--C-:B------:R-:W-:Y:S01]  /*13c90*/  FFMA.FTZ R179, R38, UR51, -R57.reuse ;  /* 0x0000003326b37c23 */ /* 0x100fe20008010839 */
[----:B------:R-:W-:Y:S01]  /*13ca0*/  FMUL.FTZ R0, R0, UR51 ;  /* 0x0000003300007c20 */ /* 0x000fe20008410000 */
        /* <DEDUP_REMOVED lines=16> */
[----:B------:R-:W-:Y:S01]  /*13db0*/  FFMA.FTZ R51, R67, UR51, -R57 ;  /* 0x0000003343337c23 */ /* 0x000fe20008010839 */
[----:B------:R-:W-:Y:S01]  /*13dc0*/  FADD.FTZ R55, R24, R55 ;  /* 0x0000003718377221 */ /* 0x000fe20000010000 */
[--C-:B------:R-:W-:Y:S01]  /*13dd0*/  FFMA.FTZ R163, R70, UR51, -R57.reuse ;  /* 0x0000003346a37c23 */ /* 0x100fe20008010839 */
[----:B------:R-:W-:Y:S01]  /*13de0*/  FFMA.FTZ R47, R71, UR51, -R57 ;  /* 0x00000033472f7c23 */ /* 0x000fe20008010839 */
[----:B------:R-:W0:Y:S01]  /*13df0*/  MUFU.EX2 R61, R61 ;  /* 0x0000003d003d7308 */ /* 0x000e220000000800 */
[----:B------:R-:W-:Y:S01]  /*13e00*/  FADD.FTZ R58, R182, R55 ;  /* 0x00000037b63a7221 */ /* 0x000fe20000010000 */
[--C-:B------:R-:W-:Y:S01]  /*13e10*/  FFMA.FTZ R157, R74, UR51, -R57.reuse ;  /* 0x000000334a9d7c23 */ /* 0x100fe20008010839 */
[--C-:B------:R-:W-:Y:S01]  /*13e20*/  FFMA.FTZ R46, R75, UR51, -R57.reuse ;  /* 0x000000334b2e7c23 */ /* 0x100fe20008010839 */
[--C-:B------:R-:W-:Y:S01]  /*13e30*/  FFMA.FTZ R159, R78, UR51, -R57.reuse ;  /* 0x000000334e9f7c23 */ /* 0x100fe20008010839 */
[----:B------:R-:W-:Y:S01]  /*13e40*/  FADD.FTZ R55, R25, R58 ;  /* 0x0000003a19377221 */ /* 0x000fe20000010000 */
[--C-:B------:R-:W-:Y:S01]  /*13e50*/  FFMA.FTZ R43, R79, UR51, -R57.reuse ;  /* 0x000000334f2b7c23 */ /* 0x100fe20008010839 */
[----:B------:R-:W-:Y:S01]  /*13e60*/  FFMA.FTZ R39, R82, UR51, -R57 ;  /* 0x0000003352277c23 */ /* 0x000fe20008010839 */
[----:B------:R-:W2:Y:S01]  /*13e70*/  MUFU.EX2 R183, R183 ;  /* 0x000000b700b77308 */ /* 0x000ea20000000800 */
[----:B-1----:R-:W-:Y:S01]  /*13e80*/  FFMA.FTZ R8, R0, R5, R181 ;  /* 0x0000000500087223 */ /* 0x002fe200000100b5 */
[----:B------:R-:W-:Y:S01]  /*13e90*/  FADD.FTZ R58, R176, R55 ;  /* 0x00000037b03a7221 */ /* 0x000fe20000010000 */
[--C-:B------:R-:W-:Y:S01]  /*13ea0*/  FFMA.FTZ R42, R83, UR51, -R57.reuse ;  /* 0x00000033532a7c23 */ /* 0x100fe20008010839 */
[--C-:B------:R-:W-:Y:S01]  /*13eb0*/  FFMA.FTZ R155, R86, UR51, -R57.reuse ;  /* 0x00000033569b7c23 */ /* 0x100fe20008010839 */
[----:B------:R-:W-:Y:S01]  /*13ec0*/  FFMA.FTZ R38, R87, UR51, -R57 ;  /* 0x0000003357267c23 */ /* 0x000fe20008010839 */
[----:B------:R-:W-:-:S02]  /*13ed0*/  FADD.FTZ R55, R153, R58 ;  /* 0x0000003a99377221 */ /* 0x000fc40000010000 */
[----:B------:R-:W1:Y:S01]  /*13ee0*/  MUFU.EX2 R60, R60 ;  /* 0x0000003c003c7308 */ /* 0x000e620000000800 */
[----:B0-----:R-:W-:Y:S01]  /*13ef0*/  FADD.FTZ R8, R61, R8 ;  /* 0x000000083d087221 */ /* 0x001fe20000010000 */
[----:B------:R-:W-:-:S04]  /*13f00*/  FADD.FTZ R55, R178, R55 ;  /* 0x00000037b2377221 */ /* 0x000fc80000010000 */
[----:B------:R-:W-:Y:S02]  /*13f10*/  FADD.FTZ R55, R152, R55 ;  /* 0x0000003798377221 */ /* 0x000fe40000010000 */
[----:B------:R-:W0:Y:S01]  /*13f20*/  MUFU.EX2 R177, R177 ;  /* 0x000000b100b17308 */ /* 0x000e220000000800 */
[----:B--2---:R-:W-:Y:S01]  /*13f30*/  FADD.FTZ R5, R183, R8 ;  /* 0x00000008b7057221 */ /* 0x004fe20000010000 */
[----:B------:R-:W-:-:S04]  /*13f40*/  FADD.FTZ R55, R172, R55 ;  /* 0x00000037ac377221 */ /* 0x000fc80000010000 */
[----:B------:R-:W-:Y:S02]  /*13f50*/  FADD.FTZ R55, R40, R55 ;  /* 0x0000003728377221 */ /* 0x000fe40000010000 */
[----:B------:R-:W2:Y:S01]  /*13f60*/  MUFU.EX2 R34, R34 ;  /* 0x0000002200227308 */ /* 0x000ea20000000800 */
[----:B-1----:R-:W-:Y:S01]  /*13f70*/  FADD.FTZ R8, R60, R5 ;  /* 0x000000053c087221 */ /* 0x002fe20000010000 */
[----:B------:R-:W-:-:S06]  /*13f80*/  FADD.FTZ R58, R174, R55 ;  /* 0x00000037ae3a7221 */ /* 0x000fcc0000010000 */
        /* <DEDUP_REMOVED lines=36> */
[----:B------:R-:W-:-:S06]  /*141d0*/  FADD.FTZ R55, R53, R58 ;  /* 0x0000003a35377221 */ /* 0x000fcc0000010000 */
        /* <DEDUP_REMOVED lines=48> */
[----:B-1----:R-:W-:-:S03]  /*144e0*/  FADD.FTZ R8, R56, R5 ;  /* 0x0000000538087221 */ /* 0x002fc60000010000 */
[----:B0-----:R-:W-:Y:S01]  /*144f0*/  FADD.FTZ R5, R38, R55 ;  /* 0x0000003726057221 */ /* 0x001fe20000010000 */
[----:B------:R-:W-:Y:S06]  /*14500*/  @!P0 BRA `(.L_x_1895) ;  /* 0x0000000000048947 */ /* 0x000fec0003800000 */
[----:B------:R-:W-:Y:S01]  /*14510*/  BPT.TRAP 0x1 ;  /* 0x000000040000795c */ /* 0x000fe20000300000 */
.L_x_1895:
        /* <DEDUP_REMOVED lines=11> */
[-C--:B------:R-:W-:Y:S01]  /*145d0*/  FMUL.FTZ R96, R96, R3.reuse ;  /* 0x0000000360607220 */ /* 0x080fe20000410000 */
[-C--:B------:R-:W-:Y:S01]  /*145e0*/  FMUL.FTZ R97, R97, R3.reuse ;  /* 0x0000000361617220 */ /* 0x080fe20000410000 */
[----:B------:R0:W-:Y:S01]  /*145f0*/  SYNCS.ARRIVE.TRANS64.RED.A1T0 RZ, [R55+URZ], RZ ;  /* 0x000000ff37ff79a7 */ /* 0x0001e2000810043f */
        /* <DEDUP_REMOVED lines=92> */
[----:B------:R-:W-:Y:S01]  /*14bc0*/  F2FP.F16.F32.PACK_AB R155, R38, R155 ;  /* 0x0000009b269b723e */ /* 0x000fe200000000ff */
[----:B0-----:R-:W-:Y:S06]  /*14bd0*/  @P3 BRA `(.L_x_1896) ;  /* 0xffffffcc00283947 */ /* 0x001fec000383ffff */
[----:B------:R-:W-:Y:S02]  /*14be0*/  IMAD.MOV.U32 R0, RZ, RZ, R33 ;  /* 0x000000ffff007224 */ /* 0x000fe400078e0021 */
[----:B------:R-:W-:Y:S02]  /*14bf0*/  IMAD.MOV.U32 R3, RZ, RZ, R32 ;  /* 0x000000ffff037224 */ /* 0x000fe400078e0020 */
[----:B------:R-:W-:Y:S02]  /*14c00*/  IMAD.MOV.U32 R184, RZ, RZ, R216 ;  /* 0x000000ffffb87224 */ /* 0x000fe400078e00d8 */
[----:B------:R-:W-:-:S07]  /*14c10*/  IMAD.MOV.U32 R187, RZ, RZ, R217 ;  /* 0x000000ffffbb7224 */ /* 0x000fce00078e00d9 */
.L_x_1876:
[----:B------:R-:W0:Y:S01]  /*14c20*/  LDC R24, c[0x0][0x448] ;  /* 0x00011200ff187b82 */ /* 0x000e220000000800 */
[----:B------:R-:W-:-:S07]  /*14c30*/  IADD3 R27, R198, 0x1, -R196 ;  /* 0x00000001c61b7810 */ /* 0x000fce0007ffe8c4 */
[----:B------:R-:W1:Y:S01]  /*14c40*/  LDC R28, c[0x0][0x9e4] ;  /* 0x00027900ff1c7b82 */ /* 0x000e620000000800 */
[----:B0-----:R-:W-:Y:S02]  /*14c50*/  ISETP.NE.AND P4, PT, R24, 0x1, PT ;  /* 0x000000011800780c */ /* 0x001fe40003f85270 */
[----:B------:R-:W-:Y:S02]  /*14c60*/  IADD3 R24, R200, 0x7f, RZ ;  /* 0x0000007fc8187810 */ /* 0x000fe40007ffe0ff */
[----:B-1----:R-:W-:-:S09]  /*14c70*/  ISETP.GE.AND P5, PT, R28, 0x1, PT ;  /* 0x000000011c00780c */ /* 0x002fd20003fa6270 */
[----:B------:R-:W0:Y:S08]  /*14c80*/  @P4 LDC R25, c[0x0][0x44c] ;  /* 0x00011300ff194b82 */ /* 0x000e300000000800 */
[----:B------:R-:W1:Y:S01]  /*14c90*/  @P4 LDC R26, c[0x0][0x450] ;  /* 0x00011400ff1a4b82 */ /* 0x000e620000000800 */
[----:B0-----:R-:W-:-:S05]  /*14ca0*/  @P4 IMAD.HI.U32 R25, R24, R25, RZ ;  /* 0x0000001918194227 */ /* 0x001fca00078e00ff */
[----:B-1----:R-:W-:-:S05]  /*14cb0*/  @P4 SHF.R.U32.HI R24, RZ, R26, R25 ;  /* 0x0000001aff184219 */ /* 0x002fca0000011619 */
[----:B------:R-:W-:-:S04]  /*14cc0*/  IMAD.IADD R24, R27, 0x1, R24 ;  /* 0x000000011b187824 */ /* 0x000fc800078e0218 */
[----:B------:R-:W-:Y:S01]  /*14cd0*/  VIADD R26, R24, -UR50 ;  /* 0x80000032181a7c36 */ /* 0x000fe20008000000 */
        /* <DEDUP_REMOVED lines=12> */
.L_x_1899:
[----:B------:R-:W-:-:S13]  /*14da0*/  ISETP.NE.AND P1, PT, R28, 0x1, PT ;  /* 0x000000011c00780c */ /* 0x000fda0003f25270 */
[----:B------:R-:W0:Y:S02]  /*14db0*/  @P1 LDC.64 R24, c[0x0][0x9e8] ;  /* 0x00027a00ff181b82 */ /* 0x000e240000000a00 */
[----:B0-----:R-:W-:-:S05]  /*14dc0*/  @P1 IMAD.HI.U32 R24, R27, R24, RZ ;  /* 0x000000181b181227 */ /* 0x001fca00078e00ff */
[----:B------:R-:W-:-:S07]  /*14dd0*/  @P1 SHF.R.U32.HI R27, RZ, R25, R24 ;  /* 0x00000019ff1b1219 */ /* 0x000fce0000011618 */
.L_x_1900:
[----:B------:R-:W-:Y:S05]  /*14de0*/  BSYNC B0 ;  /* 0x0000000000007941 */ /* 0x000fea0003800000 */
.L_x_1898:
[----:B------:R-:W-:-:S05]  /*14df0*/  IMAD R27, R27, R28, RZ ;  /* 0x0000001c1b1b7224 */ /* 0x000fca00078e02ff */
[----:B------:R-:W-:-:S07]  /*14e00*/  VIMNMX R26, R26, R27, !PT ;  /* 0x0000001b1a1a7248 */ /* 0x000fce0007fe0100 */
.L_x_1897:
[----:B------:R-:W-:-:S05]  /*14e10*/  VIADD R26, R26, 0x7f ;  /* 0x0000007f1a1a7836 */ /* 0x000fca0000000000 */
[----:B------:R-:W-:-:S04]  /*14e20*/  SHF.R.S32.HI R25, RZ, 0x1f, R26 ;  /* 0x0000001fff197819 */ /* 0x000fc8000001141a */
[----:B------:R-:W-:-:S04]  /*14e30*/  LEA.HI R25, R25, R26, RZ, 0x7 ;  /* 0x0000001a19197211 */ /* 0x000fc800078f38ff */
[----:B------:R-:W-:-:S04]  /*14e40*/  SHF.R.S32.HI R25, RZ, 0x7, R25 ;  /* 0x00000007ff197819 */ /* 0x000fc80000011419 */
[----:B------:R-:W-:-:S04]  /*14e50*/  VIMNMX R215, R208, R25, !PT ;  /* 0x00000019d0d77248 */ /* 0x000fc80007fe0100 */
[----:B------:R-:W-:-:S13]  /*14e60*/  ISETP.GE.AND P1, PT, R4, R215, PT ;  /* 0x000000d70400720c */ /* 0x000fda0003f26270 */
[----:B------:R-:W-:Y:S05]  /*14e70*/  @!P1 BRA `(.L_x_1901) ;  /* 0x0000002000dc9947 */ /* 0x000fea0003800000 */
[----:B------:R-:W-:Y:S02]  /*14e80*/  IMAD.MOV.U32 R216, RZ, RZ, R0 ;  /* 0x000000ffffd87224 */ /* 0x000fe400078e0000 */
[----:B------:R-:W-:Y:S02]  /*14e90*/  IMAD.MOV.U32 R217, RZ, RZ, R3 ;  /* 0x000000ffffd97224 */ /* 0x000fe400078e0003 */
[----:B------:R-:W-:Y:S02]  /*14ea0*/  IMAD.MOV.U32 R206, RZ, RZ, R187 ;  /* 0x000000ffffce7224 */ /* 0x000fe400078e00bb */
[----:B------:R-:W-:-:S07]  /*14eb0*/  IMAD.MOV.U32 R218, RZ, RZ, R184 ;  /* 0x000000ffffda7224 */ /* 0x000fce00078e00b8 */
.L_x_1913:
        /* <DEDUP_REMOVED lines=8> */
.L_x_1903:
[----:B------:R-:W-:-:S05]  /*14f40*/  VIADD R0, R218, 0x1 ;  /* 0x00000001da007836 */ /* 0x000fca0000000000 */
[----:B------:R-:W-:-:S04]  /*14f50*/  ISETP.NE.AND P2, PT, R0, 0x2, PT ;  /* 0x000000020000780c */ /* 0x000fc80003f45270 */
[----:B------:R-:W-:Y:S02]  /*14f60*/  SEL R3, R0, RZ, P2 ;  /* 0x000000ff00037207 */ /* 0x000fe40001000000 */
[----:B------:R-:W-:Y:S02]  /*14f70*/  SHF.L.U32 R0, R187, 0x1f, RZ ;  /* 0x0000001fbb007819 */ /* 0x000fe400000006ff */
[----:B------:R-:W-:-:S04]  /*14f80*/  LEA R3, R3, R18, 0x3 ;  /* 0x0000001203037211 */ /* 0x000fc800078e18ff */
[----:B------:R0:W1:Y:S01]  /*14f90*/  SYNCS.PHASECHK.TRANS64.TRYWAIT P2, [R3+URZ+0x28830], R0 ;  /* 0x02883000030075a7 */ /* 0x000062000804017f */
[----:B------:R-:W-:Y:S05]  /*14fa0*/  @!P0 BRA `(.L_x_1904) ;  /* 0x0000000000048947 */ /* 0x000fea0003800000 */
[----:B------:R-:W-:Y:S01]  /*14fb0*/  BPT.TRAP 0x1 ;  /* 0x000000040000795c */ /* 0x000fe20000300000 */
.L_x_1904:
[----:B------:R-:W-:Y:S04]  /*14fc0*/  BSSY B0, `(.L_x_1902) ;  /* 0x0000004000007945 */ /* 0x000fe80003800000 */
[----:B-1----:R-:W-:Y:S05]  /*14fd0*/  @P2 BRA `(.L_x_1905) ;  /* 0x0000000000082947 */ /* 0x002fea0003800000 */
[----:B------:R-:W1:Y:S02]  /*14fe0*/  SYNCS.PHASECHK.TRANS64.TRYWAIT P2, [R3+URZ+0x28830], R0 ;  /* 0x02883000030075a7 */ /* 0x000e64000804017f */
[----:B-1----:R-:W-:Y:S05]  /*14ff0*/  @!P2 BRA `(.L_x_1906) ;  /* 0x000001340038a947 */ /* 0x002fea0003800000 */
.L_x_1905:
[----:B------:R-:W-:Y:S05]  /*15000*/  BSYNC B0 ;  /* 0x0000000000007941 */ /* 0x000fea0003800000 */
.L_x_1902:
[----:B01----:R-:W0:Y:S01]  /*15010*/  S2R R0, SR_TID.X ;  /* 0x0000000000007919 */ /* 0x003e220000002100 */
[----:B------:R-:W-:Y:S01]  /*15020*/  VIADD R184, R218, 0x1 ;  /* 0x00000001dab87836 */ /* 0x000fe20000000000 */
[----:B------:R-:W-:Y:S05]  /*15030*/  WARPSYNC.ALL ;  /* 0x0000000000007948 */ /* 0x000fea0003800000 */
[----:B------:R-:W-:Y:S01]  /*15040*/  ISETP.NE.AND P2, PT, R184, 0x2, PT ;  /* 0x00000002b800780c */ /* 0x000fe20003f45270 */
[----:B------:R-:W-:Y:S01]  /*15050*/  IMAD.MOV.U32 R25, RZ, RZ, 0x40000040 ;  /* 0x40000040ff197424 */ /* 0x000fe200078e00ff */
[----:B------:R-:W-:Y:S01]  /*15060*/  R2UR UR8, R6 ;  /* 0x00000000060872ca */ /* 0x000fe200000e0000 */
[----:B------:R-:W-:Y:S01]  /*15070*/  IMAD.MOV.U32 R29, RZ, RZ, 0x40000040 ;  /* 0x40000040ff1d7424 */ /* 0x000fe200078e00ff */
[----:B------:R-:W-:Y:S01]  /*15080*/  SEL R184, R184, RZ, P2 ;  /* 0x000000ffb8b87207 */ /* 0x000fe20001000000 */
[----:B------:R-:W-:Y:S01]  /*15090*/  IMAD.MOV.U32 R27, RZ, RZ, 0x40000040 ;  /* 0x40000040ff1b7424 */ /* 0x000fe200078e00ff */
[----:B------:R-:W-:Y:S01]  /*150a0*/  R2UR UR11, R25 ;  /* 0x00000000190b72ca */ /* 0x000fe200000e0000 */
[----:B------:R-:W-:Y:S01]  /*150b0*/  IMAD.MOV.U32 R31, RZ, RZ, 0x40000040 ;  /* 0x40000040ff1f7424 */ /* 0x000fe200078e00ff */
[----:B------:R-:W-:Y:S01]  /*150c0*/  R2UR UR9, R7 ;  /* 0x00000000070972ca */ /* 0x000fe200000e0000 */
[----:B------:R-:W-:Y:S01]  /*150d0*/  IMAD R24, R184, 0x800, R9 ;  /* 0x00000800b8187824 */ /* 0x000fe200078e0209 */
[----:B------:R-:W-:-:S02]  /*150e0*/  R2UR UR15, R29 ;  /* 0x000000001d0f72ca */ /* 0x000fc400000e0000 */
[----:B------:R-:W-:Y:S01]  /*150f0*/  R2UR UR19, R27 ;  /* 0x000000001b1372ca */ /* 0x000fe200000e0000 */
[C---:B------:R-:W-:Y:S01]  /*15100*/  VIADD R28, R24.reuse, 0x2 ;  /* 0x00000002181c7836 */ /* 0x040fe20000000000 */
[C---:B------:R-:W-:Y:S01]  /*15110*/  R2UR UR10, R24.reuse ;  /* 0x00000000180a72ca */ /* 0x040fe200000e0000 */
[C---:B------:R-:W-:Y:S01]  /*15120*/  VIADD R26, R24.reuse, 0x4 ;  /* 0x00000004181a7836 */ /* 0x040fe20000000000 */
[----:B------:R-:W-:Y:S01]  /*15130*/  R2UR UR23, R29 ;  /* 0x000000001d1772ca */ /* 0x000fe200000e0000 */
[----:B------:R-:W-:Y:S01]  /*15140*/  VIADD R30, R24, 0x404 ;  /* 0x00000404181e7836 */ /* 0x000fe20000000000 */
[----:B------:R-:W-:Y:S01]  /*15150*/  R2UR UR14, R28 ;  /* 0x000000001c0e72ca */ /* 0x000fe200000e0000 */
[----:B------:R-:W-:Y:S01]  /*15160*/  VIADD R28, R24, 0x6 ;  /* 0x00000006181c7836 */ /* 0x000fe20000000000 */
[----:B------:R-:W-:Y:S02]  /*15170*/  R2UR UR18, R26 ;  /* 0x000000001a1272ca */ /* 0x000fe400000e0000 */
[----:B------:R-:W-:-:S02]  /*15180*/  IADD3 R26, R24, 0x400, RZ ;  /* 0x00000400181a7810 */ /* 0x000fc40007ffe0ff */
[----:B------:R-:W-:Y:S01]  /*15190*/  R2UR UR22, R28 ;  /* 0x000000001c1672ca */ /* 0x000fe200000e0000 */
[C---:B------:R-:W-:Y:S01]  /*151a0*/  VIADD R28, R24.reuse, 0x402 ;  /* 0x00000402181c7836 */ /* 0x040fe20000000000 */
[----:B0-----:R-:W-:Y:S01]  /*151b0*/  SHF.R.U32.HI R0, RZ, 0x7, R0 ;  /* 0x00000007ff007819 */ /* 0x001fe20000011600 */
[----:B------:R-:W-:Y:S01]  /*151c0*/  VIADD R24, R24, 0x406 ;  /* 0x0000040618187836 */ /* 0x000fe20000000000 */
[----:B------:R-:W-:Y:S02]  /*151d0*/  R2UR UR26, R26 ;  /* 0x000000001a1a72ca */ /* 0x000fe400000e0000 */
[----:B------:R-:W-:Y:S01]  /*151e0*/  R2UR UR27, R27 ;  /* 0x000000001b1b72ca */ /* 0x000fe200000e0000 */
[----:B------:R-:W-:Y:S01]  /*151f0*/  VIADD R0, R0, 0x8 ;  /* 0x0000000800007836 */ /* 0x000fe20000000000 */
[----:B------:R-:W-:Y:S02]  /*15200*/  R2UR UR30, R28 ;  /* 0x000000001c1e72ca */ /* 0x000fe400000e0000 */
[----:B------:R-:W-:-:S02]  /*15210*/  R2UR UR31, R29 ;  /* 0x000000001d1f72ca */ /* 0x000fc400000e0000 */
[----:B------:R0:W-:Y:S01]  /*15220*/  BAR.SYNC.DEFER_BLOCKING R0, 0x100 ;  /* 0x000400000000751d */ /* 0x0001e20000010000 */
[----:B------:R-:W-:Y:S02]  /*15230*/  R2UR UR34, R30 ;  /* 0x000000001e2272ca */ /* 0x000fe400000e0000 */
[----:B------:R-:W-:Y:S02]  /*15240*/  R2UR UR35, R31 ;  /* 0x000000001f2372ca */ /* 0x000fe400000e0000 */
[----:B------:R-:W-:Y:S02]  /*15250*/  R2UR UR46, R24 ;  /* 0x00000000182e72ca */ /* 0x000fe400000e0000 */
[----:B------:R-:W-:Y:S02]  /*15260*/  R2UR UR47, R25 ;  /* 0x00000000192f72ca */ /* 0x000fe400000e0000 */
[----:B------:R-:W-:Y:S02]  /*15270*/  R2UR UR12, R194 ;  /* 0x00000000c20c72ca */ /* 0x000fe400000e0000 */
[----:B------:R-:W-:-:S02]  /*15280*/  R2UR UR13, R195 ;  /* 0x00000000c30d72ca */ /* 0x000fc400000e0000 */
[----:B------:R-:W-:Y:S02]  /*15290*/  R2UR UR16, R192 ;  /* 0x00000000c01072ca */ /* 0x000fe400000e0000 */
        /* <DEDUP_REMOVED lines=38> */
.L_x_1908:
[----:B------:R-:W-:Y:S01]  /*15500*/  SHF.L.U32 R0, R206, 0x1f, RZ ;  /* 0x0000001fce007819 */ /* 0x000fe200000006ff */
[----:B------:R-:W-:-:S04]  /*15510*/  IMAD R3, R218, 0x8, R18 ;  /* 0x00000008da037824 */ /* 0x000fc800078e0212 */
[----:B------:R0:W1:Y:S01]  /*15520*/  SYNCS.PHASECHK.TRANS64.TRYWAIT P1, [R3+URZ+0x28850], R0 ;  /* 0x02885000030075a7 */ /* 0x000062000802017f */
[----:B------:R-:W-:Y:S05]  /*15530*/  @!P0 BRA `(.L_x_1909) ;  /* 0x0000000000048947 */ /* 0x000fea0003800000 */
[----:B------:R-:W-:Y:S01]  /*15540*/  BPT.TRAP 0x1 ;  /* 0x000000040000795c */ /* 0x000fe20000300000 */
.L_x_1909:
[----:B-1----:R-:W-:Y:S05]  /*15550*/  @P1 BRA `(.L_x_1907) ;  /* 0x0000000000081947 */ /* 0x002fea0003800000 */
[----:B------:R-:W1:Y:S02]  /*15560*/  SYNCS.PHASECHK.TRANS64.TRYWAIT P1, [R3+URZ+0x28850], R0 ;  /* 0x02885000030075a7 */ /* 0x000e64000802017f */
[----:B-1----:R-:W-:Y:S05]  /*15570*/  @!P1 BRA `(.L_x_1910) ;  /* 0x0000012c00ec9947 */ /* 0x002fea0003800000 */
.L_x_1907:
[----:B01----:R-:W-:Y:S01]  /*15580*/  VIADD R0, R18, 0x400 ;  /* 0x0000040012007836 */ /* 0x003fe20000000000 */
[----:B------:R-:W-:Y:S05]  /*15590*/  WARPSYNC.ALL ;  /* 0x0000000000007948 */ /* 0x000fea0003800000 */
[----:B------:R-:W-:Y:S01]  /*155a0*/  SHF.R.U32.HI R0, RZ, 0x4, R0 ;  /* 0x00000004ff007819 */ /* 0x000fe20000011600 */
[----:B------:R-:W-:Y:S01]  /*155b0*/  IMAD.MOV.U32 R207, RZ, RZ, 0x40000040 ;  /* 0x40000040ffcf7424 */ /* 0x000fe200078e00ff */
[----:B------:R-:W-:-:S06]  /*155c0*/  WARPGROUP.ARRIVE ;  /* 0x00000000000079c5 */ /* 0x000fcc0000000000 */
[----:B------:R-:W0:Y:S01]  /*155d0*/  S2R R3, SR_TID.X ;  /* 0x0000000000037919 */ /* 0x000e220000002100 */
[----:B------:R-:W-:Y:S02]  /*155e0*/  LOP3.LUT R0, R0, 0x3fff, RZ, 0xc0, !PT ;  /* 0x00003fff00007812 */ /* 0x000fe400078ec0ff */
[----:B------:R-:W-:Y:S01]  /*155f0*/  R2UR UR11, R207 ;  /* 0x00000000cf0b72ca */ /* 0x000fe200000e0000 */
[----:B------:R-:W-:Y:S01]  /*15600*/  IMAD.MOV.U32 R207, RZ, RZ, 0x40000040 ;  /* 0x40000040ffcf7424 */ /* 0x000fe200078e00ff */
[----:B------:R-:W-:-:S05]  /*15610*/  LOP3.LUT R0, R0, 0x4000000, RZ, 0xfc, !PT ;  /* 0x0400000000007812 */ /* 0x000fca00078efcff */
[----:B------:R-:W-:-:S05]  /*15620*/  IMAD R206, R218, 0x800, R0 ;  /* 0x00000800dace7824 */ /* 0x000fca00078e0200 */
[----:B------:R-:W-:-:S13]  /*15630*/  R2UR UR10, R206 ;  /* 0x00000000ce0a72ca */ /* 0x000fda00000e0000 */
[----:B------:R-:W-:Y:S01]  /*15640*/  HGMMA.64x128x16.F32 R88, R180, gdesc[UR8].tnspB, R88, gsb0 ;  /* 0x41e00008b4587df0 */ /* 0x000fe20008000858 */
[----:B0-----:R-:W-:-:S04]  /*15650*/  SHF.R.U32.HI R3, RZ, 0x7, R3 ;  /* 0x00000007ff037819 */ /* 0x001fc80000011603 */
[----:B------:R-:W-:Y:S01]  /*15660*/  IADD3 R0, -R3, 0xb, RZ ;  /* 0x0000000b03007810 */ /* 0x000fe20007ffe1ff */
        /* <DEDUP_REMOVED lines=36> */
[----:B------:R-:W-:Y:S01]  /*158b0*/  IMAD.MOV.U32 R161, RZ, RZ, 0x40000040 ;  /* 0x40000040ffa17424 */ /* 0x000fe200078e00ff */
[C---:B------:R-:W-:Y:S01]  /*158c0*/  IADD3 R160, R206.reuse, 0x300, RZ ;  /* 0x00000300cea07810 */ /* 0x040fe20007ffe0ff */
[----:B------:R-:W-:Y:S01]  /*158d0*/  WARPGROUP.ARRIVE ;  /* 0x00000000000079c5 */ /* 0x000fe20000000000 */
[----:B------:R-:W-:Y:S02]  /*158e0*/  VIADD R206, R206, 0x380 ;  /* 0x00000380cece7836 */ /* 0x000fe40000000000 */
        /* <DEDUP_REMOVED lines=9> */
[----:B------:R0:W-:Y:S06]  /*15980*/  BAR.ARV R0, 0x100 ;  /* 0x000400000000751d */ /* 0x0001ec0000002000 */
[----:B------:R-:W-:Y:S05]  /*15990*/  @!P0 BRA `(.L_x_1911) ;  /* 0x0000000000048947 */ /* 0x000fea0003800000 */
[----:B------:R-:W-:Y:S01]  /*159a0*/  BPT.TRAP 0x1 ;  /* 0x000000040000795c */ /* 0x000fe20000300000 */
.L_x_1911:
[----:B0-----:R-:W-:Y:S01]  /*159b0*/  FMNMX.FTZ R0, R24, R217, !PT ;  /* 0x000000d918007209 */ /* 0x001fe20007810000 */
[----:B------:R-:W-:-:S03]  /*159c0*/  UMOV UR51, UR6 ;  /* 0x0000000600337c82 */ /* 0x000fc60008000000 */
[----:B------:R-:W-:Y:S02]  /*159d0*/  FMNMX.FTZ R3, R25, R0, !PT ;  /* 0x0000000019037209 */ /* 0x000fe40007810000 */
[----:B------:R-:W-:-:S04]  /*159e0*/  FMNMX.FTZ R0, R26, R216, !PT ;  /* 0x000000d81a007209 */ /* 0x000fc80007810000 */
        /* <DEDUP_REMOVED lines=69> */
[C---:B------:R-:W-:Y:S01]  /*15e40*/  FMUL.FTZ R152, R3.reuse, UR51 ;  /* 0x0000003303987c20 */ /* 0x040fe20008410000 */
[----:B------:R-:W-:Y:S01]  /*15e50*/  FADD.FTZ R156, -R3, R217 ;  /* 0x000000d9039c7221 */ /* 0x000fe20000010100 */
[----:B------:R-:W-:Y:S02]  /*15e60*/  FADD.FTZ R153, -R0, R216 ;  /* 0x000000d800997221 */ /* 0x000fe40000010100 */
[--C-:B------:R-:W-:Y:S01]  /*15e70*/  FFMA.FTZ R170, R52, UR51, -R152.reuse ;  /* 0x0000003334aa7c23 */ /* 0x100fe20008010898 */
[----:B------:R-:W-:Y:S01]  /*15e80*/  FMUL.FTZ R52, R0, UR51 ;  /* 0x0000003300347c20 */ /* 0x000fe20008410000 */
[----:B------:R-:W-:Y:S01]  /*15e90*/  FFMA.FTZ R180, R24, UR51, -R152 ;  /* 0x0000003318b47c23 */ /* 0x000fe20008010898 */
[----:B------:R-:W-:Y:S01]  /*15ea0*/  FMUL.FTZ R153, R153, UR51 ;  /* 0x0000003399997c20 */ /* 0x000fe20008410000 */
[----:B------:R-:W-:Y:S01]  /*15eb0*/  FMUL.FTZ R156, R156, UR51 ;  /* 0x000000339c9c7c20 */ /* 0x000fe20008410000 */
[----:B------:R-:W-:Y:S01]  /*15ec0*/  FFMA.FTZ R181, R26, UR51, -R52 ;  /* 0x000000331ab57c23 */ /* 0x000fe20008010834 */
[----:B------:R-:W-:Y:S01]  /*15ed0*/  FFMA.FTZ R161, R25, UR51, -R152 ;  /* 0x0000003319a17c23 */ /* 0x000fe20008010898 */
[----:B------:R0:W-:Y:S01]  /*15ee0*/  MUFU.EX2 R207, R153 ;  /* 0x0000009900cf7308 */ /* 0x0001e20000000800 */
[----:B------:R-:W-:-:S02]  /*15ef0*/  IMAD R26, R184, 0x8, R18 ;  /* 0x00000008b81a7824 */ /* 0x000fc400078e0212 */
[----:B------:R-:W-:Y:S01]  /*15f00*/  FFMA.FTZ R182, R28, UR51, -R152 ;  /* 0x000000331cb67c23 */ /* 0x000fe20008010898 */
[--C-:B------:R-:W-:Y:S01]  /*15f10*/  FFMA.FTZ R183, R30, UR51, -R52.reuse ;  /* 0x000000331eb77c23 */ /* 0x100fe20008010834 */
[--C-:B------:R-:W-:Y:S01]  /*15f20*/  FFMA.FTZ R177, R34, UR51, -R52.reuse ;  /* 0x0000003322b17c23 */ /* 0x100fe20008010834 */
[----:B------:R-:W-:Y:S01]  /*15f30*/  FFMA.FTZ R34, R39, UR51, -R52 ;  /* 0x0000003327227c23 */ /* 0x000fe20008010834 */
[----:B------:R-:W-:Y:S02]  /*15f40*/  VIADD R26, R26, 0x28840 ;  /* 0x000288401a1a7836 */ /* 0x000fe40000000000 */
[--C-:B------:R-:W-:Y:S01]  /*15f50*/  FFMA.FTZ R159, R29, UR51, -R152.reuse ;  /* 0x000000331d9f7c23 */ /* 0x100fe20008010898 */
[----:B------:R-:W-:Y:S01]  /*15f60*/  MUFU.EX2 R206, R156 ;  /* 0x0000009c00ce7308 */ /* 0x000fe20000000800 */
[--C-:B0-----:R-:W-:Y:S01]  /*15f70*/  FFMA.FTZ R153, R41, UR51, -R152.reuse ;  /* 0x0000003329997c23 */ /* 0x101fe20008010898 */
[----:B------:R-:W-:Y:S01]  /*15f80*/  FFMA.FTZ R41, R49, UR51, -R152 ;  /* 0x0000003331297c23 */ /* 0x000fe20008010898 */
[----:B------:R-:W-:Y:S01]  /*15f90*/  FFMA.FTZ R49, R27, UR51, -R52 ;  /* 0x000000331b317c23 */ /* 0x000fe20008010834 */
[----:B------:R-:W-:-:S02]  /*15fa0*/  IMAD.U32 R39, RZ, RZ, UR38 ;  /* 0x00000026ff277e24 */ /* 0x000fc4000f8e00ff */
[----:B------:R-:W-:Y:S01]  /*15fb0*/  FFMA.FTZ R168, R48, UR51, -R152 ;  /* 0x0000003330a87c23 */ /* 0x000fe20008010898 */
[----:B------:R-:W-:Y:S01]  /*15fc0*/  FFMA.FTZ R48, R31, UR51, -R52 ;  /* 0x000000331f307c23 */ /* 0x000fe20008010834 */
[----:B------:R-:W-:Y:S01]  /*15fd0*/  FFMA.FTZ R176, R32, UR51, -R152 ;  /* 0x0000003320b07c23 */ /* 0x000fe20008010898 */
[----:B------:R-:W0:Y:S01]  /*15fe0*/  MUFU.EX2 R180, R180 ;  /* 0x000000b400b47308 */ /* 0x000e220000000800 */
[----:B------:R-:W-:Y:S01]  /*15ff0*/  PRMT R26, R39, 0x654, R26 ;  /* 0x00000654271a7816 */ /* 0x000fe2000000001a */
[--C-:B------:R-:W-:Y:S01]  /*16000*/  FFMA.FTZ R179, R38, UR51, -R52.reuse ;  /* 0x0000003326b37c23 */ /* 0x100fe20008010834 */
[----:B------:R-:W-:Y:S01]  /*16010*/  FFMA.FTZ R38, R55, UR51, -R52 ;  /* 0x0000003337267c23 */ /* 0x000fe20008010834 */
[--C-:B------:R-:W-:Y:S01]  /*16020*/  FFMA.FTZ R157, R33, UR51, -R152.reuse ;  /* 0x00000033219d7c23 */ /* 0x100fe20008010898 */
[----:B------:R-:W-:Y:S01]  /*16030*/  FFMA.FTZ R172, R40, UR51, -R152 ;  /* 0x0000003328ac7c23 */ /* 0x000fe20008010898 */
[----:B------:R-:W-:Y:S01]  /*16040*/  FFMA.FTZ R35, R35, UR51, -R52 ;  /* 0x0000003323237c23 */ /* 0x000fe20008010834 */
[----:B------:R1:W-:Y:S01]  /*16050*/  SYNCS.ARRIVE.TRANS64.RED.A1T0 RZ, [R26+URZ], RZ ;  /* 0x000000ff1aff79a7 */ /* 0x0003e2000810043f */
[----:B------:R-:W2:Y:S01]  /*16060*/  MUFU.EX2 R181, R181 ;  /* 0x000000b500b57308 */ /* 0x000ea20000000800 */
[--C-:B------:R-:W-:Y:S01]  /*16070*/  FFMA.FTZ R40, R53, UR51, -R152.reuse ;  /* 0x0000003335287c23 */ /* 0x100fe20008010898 */
[----:B------:R-:W-:Y:S01]  /*16080*/  FFMA.FTZ R164, R56, UR51, -R152 ;  /* 0x0000003338a47c23 */ /* 0x000fe20008010898 */
[--C-:B------:R-:W-:Y:S01]  /*16090*/  FFMA.FTZ R173, R42, UR51, -R52.reuse ;  /* 0x000000332aad7c23 */ /* 0x100fe20008010834 */
[--C-:B------:R-:W-:Y:S01]  /*160a0*/  FFMA.FTZ R31, R43, UR51, -R52.reuse ;  /* 0x000000332b1f7c23 */ /* 0x100fe20008010834 */
[--C-:B------:R-:W-:Y:S01]  /*160b0*/  FFMA.FTZ R175, R46, UR51, -R52.reuse ;  /* 0x000000332eaf7c23 */ /* 0x100fe20008010834 */
[--C-:B------:R-:W-:Y:S01]  /*160c0*/  FFMA.FTZ R30, R47, UR51, -R52.reuse ;  /* 0x000000332f1e7c23 */ /* 0x100fe20008010834 */
[--C-:B------:R-:W-:Y:S01]  /*160d0*/  FFMA.FTZ R169, R50, UR51, -R52.reuse ;  /* 0x0000003332a97c23 */ /* 0x100fe20008010834 */
[----:B------:R-:W3:Y:S01]  /*160e0*/  MUFU.EX2 R161, R161 ;  /* 0x000000a100a17308 */ /* 0x000ee20000000800 */
[--C-:B------:R-:W-:Y:S01]  /*160f0*/  FFMA.FTZ R27, R51, UR51, -R52.reuse ;  /* 0x00000033331b7c23 */ /* 0x100fe20008010834 */
[--C-:B------:R-:W-:Y:S01]  /*16100*/  FFMA.FTZ R171, R54, UR51, -R52.reuse ;  /* 0x0000003336ab7c23 */ /* 0x100fe20008010834 */
[--C-:B------:R-:W-:Y:S01]  /*16110*/  FFMA.FTZ R165, R58, UR51, -R52.reuse ;  /* 0x000000333aa57c23 */ /* 0x100fe20008010834 */
[--C-:B------:R-:W-:Y:S01]  /*16120*/  FFMA.FTZ R53, R59, UR51, -R52.reuse ;  /* 0x000000333b357c23 */ /* 0x100fe20008010834 */
[--C-:B------:R-:W-:Y:S01]  /*16130*/  FFMA.FTZ R167, R62, UR51, -R52.reuse ;  /* 0x000000333ea77c23 */ /* 0x100fe20008010834 */
[--C-:B------:R-:W-:Y:S01]  /*16140*/  FFMA.FTZ R56, R63, UR51, -R52.reuse ;  /* 0x000000333f387c23 */ /* 0x100fe20008010834 */
[--C-:B------:R-:W-:Y:S01]  /*16150*/  FFMA.FTZ R54, R66, UR51, -R52.reuse ;  /* 0x0000003342367c23 */ /* 0x100fe20008010834 */
[----:B------:R-:W4:Y:S01]  /*16160*/  MUFU.EX2 R49, R49 ;  /* 0x0000003100317308 */ /* 0x000f220000000800 */
[--C-:B------:R-:W-:Y:S01]  /*16170*/  FFMA.FTZ R55, R67, UR51, -R52.reuse ;  /* 0x0000003343377c23 */ /* 0x100fe20008010834 */
[--C-:B------:R-:W-:Y:S01]  /*16180*/  FFMA.FTZ R163, R70, UR51, -R52.reuse ;  /* 0x0000003346a37c23 */ /* 0x100fe20008010834 */
[--C-:B------:R-:W-:Y:S01]  /*16190*/  FFMA.FTZ R71, R71, UR51, -R52.reuse ;  /* 0x0000003347477c23 */ /* 0x100fe20008010834 */
[--C-:B------:R-:W-:Y:S01]  /*161a0*/  FFMA.FTZ R50, R74, UR51, -R52.reuse ;  /* 0x000000334a327c23 */ /* 0x100fe20008010834 */
[--C-:B------:R-:W-:Y:S01]  /*161b0*/  FFMA.FTZ R51, R75, UR51, -R52.reuse ;  /* 0x000000334b337c23 */ /* 0x100fe20008010834 */
[--C-:B------:R-:W-:Y:S01]  /*161c0*/  FFMA.FTZ R46, R78, UR51, -R52.reuse ;  /* 0x000000334e2e7c23 */ /* 0x100fe20008010834 */
[--C-:B------:R-:W-:Y:S01]  /*161d0*/  FFMA.FTZ R47, R79, UR51, -R52.reuse ;  /* 0x000000334f2f7c23 */ /* 0x100fe20008010834 */
[----:B------:R-:W5:Y:S01]  /*161e0*/  MUFU.EX2 R182, R182 ;  /* 0x000000b600b67308 */ /* 0x000f620000000800 */
[--C-:B------:R-:W-:Y:S01]  /*161f0*/  FFMA.FTZ R42, R82, UR51, -R52.reuse ;  /* 0x00000033522a7c23 */ /* 0x100fe20008010834 */
[--C-:B------:R-:W-:Y:S01]  /*16200*/  FFMA.FTZ R43, R83, UR51, -R52.reuse ;  /* 0x00000033532b7c23 */ /* 0x100fe20008010834 */
[----:B------:R-:W-:Y:S01]  /*16210*/  FFMA.FTZ R39, R87, UR51, -R52 ;  /* 0x0000003357277c23 */ /* 0x000fe20008010834 */
[----:B0-----:R-:W-:Y:S01]  /*16220*/  FFMA.FTZ R8, R206, R8, R180 ;  /* 0x00000008ce087223 */ /* 0x001fe200000100b4 */
[--C-:B------:R-:W-:Y:S01]  /*16230*/  FFMA.FTZ R178, R36, UR51, -R152.reuse ;  /* 0x0000003324b27c23 */ /* 0x100fe20008010898 */
[--C-:B------:R-:W-:Y:S01]  /*16240*/  FFMA.FTZ R155, R37, UR51, -R152.reuse ;  /* 0x00000033259b7c23 */ /* 0x100fe20008010898 */
[--C-:B------:R-:W-:Y:S01]  /*16250*/  FFMA.FTZ R37, R57, UR51, -R152.reuse ;  /* 0x0000003339257c23 */ /* 0x100fe20008010898 */
[----:B------:R-:W0:Y:S01]  /*16260*/  MUFU.EX2 R183, R183 ;  /* 0x000000b700b77308 */ /* 0x000e220000000800 */
[--C-:B------:R-:W-:Y:S01]  /*16270*/  FFMA.FTZ R174, R44, UR51, -R152.reuse ;  /* 0x000000332cae7c23 */ /* 0x100fe20008010898 */
        /* <DEDUP_REMOVED lines=16> */
[----:B------:R-:W-:-:S06]  /*16380*/  FFMA.FTZ R45, R85, UR51, -R152 ;  /* 0x00000033552d7c23 */ /* 0x000fcc0008010898 */
[----:B------:R-:W0:Y:S08]  /*16390*/  MUFU.EX2 R176, R176 ;  /* 0x000000b000b07308 */ /* 0x000e300000000800 */
[----:B-1----:R1:W-:Y:S08]  /*163a0*/  MUFU.EX2 R26, R38 ;  /* 0x00000026001a7308 */ /* 0x0023f00000000800 */
[----:B------:R-:W0:Y:S01]  /*163b0*/  MUFU.EX2 R177, R177 ;  /* 0x000000b100b17308 */ /* 0x000e220000000800 */
[----:B-1----:R-:W-:Y:S01]  /*163c0*/  FFMA.FTZ R38, R86, UR51, -R52 ;  /* 0x0000003356267c23 */ /* 0x002fe20008010834 */
[----:B--2---:R-:W-:Y:S01]  /*163d0*/  FFMA.FTZ R52, R207, R5, R181 ;  /* 0x00000005cf347223 */ /* 0x004fe200000100b5 */
[----:B---3--:R-:W-:-:S03]  /*163e0*/  FADD.FTZ R5, R161, R8 ;  /* 0x00000008a1057221 */ /* 0x008fc60000010000 */
[----:B----4-:R-:W-:Y:S01]  /*163f0*/  FADD.FTZ R52, R49, R52 ;  /* 0x0000003431347221 */ /* 0x010fe20000010000 */
[----:B-----5:R-:W-:Y:S01]  /*16400*/  FADD.FTZ R8, R182, R5 ;  /* 0x00000005b6087221 */ /* 0x020fe20000010000 */
[----:B------:R-:W1:Y:S02]  /*16410*/  MUFU.EX2 R157, R157 ;  /* 0x0000009d009d7308 */ /* 0x000e640000000800 */
[----:B0-----:R-:W-:Y:S01]  /*16420*/  FADD.FTZ R5, R183, R52 ;  /* 0x00000034b7057221 */ /* 0x001fe20000010000 */
[----:B------:R-:W-:-:S03]  /*16430*/  FADD.FTZ R57, R159, R8 ;  /* 0x000000089f397221 */ /* 0x000fc60000010000 */
[----:B------:R-:W-:Y:S01]  /*16440*/  FADD.FTZ R8, R48, R5 ;  /* 0x0000000530087221 */ /* 0x000fe20000010000 */
[----:B------:R-:W-:Y:S01]  /*16450*/  FADD.FTZ R52, R176, R57 ;  /* 0x00000039b0347221 */ /* 0x000fe20000010000 */
[----:B------:R-:W0:Y:S02]  /*16460*/  MUFU.EX2 R35, R35 ;  /* 0x0000002300237308 */ /* 0x000e240000000800 */
        /* <DEDUP_REMOVED lines=40> */
[----:B0-----:R-:W-:-:S04]  /*166f0*/  FADD.FTZ R57, R171, R8 ;  /* 0x00000008ab397221 */ /* 0x001fc80000010000 */
[----:B------:R-:W-:-:S03]  /*16700*/  FADD.FTZ R8, R26, R57 ;  /* 0x000000391a087221 */ /* 0x000fc60000010000 */
        /* <DEDUP_REMOVED lines=66> */
.L_x_1912:
[----:B------:R-:W-:Y:S01]  /*16b30*/  IMAD R57, R218, 0x8, R18 ;  /* 0x00000008da397824 */ /* 0x000fe200078e0212 */
[----:B------:R-:W-:Y:S01]  /*16b40*/  ISETP.GT.AND P1, PT, R4, R215, PT ;  /* 0x000000d70400720c */ /* 0x000fe20003f24270 */
[----:B------:R-:W-:Y:S01]  /*16b50*/  FMUL.FTZ R88, R88, R206 ;  /* 0x000000ce58587220 */ /* 0x000fe20000410000 */
[----:B------:R-:W-:Y:S01]  /*16b60*/  MOV R58, UR38 ;  /* 0x00000026003a7c02 */ /* 0x000fe20008000f00 */
[----:B------:R-:W-:Y:S01]  /*16b70*/  VIADD R57, R57, 0x28860 ;  /* 0x0002886039397836 */ /* 0x000fe20000000000 */
[----:B------:R-:W-:Y:S01]  /*16b80*/  F2FP.F16.F32.PACK_AB R180, R161, R180 ;  /* 0x000000b4a1b4723e */ /* 0x000fe200000000ff */
[----:B------:R-:W-:Y:S01]  /*16b90*/  FMUL.FTZ R89, R89, R206 ;  /* 0x000000ce59597220 */ /* 0x000fe20000410000 */
[----:B------:R-:W-:Y:S01]  /*16ba0*/  F2FP.F16.F32.PACK_AB R182, R159, R182 ;  /* 0x000000b69fb6723e */ /* 0x000fe200000000ff */
[-C--:B------:R-:W-:Y:S01]  /*16bb0*/  FMUL.FTZ R92, R92, R206.reuse ;  /* 0x000000ce5c5c7220 */ /* 0x080fe20000410000 */
[----:B------:R-:W-:Y:S01]  /*16bc0*/  PRMT R57, R58, 0x654, R57 ;  /* 0x000006543a397816 */ /* 0x000fe20000000039 */
[----:B------:R-:W-:Y:S01]  /*16bd0*/  FMUL.FTZ R93, R93, R206 ;  /* 0x000000ce5d5d7220 */ /* 0x000fe20000410000 */
[----:B------:R-:W-:Y:S01]  /*16be0*/  F2FP.F16.F32.PACK_AB R176, R157, R176 ;  /* 0x000000b09db0723e */ /* 0x000fe200000000ff */
[----:B------:R-:W-:Y:S01]  /*16bf0*/  FMUL.FTZ R96, R96, R206 ;  /* 0x000000ce60607220 */ /* 0x000fe20000410000 */
[----:B------:R0:W-:Y:S01]  /*16c00*/  SYNCS.ARRIVE.TRANS64.RED.A1T0 RZ, [R57+URZ], RZ ;  /* 0x000000ff39ff79a7 */ /* 0x0001e2000810043f */
        /* <DEDUP_REMOVED lines=90> */
[----:B------:R-:W-:Y:S02]  /*171b0*/  IMAD.MOV.U32 R217, RZ, RZ, R3 ;  /* 0x000000ffffd97224 */ /* 0x000fe400078e0003 */
[----:B------:R-:W-:Y:S02]  /*171c0*/  IMAD.MOV.U32 R206, RZ, RZ, R187 ;  /* 0x000000ffffce7224 */ /* 0x000fe400078e00bb */
[----:B------:R-:W-:Y:S01]  /*171d0*/  IMAD.MOV.U32 R218, RZ, RZ, R184 ;  /* 0x000000ffffda7224 */ /* 0x000fe200078e00b8 */
[----:B0-----:R-:W-:Y:S06]  /*171e0*/  @P1 BRA `(.L_x_1913) ;  /* 0xffffffdc00341947 */ /* 0x001fec000383ffff */
.L_x_1901:
[----:B------:R-:W-:-:S13]  /*171f0*/  ISETP.GE.AND P1, PT, R4, R208, PT ;  /* 0x000000d00400720c */ /* 0x000fda0003f26270 */
[----:B------:R-:W-:Y:S05]  /*17200*/  @!P1 BRA `(.L_x_1914) ;  /* 0x0000003000f49947 */ /* 0x000fea0003800000 */
[----:B------:R-:W-:Y:S01]  /*17210*/  IMAD.MOV.U32 R215, RZ, RZ, R0 ;  /* 0x000000ffffd77224 */ /* 0x000fe200078e0000 */
[----:B------:R-:W-:Y:S01]  /*17220*/  MOV R217, R184 ;  /* 0x000000b800d97202 */ /* 0x000fe20000000f00 */
[----:B------:R-:W-:Y:S02]  /*17230*/  IMAD.MOV.U32 R216, RZ, RZ, R3 ;  /* 0x000000ffffd87224 */ /* 0x000fe400078e0003 */
[----:B------:R-:W-:-:S07]  /*17240*/  IMAD.MOV.U32 R206, RZ, RZ, R187 ;  /* 0x000000ffffce7224 */ /* 0x000fce00078e00bb */
.L_x_1934:
        /* <DEDUP_REMOVED lines=8> */
.L_x_1916:
        /* <DEDUP_REMOVED lines=8> */
.L_x_1917:
[----:B------:R-:W-:Y:S04]  /*17350*/  BSSY B0, `(.L_x_1915) ;  /* 0x0000004000007945 */ /* 0x000fe80003800000 */
[----:B-1----:R-:W-:Y:S05]  /*17360*/  @P2 BRA `(.L_x_1918) ;  /* 0x0000000000082947 */ /* 0x002fea0003800000 */
[----:B------:R-:W1:Y:S02]  /*17370*/  SYNCS.PHASECHK.TRANS64.TRYWAIT P2, [R3+URZ+0x28830], R0 ;  /* 0x02883000030075a7 */ /* 0x000e64000804017f */
[----:B-1----:R-:W-:Y:S05]  /*17380*/  @!P2 BRA `(.L_x_1919) ;  /* 0x00000110007ca947 */ /* 0x002fea0003800000 */
.L_x_1918:
[----:B------:R-:W-:Y:S05]  /*17390*/  BSYNC B0 ;  /* 0x0000000000007941 */ /* 0x000fea0003800000 */
.L_x_1915:
        /* <DEDUP_REMOVED lines=9> */
[----:B------:R-:W-:-:S02]  /*17430*/  R2UR UR11, R25 ;  /* 0x00000000190b72ca */ /* 0x000fc400000e0000 */
[----:B------:R-:W-:Y:S01]  /*17440*/  R2UR UR9, R7 ;  /* 0x00000000070972ca */ /* 0x000fe200000e0000 */
[----:B------:R-:W-:Y:S01]  /*17450*/  IMAD R24, R184, 0x800, R9 ;  /* 0x00000800b8187824 */ /* 0x000fe200078e0209 */
[----:B------:R-:W-:Y:S02]  /*17460*/  MOV R29, 0x40000040 ;  /* 0x40000040001d7802 */ /* 0x000fe40000000f00 */
[----:B------:R-:W-:Y:S01]  /*17470*/  R2UR UR19, R27 ;  /* 0x000000001b1372ca */ /* 0x000fe200000e0000 */
[C---:B------:R-:W-:Y:S01]  /*17480*/  VIADD R28, R24.reuse, 0x2 ;  /* 0x00000002181c7836 */ /* 0x040fe20000000000 */
[C---:B------:R-:W-:Y:S01]  /*17490*/  R2UR UR10, R24.reuse ;  /* 0x00000000180a72ca */ /* 0x040fe200000e0000 */
[C---:B------:R-:W-:Y:S01]  /*174a0*/  VIADD R26, R24.reuse, 0x4 ;  /* 0x00000004181a7836 */ /* 0x040fe20000000000 */
[C---:B------:R-:W-:Y:S01]  /*174b0*/  R2UR UR15, R29.reuse ;  /* 0x000000001d0f72ca */ /* 0x040fe200000e0000 */
[----:B------:R-:W-:Y:S01]  /*174c0*/  VIADD R30, R24, 0x404 ;  /* 0x00000404181e7836 */ /* 0x000fe20000000000 */
[----:B------:R-:W-:Y:S01]  /*174d0*/  R2UR UR14, R28 ;  /* 0x000000001c0e72ca */ /* 0x000fe200000e0000 */
[----:B------:R-:W-:Y:S01]  /*174e0*/  VIADD R28, R24, 0x6 ;  /* 0x00000006181c7836 */ /* 0x000fe20000000000 */
[----:B------:R-:W-:Y:S01]  /*174f0*/  R2UR UR18, R26 ;  /* 0x000000001a1272ca */ /* 0x000fe200000e0000 */
[----:B------:R-:W-:Y:S01]  /*17500*/  VIADD R26, R24, 0x400 ;  /* 0x00000400181a7836 */ /* 0x000fe20000000000 */
[----:B------:R-:W-:-:S02]  /*17510*/  R2UR UR23, R29 ;  /* 0x000000001d1772ca */ /* 0x000fc400000e0000 */
        /* <DEDUP_REMOVED lines=55> */
.L_x_1921:
[----:B------:R-:W-:Y:S01]  /*17890*/  SHF.L.U32 R0, R206, 0x1f, RZ ;  /* 0x0000001fce007819 */ /* 0x000fe200000006ff */
[----:B------:R-:W-:-:S04]  /*178a0*/  IMAD R3, R217, 0x8, R18 ;  /* 0x00000008d9037824 */ /* 0x000fc800078e0212 */
[----:B------:R0:W1:Y:S01]  /*178b0*/  SYNCS.PHASECHK.TRANS64.TRYWAIT P1, [R3+URZ+0x28850], R0 ;  /* 0x02885000030075a7 */ /* 0x000062000802017f */
[----:B------:R-:W-:Y:S05]  /*178c0*/  @!P0 BRA `(.L_x_1922) ;  /* 0x0000000000048947 */ /* 0x000fea0003800000 */
[----:B------:R-:W-:Y:S01]  /*178d0*/  BPT.TRAP 0x1 ;  /* 0x000000040000795c */ /* 0x000fe20000300000 */
.L_x_1922:
[----:B-1----:R-:W-:Y:S05]  /*178e0*/  @P1 BRA `(.L_x_1920) ;  /* 0x0000000000081947 */ /* 0x002fea0003800000 */
[----:B------:R-:W1:Y:S02]  /*178f0*/  SYNCS.PHASECHK.TRANS64.TRYWAIT P1, [R3+URZ+0x28850], R0 ;  /* 0x02885000030075a7 */ /* 0x000e64000802017f */
[----:B-1----:R-:W-:Y:S05]  /*17900*/  @!P1 BRA `(.L_x_1923) ;  /* 0x0000010c00309947 */ /* 0x002fea0003800000 */
.L_x_1920:
[----:B01----:R-:W-:Y:S01]  /*17910*/  IADD3 R0, R18, 0x400, RZ ;  /* 0x0000040012007810 */ /* 0x003fe20007ffe0ff */
[----:B------:R-:W-:Y:S01]  /*17920*/  IMAD.MOV.U32 R207, RZ, RZ, 0x40000040 ;  /* 0x40000040ffcf7424 */ /* 0x000fe200078e00ff */
[----:B------:R-:W-:Y:S05]  /*17930*/  WARPSYNC.ALL ;  /* 0x0000000000007948 */ /* 0x000fea0003800000 */
[----:B------:R-:W-:Y:S01]  /*17940*/  SHF.R.U32.HI R0, RZ, 0x4, R0 ;  /* 0x00000004ff007819 */ /* 0x000fe20000011600 */
[----:B------:R-:W-:Y:S01]  /*17950*/  WARPGROUP.ARRIVE ;  /* 0x00000000000079c5 */ /* 0x000fe20000000000 */
[----:B------:R-:W-:Y:S01]  /*17960*/  R2UR UR11, R207 ;  /* 0x00000000cf0b72ca */ /* 0x000fe200000e0000 */
[----:B------:R-:W-:Y:S01]  /*17970*/  IMAD.MOV.U32 R207, RZ, RZ, 0x40000040 ;  /* 0x40000040ffcf7424 */ /* 0x000fe200078e00ff */
[----:B------:R-:W-:-:S03]  /*17980*/  LOP3.LUT R0, R0, 0x3fff, RZ, 0xc0, !PT ;  /* 0x00003fff00007812 */ /* 0x000fc600078ec0ff */
[----:B------:R-:W0:Y:S01]  /*17990*/  S2R R218, SR_TID.X ;  /* 0x0000000000da7919 */ /* 0x000e220000002100 */
        /* <DEDUP_REMOVED lines=29> */
[----:B------:R-:W-:Y:S01]  /*17b70*/  IADD3 R168, R206, 0x200, RZ ;  /* 0x00000200cea87810 */ /* 0x000fe20007ffe0ff */
        /* <DEDUP_REMOVED lines=28> */
.L_x_1924:
[----:B0-----:R-:W0:Y:S01]  /*17d40*/  @P4 LDC R0, c[0x0][0x44c] ;  /* 0x00011300ff004b82 */ /* 0x001e220000000800 */
[----:B------:R-:W-:Y:S01]  /*17d50*/  IMAD.IADD R157, R202, 0x1, R200 ;  /* 0x00000001ca9d7824 */ /* 0x000fe200078e02c8 */
[----:B------:R-:W-:-:S06]  /*17d60*/  ULOP3.LUT UR8, URZ, UR48, URZ, 0x33, !UPT ;  /* 0x000000303f087292 */ /* 0x000fcc000f8e333f */
[----:B------:R-:W1:Y:S01]  /*17d70*/  @P4 LDC R3, c[0x0][0x450] ;  /* 0x00011400ff034b82 */ /* 0x000e620000000800 */
[----:B0-----:R-:W-:-:S05]  /*17d80*/  @P4 IMAD.HI.U32 R0, R157, R0, RZ ;  /* 0x000000009d004227 */ /* 0x001fca00078e00ff */
[----:B-1----:R-:W-:Y:S01]  /*17d90*/  @P4 SHF.R.U32.HI R157, RZ, R3, R0 ;  /* 0x00000003ff9d4219 */ /* 0x002fe20000011600 */
[----:B------:R-:W-:Y:S01]  /*17da0*/  IMAD.U32 R3, RZ, RZ, UR38 ;  /* 0x00000026ff037e24 */ /* 0x000fe2000f8e00ff */
[----:B------:R-:W-:-:S03]  /*17db0*/  LEA R0, R184, R18, 0x3 ;  /* 0x00000012b8007211 */ /* 0x000fc600078e18ff */
[----:B------:R-:W0:Y:S02]  /*17dc0*/  SHFL.IDX PT, R159, R157, RZ, 0x1c1f ;  /* 0x001c1fff9d9f7589 */ /* 0x000e2400000e0000 */
[----:B------:R-:W-:-:S05]  /*17dd0*/  VIADD R0, R0, 0x28840 ;  /* 0x0002884000007836 */ /* 0x000fca0000000000 */
[----:B------:R-:W-:-:S04]  /*17de0*/  PRMT R0, R3, 0x654, R0 ;  /* 0x0000065403007816 */ /* 0x000fc80000000000 */
[----:B------:R1:W-:Y:S02]  /*17df0*/  SYNCS.ARRIVE.TRANS64.RED.A1T0 RZ, [R0+URZ], RZ ;  /* 0x000000ff00ff79a7 */ /* 0x0003e4000810043f */
[----:B-1----:R-:W-:-:S05]  /*17e00*/  IMAD.SHL.U32 R0, R4, 0x80, RZ ;  /* 0x0000008004007824 */ /* 0x002fca00078e00ff */
[----:B------:R-:W-:-:S04]  /*17e10*/  IADD3 R3, -R189, 0x1, -R0 ;  /* 0x00000001bd037810 */ /* 0x000fc80007ffe900 */
[----:B------:R-:W-:-:S05]  /*17e20*/  IADD3 R3, -R196, R3, R198 ;  /* 0x00000003c4037210 */ /* 0x000fca0007ffe1c6 */
[C---:B------:R-:W-:Y:S02]  /*17e30*/  VIADD R156, R3.reuse, UR43 ;  /* 0x0000002b039c7c36 */ /* 0x040fe40008000000 */
[----:B------:R-:W-:Y:S02]  /*17e40*/  VIADD R155, R3, UR8 ;  /* 0x00000008039b7c36 */ /* 0x000fe40008000000 */
[--C-:B0-----:R-:W-:Y:S02]  /*17e50*/  IMAD.IADD R154, R156, 0x1, R159.reuse ;  /* 0x000000019c9a7824 */ /* 0x101fe400078e029f */
[----:B------:R-:W-:Y:S01]  /*17e60*/  IMAD.IADD R3, R155, 0x1, R159 ;  /* 0x000000019b037824 */ /* 0x000fe200078e029f */
[----:B------:R-:W-:Y:S06]  /*17e70*/  @!P5 BRA `(.L_x_1925) ;  /* 0x000000000058d947 */ /* 0x000fec0003800000 */
        /* <DEDUP_REMOVED lines=12> */
.L_x_1927:
[----:B------:R-:W-:-:S04]  /*17f40*/  MOV R161, UR5 ;  /* 0x0000000500a17c02 */ /* 0x000fc80008000f00 */
[----:B------:R-:W-:-:S13]  /*17f50*/  ISETP.NE.AND P1, PT, R161, 0x1, PT ;  /* 0x00000001a100780c */ /* 0x000fda0003f25270 */
[----:B------:R-:W0:Y:S02]  /*17f60*/  @P1 LDC.64 R152, c[0x0][0x9e8] ;  /* 0x00027a00ff981b82 */ /* 0x000e240000000a00 */
[----:B0-----:R-:W-:-:S05]  /*17f70*/  @P1 IMAD.HI.U32 R152, R159, R152, RZ ;  /* 0x000000989f981227 */ /* 0x001fca00078e00ff */
[----:B------:R-:W-:-:S07]  /*17f80*/  @P1 SHF.R.U32.HI R159, RZ, R153, R152 ;  /* 0x00000099ff9f1219 */ /* 0x000fce0000011698 */
.L_x_1928:
[----:B------:R-:W-:Y:S05]  /*17f90*/  BSYNC B0 ;  /* 0x0000000000007941 */ /* 0x000fea0003800000 */
.L_x_1926:
[----:B------:R-:W-:-:S04]  /*17fa0*/  IMAD R152, R159, R161, -R0 ;  /* 0x000000a19f987224 */ /* 0x000fc800078e0a00 */
[----:B------:R-:W-:-:S05]  /*17fb0*/  IMAD.IADD R152, R152, 0x1, -R189 ;  /* 0x0000000198987824 */ /* 0x000fca00078e0abd */
[----:B------:R-:W-:Y:S02]  /*17fc0*/  VIADDMNMX R154, R152, R161, R154, PT ;  /* 0x000000a1989a7246 */ /* 0x000fe4000380019a */
[----:B------:R-:W-:-:S07]  /*17fd0*/  VIMNMX R3, R3, R152, !PT ;  /* 0x0000009803037248 */ /* 0x000fce0007fe0100 */
.L_x_1925:
        /* <DEDUP_REMOVED lines=113> */
.L_x_1931:
[----:B------:R-:W-:-:S05]  /*186f0*/  IMAD.U32 R3, RZ, RZ, UR5 ;  /* 0x00000005ff037e24 */ /* 0x000fca000f8e00ff */
[----:B------:R-:W-:-:S13]  /*18700*/  ISETP.NE.AND P2, PT, R3, 0x1, PT ;  /* 0x000000010300780c */ /* 0x000fda0003f45270 */
[----:B------:R-:W0:Y:S02]  /*18710*/  @P2 LDC.64 R32, c[0x0][0x9e8] ;  /* 0x00027a00ff202b82 */ /* 0x000e240000000a00 */
[----:B0-----:R-:W-:-:S05]  /*18720*/  @P2 IMAD.HI.U32 R32, R157, R32, RZ ;  /* 0x000000209d202227 */ /* 0x001fca00078e00ff */
[----:B------:R-:W-:-:S07]  /*18730*/  @P2 SHF.R.U32.HI R157, RZ, R33, R32 ;  /* 0x00000021ff9d2219 */ /* 0x000fce0000011620 */
.L_x_1932:
[----:B------:R-:W-:Y:S05]  /*18740*/  BSYNC B0 ;  /* 0x0000000000007941 */ /* 0x000fea0003800000 */
.L_x_1930:
[----:B------:R-:W-:-:S04]  /*18750*/  IMAD R0, R157, R3, -R0 ;  /* 0x000000039d007224 */ /* 0x000fc800078e0a00 */
[----:B------:R-:W-:-:S05]  /*18760*/  IMAD.IADD R0, R0, 0x1, -R189 ;  /* 0x0000000100007824 */ /* 0x000fca00078e0abd */
[----:B------:R-:W-:Y:S02]  /*18770*/  VIADDMNMX R156, R0, R3, R156, PT ;  /* 0x00000003009c7246 */ /* 0x000fe4000380019c */
[----:B------:R-:W-:-:S07]  /*18780*/  VIMNMX R155, R155, R0, !PT ;  /* 0x000000009b9b7248 */ /* 0x000fce0007fe0100 */
.L_x_1929:
        /* <DEDUP_REMOVED lines=175> */
[----:B------:R-:W-:Y:S01]  /*19280*/  FFMA.FTZ R85, R85, UR51, -R0 ;  /* 0x0000003355557c23 */ /* 0x000fe20008010800 */
[----:B------:R-:W-:Y:S01]  /*19290*/  FMNMX.FTZ R29, R47, R28, !PT ;  /* 0x0000001c2f1d7209 */ /* 0x000fe20007810000 */
[----:B------:R-:W-:Y:S03]  /*192a0*/  MUFU.EX2 R180, R180 ;  /* 0x000000b400b47308 */ /* 0x000fe60000000800 */
        /* <DEDUP_REMOVED lines=20> */
[----:B------:R-:W-:Y:S01]  /*193f0*/  FFMA.FTZ R28, R57, UR51, -R0 ;  /* 0x00000033391c7c23 */ /* 0x000fe20008010800 */
[----:B------:R-:W-:Y:S02]  /*19400*/  MUFU.EX2 R178, R178 ;  /* 0x000000b200b27308 */ /* 0x000fe40000000800 */
[----:B------:R-:W-:-:S04]  /*19410*/  FMNMX.FTZ R40, R78, R41, !PT ;  /* 0x000000294e287209 */ /* 0x000fc80007810000 */
[----:B------:R-:W-:Y:S02]  /*19420*/  FMNMX.FTZ R41, R79, R40, !PT ;  /* 0x000000284f297209 */ /* 0x000fe40007810000 */
[----:B------:R-:W-:Y:S02]  /*19430*/  MUFU.EX2 R37, R37 ;  /* 0x0000002500257308 */ /* 0x000fe40000000800 */
[----:B------:R-:W-:-:S04]  /*19440*/  FMNMX.FTZ R40, R82, R41, !PT ;  /* 0x0000002952287209 */ /* 0x000fc80007810000 */
[----:B------:R-:W-:Y:S02]  /*19450*/  FMNMX.FTZ R41, R83, R40, !PT ;  /* 0x0000002853297209 */ /* 0x000fe40007810000 */
[----:B------:R-:W-:Y:S02]  /*19460*/  MUFU.EX2 R172, R172 ;  /* 0x000000ac00ac7308 */ /* 0x000fe40000000800 */
[----:B------:R-:W-:Y:S01]  /*19470*/  FMNMX.FTZ R40, R86, R41, !PT ;  /* 0x0000002956287209 */ /* 0x000fe20007810000 */
[----:B------:R-:W-:-:S03]  /*19480*/  FFMA.FTZ R41, R81, UR51, -R0 ;  /* 0x0000003351297c23 */ /* 0x000fc60008010800 */
[----:B------:R-:W-:Y:S02]  /*19490*/  FMNMX.FTZ R40, R87, R40, !PT ;  /* 0x0000002857287209 */ /* 0x000fe40007810000 */
[----:B------:R-:W-:Y:S03]  /*194a0*/  MUFU.EX2 R36, R36 ;  /* 0x0000002400247308 */ /* 0x000fe60000000800 */
[----:B0-----:R-:W0:Y:S05]  /*194b0*/  SHFL.BFLY PT, R53, R40, 0x2, 0x1f ;  /* 0x0c401f0028357f89 */ /* 0x001e2a00000e0000 */
[----:B------:R-:W-:Y:S08]  /*194c0*/  MUFU.EX2 R174, R174 ;  /* 0x000000ae00ae7308 */ /* 0x000ff00000000800 */
[----:B------:R-:W-:Y:S08]  /*194d0*/  MUFU.EX2 R33, R33 ;  /* 0x0000002100217308 */ /* 0x000ff00000000800 */
[----:B------:R-:W-:Y:S01]  /*194e0*/  MUFU.EX2 R168, R168 ;  /* 0x000000a800a87308 */ /* 0x000fe20000000800 */
[----:B0-----:R-:W-:Y:S01]  /*194f0*/  FMNMX.FTZ R53, R40, R53, !PT ;  /* 0x0000003528357209 */ /* 0x001fe20007810000 */
[----:B------:R-:W-:-:S04]  /*19500*/  FFMA.FTZ R40, R80, UR51, -R0 ;  /* 0x0000003350287c23 */ /* 0x000fc80008010800 */
[----:B------:R-:W0:Y:S02]  /*19510*/  SHFL.BFLY PT, R56, R53, 0x1, 0x1f ;  /* 0x0c201f0035387f89 */ /* 0x000e2400000e0000 */
[----:B------:R-:W-:Y:S08]  /*19520*/  MUFU.EX2 R32, R32 ;  /* 0x0000002000207308 */ /* 0x000ff00000000800 */
[----:B------:R-:W-:Y:S08]  /*19530*/  MUFU.EX2 R170, R170 ;  /* 0x000000aa00aa7308 */ /* 0x000ff00000000800 */
[----:B------:R-:W-:Y:S01]  /*19540*/  MUFU.EX2 R164, R164 ;  /* 0x000000a400a47308 */ /* 0x000fe20000000800 */
[----:B0-----:R-:W-:-:S07]  /*19550*/  FMNMX.FTZ R0, R53, R56, !PT ;  /* 0x0000003835007209 */ /* 0x001fce0007810000 */
[----:B------:R-:W-:Y:S01]  /*19560*/  MUFU.EX2 R28, R28 ;  /* 0x0000001c001c7308 */ /* 0x000fe20000000800 */
[----:B------:R-:W-:Y:S02]  /*19570*/  FSEL R53, R3, RZ, P2 ;  /* 0x000000ff03357208 */ /* 0x000fe40001000000 */
[C---:B------:R-:W-:Y:S01]  /*19580*/  FSETP.NEU.FTZ.AND P1, PT, R0.reuse, -INF , PT ;  /* 0xff8000000000780b */ /* 0x040fe20003f3d000 */
[----:B------:R-:W-:Y:S02]  /*19590*/  FMUL.FTZ R57, R0, UR51 ;  /* 0x0000003300397c20 */ /* 0x000fe40008410000 */
[----:B------:R-:W-:Y:S02]  /*195a0*/  FADD.FTZ R53, -R53, R216 ;  /* 0x000000d835357221 */ /* 0x000fe40000010100 */
[----:B------:R-:W-:Y:S01]  /*195b0*/  MUFU.EX2 R166, R166 ;  /* 0x000000a600a67308 */ /* 0x000fe20000000800 */
[----:B------:R-:W-:Y:S01]  /*195c0*/  FSEL R57, R57, RZ, P1 ;  /* 0x000000ff39397208 */ /* 0x000fe20000800000 */
[----:B------:R-:W-:-:S04]  /*195d0*/  FMUL.FTZ R53, R53, UR51 ;  /* 0x0000003335357c20 */ /* 0x000fc80008410000 */
[--C-:B------:R-:W-:Y:S01]  /*195e0*/  FFMA.FTZ R181, R26, UR51, -R57.reuse ;  /* 0x000000331ab57c23 */ /* 0x100fe20008010839 */
[----:B------:R-:W-:Y:S01]  /*195f0*/  FSEL R26, R0, RZ, P1 ;  /* 0x000000ff001a7208 */ /* 0x000fe20000800000 */
[--C-:B------:R-:W-:Y:S01]  /*19600*/  FFMA.FTZ R61, R27, UR51, -R57.reuse ;  /* 0x000000331b3d7c23 */ /* 0x100fe20008010839 */
[----:B------:R-:W0:Y:S01]  /*19610*/  MUFU.EX2 R53, R53 ;  /* 0x0000003500357308 */ /* 0x000e220000000800 */
[--C-:B------:R-:W-:Y:S01]  /*19620*/  FFMA.FTZ R183, R30, UR51, -R57.reuse ;  /* 0x000000331eb77c23 */ /* 0x100fe20008010839 */
[----:B------:R-:W-:Y:S01]  /*19630*/  FFMA.FTZ R60, R31, UR51, -R57 ;  /* 0x000000331f3c7c23 */ /* 0x000fe20008010839 */
[----:B------:R-:W-:Y:S01]  /*19640*/  FADD.FTZ R26, -R26, R215 ;  /* 0x000000d71a1a7221 */ /* 0x000fe20000010100 */
[--C-:B------:R-:W-:Y:S01]  /*19650*/  FFMA.FTZ R177, R34, UR51, -R57.reuse ;  /* 0x0000003322b17c23 */ /* 0x100fe20008010839 */
[--C-:B------:R-:W-:Y:S01]  /*19660*/  FFMA.FTZ R35, R35, UR51, -R57.reuse ;  /* 0x0000003323237c23 */ /* 0x100fe20008010839 */
[--C-:B------:R-:W-:Y:S01]  /*19670*/  FFMA.FTZ R179, R38, UR51, -R57.reuse ;  /* 0x0000003326b37c23 */ /* 0x100fe20008010839 */
[----:B------:R-:W-:Y:S01]  /*19680*/  FMUL.FTZ R26, R26, UR51 ;  /* 0x000000331a1a7c20 */ /* 0x000fe20008410000 */
        /* <DEDUP_REMOVED lines=30> */
[----:B------:R-:W-:Y:S01]  /*19870*/  FADD.FTZ R55, R152, R55 ;  /* 0x0000003798377221 */ /* 0x000fe20000010000 */
[----:B------:R-:W-:Y:S01]  /*19880*/  FFMA.FTZ R43, R79, UR51, -R57 ;  /* 0x000000334f2b7c23 */ /* 0x000fe20008010839 */
[----:B------:R-:W1:Y:S01]  /*19890*/  MUFU.EX2 R60, R60 ;  /* 0x0000003c003c7308 */ /* 0x000e620000000800 */
[----:B0-----:R-:W-:Y:S01]  /*198a0*/  FADD.FTZ R8, R61, R8 ;  /* 0x000000083d087221 */ /* 0x001fe20000010000 */
[----:B------:R-:W-:Y:S01]  /*198b0*/  FADD.FTZ R58, R178, R55 ;  /* 0x00000037b23a7221 */ /* 0x000fe20000010000 */
[--C-:B------:R-:W-:Y:S01]  /*198c0*/  FFMA.FTZ R153, R82, UR51, -R57.reuse ;  /* 0x0000003352997c23 */ /* 0x100fe20008010839 */
[--C-:B------:R-:W-:Y:S01]  /*198d0*/  FFMA.FTZ R42, R83, UR51, -R57.reuse ;  /* 0x00000033532a7c23 */ /* 0x100fe20008010839 */
[--C-:B------:R-:W-:Y:S01]  /*198e0*/  FFMA.FTZ R155, R86, UR51, -R57.reuse ;  /* 0x00000033569b7c23 */ /* 0x100fe20008010839 */
[----:B------:R-:W-:Y:S01]  /*198f0*/  FADD.FTZ R55, R37, R58 ;  /* 0x0000003a25377221 */ /* 0x000fe20000010000 */
[----:B------:R-:W-:Y:S01]  /*19900*/  FFMA.FTZ R39, R87, UR51, -R57 ;  /* 0x0000003357277c23 */ /* 0x000fe20008010839 */
        /* <DEDUP_REMOVED lines=97> */
.L_x_1933:
        /* <DEDUP_REMOVED lines=10> */
[----:B------:R-:W-:Y:S01]  /*19fc0*/  FMUL.FTZ R93, R93, R53 ;  /* 0x000000355d5d7220 */ /* 0x000fe20000410000 */
[----:B------:R-:W-:Y:S01]  /*19fd0*/  F2FP.F16.F32.PACK_AB R181, R61, R181 ;  /* 0x000000b53db5723e */ /* 0x000fe200000000ff */
[-C--:B------:R-:W-:Y:S01]  /*19fe0*/  FMUL.FTZ R96, R96, R53.reuse ;  /* 0x0000003560607220 */ /* 0x080fe20000410000 */
[----:B------:R0:W-:Y:S01]  /*19ff0*/  SYNCS.ARRIVE.TRANS64.RED.A1T0 RZ, [R55+URZ], RZ ;  /* 0x000000ff37ff79a7 */ /* 0x0001e2000810043f */
        /* <DEDUP_REMOVED lines=94> */
.L_x_1914:
[----:B------:R-:W-:Y:S05]  /*1a5e0*/  WARPSYNC.ALL ;  /* 0x0000000000007948 */ /* 0x000fea0003800000 */
[----:B------:R-:W-:Y:S06]  /*1a5f0*/  BAR.ARV 0x8, 0x180 ;  /* 0x0206000000007b1d */ /* 0x000fec0000002000 */
[----:B------:R-:W-:Y:S05]  /*1a600*/  @!P0 BRA `(.L_x_1935) ;  /* 0x0000000000048947 */ /* 0x000fea0003800000 */
[----:B------:R-:W-:Y:S01]  /*1a610*/  BPT.TRAP 0x1 ;  /* 0x000000040000795c */ /* 0x000fe20000300000 */
.L_x_1935:
[----:B------:R-:W-:Y:S01]  /*1a620*/  IMAD R11, R184, 0x8, R18 ;  /* 0x00000008b80b7824 */ /* 0x000fe200078e0212 */
[----:B------:R-:W-:-:S04]  /*1a630*/  SHF.L.U32 R4, R187, 0x1f, RZ ;  /* 0x0000001fbb047819 */ /* 0x000fc800000006ff */
[----:B------:R0:W1:Y:S01]  /*1a640*/  SYNCS.PHASECHK.TRANS64.TRYWAIT P1, [R11+URZ+0x28850], R4 ;  /* 0x028850040b0075a7 */ /* 0x000062000802017f */
[----:B------:R-:W-:Y:S05]  /*1a650*/  @!P0 BRA `(.L_x_1936) ;  /* 0x0000000000048947 */ /* 0x000fea0003800000 */
[----:B------:R-:W-:Y:S01]  /*1a660*/  BPT.TRAP 0x1 ;  /* 0x000000040000795c */ /* 0x000fe20000300000 */
.L_x_1936:
[----:B------:R-:W-:-:S05]  /*1a670*/  VIADD R18, R18, 0x400 ;  /* 0x0000040012127836 */ /* 0x000fca0000000000 */
[----:B------:R-:W-:-:S04]  /*1a680*/  SHF.R.U32.HI R18, RZ, 0x4, R18 ;  /* 0x00000004ff127819 */ /* 0x000fc80000011612 */
[----:B------:R-:W-:-:S04]  /*1a690*/  LOP3.LUT R18, R18, 0x3fff, RZ, 0xc0, !PT ;  /* 0x00003fff12127812 */ /* 0x000fc800078ec0ff */
[----:B------:R-:W-:Y:S01]  /*1a6a0*/  LOP3.LUT R7, R18, 0x4000000, RZ, 0xfc, !PT ;  /* 0x0400000012077812 */ /* 0x000fe200078efcff */
[----:B-1----:R-:W-:Y:S06]  /*1a6b0*/  @P1 BRA `(.L_x_1937) ;  /* 0x0000000000081947 */ /* 0x002fec0003800000 */
[----:B------:R-:W1:Y:S02]  /*1a6c0*/  SYNCS.PHASECHK.TRANS64.TRYWAIT P1, [R11+URZ+0x28850], R4 ;  /* 0x028850040b0075a7 */ /* 0x000e64000802017f */
[----:B-1----:R-:W-:Y:S05]  /*1a6d0*/  @!P1 BRA `(.L_x_1938) ;  /* 0x000000dc00d09947 */ /* 0x002fea0003800000 */
.L_x_1937:
[----:B------:R-:W-:Y:S01]  /*1a6e0*/  IMAD R6, R184, 0x800, R7 ;  /* 0x00000800b8067824 */ /* 0x000fe200078e0207 */
[----:B------:R-:W-:Y:S01]  /*1a6f0*/  MOV R7, 0x40000040 ;  /* 0x4000004000077802 */ /* 0x000fe20000000f00 */
[----:B------:R-:W-:Y:S05]  /*1a700*/  WARPSYNC.ALL ;  /* 0x0000000000007948 */ /* 0x000fea0003800000 */
[C---:B------:R-:W-:Y:S01]  /*1a710*/  R2UR UR6, R6.reuse ;  /* 0x00000000060672ca */ /* 0x040fe200000e0000 */
[----:B------:R-:W-:Y:S01]  /*1a720*/  WARPGROUP.ARRIVE ;  /* 0x00000000000079c5 */ /* 0x000fe20000000000 */
[----:B------:R-:W-:Y:S01]  /*1a730*/  R2UR UR7, R7 ;  /* 0x00000000070772ca */ /* 0x000fe200000e0000 */
[----:B------:R-:W-:Y:S01]  /*1a740*/  VIADD R12, R6, 0x80 ;  /* 0x00000080060c7836 */ /* 0x000fe20000000000 */
[----:B01----:R-:W0:Y:S01]  /*1a750*/  SHFL.BFLY PT, R4, R5, 0x2, 0x1f ;  /* 0x0c401f0005047f89 */ /* 0x003e2200000e0000 */
[----:B------:R-:W-:Y:S01]  /*1a760*/  IMAD.MOV.U32 R13, RZ, RZ, 0x40000040 ;  /* 0x40000040ff0d7424 */ /* 0x000fe200078e00ff */
[----:B------:R-:W-:Y:S01]  /*1a770*/  MOV R14, UR51 ;  /* 0x00000033000e7c02 */ /* 0x000fe20008000f00 */
[----:B------:R-:W-:-:S02]  /*1a780*/  IMAD.MOV.U32 R7, RZ, RZ, 0x40000040 ;  /* 0x40000040ff077424 */ /* 0x000fc400078e00ff */
[----:B------:R-:W-:Y:S02]  /*1a790*/  IMAD.MOV.U32 R21, RZ, RZ, -0x800000 ;  /* 0xff800000ff157424 */ /* 0x000fe400078e00ff */
[----:B------:R-:W-:-:S04]  /*1a7a0*/  IMAD.MOV.U32 R20, RZ, RZ, -0x800000 ;  /* 0xff800000ff147424 */ /* 0x000fc800078e00ff */
        /* <DEDUP_REMOVED lines=42> */
[----:B------:R-:W-:Y:S01]  /*1aa50*/  R2UR UR6, R6 ;  /* 0x00000000060672ca */ /* 0x000fe200000e0000 */
[----:B0-----:R-:W-:Y:S01]  /*1aa60*/  FADD.FTZ R6, R4, R5 ;  /* 0x0000000504067221 */ /* 0x001fe20000010000 */
[----:B------:R-:W-:Y:S01]  /*1aa70*/  R2UR UR7, R7 ;  /* 0x00000000070772ca */ /* 0x000fe200000e0000 */
[----:B------:R-:W-:Y:S01]  /*1aa80*/  IMAD.U32 R5, RZ, RZ, UR51 ;  /* 0x00000033ff057e24 */ /* 0x000fe2000f8e00ff */
[----:B------:R-:W0:Y:S04]  /*1aa90*/  SHFL.BFLY PT, R7, R8, 0x2, 0x1f ;  /* 0x0c401f0008077f89 */ /* 0x000e2800000e0000 */
[----:B------:R-:W1:Y:S01]  /*1aaa0*/  SHFL.BFLY PT, R9, R6, 0x1, 0x1f ;  /* 0x0c201f0006097f89 */ /* 0x000e6200000e0000 */
[----:B0-----:R-:W-:Y:S01]  /*1aab0*/  FADD.FTZ R7, R7, R8 ;  /* 0x0000000807077221 */ /* 0x001fe20000010000 */
[----:B-1----:R-:W-:-:S04]  /*1aac0*/  FADD.FTZ R13, R6, R9 ;  /* 0x00000009060d7221 */ /* 0x002fc80000010000 */
[----:B------:R-:W0:Y:S01]  /*1aad0*/  SHFL.BFLY PT, R4, R7, 0x1, 0x1f ;  /* 0x0c201f0007047f89 */ /* 0x000e2200000e0000 */
[----:B------:R-:W-:Y:S01]  /*1aae0*/  IMAD.MOV.U32 R9, RZ, RZ, RZ ;  /* 0x000000ffff097224 */ /* 0x000fe200078e00ff */
[----:B------:R-:W-:-:S13]  /*1aaf0*/  FSETP.NE.FTZ.AND P2, PT, R13, RZ, PT ;  /* 0x000000ff0d00720b */ /* 0x000fda0003f55000 */
[----:B------:R-:W1:Y:S01]  /*1ab00*/  @P2 MUFU.LG2 R10, R13 ;  /* 0x0000000d000a2308 */ /* 0x000e620000000c00 */
[----:B------:R-:W-:Y:S01]  /*1ab10*/  @P2 FMUL.FTZ R14, R14, 0.69314718246459960938 ;  /* 0x3f3172180e0e2820 */ /* 0x000fe20000410000 */
[----:B0-----:R-:W-:Y:S01]  /*1ab20*/  FADD.FTZ R12, R7, R4 ;  /* 0x00000004070c7221 */ /* 0x001fe20000010000 */
[----:B------:R-:W-:-:S05]  /*1ab30*/  IMAD.MOV.U32 R4, RZ, RZ, RZ ;  /* 0x000000ffff047224 */ /* 0x000fca00078e00ff */
[----:B------:R-:W-:Y:S01]  /*1ab40*/  @P2 MUFU.RCP R9, R13 ;  /* 0x0000000d00092308 */ /* 0x000fe20000001000 */
[----:B------:R-:W-:Y:S01]  /*1ab50*/  FSETP.NE.FTZ.AND P1, PT, R12, RZ, PT ;  /* 0x000000ff0c00720b */ /* 0x000fe20003f35000 */
[----:B-1----:R-:W-:-:S04]  /*1ab60*/  @P2 FMUL.FTZ R7, R10, 0.69314718246459960938 ;  /* 0x3f3172180a072820 */ /* 0x002fc80000410000 */
[----:B------:R-:W-:-:S08]  /*1ab70*/  @P2 FFMA.FTZ R20, R14, R0, R7 ;  /* 0x000000000e142223 */ /* 0x000fd00000010007 */
        /* <DEDUP_REMOVED lines=11> */
.L_x_1939:
[----:B------:R-:W-:Y:S02]  /*1ac30*/  VIADD R0, R11, 0x28860 ;  /* 0x000288600b007836 */ /* 0x000fe40000000000 */
[-C--:B------:R-:W-:Y:S01]  /*1ac40*/  FMUL.FTZ R36, R88, R4.reuse ;  /* 0x0000000458247220 */ /* 0x080fe20000410000 */
[----:B------:R-:W-:Y:S02]  /*1ac50*/  IMAD.U32 R3, RZ, RZ, UR38 ;  /* 0x00000026ff037e24 */ /* 0x000fe4000f8e00ff */
[-C--:B------:R-:W-:Y:S01]  /*1ac60*/  FMUL.FTZ R37, R89, R4.reuse ;  /* 0x0000000459257220 */ /* 0x080fe20000410000 */
        /* <DEDUP_REMOVED lines=15> */
[----:B0-----:R-:W-:Y:S01]  /*1ad60*/  SEL R0, RZ, 0x1, P1 ;  /* 0x00000001ff007807 */ /* 0x001fe20000800000 */
        /* <DEDUP_REMOVED lines=54> */
[----:B------:R-:W-:-:S11]  /*1b0d0*/  SEL R184, R184, RZ, P1 ;  /* 0x000000ffb8b87207 */ /* 0x000fd60000800000 */
.L_x_1803:
[----:B------:R-:W-:Y:S05]  /*1b0e0*/  WARPSYNC.ALL ;  /* 0x0000000000007948 */ /* 0x000fea0003800000 */
[----:B------:R-:W0:Y:S08]  /*1b0f0*/  S2UR UR38, SR_CgaCtaId ;  /* 0x00000000002679c3 */ /* 0x000e300000008800 */
[----:B------:R-:W-:Y:S06]  /*1b100*/  BAR.SYNC.DEFER_BLOCKING 0x5, 0x180 ;  /* 0x0146000000007b1d */ /* 0x000fec0000010000 */
[----:B------:R-:W-:Y:S01]  /*1b110*/  UMOV UR4, 0x400 ;  /* 0x0000040000047882 */ /* 0x000fe20000000000 */
[----:B------:R-:W-:Y:S01]  /*1b120*/  BSSY B0, `(.L_x_1940) ;  /* 0x0000306000007945 */ /* 0x000fe20003800000 */
[----:B0-----:R-:W-:-:S06]  /*1b130*/  ULEA UR4, UR38, UR4, 0x18 ;  /* 0x0000000426047291 */ /* 0x001fcc000f8ec03f */
[----:B------:R-:W-:-:S05]  /*1b140*/  IMAD.U32 R18, RZ, RZ, UR4 ;  /* 0x00000004ff127e24 */ /* 0x000fca000f8e00ff */
[----:B------:R0:W3:Y:S01]  /*1b150*/  LDS.128 R28, [R18+0x288d0] ;  /* 0x0288d000121c7984 */ /* 0x0000e20000000c00 */
[----:B------:R-:W-:Y:S06]  /*1b160*/  BAR.ARV 0x4, 0x180 ;  /* 0x0106000000007b1d */ /* 0x000fec0000002000 */
[----:B------:R-:W-:Y:S05]  /*1b170*/  @P0 BRA `(.L_x_1941) ;  /* 0x0000002400000947 */ /* 0x000fea0003800000 */
[----:B------:R-:W2:Y:S01]  /*1b180*/  LDL R0, [R1+0x3c] ;  /* 0x00003c0001007983 */ /* 0x000ea20000100800 */
[----:B------:R-:W-:Y:S01]  /*1b190*/  ULDC UR4, c[0x0][0xad4] ;  /* 0x0002b50000047ab9 */ /* 0x000fe20000000800 */
[----:B------:R-:W-:Y:S01]  /*1b1a0*/  F2FP.F16.F32.PACK_AB R34, R133, R132 ;  /* 0x000000848522723e */ /* 0x000fe200000000ff */
[----:B------:R-:W1:Y:S01]  /*1b1b0*/  S2R R3, SR_SWINHI ;  /* 0x0000000000037919 */ /* 0x000e620000002f00 */
[----:B------:R-:W-:Y:S02]  /*1b1c0*/  MOV R40, R18 ;  /* 0x0000001200287202 */ /* 0x000fe40000000f00 */
[----:B-1----:R-:W-:-:S03]  /*1b1d0*/  MOV R41, R3 ;  /* 0x0000000300297202 */ /* 0x002fc60000000f00 */
[----:B--2---:R-:W-:-:S03]  /*1b1e0*/  IMAD.WIDE R4, R0, 0x2, R40 ;  /* 0x0000000200047825 */ /* 0x004fc600078e0228 */
[C---:B------:R-:W-:Y:S02]  /*1b1f0*/  IADD3 R8, P0, R4.reuse, 0x40, RZ ;  /* 0x0000004004087810 */ /* 0x040fe40007f1e0ff */
[C---:B------:R-:W-:Y:S02]  /*1b200*/  LOP3.LUT R3, R4.reuse, 0x380, RZ, 0xc0, !PT ;  /* 0x0000038004037812 */ /* 0x040fe400078ec0ff */
[C---:B------:R-:W-:Y:S01]  /*1b210*/  IADD3 R7, P5, R4.reuse, 0x20, RZ ;  /* 0x0000002004077810 */ /* 0x040fe20007fbe0ff */
[--C-:B------:R-:W-:Y:S01]  /*1b220*/  IMAD.X R27, RZ, RZ, R5.reuse, P0 ;  /* 0x000000ffff1b7224 */ /* 0x100fe200000e0605 */
[C---:B------:R-:W-:Y:S02]  /*1b230*/  ISETP.NE.AND P0, PT, R221.reuse, RZ, PT ;  /* 0x000000ffdd00720c */ /* 0x040fe40003f05270 */
[----:B------:R-:W-:Y:S01]  /*1b240*/  IADD3 R35, P1, R4, 0x60, RZ ;  /* 0x0000006004237810 */ /* 0x000fe20007f3e0ff */
[----:B------:R-:W-:Y:S01]  /*1b250*/  IMAD.X R25, RZ, RZ, R5, P5 ;  /* 0x000000ffff197224 */ /* 0x000fe200028e0605 */
[----:B------:R-:W-:Y:S01]  /*1b260*/  SEL R221, R221, UR4, P0 ;  /* 0x00000004dddd7c07 */ /* 0x000fe20008000000 */
[----:B------:R-:W-:Y:S05]  /*1b270*/  WARPSYNC.ALL ;  /* 0x0000000000007948 */ /* 0x000fea0003800000 */
[----:B------:R-:W-:Y:S01]  /*1b280*/  SHF.R.U64 R3, R3, 0x3, RZ ;  /* 0x0000000303037819 */ /* 0x000fe200000012ff */
[----:B------:R-:W-:Y:S01]  /*1b290*/  ULDC.64 UR6, c[0x0][0xc08] ;  /* 0x0003020000067ab9 */ /* 0x000fe20000000a00 */
[----:B------:R-:W-:Y:S01]  /*1b2a0*/  LOP3.LUT R0, R7, 0x380, RZ, 0xc0, !PT ;  /* 0x0000038007007812 */ /* 0x000fe200078ec0ff */
[----:B------:R-:W-:Y:S01]  /*1b2b0*/  ULDC.64 UR4, c[0x0][0xc00] ;  /* 0x0003000000047ab9 */ /* 0x000fe20000000a00 */
[----:B------:R-:W-:-:S02]  /*1b2c0*/  LOP3.LUT R6, R8, 0x380, RZ, 0xc0, !PT ;  /* 0x0000038008067812 */ /* 0x000fc400078ec0ff */
[----:B------:R-:W-:Y:S01]  /*1b2d0*/  LOP3.LUT R10, R35, 0x380, RZ, 0xc0, !PT ;  /* 0x00000380230a7812 */ /* 0x000fe200078ec0ff */
[----:B------:R-:W-:Y:S01]  /*1b2e0*/  BAR.SYNC.DEFER_BLOCKING 0x1, 0x100 ;  /* 0x0044000000007b1d */ /* 0x000fe20000010000 */
[C---:B------:R-:W-:Y:S02]  /*1b2f0*/  IADD3 R43, P2, R4.reuse, 0x4000, RZ ;  /* 0x00004000042b7810 */ /* 0x040fe40007f5e0ff */
[C---:B---3--:R-:W-:Y:S02]  /*1b300*/  IADD3 R28, P3, R4.reuse, 0x4020, RZ ;  /* 0x00004020041c7810 */ /* 0x048fe40007f7e0ff */
[C---:B------:R-:W-:Y:S01]  /*1b310*/  IADD3 R45, P4, R4.reuse, 0x4040, RZ ;  /* 0x00004040042d7810 */ /* 0x040fe20007f9e0ff */
[--C-:B------:R-:W-:Y:S01]  /*1b320*/  IMAD.X R13, RZ, RZ, R5.reuse, P2 ;  /* 0x000000ffff0d7224 */ /* 0x100fe200010e0605 */
[----:B------:R-:W-:Y:S01]  /*1b330*/  IADD3 R32, P5, R4, 0x4060, RZ ;  /* 0x0000406004207810 */ /* 0x000fe20007fbe0ff */
[--C-:B------:R-:W-:Y:S01]  /*1b340*/  IMAD.X R11, RZ, RZ, R5.reuse, P3 ;  /* 0x000000ffff0b7224 */ /* 0x100fe200018e0605 */
[----:B------:R-:W-:Y:S01]  /*1b350*/  LOP3.LUT R4, R3, R4, RZ, 0x3c, !PT ;  /* 0x0000000403047212 */ /* 0x000fe200078e3cff */
[--C-:B------:R-:W-:Y:S01]  /*1b360*/  IMAD.X R9, RZ, RZ, R5.reuse, P4 ;  /* 0x000000ffff097224 */ /* 0x100fe200020e0605 */
[----:B------:R-:W-:Y:S01]  /*1b370*/  SHF.R.U64 R0, R0, 0x3, RZ ;  /* 0x0000000300007819 */ /* 0x000fe200000012ff */
[----:B------:R-:W-:Y:S01]  /*1b380*/  IMAD.X R33, RZ, RZ, R5, P5 ;  /* 0x000000ffff217224 */ /* 0x000fe200028e0605 */
[----:B------:R-:W-:-:S02]  /*1b390*/  SHF.R.U64 R3, R6, 0x3, RZ ;  /* 0x0000000306037819 */ /* 0x000fc400000012ff */
[----:B------:R-:W-:Y:S02]  /*1b3a0*/  SHF.R.U64 R6, R10, 0x3, RZ ;  /* 0x000000030a067819 */ /* 0x000fe400000012ff */
[----:B-----5:R-:W-:Y:S02]  /*1b3b0*/  LOP3.LUT R24, R0, R7, RZ, 0x3c, !PT ;  /* 0x0000000700187212 */ /* 0x020fe400078e3cff */
[----:B------:R-:W-:Y:S02]  /*1b3c0*/  LOP3.LUT R14, R6, R35, RZ, 0x3c, !PT ;  /* 0x00000023060e7212 */ /* 0x000fe400078e3cff */
[----:B------:R-:W-:Y:S02]  /*1b3d0*/  LOP3.LUT R0, R43, 0x380, RZ, 0xc0, !PT ;  /* 0x000003802b007812 */ /* 0x000fe400078ec0ff */
[----:B------:R-:W-:Y:S02]  /*1b3e0*/  LOP3.LUT R6, R45, 0x380, RZ, 0xc0, !PT ;  /* 0x000003802d067812 */ /* 0x000fe400078ec0ff */
[----:B------:R-:W-:-:S02]  /*1b3f0*/  LOP3.LUT R7, R32, 0x380, RZ, 0xc0, !PT ;  /* 0x0000038020077812 */ /* 0x000fc400078ec0ff */
[----:B------:R-:W-:Y:S02]  /*1b400*/  LOP3.LUT R26, R3, R8, RZ, 0x3c, !PT ;  /* 0x00000008031a7212 */ /* 0x000fe400078e3cff */
[----:B------:R-:W-:Y:S02]  /*1b410*/  LOP3.LUT R3, R28, 0x380, RZ, 0xc0, !PT ;  /* 0x000003801c037812 */ /* 0x000fe400078ec0ff */
[----:B------:R-:W-:Y:S02]  /*1b420*/  SHF.R.U64 R0, R0, 0x3, RZ ;  /* 0x0000000300007819 */ /* 0x000fe400000012ff */
[----:B------:R-:W-:Y:S02]  /*1b430*/  SHF.R.U64 R6, R6, 0x3, RZ ;  /* 0x0000000306067819 */ /* 0x000fe400000012ff */
[----:B------:R-:W-:Y:S02]  /*1b440*/  SHF.R.U64 R7, R7, 0x3, RZ ;  /* 0x0000000307077819 */ /* 0x000fe400000012ff */
[----:B------:R-:W-:-:S02]  /*1b450*/  SHF.R.U64 R3, R3, 0x3, RZ ;  /* 0x0000000303037819 */ /* 0x000fc400000012ff */
[----:B------:R-:W-:Y:S02]  /*1b460*/  LOP3.LUT R12, R0, R43, RZ, 0x3c, !PT ;  /* 0x0000002b000c7212 */ /* 0x000fe400078e3cff */
[----:B------:R-:W-:Y:S01]  /*1b470*/  ISETP.NE.U32.AND P0, PT, RZ, UR6, PT ;  /* 0x00000006ff007c0c */ /* 0x000fe2000bf05070 */
[----:B------:R-:W1:Y:S01]  /*1b480*/  LDC.64 R42, c[0x0][0xc00] ;  /* 0x00030000ff2a7b82 */ /* 0x000e620000000a00 */
[----:B------:R-:W-:Y:S02]  /*1b490*/  IADD3.X R15, RZ, R5, RZ, P1, !PT ;  /* 0x00000005ff0f7210 */ /* 0x000fe40000ffe4ff */
[----:B------:R-:W-:Y:S02]  /*1b4a0*/  LOP3.LUT R8, R6, R45, RZ, 0x3c, !PT ;  /* 0x0000002d06087212 */ /* 0x000fe400078e3cff */
[----:B------:R-:W-:Y:S02]  /*1b4b0*/  LOP3.LUT R32, R7, R32, RZ, 0x3c, !PT ;  /* 0x0000002007207212 */ /* 0x000fe400078e3cff */
[----:B------:R-:W-:-:S02]  /*1b4c0*/  MOV R0, R4 ;  /* 0x0000000400007202 */ /* 0x000fc40000000f00 */
[----:B------:R-:W-:Y:S02]  /*1b4d0*/  F2FP.F16.F32.PACK_AB R4, R37, R36 ;  /* 0x000000242504723e */ /* 0x000fe400000000ff */
[----:B------:R-:W-:Y:S02]  /*1b4e0*/  F2FP.F16.F32.PACK_AB R5, R91, R90 ;  /* 0x0000005a5b05723e */ /* 0x000fe400000000ff */
[----:B------:R-:W-:Y:S02]  /*1b4f0*/  F2FP.F16.F32.PACK_AB R6, R39, R38 ;  /* 0x000000262706723e */ /* 0x000fe400000000ff */
[----:B------:R-:W-:Y:S02]  /*1b500*/  F2FP.F16.F32.PACK_AB R7, R95, R94 ;  /* 0x0000005e5f07723e */ /* 0x000fe400000000ff */
[----:B------:R-:W-:Y:S02]  /*1b510*/  LOP3.LUT R10, R3, R28, RZ, 0x3c, !PT ;  /* 0x0000001c030a7212 */ /* 0x000fe400078e3cff */
[----:B------:R-:W-:Y:S01]  /*1b520*/  ISETP.NE.AND.EX P0, PT, RZ, UR7, PT, P0 ;  /* 0x00000007ff007c0c */ /* 0x000fe2000bf05300 */
[----:B------:R2:W-:Y:S01]  /*1b530*/  STSM.16.M88.4 [R0], R4 ;  /* 0x0000000400007844 */ /* 0x0005e20000000200 */
[----:B------:R-:W-:-:S02]  /*1b540*/  MOV R47, R24 ;  /* 0x00000018002f7202 */ /* 0x000fc40000000f00 */
[----:B------:R-:W-:Y:S02]  /*1b550*/  MOV R44, R10 ;  /* 0x0000000a002c7202 */ /* 0x000fe40000000f00 */
[----:B------:R-:W-:Y:S02]  /*1b560*/  MOV R46, R26 ;  /* 0x0000001a002e7202 */ /* 0x000fe40000000f00 */
[----:B------:R-:W-:Y:S02]  /*1b570*/  F2FP.F16.F32.PACK_AB R35, R135, R134 ;  /* 0x000000868723723e */ /* 0x000fe400000000ff */
[----:B------:R-:W-:Y:S01]  /*1b580*/  ISETP.NE.U32.AND P3, PT, RZ, UR4, PT ;  /* 0x00000004ff007c0c */ /* 0x000fe2000bf65070 */
[----:B------:R-:W-:Y:S01]  /*1b590*/  ULDC UR6, c[0x0][0xa88] ;  /* 0x0002a20000067ab9 */ /* 0x000fe20000000800 */
[----:B------:R-:W-:Y:S01]  /*1b5a0*/  MOV R28, R8 ;  /* 0x00000008001c7202 */ /* 0x000fe20000000f00 */
[----:B-1----:R-:W-:Y:S01]  /*1b5b0*/  IMAD.WIDE R42, R222, 0x4, R42 ;  /* 0x00000004de2a7825 */ /* 0x002fe200078e022a */
[----:B------:R-:W-:-:S02]  /*1b5c0*/  MOV R45, R14 ;  /* 0x0000000e002d7202 */ /* 0x000fc40000000f00 */
[----:B------:R-:W-:Y:S02]  /*1b5d0*/  MOV R3, R12 ;  /* 0x0000000c00037202 */ /* 0x000fe40000000f00 */
[----:B--2---:R-:W-:Y:S02]  /*1b5e0*/  F2FP.F16.F32.PACK_AB R4, R97, R96 ;  /* 0x000000606104723e */ /* 0x004fe400000000ff */
[----:B------:R-:W-:Y:S02]  /*1b5f0*/  F2FP.F16.F32.PACK_AB R5, R99, R98 ;  /* 0x000000626305723e */ /* 0x000fe400000000ff */
[----:B------:R-:W-:Y:S02]  /*1b600*/  F2FP.F16.F32.PACK_AB R6, R101, R100 ;  /* 0x000000646506723e */ /* 0x000fe400000000ff */
[----:B------:R-:W-:Y:S02]  /*1b610*/  F2FP.F16.F32.PACK_AB R7, R103, R102 ;  /* 0x000000666707723e */ /* 0x000fe400000000ff */
[----:B------:R-:W-:-:S02]  /*1b620*/  F2FP.F16.F32.PACK_AB R8, R105, R104 ;  /* 0x000000686908723e */ /* 0x000fc400000000ff */
        /* <DEDUP_REMOVED lines=11> */
[----:B------:R-:W-:Y:S01]  /*1b6e0*/  STSM.16.M88.4 [R45], R12 ;  /* 0x0000000c2d007844 */ /* 0x000fe20000000200 */
[----:B------:R-:W-:Y:S02]  /*1b6f0*/  F2FP.F16.F32.PACK_AB R26, R125, R124 ;  /* 0x0000007c7d1a723e */ /* 0x000fe400000000ff */
[----:B------:R-:W-:Y:S02]  /*1b700*/  F2FP.F16.F32.PACK_AB R27, R127, R126 ;  /* 0x0000007e7f1b723e */ /* 0x000fe400000000ff */
[----:B------:R-:W-:-:S02]  /*1b710*/  MOV R0, R32 ;  /* 0x0000002000007202 */ /* 0x000fc40000000f00 */
[----:B------:R-:W-:Y:S01]  /*1b720*/  F2FP.F16.F32.PACK_AB R32, R129, R128 ;  /* 0x000000808120723e */ /* 0x000fe200000000ff */
[----:B------:R3:W-:Y:S01]  /*1b730*/  STSM.16.M88.4 [R3], R24 ;  /* 0x0000001803007844 */ /* 0x0007e20000000200 */
[----:B------:R-:W-:Y:S02]  /*1b740*/  F2FP.F16.F32.PACK_AB R33, R131, R130 ;  /* 0x000000828321723e */ /* 0x000fe400000000ff */
[----:B-1----:R-:W-:Y:S02]  /*1b750*/  F2FP.F16.F32.PACK_AB R4, R137, R136 ;  /* 0x000000888904723e */ /* 0x002fe400000000ff */
[----:B------:R-:W-:Y:S01]  /*1b760*/  F2FP.F16.F32.PACK_AB R5, R139, R138 ;  /* 0x0000008a8b05723e */ /* 0x000fe200000000ff */
[----:B------:R-:W-:Y:S01]  /*1b770*/  STSM.16.M88.4 [R44], R32 ;  /* 0x000000202c007844 */ /* 0x000fe20000000200 */
[----:B------:R-:W-:Y:S02]  /*1b780*/  F2FP.F16.F32.PACK_AB R6, R141, R140 ;  /* 0x0000008c8d06723e */ /* 0x000fe400000000ff */
[----:B------:R-:W-:-:S02]  /*1b790*/  F2FP.F16.F32.PACK_AB R7, R143, R142 ;  /* 0x0000008e8f07723e */ /* 0x000fc400000000ff */
[----:B--2---:R-:W-:Y:S02]  /*1b7a0*/  F2FP.F16.F32.PACK_AB R8, R145, R144 ;  /* 0x000000909108723e */ /* 0x004fe400000000ff */
[----:B------:R-:W-:Y:S01]  /*1b7b0*/  F2FP.F16.F32.PACK_AB R9, R147, R146 ;  /* 0x000000929309723e */ /* 0x000fe200000000ff */
[----:B------:R1:W-:Y:S01]  /*1b7c0*/  STSM.16.M88.4 [R28], R4 ;  /* 0x000000041c007844 */ /* 0x0003e20000000200 */
[----:B------:R-:W-:Y:S01]  /*1b7d0*/  F2FP.F16.F32.PACK_AB R10, R149, R148 ;  /* 0x00000094950a723e */ /* 0x000fe200000000ff */
[----:B---3--:R-:W2:Y:S01]  /*1b7e0*/  @P0 LDC.64 R24, c[0x0][0xc08] ;  /* 0x00030200ff180b82 */ /* 0x008ea20000000a00 */
[----:B------:R-:W-:Y:S01]  /*1b7f0*/  F2FP.F16.F32.PACK_AB R11, R151, R150 ;  /* 0x00000096970b723e */ /* 0x000fe200000000ff */
[----:B------:R-:W-:Y:S01]  /*1b800*/  IMAD.MOV.U32 R3, RZ, RZ, RZ ;  /* 0x000000ffff037224 */ /* 0x000fe200078e00ff */
[----:B------:R-:W-:-:S03]  /*1b810*/  ISETP.NE.AND.EX P3, PT, RZ, UR5, PT, P3 ;  /* 0x00000005ff007c0c */ /* 0x000fc6000bf65330 */
[----:B------:R3:W-:Y:S02]  /*1b820*/  STSM.16.M88.4 [R0], R8 ;  /* 0x0000000800007844 */ /* 0x0007e40000000200 */
[----:B------:R-:W-:Y:S01]  /*1b830*/  BAR.SYNC.DEFER_BLOCKING 0x1, 0x100 ;  /* 0x0044000000007b1d */ /* 0x000fe20000010000 */
[----:B------:R-:W-:Y:S01]  /*1b840*/  IMAD.U32 R27, RZ, RZ, UR6 ;  /* 0x00000006ff1b7e24 */ /* 0x000fe2000f8e00ff */
[----:B------:R-:W-:Y:S01]  /*1b850*/  ISETP.GT.AND P1, PT, R221, 0x1, PT ;  /* 0x00000001dd00780c */ /* 0x000fe20003f24270 */
[----:B-1----:R-:W-:-:S05]  /*1b860*/  IMAD.MOV.U32 R4, RZ, RZ, 0x9b8 ;  /* 0x000009b8ff047424 */ /* 0x002fca00078e00ff */
[----:B---3--:R-:W1:Y:S01]  /*1b870*/  LDC R0, c[0x0][0xbe8] ;  /* 0x0002fa00ff007b82 */ /* 0x008e620000000800 */
[----:B--2---:R-:W-:Y:S01]  /*1b880*/  @P0 IMAD.WIDE R24, R222, 0x4, R24 ;  /* 0x00000004de180825 */ /* 0x004fe200078e0218 */
[----:B------:R2:W5:Y:S04]  /*1b890*/  @P3 LDG.E R3, desc[UR52][R42.64] ;  /* 0x000000342a033981 */ /* 0x000568000c1e1900 */
[----:B------:R2:W5:Y:S01]  /*1b8a0*/  @P0 LDG.E R27, desc[UR52][R24.64] ;  /* 0x00000034181b0981 */ /* 0x000562000c1e1900 */
[----:B------:R-:W-:-:S04]  /*1b8b0*/  SEL R4, R4, 0x978, P1 ;  /* 0x0000097804047807 */ /* 0x000fc80000800000 */
[----:B------:R2:W3:Y:S01]  /*1b8c0*/  LDC.64 R10, c[0x0][R4+0x220] ;  /* 0x00008800040a7b82 */ /* 0x0004e20000000a00 */
[----:B-1----:R-:W-:-:S07]  /*1b8d0*/  ISETP.NE.AND P2, PT, R0, 0x1, PT ;  /* 0x000000010000780c */ /* 0x002fce0003f45270 */
[----:B------:R2:W1:Y:S08]  /*1b8e0*/  LDC.64 R14, c[0x0][R4+0x218] ;  /* 0x00008600040e7b82 */ /* 0x0004700000000a00 */
[----:B------:R2:W0:Y:S01]  /*1b8f0*/  LDC.64 R12, c[0x0][R4+0x228] ;  /* 0x00008a00040c7b82 */ /* 0x0004220000000a00 */
[----:B------:R-:W-:Y:S05]  /*1b900*/  @P0 BRA `(.L_x_1942) ;  /* 0x0000000000100947 */ /* 0x000fea0003800000 */
[----:B------:R-:W-:Y:S05]  /*1b910*/  @!P3 BRA `(.L_x_1942) ;  /* 0x00000000000cb947 */ /* 0x000fea0003800000 */
[----:B------:R-:W2:Y:S04]  /*1b920*/  LDG.E R6, desc[UR52][R42.64] ;  /* 0x000000342a067981 */ /* 0x000ea8000c1e1900 */
[----:B-----5:R-:W2:Y:S02]  /*1b930*/  LDG.E R27, desc[UR52][R42.64+0x4] ;  /* 0x000004342a1b7981 */ /* 0x020ea4000c1e1900 */
[----:B--2---:R-:W-:-:S07]  /*1b940*/  IMAD.IADD R27, R27, 0x1, -R6 ;  /* 0x000000011b1b7824 */ /* 0x004fce00078e0a06 */
.L_x_1942:
[----:B------:R-:W4:Y:S04]  /*1b950*/  LDL R28, [R1+0x38] ;  /* 0x00003800011c7983 */ /* 0x000f280000100800 */
[----:B------:R-:W4:Y:S01]  /*1b960*/  LDL R26, [R1+0xc] ;  /* 0x00000c00011a7983 */ /* 0x000f220000100800 */
[----:B--2---:R-:W2:Y:S01]  /*1b970*/  LDC.64 R4, c[0x0][R4+0x210] ;  /* 0x0000840004047b82 */ /* 0x004ea20000000a00 */
[----:B------:R-:W-:Y:S01]  /*1b980*/  ISETP.NE.U32.AND P0, PT, RZ, UR4, PT ;  /* 0x00000004ff007c0c */ /* 0x000fe2000bf05070 */
[-C--:B-1----:R-:W-:Y:S01]  /*1b990*/  IMAD R25, R15, R197.reuse, RZ ;  /* 0x000000c50f197224 */ /* 0x082fe200078e02ff */
[----:B------:R-:W-:Y:S01]  /*1b9a0*/  SHF.R.S32.HI R9, RZ, 0x1f, R222 ;  /* 0x0000001fff097819 */ /* 0x000fe200000114de */
[----:B------:R-:W-:Y:S01]  /*1b9b0*/  IMAD.WIDE.U32 R14, R14, R197, RZ ;  /* 0x000000c50e0e7225 */ /* 0x000fe200078e00ff */
[----:B------:R-:W-:-:S02]  /*1b9c0*/  ISETP.NE.AND.EX P0, PT, RZ, UR5, PT, P0 ;  /* 0x00000005ff007c0c */ /* 0x000fc4000bf05300 */
[----:B------:R-:W-:Y:S01]  /*1b9d0*/  IADD3 R45, R202, R200, RZ ;  /* 0x000000c8ca2d7210 */ /* 0x000fe20007ffe0ff */
[----:B------:R-:W1:Y:S01]  /*1b9e0*/  @P2 LDC R24, c[0x0][0xbec] ;  /* 0x0002fb00ff182b82 */ /* 0x000e620000000800 */
[----:B------:R-:W-:Y:S01]  /*1b9f0*/  SEL R8, R222, RZ, !P0 ;  /* 0x000000ffde087207 */ /* 0x000fe20004000000 */
[----:B------:R-:W-:Y:S01]  /*1ba00*/  IMAD.IADD R43, R15, 0x1, R25 ;  /* 0x000000010f2b7824 */ /* 0x000fe200078e0219 */
[----:B------:R-:W-:-:S03]  /*1ba10*/  SEL R9, R9, RZ, !P0 ;  /* 0x000000ff09097207 */ /* 0x000fc60004000000 */
[-C--:B---3--:R-:W-:Y:S02]  /*1ba20*/  IMAD R11, R11, R8.reuse, RZ ;  /* 0x000000080b0b7224 */ /* 0x088fe400078e02ff */
[----:B------:R-:W3:Y:S02]  /*1ba30*/  @P2 LDC R35, c[0x0][0xbf0] ;  /* 0x0002fc00ff232b82 */ /* 0x000ee40000000800 */
[C---:B------:R-:W-:Y:S01]  /*1ba40*/  IMAD R33, R10.reuse, R9, R11 ;  /* 0x000000090a217224 */ /* 0x040fe200078e020b */
[----:B------:R-:W-:Y:S01]  /*1ba50*/  SEL R9, R223, RZ, P1 ;  /* 0x000000ffdf097207 */ /* 0x000fe20000800000 */
[----:B------:R-:W-:-:S04]  /*1ba60*/  IMAD.WIDE.U32 R10, R10, R8, RZ ;  /* 0x000000080a0a7225 */ /* 0x000fc800078e00ff */
[----:B------:R-:W2:Y:S01]  /*1ba70*/  LDC.64 R6, c[0x0][0xba8] ;  /* 0x0002ea00ff067b82 */ /* 0x000ea20000000a00 */
[----:B-----5:R-:W-:Y:S01]  /*1ba80*/  IADD3 R15, P0, P3, R10, R14, R3 ;  /* 0x0000000e0a0f7210 */ /* 0x020fe20007b1e003 */
[----:B------:R-:W-:Y:S01]  /*1ba90*/  IMAD.IADD R33, R11, 0x1, R33 ;  /* 0x000000010b217824 */ /* 0x000fe200078e0221 */
[----:B------:R-:W-:Y:S01]  /*1baa0*/  SHF.R.S32.HI R10, RZ, 0x1f, R3 ;  /* 0x0000001fff0a7819 */ /* 0x000fe20000011403 */
[----:B------:R-:W-:Y:S02]  /*1bab0*/  IMAD.MOV.U32 R11, RZ, RZ, R45 ;  /* 0x000000ffff0b7224 */ /* 0x000fe400078e002d */
[----:B0-----:R-:W-:Y:S02]  /*1bac0*/  IMAD R25, R13, R9, RZ ;  /* 0x000000090d197224 */ /* 0x001fe400078e02ff */
[----:B-1----:R-:W-:-:S04]  /*1bad0*/  @P2 IMAD.HI.U32 R14, R45, R24, RZ ;  /* 0x000000182d0e2227 */ /* 0x002fc800078e00ff */
[----:B------:R-:W-:Y:S01]  /*1bae0*/  IMAD.WIDE.U32 R12, R12, R9, RZ ;  /* 0x000000090c0c7225 */ /* 0x000fe200078e00ff */
[----:B---3--:R-:W-:-:S03]  /*1baf0*/  @P2 SHF.R.U32.HI R11, RZ, R35, R14 ;  /* 0x00000023ff0b2219 */ /* 0x008fc6000001160e */
[----:B------:R-:W-:Y:S01]  /*1bb00*/  IMAD.IADD R25, R13, 0x1, R25 ;  /* 0x000000010d197824 */ /* 0x000fe200078e0219 */
[----:B------:R-:W-:Y:S02]  /*1bb10*/  IADD3.X R14, R33, R43, R10, P0, P3 ;  /* 0x0000002b210e7210 */ /* 0x000fe400007e640a */
[----:B------:R-:W-:Y:S01]  /*1bb20*/  IADD3 R12, P0, P3, R11, R15, R12 ;  /* 0x0000000f0b0c7210 */ /* 0x000fe20007b1e00c */
[--C-:B------:R-:W-:Y:S01]  /*1bb30*/  IMAD.MOV R9, RZ, RZ, -R11.reuse ;  /* 0x000000ffff097224 */ /* 0x100fe200078e0a0b */
[----:B------:R-:W-:Y:S01]  /*1bb40*/  SHF.R.S32.HI R11, RZ, 0x1f, R11 ;  /* 0x0000001fff0b7819 */ /* 0x000fe2000001140b */
[----:B--2---:R-:W0:Y:S02]  /*1bb50*/  @!P1 LDC R6, c[0x0][0xb50] ;  /* 0x0002d400ff069b82 */ /* 0x004e240000000800 */
[----:B------:R-:W-:Y:S01]  /*1bb60*/  IMAD R9, R0, R9, R45 ;  /* 0x0000000900097224 */ /* 0x000fe200078e022d */
[----:B------:R-:W-:-:S03]  /*1bb70*/  IADD3.X R13, R11, R14, R25, P0, P3 ;  /* 0x0000000e0b0d7210 */ /* 0x000fc600007e6419 */
[----:B------:R-:W-:Y:S01]  /*1bb80*/  IMAD R5, R5, R9, RZ ;  /* 0x0000000905057224 */ /* 0x000fe200078e02ff */
[----:B------:R-:W-:Y:S01]  /*1bb90*/  SHF.R.S32.HI R11, RZ, 0x1f, R9 ;  /* 0x0000001fff0b7819 */ /* 0x000fe20000011409 */
[----:B------:R-:W1:Y:S04]  /*1bba0*/  @!P1 LDC R7, c[0x0][0xb54] ;  /* 0x0002d500ff079b82 */ /* 0x000e680000000800 */
[C---:B------:R-:W-:Y:S02]  /*1bbb0*/  IMAD R11, R4.reuse, R11, R5 ;  /* 0x0000000b040b7224 */ /* 0x040fe400078e0205 */
[----:B------:R-:W-:-:S04]  /*1bbc0*/  IMAD.WIDE.U32 R4, R4, R9, R12 ;  /* 0x0000000904047225 */ /* 0x000fc800078e000c */
[----:B------:R-:W-:Y:S02]  /*1bbd0*/  IMAD.IADD R5, R5, 0x1, R11 ;  /* 0x0000000105057824 */ /* 0x000fe400078e020b */
[----:B------:R-:W-:Y:S01]  /*1bbe0*/  IMAD R9, R27, R0, RZ ;  /* 0x000000001b097224 */ /* 0x000fe200078e02ff */
[----:B0-----:R-:W-:-:S05]  /*1bbf0*/  LEA R11, P0, R4, R6, 0x2 ;  /* 0x00000006040b7211 */ /* 0x001fca00078010ff */
[----:B------:R-:W-:Y:S01]  /*1bc00*/  SHFL.IDX PT, R12, R11, 0x1, 0x1c1f ;  /* 0x003c1f000b0c7f89 */ /* 0x000fe200000e0000 */
[----:B-1----:R-:W-:-:S03]  /*1bc10*/  LEA.HI.X R7, R4, R7, R5, 0x2, P0 ;  /* 0x0000000704077211 */ /* 0x002fc600000f1405 */
[----:B------:R-:W-:Y:S04]  /*1bc20*/  SHFL.IDX PT, R4, R11, RZ, 0x1c1f ;  /* 0x001c1fff0b047589 */ /* 0x000fe800000e0000 */
[----:B------:R-:W0:Y:S04]  /*1bc30*/  SHFL.IDX PT, R5, R7, RZ, 0x1c1f ;  /* 0x001c1fff07057589 */ /* 0x000e2800000e0000 */
[----:B------:R-:W1:Y:S01]  /*1bc40*/  SHFL.IDX PT, R13, R7, 0x1, 0x1c1f ;  /* 0x003c1f00070d7f89 */ /* 0x000e6200000e0000 */
[----:B----4-:R-:W-:Y:S01]  /*1bc50*/  IMAD.IADD R24, R28, 0x1, R200 ;  /* 0x000000011c187824 */ /* 0x010fe200078e02c8 */
[----:B------:R-:W-:-:S03]  /*1bc60*/  LOP3.LUT P0, RZ, R26, 0x3, RZ, 0xc0, !PT ;  /* 0x000000031aff7812 */ /* 0x000fc6000780c0ff */
[C---:B------:R-:W-:Y:S01]  /*1bc70*/  VIADD R6, R24.reuse, 0x8 ;  /* 0x0000000818067836 */ /* 0x040fe20000000000 */
[----:B------:R-:W-:-:S04]  /*1bc80*/  ISETP.GE.OR P3, PT, R24, R9, P0 ;  /* 0x000000091800720c */ /* 0x000fc80000766670 */
[----:B------:R-:W-:-:S09]  /*1bc90*/  ISETP.GE.OR P0, PT, R6, R9, P0 ;  /* 0x000000090600720c */ /* 0x000fd20000706670 */
[----:B0-----:R0:W-:Y:S04]  /*1bca0*/  @!P3 ST.E desc[UR52][R4.64], R21 ;  /* 0x000000150400b985 */ /* 0x0011e8000c101934 */
[----:B-1----:R0:W-:Y:S01]  /*1bcb0*/  @!P0 ST.E desc[UR52][R12.64], R20 ;  /* 0x000000140c008985 */ /* 0x0021e2000c101934 */
[----:B------:R-:W-:Y:S05]  /*1bcc0*/  @P1 BRA `(.L_x_1943) ;  /* 0x0000000800a41947 */ /* 0x000fea0003800000 */
[----:B0-----:R-:W-:Y:S01]  /*1bcd0*/  LEA R5, R188, R220, 0x3 ;  /* 0x000000dcbc057211 */ /* 0x001fe200078e18ff */
[----:B------:R-:W0:Y:S01]  /*1bce0*/  @P2 LDC R21, c[0x0][0xbec] ;  /* 0x0002fb00ff152b82 */ /* 0x000e220000000800 */
[----:B------:R-:W-:-:S03]  /*1bcf0*/  ULDC.64 UR4, c[0x0][0xaa0] ;  /* 0x0002a80000047ab9 */ /* 0x000fc60000000a00 */
[----:B------:R-:W-:-:S04]  /*1bd00*/  IMAD.SHL.U32 R5, R5, 0x8, RZ ;  /* 0x0000000805057824 */ /* 0x000fc800078e00ff */
[----:B------:R-:W-:Y:S01]  /*1bd10*/  IMAD.WIDE R40, R5, 0x2, R40 ;  /* 0x0000000205287825 */ /* 0x000fe200078e0228 */
[----:B------:R-:W1:Y:S02]  /*1bd20*/  @P2 LDC R14, c[0x0][0xbf0] ;  /* 0x0002fc00ff0e2b82 */ /* 0x000e640000000800 */
[C---:B------:R-:W-:Y:S02]  /*1bd30*/  IADD3 R25, P5, R40.reuse, 0x1000, RZ ;  /* 0x0000100028197810 */ /* 0x040fe40007fbe0ff */
[----:B------:R-:W-:Y:S02]  /*1bd40*/  IADD3 R33, P0, R40, 0x2000, RZ ;  /* 0x0000200028217810 */ /* 0x000fe40007f1e0ff */
[----:B------:R-:W-:Y:S02]  /*1bd50*/  LOP3.LUT R24, R25, 0x380, RZ, 0xc0, !PT ;  /* 0x0000038019187812 */ /* 0x000fe400078ec0ff */
[----:B------:R-:W-:Y:S02]  /*1bd60*/  LOP3.LUT R32, R33, 0x380, RZ, 0xc0, !PT ;  /* 0x0000038021207812 */ /* 0x000fe400078ec0ff */
[----:B------:R-:W-:-:S02]  /*1bd70*/  SHF.R.U64 R24, R24, 0x3, RZ ;  /* 0x0000000318187819 */ /* 0x000fc400000012ff */
[----:B------:R-:W-:Y:S01]  /*1bd80*/  SHF.R.U64 R32, R32, 0x3, RZ ;  /* 0x0000000320207819 */ /* 0x000fe200000012ff */
[----:B------:R-:W-:Y:S01]  /*1bd90*/  IMAD R10, R10, UR4, RZ ;  /* 0x000000040a0a7c24 */ /* 0x000fe2000f8e02ff */
[----:B------:R-:W-:Y:S01]  /*1bda0*/  LOP3.LUT R24, R24, R25, RZ, 0x3c, !PT ;  /* 0x0000001918187212 */ /* 0x000fe200078e3cff */
[--C-:B------:R-:W-:Y:S01]  /*1bdb0*/  IMAD.X R25, RZ, RZ, R41.reuse, P5 ;  /* 0x000000ffff197224 */ /* 0x100fe200028e0629 */
[----:B------:R-:W-:Y:S01]  /*1bdc0*/  LOP3.LUT R32, R32, R33, RZ, 0x3c, !PT ;  /* 0x0000002120207212 */ /* 0x000fe200078e3cff */
[--C-:B------:R-:W-:Y:S01]  /*1bdd0*/  IMAD.X R33, RZ, RZ, R41.reuse, P0 ;  /* 0x000000ffff217224 */ /* 0x100fe200000e0629 */
[C---:B------:R-:W-:Y:S02]  /*1bde0*/  IADD3 R37, P1, R40.reuse, 0x3000, RZ ;  /* 0x0000300028257810 */ /* 0x040fe40007f3e0ff */
[C---:B------:R-:W-:Y:S02]  /*1bdf0*/  IADD3 R43, P3, R40.reuse, 0x4000, RZ ;  /* 0x00004000282b7810 */ /* 0x040fe40007f7e0ff */
[C---:B------:R-:W-:Y:S01]  /*1be00*/  IADD3 R45, P4, R40.reuse, 0x5000, RZ ;  /* 0x00005000282d7810 */ /* 0x040fe20007f9e0ff */
[C---:B------:R-:W-:Y:S01]  /*1be10*/  IMAD R13, R3.reuse, UR5, R10 ;  /* 0x00000005030d7c24 */ /* 0x040fe2000f8e020a */
[C---:B------:R-:W-:Y:S01]  /*1be20*/  IADD3 R49, P5, R40.reuse, 0x6000, RZ ;  /* 0x0000600028317810 */ /* 0x040fe20007fbe0ff */
[----:B------:R-:W5:Y:S01]  /*1be30*/  LD.E.128 R24, desc[UR52][R24.64] ;  /* 0x0000003418187980 */ /* 0x000f62000c101d00 */
[----:B------:R-:W-:Y:S01]  /*1be40*/  IADD3 R7, P0, R40, 0x7000, RZ ;  /* 0x0000700028077810 */ /* 0x000fe20007f1e0ff */
[----:B------:R-:W-:Y:S01]  /*1be50*/  IMAD.WIDE.U32 R10, R3, UR4, RZ ;  /* 0x00000004030a7c25 */ /* 0x000fe2000f8e00ff */
[----:B------:R-:W-:Y:S01]  /*1be60*/  LOP3.LUT R36, R37, 0x380, RZ, 0xc0, !PT ;  /* 0x0000038025247812 */ /* 0x000fe200078ec0ff */
[----:B------:R-:W-:Y:S01]  /*1be70*/  ULDC.64 UR4, c[0x0][0xae8] ;  /* 0x0002ba0000047ab9 */ /* 0x000fe20000000a00 */
[----:B------:R-:W-:Y:S01]  /*1be80*/  LOP3.LUT R42, R43, 0x380, RZ, 0xc0, !PT ;  /* 0x000003802b2a7812 */ /* 0x000fe200078ec0ff */
[----:B------:R-:W-:Y:S01]  /*1be90*/  IMAD.X R53, RZ, RZ, R41, P0 ;  /* 0x000000ffff357224 */ /* 0x000fe200000e0629 */
[----:B------:R-:W-:Y:S01]  /*1bea0*/  LOP3.LUT R44, R45, 0x380, RZ, 0xc0, !PT ;  /* 0x000003802d2c7812 */ /* 0x000fe200078ec0ff */
[----:B------:R-:W5:Y:S01]  /*1beb0*/  LD.E.128 R32, desc[UR52][R32.64] ;  /* 0x0000003420207980 */ /* 0x000f62000c101d00 */
[----:B------:R-:W-:-:S02]  /*1bec0*/  LOP3.LUT R48, R49, 0x380, RZ, 0xc0, !PT ;  /* 0x0000038031307812 */ /* 0x000fc400078ec0ff */
[----:B------:R-:W-:Y:S02]  /*1bed0*/  LOP3.LUT R5, R40, 0x380, RZ, 0xc0, !PT ;  /* 0x0000038028057812 */ /* 0x000fe400078ec0ff */
[----:B------:R-:W-:Y:S01]  /*1bee0*/  LOP3.LUT R6, R7, 0x380, RZ, 0xc0, !PT ;  /* 0x0000038007067812 */ /* 0x000fe200078ec0ff */
[----:B------:R-:W-:Y:S01]  /*1bef0*/  IMAD.IADD R11, R11, 0x1, R13 ;  /* 0x000000010b0b7824 */ /* 0x000fe200078e020d */
[----:B------:R-:W-:Y:S01]  /*1bf00*/  SHF.R.U64 R36, R36, 0x3, RZ ;  /* 0x0000000324247819 */ /* 0x000fe200000012ff */
[----:B------:R-:W-:Y:S01]  /*1bf10*/  IMAD R3, R220, 0x20, R188 ;  /* 0x00000020dc037824 */ /* 0x000fe200078e02bc */
[----:B------:R-:W-:Y:S02]  /*1bf20*/  SHF.R.U64 R42, R42, 0x3, RZ ;  /* 0x000000032a2a7819 */ /* 0x000fe400000012ff */
[----:B------:R-:W-:Y:S02]  /*1bf30*/  SHF.R.U64 R44, R44, 0x3, RZ ;  /* 0x000000032c2c7819 */ /* 0x000fe400000012ff */
[----:B------:R-:W-:-:S02]  /*1bf40*/  SHF.R.U64 R48, R48, 0x3, RZ ;  /* 0x0000000330307819 */ /* 0x000fc400000012ff */
[----:B------:R-:W-:Y:S02]  /*1bf50*/  SHF.R.U64 R5, R5, 0x3, RZ ;  /* 0x0000000305057819 */ /* 0x000fe400000012ff */
[----:B------:R-:W-:Y:S01]  /*1bf60*/  SHF.R.U64 R6, R6, 0x3, RZ ;  /* 0x0000000306067819 */ /* 0x000fe200000012ff */
[----:B------:R-:W-:Y:S01]  /*1bf70*/  IMAD.WIDE.U32 R10, R197, UR4, R10 ;  /* 0x00000004c50a7c25 */ /* 0x000fe2000f8e000a */
[----:B------:R-:W-:Y:S02]  /*1bf80*/  LOP3.LUT R36, R36, R37, RZ, 0x3c, !PT ;  /* 0x0000002524247212 */ /* 0x000fe400078e3cff */
[----:B------:R-:W-:Y:S01]  /*1bf90*/  LOP3.LUT R42, R42, R43, RZ, 0x3c, !PT ;  /* 0x0000002b2a2a7212 */ /* 0x000fe200078e3cff */
[--C-:B------:R-:W-:Y:S01]  /*1bfa0*/  IMAD.X R37, RZ, RZ, R41.reuse, P1 ;  /* 0x000000ffff257224 */ /* 0x100fe200008e0629 */
[----:B------:R-:W-:Y:S01]  /*1bfb0*/  LOP3.LUT R44, R44, R45, RZ, 0x3c, !PT ;  /* 0x0000002d2c2c7212 */ /* 0x000fe200078e3cff */
[--C-:B------:R-:W-:Y:S01]  /*1bfc0*/  IMAD.X R43, RZ, RZ, R41.reuse, P3 ;  /* 0x000000ffff2b7224 */ /* 0x100fe200018e0629 */
[----:B------:R-:W-:Y:S01]  /*1bfd0*/  LOP3.LUT R48, R48, R49, RZ, 0x3c, !PT ;  /* 0x0000003130307212 */ /* 0x000fe200078e3cff */
[--C-:B------:R-:W-:Y:S01]  /*1bfe0*/  IMAD.X R45, RZ, RZ, R41.reuse, P4 ;  /* 0x000000ffff2d7224 */ /* 0x100fe200020e0629 */
[----:B------:R-:W-:Y:S01]  /*1bff0*/  LOP3.LUT R4, R5, R40, RZ, 0x3c, !PT ;  /* 0x0000002805047212 */ /* 0x000fe200078e3cff */
[----:B------:R-:W-:Y:S01]  /*1c000*/  IMAD.X R49, RZ, RZ, R41, P5 ;  /* 0x000000ffff317224 */ /* 0x000fe200028e0629 */
[----:B------:R-:W-:Y:S01]  /*1c010*/  MOV R5, R41 ;  /* 0x0000002900057202 */ /* 0x000fe20000000f00 */
[----:B------:R-:W-:Y:S01]  /*1c020*/  IMAD.IADD R12, R200, 0x1, R3 ;  /* 0x00000001c80c7824 */ /* 0x000fe200078e0203 */
[----:B------:R-:W-:-:S02]  /*1c030*/  LOP3.LUT R52, R6, R7, RZ, 0x3c, !PT ;  /* 0x0000000706347212 */ /* 0x000fc400078e3cff */
[----:B------:R-:W-:Y:S01]  /*1c040*/  SHF.R.S32.HI R15, RZ, 0x1f, R8 ;  /* 0x0000001fff0f7819 */ /* 0x000fe20000011408 */
[----:B------:R-:W-:Y:S01]  /*1c050*/  IMAD R11, R197, UR5, R11 ;  /* 0x00000005c50b7c24 */ /* 0x000fe2000f8e020b */
[----:B------:R-:W-:Y:S01]  /*1c060*/  ULDC.64 UR4, c[0x0][0xaf0] ;  /* 0x0002bc0000047ab9 */ /* 0x000fe20000000a00 */
[----:B0-----:R-:W-:Y:S01]  /*1c070*/  @P2 IMAD.HI.U32 R3, R12, R21, RZ ;  /* 0x000000150c032227 */ /* 0x001fe200078e00ff */
[----:B------:R-:W5:Y:S03]  /*1c080*/  LD.E.128 R4, desc[UR52][R4.64] ;  /* 0x0000003404047980 */ /* 0x000f66000c101d00 */
[----:B------:R-:W-:Y:S01]  /*1c090*/  IMAD R15, R15, UR4, RZ ;  /* 0x000000040f0f7c24 */ /* 0x000fe2000f8e02ff */
[----:B------:R-:W5:Y:S01]  /*1c0a0*/  LD.E.128 R36, desc[UR52][R36.64] ;  /* 0x0000003424247980 */ /* 0x000f62000c101d00 */
[----:B------:R-:W-:-:S03]  /*1c0b0*/  IMAD.MOV.U32 R13, RZ, RZ, R12 ;  /* 0x000000ffff0d7224 */ /* 0x000fc600078e000c */
[----:B------:R-:W5:Y:S01]  /*1c0c0*/  LD.E.128 R40, desc[UR52][R42.64] ;  /* 0x000000342a287980 */ /* 0x000f62000c101d00 */
[----:B------:R-:W-:-:S03]  /*1c0d0*/  IMAD R15, R8, UR5, R15 ;  /* 0x00000005080f7c24 */ /* 0x000fc6000f8e020f */
[----:B------:R-:W5:Y:S01]  /*1c0e0*/  LD.E.128 R44, desc[UR52][R44.64] ;  /* 0x000000342c2c7980 */ /* 0x000f62000c101d00 */
[----:B------:R-:W-:-:S03]  /*1c0f0*/  IMAD.WIDE.U32 R10, R8, UR4, R10 ;  /* 0x00000004080a7c25 */ /* 0x000fc6000f8e000a */
[----:B------:R-:W5:Y:S01]  /*1c100*/  LD.E.128 R48, desc[UR52][R48.64] ;  /* 0x0000003430307980 */ /* 0x000f62000c101d00 */
[----:B-1----:R-:W-:-:S03]  /*1c110*/  @P2 SHF.R.U32.HI R13, RZ, R14, R3 ;  /* 0x0000000eff0d2219 */ /* 0x002fc60000011603 */
[----:B------:R-:W5:Y:S01]  /*1c120*/  LD.E.128 R52, desc[UR52][R52.64] ;  /* 0x0000003434347980 */ /* 0x000f62000c101d00 */
[----:B------:R-:W-:Y:S01]  /*1c130*/  ULDC.64 UR4, c[0x0][0xae0] ;  /* 0x0002b80000047ab9 */ /* 0x000fe20000000a00 */
[----:B------:R-:W-:Y:S01]  /*1c140*/  @!PT LDS RZ, [RZ] ;  /* 0x00000000fffff984 */ /* 0x000fe20000000800 */
[----:B------:R-:W-:Y:S01]  /*1c150*/  @!PT LDS RZ, [RZ] ;  /* 0x00000000fffff984 */ /* 0x000fe20000000800 */
[----:B------:R-:W-:Y:S01]  /*1c160*/  @!PT LDS RZ, [RZ] ;  /* 0x00000000fffff984 */ /* 0x000fe20000000800 */
[----:B------:R-:W-:Y:S01]  /*1c170*/  @!PT LDS RZ, [RZ] ;  /* 0x00000000fffff984 */ /* 0x000fe20000000800 */
[----:B------:R0:W-:Y:S06]  /*1c180*/  MEMBAR.ALL.CTA ;  /* 0x0000000000007992 */ /* 0x0001ec0000008000 */
[----:B0-----:R-:W0:Y:S01]  /*1c190*/  FENCE.VIEW.ASYNC.S ;  /* 0x00000000000073c6 */ /* 0x001e220000000000 */
[----:B------:R-:W-:Y:S01]  /*1c1a0*/  IMAD.IADD R11, R11, 0x1, R15 ;  /* 0x000000010b0b7824 */ /* 0x000fe200078e020f */
[--C-:B------:R-:W-:Y:S01]  /*1c1b0*/  SHF.R.S32.HI R8, RZ, 0x1f, R13.reuse ;  /* 0x0000001fff087819 */ /* 0x100fe2000001140d */
[----:B------:R-:W-:-:S04]  /*1c1c0*/  IMAD.MOV R15, RZ, RZ, -R13 ;  /* 0x000000ffff0f7224 */ /* 0x000fc800078e0a0d */
[----:B------:R-:W-:Y:S02]  /*1c1d0*/  IMAD R15, R0, R15, R12 ;  /* 0x0000000f000f7224 */ /* 0x000fe400078e020c */
[----:B------:R-:W-:Y:S02]  /*1c1e0*/  IMAD R8, R8, UR4, RZ ;  /* 0x0000000408087c24 */ /* 0x000fe4000f8e02ff */
[----:B------:R-:W-:Y:S01]  /*1c1f0*/  VIADD R3, R18, 0x28820 ;  /* 0x0002882012037836 */ /* 0x000fe20000000000 */
[----:B------:R-:W-:Y:S01]  /*1c200*/  SHF.R.S32.HI R0, RZ, 0x1f, R15 ;  /* 0x0000001fff007819 */ /* 0x000fe2000001140f */
[C---:B------:R-:W-:Y:S02]  /*1c210*/  IMAD R21, R13.reuse, UR5, R8 ;  /* 0x000000050d157c24 */ /* 0x040fe4000f8e0208 */
[----:B------:R-:W-:Y:S01]  /*1c220*/  IMAD.WIDE.U32 R10, R13, UR4, R10 ;  /* 0x000000040d0a7c25 */ /* 0x000fe2000f8e000a */
[----:B------:R-:W-:Y:S01]  /*1c230*/  ULDC.64 UR4, c[0x0][0xad8] ;  /* 0x0002b60000047ab9 */ /* 0x000fe20000000a00 */
[----:B------:R-:W-:-:S02]  /*1c240*/  PRMT R3, RZ, 0x654, R3 ;  /* 0x00000654ff037816 */ /* 0x000fc40000000003 */
[----:B------:R-:W-:Y:S02]  /*1c250*/  IMAD.IADD R11, R11, 0x1, R21 ;  /* 0x000000010b0b7824 */ /* 0x000fe400078e0215 */
[----:B------:R-:W-:Y:S02]  /*1c260*/  IMAD R0, R0, UR4, RZ ;  /* 0x0000000400007c24 */ /* 0x000fe4000f8e02ff */
[C---:B------:R-:W-:Y:S01]  /*1c270*/  IMAD.WIDE.U32 R10, R15.reuse, UR4, R10 ;  /* 0x000000040f0a7c25 */ /* 0x040fe2000f8e000a */
[----:B0-----:R0:W-:Y:S03]  /*1c280*/  SYNCS.ARRIVE.TRANS64.RED.A1T0 RZ, [R3+URZ], RZ ;  /* 0x000000ff03ff79a7 */ /* 0x0011e6000810043f */
[----:B0-----:R-:W-:Y:S01]  /*1c290*/  IMAD R3, R15, UR5, R0 ;  /* 0x000000050f037c24 */ /* 0x001fe2000f8e0200 */
[----:B------:R-:W-:Y:S02]  /*1c2a0*/  ULDC.64 UR4, c[0x0][0xa80] ;  /* 0x0002a00000047ab9 */ /* 0x000fe40000000a00 */
[----:B------:R-:W-:-:S02]  /*1c2b0*/  LEA R0, P0, R10, UR4, 0x1 ;  /* 0x000000040a007c11 */ /* 0x000fc4000f8008ff */
[----:B------:R-:W-:Y:S01]  /*1c2c0*/  IADD3 R3, R11, R3, RZ ;  /* 0x000000030b037210 */ /* 0x000fe20007ffe0ff */
[----:B------:R-:W-:-:S03]  /*1c2d0*/  UMOV UR4, 0xffffffff ;  /* 0xffffffff00047882 */ /* 0x000fc60000000000 */
[----:B------:R-:W-:Y:S01]  /*1c2e0*/  LEA.HI.X R8, R10, UR5, R3, 0x1, P0 ;  /* 0x000000050a087c11 */ /* 0x000fe200080f0c03 */
[----:B------:R-:W-:Y:S01]  /*1c2f0*/  IMAD.IADD R200, R188, 0x1, R200 ;  /* 0x00000001bcc87824 */ /* 0x000fe200078e02c8 */
[----:B------:R-:W-:Y:S06]  /*1c300*/  BRA.DIV UR4, `(.L_x_1944) ;  /* 0x000000c204d87947 */ /* 0x000fec000b800000 */
[----:B------:R0:W1:Y:S04]  /*1c310*/  SHFL.IDX PT, R3, R8, RZ, 0x181f ;  /* 0x00181fff08037589 */ /* 0x00006800000e0000 */
[----:B------:R0:W2:Y:S02]  /*1c320*/  SHFL.IDX PT, R14, R0, RZ, 0x181f ;  /* 0x00181fff000e7589 */ /* 0x0000a400000e0000 */
.L_x_2216:
[----:B------:R-:W-:Y:S01]  /*1c330*/  ISETP.GE.AND P0, PT, R200, R9, PT ;  /* 0x00000009c800720c */ /* 0x000fe20003f06270 */
[----:B------:R-:W-:-:S12]  /*1c340*/  BSSY B1, `(.L_x_1945) ;  /* 0x000000b000017945 */ /* 0x000fd80003800000 */
        /* <DEDUP_REMOVED lines=10> */
.L_x_1946:
[----:B------:R-:W-:Y:S05]  /*1c3f0*/  BSYNC B1 ;  /* 0x0000000000017941 */ /* 0x000fea0003800000 */
.L_x_1945:
[----:B------:R-:W-:-:S03]  /*1c400*/  UMOV UR4, 0xffffffff ;  /* 0xffffffff00047882 */ /* 0x000fc60000000000 */
[----:B------:R-:W-:Y:S05]  /*1c410*/  BRA.DIV UR4, `(.L_x_1947) ;  /* 0x000000c204c87947 */ /* 0x000fea000b800000 */
[----:B-1----:R1:W4:Y:S04]  /*1c420*/  SHFL.IDX PT, R3, R8, 0x1, 0x181f ;  /* 0x00381f0008037f89 */ /* 0x00232800000e0000 */
[----:B--23--:R1:W2:Y:S02]  /*1c430*/  SHFL.IDX PT, R14, R0, 0x1, 0x181f ;  /* 0x00381f00000e7f89 */ /* 0x00c2a400000e0000 */
.L_x_2220:
[----:B-----5:R-:W-:Y:S01]  /*1c440*/  VIADD R4, R200, 0x20 ;  /* 0x00000020c8047836 */ /* 0x020fe20000000000 */
[----:B------:R-:W-:Y:S04]  /*1c450*/  BSSY B1, `(.L_x_1948) ;  /* 0x000000c000017945 */ /* 0x000fe80003800000 */
[----:B------:R-:W-:-:S13]  /*1c460*/  ISETP.GE.AND P0, PT, R4, R9, PT ;  /* 0x000000090400720c */ /* 0x000fda0003f06270 */
[----:B------:R-:W-:Y:S05]  /*1c470*/  @P0 BRA `(.L_x_1949) ;  /* 0x0000000000240947 */ /* 0x000fea0003800000 */
[----:B------:R-:W-:Y:S02]  /*1c480*/  ULDC UR4, c[0x0][0xac8] ;  /* 0x0002b20000047ab9 */ /* 0x000fe40000000800 */
[----:B------:R-:W-:Y:S02]  /*1c490*/  ISETP.GE.AND P2, PT, R16, UR4, PT ;  /* 0x0000000410007c0c */ /* 0x000fe4000bf46270 */
[----:B------:R-:W-:-:S11]  /*1c4a0*/  ISETP.GE.AND P3, PT, R2, UR4, PT ;  /* 0x0000000402007c0c */ /* 0x000fd6000bf66270 */
[-C--:B--2---:R-:W-:Y:S02]  /*1c4b0*/  @!P2 LEA R4, P0, R16, R14.reuse, 0x1 ;  /* 0x0000000e1004a211 */ /* 0x084fe400078008ff */
[----:B------:R-:W-:Y:S02]  /*1c4c0*/  @!P3 LEA R14, P1, R2, R14, 0x1 ;  /* 0x0000000e020eb211 */ /* 0x000fe400078208ff */
[-C--:B----4-:R-:W-:Y:S02]  /*1c4d0*/  @!P2 LEA.HI.X R5, R16, R3.reuse, R17, 0x1, P0 ;  /* 0x000000031005a211 */ /* 0x090fe400000f0c11 */
[----:B------:R-:W-:-:S03]  /*1c4e0*/  @!P3 LEA.HI.X R15, R2, R3, R185, 0x1, P1 ;  /* 0x00000003020fb211 */ /* 0x000fc600008f0cb9 */
[----:B------:R3:W-:Y:S04]  /*1c4f0*/  @!P2 ST.E.128 desc[UR52][R4.64], R24 ;  /* 0x000000180400a985 */ /* 0x0007e8000c101d34 */
[----:B------:R3:W-:Y:S02]  /*1c500*/  @!P3 ST.E.128 desc[UR52][R14.64], R44 ;  /* 0x0000002c0e00b985 */ /* 0x0007e4000c101d34 */
.L_x_1949:
[----:B------:R-:W-:Y:S05]  /*1c510*/  BSYNC B1 ;  /* 0x0000000000017941 */ /* 0x000fea0003800000 */
.L_x_1948:
[----:B------:R-:W-:-:S03]  /*1c520*/  UMOV UR4, 0xffffffff ;  /* 0xffffffff00047882 */ /* 0x000fc60000000000 */
[----:B------:R-:W-:Y:S05]  /*1c530*/  BRA.DIV UR4, `(.L_x_1950) ;  /* 0x000000c204c87947 */ /* 0x000fea000b800000 */
[----:B----4-:R4:W0:Y:S04]  /*1c540*/  SHFL.IDX PT, R3, R8, 0x2, 0x181f ;  /* 0x00581f0008037f89 */ /* 0x01082800000e0000 */
[----:B--23--:R4:W2:Y:S02]  /*1c550*/  SHFL.IDX PT, R14, R0, 0x2, 0x181f ;  /* 0x00581f00000e7f89 */ /* 0x00c8a400000e0000 */
.L_x_2224:
[----:B------:R-:W-:Y:S01]  /*1c560*/  VIADD R4, R200, 0x40 ;  /* 0x00000040c8047836 */ /* 0x000fe20000000000 */
        /* <DEDUP_REMOVED lines=8> */
[-C--:B0-----:R-:W-:Y:S02]  /*1c5f0*/  @!P2 LEA.HI.X R5, R16, R3.reuse, R17, 0x1, P0 ;  /* 0x000000031005a211 */ /* 0x081fe400000f0c11 */
[----:B------:R-:W-:-:S03]  /*1c600*/  @!P3 LEA.HI.X R15, R2, R3, R185, 0x1, P1 ;  /* 0x00000003020fb211 */ /* 0x000fc600008f0cb9 */
[----:B------:R3:W-:Y:S04]  /*1c610*/  @!P2 ST.E.128 desc[UR52][R4.64], R32 ;  /* 0x000000200400a985 */ /* 0x0007e8000c101d34 */
[----:B------:R3:W-:Y:S02]  /*1c620*/  @!P3 ST.E.128 desc[UR52][R14.64], R48 ;  /* 0x000000300e00b985 */ /* 0x0007e4000c101d34 */
.L_x_1952:
[----:B------:R-:W-:Y:S05]  /*1c630*/  BSYNC B1 ;  /* 0x0000000000017941 */ /* 0x000fea0003800000 */
.L_x_1951:
[----:B------:R-:W-:-:S03]  /*1c640*/  UMOV UR4, 0xffffffff ;  /* 0xffffffff00047882 */ /* 0x000fc60000000000 */
[----:B------:R-:W-:Y:S05]  /*1c650*/  BRA.DIV UR4, `(.L_x_1953) ;  /* 0x000000c204c87947 */ /* 0x000fea000b800000 */
[----:B0-----:R0:W0:Y:S04]  /*1c660*/  SHFL.IDX PT, R3, R8, 0x3, 0x181f ;  /* 0x00781f0008037f89 */ /* 0x00102800000e0000 */
[----:B--23--:R2:W3:Y:S02]  /*1c670*/  SHFL.IDX PT, R14, R0, 0x3, 0x181f ;  /* 0x00781f00000e7f89 */ /* 0x00c4e400000e0000 */
.L_x_2228:
[----:B-12-4-:R-:W-:-:S05]  /*1c680*/  VIADD R0, R200, 0x60 ;  /* 0x00000060c8007836 */ /* 0x016fca0000000000 */
        /* <DEDUP_REMOVED lines=13> */
.L_x_1943:
[----:B0-----:R-:W0:Y:S01]  /*1c760*/  @P2 LDC R12, c[0x0][0xbec] ;  /* 0x0002fb00ff0c2b82 */ /* 0x001e220000000800 */
[----:B------:R-:W-:Y:S01]  /*1c770*/  ULDC.64 UR4, c[0x0][0xb08] ;  /* 0x0002c20000047ab9 */ /* 0x000fe20000000a00 */
[----:B------:R-:W-:Y:S01]  /*1c780*/  ULDC.64 UR6, c[0x0][0xb30] ;  /* 0x0002cc0000067ab9 */ /* 0x000fe20000000a00 */
[----:B------:R-:W-:Y:S01]  /*1c790*/  IMAD R10, R10, UR4, RZ ;  /* 0x000000040a0a7c24 */ /* 0x000fe2000f8e02ff */
[----:B------:R-:W-:Y:S01]  /*1c7a0*/  IADD3 R49, R189, 0x38, RZ ;  /* 0x00000038bd317810 */ /* 0x000fe20007ffe0ff */
[C---:B------:R-:W-:Y:S01]  /*1c7b0*/  IMAD.WIDE.U32 R4, R3.reuse, UR4, RZ ;  /* 0x0000000403047c25 */ /* 0x040fe2000f8e00ff */
[----:B------:R-:W-:Y:S02]  /*1c7c0*/  SHF.R.S32.HI R51, RZ, 0x1f, R224 ;  /* 0x0000001fff337819 */ /* 0x000fe400000114e0 */
[----:B------:R-:W1:Y:S01]  /*1c7d0*/  @P2 LDC R11, c[0x0][0xbf0] ;  /* 0x0002fc00ff0b2b82 */ /* 0x000e620000000800 */
[----:B------:R-:W-:Y:S01]  /*1c7e0*/  IMAD R3, R3, UR5, R10 ;  /* 0x0000000503037c24 */ /* 0x000fe2000f8e020a */
[----:B------:R-:W-:Y:S01]  /*1c7f0*/  ULDC.64 UR4, c[0x0][0xb38] ;  /* 0x0002ce0000047ab9 */ /* 0x000fe20000000a00 */
[----:B------:R-:W-:Y:S01]  /*1c800*/  VIADD R33, R189, 0x8 ;  /* 0x00000008bd217836 */ /* 0x000fe20000000000 */
[----:B------:R-:W-:Y:S01]  /*1c810*/  SHF.R.S32.HI R44, RZ, 0x1f, R49 ;  /* 0x0000001fff2c7819 */ /* 0x000fe20000011431 */
[----:B------:R-:W-:Y:S01]  /*1c820*/  IMAD.IADD R5, R5, 0x1, R3 ;  /* 0x0000000105057824 */ /* 0x000fe200078e0203 */
[----:B------:R-:W-:Y:S01]  /*1c830*/  SHF.R.S32.HI R3, RZ, 0x1f, R8 ;  /* 0x0000001fff037819 */ /* 0x000fe20000011408 */
[----:B------:R-:W-:-:S02]  /*1c840*/  VIADD R35, R189, 0x10 ;  /* 0x00000010bd237836 */ /* 0x000fc40000000000 */
[----:B------:R-:W-:-:S03]  /*1c850*/  IMAD.WIDE.U32 R4, R197, UR4, R4 ;  /* 0x00000004c5047c25 */ /* 0x000fc6000f8e0004 */
[----:B------:R-:W-:Y:S01]  /*1c860*/  SHF.R.S32.HI R28, RZ, 0x1f, R35 ;  /* 0x0000001fff1c7819 */ /* 0x000fe20000011423 */
[----:B------:R-:W-:Y:S01]  /*1c870*/  IMAD R5, R197, UR5, R5 ;  /* 0x00000005c5057c24 */ /* 0x000fe2000f8e0205 */
[----:B------:R-:W-:Y:S01]  /*1c880*/  ULDC.64 UR4, c[0x0][0xb40] ;  /* 0x0002d00000047ab9 */ /* 0x000fe20000000a00 */
[----:B------:R-:W-:Y:S02]  /*1c890*/  VIADD R41, R189, 0x18 ;  /* 0x00000018bd297836 */ /* 0x000fe40000000000 */
[----:B------:R-:W-:Y:S02]  /*1c8a0*/  IMAD R3, R3, UR4, RZ ;  /* 0x0000000403037c24 */ /* 0x000fe4000f8e02ff */
[----:B0-----:R-:W-:Y:S01]  /*1c8b0*/  @P2 IMAD.HI.U32 R12, R45, R12, RZ ;  /* 0x0000000c2d0c2227 */ /* 0x001fe200078e00ff */
[----:B------:R-:W-:-:S03]  /*1c8c0*/  SHF.R.S32.HI R32, RZ, 0x1f, R41 ;  /* 0x0000001fff207819 */ /* 0x000fc60000011429 */
[C---:B------:R-:W-:Y:S02]  /*1c8d0*/  IMAD R7, R8.reuse, UR5, R3 ;  /* 0x0000000508077c24 */ /* 0x040fe4000f8e0203 */
[----:B------:R-:W-:Y:S01]  /*1c8e0*/  IMAD.WIDE.U32 R4, R8, UR4, R4 ;  /* 0x0000000408047c25 */ /* 0x000fe2000f8e0004 */
[----:B------:R-:W-:-:S03]  /*1c8f0*/  ULDC.64 UR4, c[0x0][0xb48] ;  /* 0x0002d20000047ab9 */ /* 0x000fc60000000a00 */
[----:B------:R-:W-:Y:S01]  /*1c900*/  IMAD.MOV.U32 R3, RZ, RZ, R45 ;  /* 0x000000ffff037224 */ /* 0x000fe200078e002d */
[----:B-1----:R-:W-:Y:S01]  /*1c910*/  @P2 SHF.R.U32.HI R3, RZ, R11, R12 ;  /* 0x0000000bff032219 */ /* 0x002fe2000001160c */
[----:B------:R-:W-:Y:S02]  /*1c920*/  IMAD.IADD R5, R5, 0x1, R7 ;  /* 0x0000000105057824 */ /* 0x000fe400078e0207 */
[----:B------:R-:W-:Y:S01]  /*1c930*/  VIADD R43, R189, 0x20 ;  /* 0x00000020bd2b7836 */ /* 0x000fe20000000000 */
[--C-:B------:R-:W-:Y:S01]  /*1c940*/  SHF.R.S32.HI R8, RZ, 0x1f, R3.reuse ;  /* 0x0000001fff087819 */ /* 0x100fe20000011403 */
[----:B------:R-:W-:Y:S02]  /*1c950*/  IMAD.MOV R7, RZ, RZ, -R3 ;  /* 0x000000ffff077224 */ /* 0x000fe400078e0a03 */
[----:B------:R-:W-:Y:S01]  /*1c960*/  IMAD.WIDE.U32 R4, R223, UR4, R4 ;  /* 0x00000004df047c25 */ /* 0x000fe2000f8e0004 */
[----:B------:R-:W-:-:S03]  /*1c970*/  SHF.R.S32.HI R34, RZ, 0x1f, R43 ;  /* 0x0000001fff227819 */ /* 0x000fc6000001142b */
[----:B------:R-:W-:Y:S02]  /*1c980*/  IMAD R7, R0, R7, R45 ;  /* 0x0000000700077224 */ /* 0x000fe400078e022d */
[----:B------:R-:W-:Y:S02]  /*1c990*/  IMAD R8, R8, UR6, RZ ;  /* 0x0000000608087c24 */ /* 0x000fe4000f8e02ff */
[----:B------:R-:W-:Y:S01]  /*1c9a0*/  IMAD R5, R223, UR5, R5 ;  /* 0x00000005df057c24 */ /* 0x000fe2000f8e0205 */
[----:B------:R-:W-:Y:S01]  /*1c9b0*/  SHF.R.S32.HI R0, RZ, 0x1f, R7 ;  /* 0x0000001fff007819 */ /* 0x000fe20000011407 */
[C---:B------:R-:W-:Y:S01]  /*1c9c0*/  IMAD R11, R3.reuse, UR7, R8 ;  /* 0x00000007030b7c24 */ /* 0x040fe2000f8e0208 */
[----:B------:R-:W-:Y:S01]  /*1c9d0*/  ULDC.64 UR4, c[0x0][0xb28] ;  /* 0x0002ca0000047ab9 */ /* 0x000fe20000000a00 */
[----:B------:R-:W-:-:S04]  /*1c9e0*/  IMAD.WIDE.U32 R4, R3, UR6, R4 ;  /* 0x0000000603047c25 */ /* 0x000fc8000f8e0004 */
[----:B------:R-:W-:Y:S01]  /*1c9f0*/  IMAD R0, R0, UR4, RZ ;  /* 0x0000000400007c24 */ /* 0x000fe2000f8e02ff */
[----:B------:R-:W-:Y:S01]  /*1ca00*/  IADD3 R5, R5, R11, RZ ;  /* 0x0000000b05057210 */ /* 0x000fe20007ffe0ff */
[----:B------:R-:W-:Y:S02]  /*1ca10*/  VIADD R8, R18, 0x28820 ;  /* 0x0002882012087836 */ /* 0x000fe40000000000 */
[C---:B------:R-:W-:Y:S02]  /*1ca20*/  IMAD R3, R7.reuse, UR5, R0 ;  /* 0x0000000507037c24 */ /* 0x040fe4000f8e0200 */
[----:B------:R-:W-:Y:S01]  /*1ca30*/  IMAD.WIDE.U32 R4, R7, UR4, R4 ;  /* 0x0000000407047c25 */ /* 0x000fe2000f8e0004 */
[----:B------:R-:W-:Y:S01]  /*1ca40*/  ULDC.64 UR4, c[0x0][0xb00] ;  /* 0x0002c00000047ab9 */ /* 0x000fe20000000a00 */
[----:B------:R-:W-:Y:S02]  /*1ca50*/  PRMT R8, RZ, 0x654, R8 ;  /* 0x00000654ff087816 */ /* 0x000fe40000000008 */
[----:B------:R-:W-:Y:S01]  /*1ca60*/  IMAD.IADD R5, R5, 0x1, R3 ;  /* 0x0000000105057824 */ /* 0x000fe200078e0203 */
[C---:B------:R-:W-:Y:S01]  /*1ca70*/  LEA R3, P0, R4.reuse, UR4, 0x2 ;  /* 0x0000000404037c11 */ /* 0x040fe2000f8010ff */
[C---:B------:R-:W-:Y:S01]  /*1ca80*/  VIADD R45, R189.reuse, 0x28 ;  /* 0x00000028bd2d7836 */ /* 0x040fe20000000000 */
[----:B------:R-:W-:Y:S01]  /*1ca90*/  UMOV UR4, 0xffffffff ;  /* 0xffffffff00047882 */ /* 0x000fe20000000000 */
[----:B------:R-:W-:Y:S01]  /*1caa0*/  VIADD R47, R189, 0x30 ;  /* 0x00000030bd2f7836 */ /* 0x000fe20000000000 */
[----:B------:R0:W-:Y:S01]  /*1cab0*/  SYNCS.ARRIVE.TRANS64.RED.A1T0 RZ, [R8+URZ], RZ ;  /* 0x000000ff08ff79a7 */ /* 0x0001e2000810043f */
[----:B------:R-:W-:-:S02]  /*1cac0*/  LEA.HI.X R4, R4, UR5, R5, 0x2, P0 ;  /* 0x0000000504047c11 */ /* 0x000fc400080f1405 */
[----:B------:R-:W-:Y:S02]  /*1cad0*/  SHF.R.S32.HI R7, RZ, 0x1f, R189 ;  /* 0x0000001fff077819 */ /* 0x000fe400000114bd */
[----:B------:R-:W-:Y:S02]  /*1cae0*/  SHF.R.S32.HI R40, RZ, 0x1f, R45 ;  /* 0x0000001fff287819 */ /* 0x000fe4000001142d */
[----:B------:R-:W-:Y:S02]  /*1caf0*/  SHF.R.S32.HI R42, RZ, 0x1f, R47 ;  /* 0x0000001fff2a7819 */ /* 0x000fe4000001142f */
[----:B0-----:R-:W-:Y:S01]  /*1cb00*/  SHF.R.S32.HI R8, RZ, 0x1f, R33 ;  /* 0x0000001fff087819 */ /* 0x001fe20000011421 */
[----:B------:R-:W-:Y:S06]  /*1cb10*/  BRA.DIV UR4, `(.L_x_1955) ;  /* 0x000000be04e07947 */ /* 0x000fec000b800000 */
[----:B------:R0:W1:Y:S04]  /*1cb20*/  SHFL.IDX PT, R0, R4, RZ, 0x1c1f ;  /* 0x001c1fff04007589 */ /* 0x00006800000e0000 */
[----:B------:R0:W2:Y:S02]  /*1cb30*/  SHFL.IDX PT, R14, R3, RZ, 0x1c1f ;  /* 0x001c1fff030e7589 */ /* 0x0000a400000e0000 */
.L_x_2231:
[----:B------:R-:W-:Y:S01]  /*1cb40*/  ISETP.GE.AND P0, PT, R24, R9, PT ;  /* 0x000000091800720c */ /* 0x000fe20003f06270 */
[----:B------:R-:W-:-:S12]  /*1cb50*/  BSSY B1, `(.L_x_1956) ;  /* 0x000004e000017945 */ /* 0x000fd80003800000 */
[----:B------:R-:W-:Y:S05]  /*1cb60*/  @P0 BRA `(.L_x_1957) ;  /* 0x0000000400300947 */ /* 0x000fea0003800000 */
[----:B------:R-:W-:Y:S01]  /*1cb70*/  ULDC UR4, c[0x0][0xac8] ;  /* 0x0002b20000047ab9 */ /* 0x000fe20000000800 */
[C---:B------:R-:W-:Y:S01]  /*1cb80*/  VIADD R46, R189.reuse, 0x48 ;  /* 0x00000048bd2e7836 */ /* 0x040fe20000000000 */
[C---:B------:R-:W-:Y:S01]  /*1cb90*/  ISETP.GE.AND P0, PT, R189.reuse, UR4, PT ;  /* 0x00000004bd007c0c */ /* 0x040fe2000bf06270 */
[----:B------:R-:W-:Y:S01]  /*1cba0*/  VIADD R5, R189, 0x50 ;  /* 0x00000050bd057836 */ /* 0x000fe20000000000 */
[----:B------:R-:W-:Y:S01]  /*1cbb0*/  ISETP.GE.AND P2, PT, R33, UR4, PT ;  /* 0x0000000421007c0c */ /* 0x000fe2000bf46270 */
[----:B------:R-:W-:Y:S01]  /*1cbc0*/  VIADD R48, R189, 0x48 ;  /* 0x00000048bd307836 */ /* 0x000fe20000000000 */
[----:B------:R-:W-:Y:S01]  /*1cbd0*/  ISETP.GE.AND P3, PT, R35, UR4, PT ;  /* 0x0000000423007c0c */ /* 0x000fe2000bf66270 */
[----:B------:R-:W-:Y:S01]  /*1cbe0*/  VIADD R15, R189, 0x50 ;  /* 0x00000050bd0f7836 */ /* 0x000fe20000000000 */
[----:B------:R-:W-:Y:S02]  /*1cbf0*/  ISETP.GE.AND P1, PT, R41, UR4, PT ;  /* 0x0000000429007c0c */ /* 0x000fe4000bf26270 */
[----:B------:R-:W-:-:S02]  /*1cc00*/  SHF.R.S32.HI R48, RZ, 0x1f, R48 ;  /* 0x0000001fff307819 */ /* 0x000fc40000011430 */
[----:B------:R-:W-:-:S03]  /*1cc10*/  SHF.R.S32.HI R15, RZ, 0x1f, R15 ;  /* 0x0000001fff0f7819 */ /* 0x000fc6000001140f */
[-C--:B--2---:R-:W-:Y:S02]  /*1cc20*/  @!P0 LEA R10, P4, R189, R14.reuse, 0x2 ;  /* 0x0000000ebd0a8211 */ /* 0x084fe400078810ff */
[----:B------:R-:W-:Y:S02]  /*1cc30*/  @!P2 LEA R12, P5, R33, R14, 0x2 ;  /* 0x0000000e210ca211 */ /* 0x000fe400078a10ff */
[-C--:B-1----:R-:W-:Y:S02]  /*1cc40*/  @!P0 LEA.HI.X R11, R189, R0.reuse, R7, 0x2, P4 ;  /* 0x00000000bd0b8211 */ /* 0x082fe400020f1407 */
[----:B------:R-:W-:Y:S02]  /*1cc50*/  @!P2 LEA.HI.X R13, R33, R0, R8, 0x2, P5 ;  /* 0x00000000210da211 */ /* 0x000fe400028f1408 */
[----:B------:R-:W-:Y:S01]  /*1cc60*/  @!P3 LEA R20, P4, R35, R14, 0x2 ;  /* 0x0000000e2314b211 */ /* 0x000fe200078810ff */
[----:B------:R1:W-:Y:S01]  /*1cc70*/  @!P0 ST.E.64 desc[UR52][R10.64], R36 ;  /* 0x000000240a008985 */ /* 0x0003e2000c101b34 */
[----:B------:R-:W-:-:S02]  /*1cc80*/  ISETP.GE.AND P0, PT, R43, UR4, PT ;  /* 0x000000042b007c0c */ /* 0x000fc4000bf06270 */
[----:B------:R-:W-:Y:S01]  /*1cc90*/  @!P1 LEA R24, P5, R41, R14, 0x2 ;  /* 0x0000000e29189211 */ /* 0x000fe200078a10ff */
        /* <DEDUP_REMOVED lines=9> */
[----:B-1----:R-:W-:Y:S02]  /*1cd30*/  @!P2 LEA R10, P5, R45, R14, 0x2 ;  /* 0x0000000e2d0aa211 */ /* 0x002fe400078a10ff */
[-C--:B------:R-:W-:Y:S02]  /*1cd40*/  @!P0 LEA.HI.X R27, R43, R0.reuse, R34, 0x2, P3 ;  /* 0x000000002b1b8211 */ /* 0x080fe400018f1422 */
[----:B------:R-:W-:Y:S02]  /*1cd50*/  @!P2 LEA.HI.X R11, R45, R0, R40, 0x2, P5 ;  /* 0x000000002d0ba211 */ /* 0x000fe400028f1428 */
[----:B------:R-:W-:Y:S01]  /*1cd60*/  ISETP.GE.AND P3, PT, R224, UR4, PT ;  /* 0x00000004e0007c0c */ /* 0x000fe2000bf66270 */
[----:B------:R1:W-:Y:S01]  /*1cd70*/  @!P0 ST.E.64 desc[UR52][R26.64], R104 ;  /* 0x000000681a008985 */ /* 0x0003e2000c101b34 */
[----:B--2---:R-:W-:-:S03]  /*1cd80*/  @!P4 LEA R12, P0, R47, R14, 0x2 ;  /* 0x0000000e2f0cc211 */ /* 0x004fc600078010ff */
[----:B------:R2:W-:Y:S01]  /*1cd90*/  @!P2 ST.E.64 desc[UR52][R10.64], R108 ;  /* 0x0000006c0a00a985 */ /* 0x0005e2000c101b34 */
[----:B---3--:R-:W-:Y:S02]  /*1cda0*/  @!P1 LEA R20, P5, R49, R14, 0x2 ;  /* 0x0000000e31149211 */ /* 0x008fe400078a10ff */
        /* <DEDUP_REMOVED lines=8> */
[----:B------:R-:W-:Y:S02]  /*1ce30*/  @!P3 LEA.HI.X R25, R224, R0, R51, 0x2, P5 ;  /* 0x00000000e019b211 */ /* 0x000fe400028f1433 */
[CC--:B-1----:R-:W-:Y:S02]  /*1ce40*/  @!P2 LEA R26, P4, R46.reuse, R14.reuse, 0x2 ;  /* 0x0000000e2e1aa211 */ /* 0x0c2fe400078810ff */
[----:B--2---:R-:W-:Y:S01]  /*1ce50*/  @!P0 LEA R10, P5, R5, R14, 0x2 ;  /* 0x0000000e050a8211 */ /* 0x004fe200078a10ff */
[----:B------:R1:W-:Y:S01]  /*1ce60*/  @!P3 ST.E.64 desc[UR52][R24.64], R120 ;  /* 0x000000781800b985 */ /* 0x0003e2000c101b34 */
[----:B------:R-:W-:Y:S02]  /*1ce70*/  @!P2 LEA.HI.X R27, R46, R0, R48, 0x2, P4 ;  /* 0x000000002e1ba211 */ /* 0x000fe400020f1430 */
[----:B------:R-:W-:-:S02]  /*1ce80*/  ISETP.GE.AND P3, PT, R228, UR4, PT ;  /* 0x00000004e4007c0c */ /* 0x000fc4000bf66270 */
[----:B------:R-:W-:Y:S01]  /*1ce90*/  @!P0 LEA.HI.X R11, R5, R0, R15, 0x2, P5 ;  /* 0x00000000050b8211 */ /* 0x000fe200028f140f */
[----:B------:R2:W-:Y:S01]  /*1cea0*/  @!P2 ST.E.64 desc[UR52][R26.64], R124 ;  /* 0x0000007c1a00a985 */ /* 0x0005e2000c101b34 */
[----:B------:R-:W-:Y:S02]  /*1ceb0*/  ISETP.GE.AND P4, PT, R227, UR4, PT ;  /* 0x00000004e3007c0c */ /* 0x000fe4000bf86270 */
[----:B------:R-:W-:Y:S01]  /*1cec0*/  SHF.R.S32.HI R5, RZ, 0x1f, R229 ;  /* 0x0000001fff057819 */ /* 0x000fe200000114e5 */
[----:B------:R0:W-:Y:S01]  /*1ced0*/  @!P0 ST.E.64 desc[UR52][R10.64], R128 ;  /* 0x000000800a008985 */ /* 0x0001e2000c101b34 */
[----:B---3--:R-:W-:Y:S02]  /*1cee0*/  @!P1 LEA R12, P5, R229, R14, 0x2 ;  /* 0x0000000ee50c9211 */ /* 0x008fe400078a10ff */
[----:B------:R-:W-:Y:S02]  /*1cef0*/  ISETP.GE.AND P2, PT, R226, UR4, PT ;  /* 0x00000004e2007c0c */ /* 0x000fe4000bf46270 */
[----:B------:R-:W-:-:S02]  /*1cf00*/  ISETP.GE.AND P0, PT, R225, UR4, PT ;  /* 0x00000004e1007c0c */ /* 0x000fc4000bf06270 */
[----:B------:R-:W-:Y:S02]  /*1cf10*/  @!P1 LEA.HI.X R13, R229, R0, R5, 0x2, P5 ;  /* 0x00000000e50d9211 */ /* 0x000fe400028f1405 */
[----:B------:R-:W-:Y:S02]  /*1cf20*/  SHF.R.S32.HI R5, RZ, 0x1f, R228 ;  /* 0x0000001fff057819 */ /* 0x000fe400000114e4 */
[CC--:B----4-:R-:W-:Y:S01]  /*1cf30*/  @!P3 LEA R20, P5, R228.reuse, R14.reuse, 0x2 ;  /* 0x0000000ee414b211 */ /* 0x0d0fe200078a10ff */
[----:B------:R0:W-:Y:S01]  /*1cf40*/  @!P1 ST.E.64 desc[UR52][R12.64], R132 ;  /* 0x000000840c009985 */ /* 0x0001e2000c101b34 */
[----:B-1----:R-:W-:Y:S02]  /*1cf50*/  @!P4 LEA R24, P1, R227, R14, 0x2 ;  /* 0x0000000ee318c211 */ /* 0x002fe400078210ff */
[----:B------:R-:W-:Y:S02]  /*1cf60*/  SHF.R.S32.HI R15, RZ, 0x1f, R227 ;  /* 0x0000001fff0f7819 */ /* 0x000fe400000114e3 */
[----:B------:R-:W-:-:S02]  /*1cf70*/  @!P3 LEA.HI.X R21, R228, R0, R5, 0x2, P5 ;  /* 0x00000000e415b211 */ /* 0x000fc400028f1405 */
[C---:B--2---:R-:W-:Y:S02]  /*1cf80*/  @!P2 LEA R26, P5, R226.reuse, R14, 0x2 ;  /* 0x0000000ee21aa211 */ /* 0x044fe400078a10ff */
[----:B------:R-:W-:Y:S01]  /*1cf90*/  SHF.R.S32.HI R46, RZ, 0x1f, R226 ;  /* 0x0000001fff2e7819 */ /* 0x000fe200000114e2 */
[----:B------:R0:W-:Y:S01]  /*1cfa0*/  @!P3 ST.E.64 desc[UR52][R20.64], R136 ;  /* 0x000000881400b985 */ /* 0x0001e2000c101b34 */
[----:B------:R-:W-:Y:S02]  /*1cfb0*/  @!P4 LEA.HI.X R25, R227, R0, R15, 0x2, P1 ;  /* 0x00000000e319c211 */ /* 0x000fe400008f140f */
[----:B------:R-:W-:Y:S02]  /*1cfc0*/  SHF.R.S32.HI R5, RZ, 0x1f, R225 ;  /* 0x0000001fff057819 */ /* 0x000fe400000114e1 */
[----:B------:R-:W-:Y:S01]  /*1cfd0*/  @!P0 LEA R14, P1, R225, R14, 0x2 ;  /* 0x0000000ee10e8211 */ /* 0x000fe200078210ff */
[----:B------:R0:W-:Y:S01]  /*1cfe0*/  @!P4 ST.E.64 desc[UR52][R24.64], R140 ;  /* 0x0000008c1800c985 */ /* 0x0001e2000c101b34 */
[----:B------:R-:W-:-:S02]  /*1cff0*/  @!P2 LEA.HI.X R27, R226, R0, R46, 0x2, P5 ;  /* 0x00000000e21ba211 */ /* 0x000fc400028f142e */
[----:B------:R-:W-:-:S03]  /*1d000*/  @!P0 LEA.HI.X R15, R225, R0, R5, 0x2, P1 ;  /* 0x00000000e10f8211 */ /* 0x000fc600008f1405 */
[----:B------:R0:W-:Y:S04]  /*1d010*/  @!P2 ST.E.64 desc[UR52][R26.64], R144 ;  /* 0x000000901a00a985 */ /* 0x0001e8000c101b34 */
[----:B------:R0:W-:Y:S02]  /*1d020*/  @!P0 ST.E.64 desc[UR52][R14.64], R148 ;  /* 0x000000940e008985 */ /* 0x0001e4000c101b34 */
.L_x_1957:
[----:B------:R-:W-:Y:S05]  /*1d030*/  BSYNC B1 ;  /* 0x0000000000017941 */ /* 0x000fea0003800000 */
.L_x_1956:
[----:B------:R-:W-:-:S03]  /*1d040*/  UMOV UR4, 0xffffffff ;  /* 0xffffffff00047882 */ /* 0x000fc60000000000 */
[----:B------:R-:W-:Y:S05]  /*1d050*/  BRA.DIV UR4, `(.L_x_1958) ;  /* 0x000000ba04c47947 */ /* 0x000fea000b800000 */
[----:B-1----:R1:W3:Y:S04]  /*1d060*/  SHFL.IDX PT, R0, R4, 0x1, 0x1c1f ;  /* 0x003c1f0004007f89 */ /* 0x0022e800000e0000 */
[----:B0-2---:R1:W0:Y:S02]  /*1d070*/  SHFL.IDX PT, R14, R3, 0x1, 0x1c1f ;  /* 0x003c1f00030e7f89 */ /* 0x00522400000e0000 */
.L_x_2235:
[----:B------:R-:W-:-:S13]  /*1d080*/  ISETP.GE.AND P0, PT, R6, R9, PT ;  /* 0x000000090600720c */ /* 0x000fda0003f06270 */
[----:B------:R-:W-:Y:S05]  /*1d090*/  @P0 BRA `(.L_x_1954) ;  /* 0x0000001000380947 */ /* 0x000fea0003800000 */
[----:B------:R-:W-:Y:S01]  /*1d0a0*/  ULDC UR4, c[0x0][0xac8] ;  /* 0x0002b20000047ab9 */ /* 0x000fe20000000800 */
[C---:B------:R-:W-:Y:S01]  /*1d0b0*/  VIADD R15, R189.reuse, 0x48 ;  /* 0x00000048bd0f7836 */ /* 0x040fe20000000000 */
[C---:B------:R-:W-:Y:S01]  /*1d0c0*/  ISETP.GE.AND P3, PT, R189.reuse, UR4, PT ;  /* 0x00000004bd007c0c */ /* 0x040fe2000bf66270 */
[----:B-1----:R-:W-:Y:S01]  /*1d0d0*/  VIADD R3, R189, 0x50 ;  /* 0x00000050bd037836 */ /* 0x002fe20000000000 */
[----:B------:R-:W-:Y:S01]  /*1d0e0*/  ISETP.GE.AND P4, PT, R33, UR4, PT ;  /* 0x0000000421007c0c */ /* 0x000fe2000bf86270 */
[----:B------:R-:W-:Y:S01]  /*1d0f0*/  VIADD R26, R189, 0x48 ;  /* 0x00000048bd1a7836 */ /* 0x000fe20000000000 */
[----:B------:R-:W-:-:S04]  /*1d100*/  ISETP.GE.AND P0, PT, R35, UR4, PT ;  /* 0x0000000423007c0c */ /* 0x000fc8000bf06270 */
[----:B------:R-:W-:-:S05]  /*1d110*/  SHF.R.S32.HI R26, RZ, 0x1f, R26 ;  /* 0x0000001fff1a7819 */ /* 0x000fca000001141a */
[-C--:B0-----:R-:W-:Y:S02]  /*1d120*/  @!P3 LEA R4, P1, R189, R14.reuse, 0x2 ;  /* 0x0000000ebd04b211 */ /* 0x081fe400078210ff */
[----:B------:R-:W-:Y:S02]  /*1d130*/  @!P4 LEA R6, P2, R33, R14, 0x2 ;  /* 0x0000000e2106c211 */ /* 0x000fe400078410ff */
[-C--:B---3--:R-:W-:Y:S02]  /*1d140*/  @!P3 LEA.HI.X R5, R189, R0.reuse, R7, 0x2, P1 ;  /* 0x00000000bd05b211 */ /* 0x088fe400008f1407 */
[----:B------:R-:W-:Y:S02]  /*1d150*/  @!P4 LEA.HI.X R7, R33, R0, R8, 0x2, P2 ;  /* 0x000000002107c211 */ /* 0x000fe400010f1408 */
[----:B------:R-:W-:Y:S01]  /*1d160*/  ISETP.GE.AND P1, PT, R41, UR4, PT ;  /* 0x0000000429007c0c */ /* 0x000fe2000bf26270 */
[----:B------:R0:W-:Y:S01]  /*1d170*/  @!P3 ST.E.64 desc[UR52][R4.64], R90 ;  /* 0x0000005a0400b985 */ /* 0x0001e2000c101b34 */
[----:B------:R-:W-:-:S02]  /*1d180*/  ISETP.GE.AND P2, PT, R43, UR4, PT ;  /* 0x000000042b007c0c */ /* 0x000fc4000bf46270 */
[----:B------:R-:W-:Y:S01]  /*1d190*/  @!P0 LEA R8, P5, R35, R14, 0x2 ;  /* 0x0000000e23088211 */ /* 0x000fe200078a10ff */
[----:B------:R1:W-:Y:S01]  /*1d1a0*/  @!P4 ST.E.64 desc[UR52][R6.64], R94 ;  /* 0x0000005e0600c985 */ /* 0x0003e2000c101b34 */
[----:B------:R-:W-:Y:S02]  /*1d1b0*/  ISETP.GE.AND P3, PT, R45, UR4, PT ;  /* 0x000000042d007c0c */ /* 0x000fe4000bf66270 */
[----:B------:R-:W-:Y:S02]  /*1d1c0*/  @!P0 LEA.HI.X R9, R35, R0, R28, 0x2, P5 ;  /* 0x0000000023098211 */ /* 0x000fe400028f141c */
[----:B------:R-:W-:-:S03]  /*1d1d0*/  ISETP.GE.AND P4, PT, R47, UR4, PT ;  /* 0x000000042f007c0c */ /* 0x000fc6000bf86270 */
[-C--:B------:R-:W-:Y:S01]  /*1d1e0*/  @!P1 LEA R10, P5, R41, R14.reuse, 0x2 ;  /* 0x0000000e290a9211 */ /* 0x080fe200078a10ff */
[----:B------:R2:W-:Y:S01]  /*1d1f0*/  @!P0 ST.E.64 desc[UR52][R8.64], R98 ;  /* 0x0000006208008985 */ /* 0x0005e2000c101b34 */
[----:B------:R-:W-:Y:S02]  /*1d200*/  @!P2 LEA R12, P0, R43, R14, 0x2 ;  /* 0x0000000e2b0ca211 */ /* 0x000fe400078010ff */
[-C--:B------:R-:W-:Y:S02]  /*1d210*/  @!P1 LEA.HI.X R11, R41, R0.reuse, R32, 0x2, P5 ;  /* 0x00000000290b9211 */ /* 0x080fe400028f1420 */
[----:B------:R-:W-:Y:S02]  /*1d220*/  @!P2 LEA.HI.X R13, R43, R0, R34, 0x2, P0 ;  /* 0x000000002b0da211 */ /* 0x000fe400000f1422 */
[----:B------:R-:W-:Y:S01]  /*1d230*/  ISETP.GE.AND P0, PT, R49, UR4, PT ;  /* 0x0000000431007c0c */ /* 0x000fe2000bf06270 */
[----:B------:R-:W-:Y:S01]  /*1d240*/  @!P1 ST.E.64 desc[UR52][R10.64], R102 ;  /* 0x000000660a009985 */ /* 0x000fe2000c101b34 */
[----:B0-----:R-:W-:-:S02]  /*1d250*/  @!P3 LEA R4, P5, R45, R14, 0x2 ;  /* 0x0000000e2d04b211 */ /* 0x001fc400078a10ff */
[----:B------:R-:W-:Y:S01]  /*1d260*/  ISETP.GE.AND P1, PT, R224, UR4, PT ;  /* 0x00000004e0007c0c */ /* 0x000fe2000bf26270 */
[----:B------:R-:W-:Y:S01]  /*1d270*/  @!P2 ST.E.64 desc[UR52][R12.64], R106 ;  /* 0x0000006a0c00a985 */ /* 0x000fe2000c101b34 */
[----:B------:R-:W-:Y:S02]  /*1d280*/  ISETP.GE.AND P2, PT, R15, UR4, PT ;  /* 0x000000040f007c0c */ /* 0x000fe4000bf46270 */
[----:B------:R-:W-:Y:S02]  /*1d290*/  @!P3 LEA.HI.X R5, R45, R0, R40, 0x2, P5 ;  /* 0x000000002d05b211 */ /* 0x000fe400028f1428 */
[----:B------:R-:W-:-:S03]  /*1d2a0*/  @!P4 LEA R20, P5, R47, R14, 0x2 ;  /* 0x0000000e2f14c211 */ /* 0x000fc600078a10ff */
[----:B------:R0:W-:Y:S01]  /*1d2b0*/  @!P3 ST.E.64 desc[UR52][R4.64], R110 ;  /* 0x0000006e0400b985 */ /* 0x0001e2000c101b34 */
[----:B------:R-:W-:Y:S02]  /*1d2c0*/  @!P4 LEA.HI.X R21, R47, R0, R42, 0x2, P5 ;  /* 0x000000002f15c211 */ /* 0x000fe400028f142a */
[----:B-1----:R-:W-:Y:S02]  /*1d2d0*/  @!P0 LEA R6, P5, R49, R14, 0x2 ;  /* 0x0000000e31068211 */ /* 0x002fe400078a10ff */
[----:B------:R-:W-:Y:S01]  /*1d2e0*/  ISETP.GE.AND P3, PT, R3, UR4, PT ;  /* 0x0000000403007c0c */ /* 0x000fe2000bf66270 */
[----:B------:R-:W-:Y:S01]  /*1d2f0*/  @!P4 ST.E.64 desc[UR52][R20.64], R114 ;  /* 0x000000721400c985 */ /* 0x000fe2000c101b34 */
[----:B------:R-:W-:Y:S02]  /*1d300*/  @!P0 LEA.HI.X R7, R49, R0, R44, 0x2, P5 ;  /* 0x0000000031078211 */ /* 0x000fe400028f142c */
[CC--:B------:R-:W-:Y:S02]  /*1d310*/  @!P2 LEA R24, P4, R15.reuse, R14.reuse, 0x2 ;  /* 0x0000000e0f18a211 */ /* 0x0c0fe400078810ff */
[C---:B--2---:R-:W-:Y:S01]  /*1d320*/  @!P1 LEA R8, P5, R224.reuse, R14, 0x2 ;  /* 0x0000000ee0089211 */ /* 0x044fe200078a10ff */
[----:B------:R1:W-:Y:S01]  /*1d330*/  @!P0 ST.E.64 desc[UR52][R6.64], R118 ;  /* 0x0000007606008985 */ /* 0x0003e2000c101b34 */
[-C--:B------:R-:W-:Y:S01]  /*1d340*/  @!P2 LEA.HI.X R25, R15, R0.reuse, R26, 0x2, P4 ;  /* 0x000000000f19a211 */ /* 0x080fe200020f141a */
[----:B------:R-:W-:Y:S01]  /*1d350*/  VIADD R15, R189, 0x50 ;  /* 0x00000050bd0f7836 */ /* 0x000fe20000000000 */
[----:B------:R-:W-:-:S02]  /*1d360*/  @!P1 LEA.HI.X R9, R224, R0, R51, 0x2, P5 ;  /* 0x00000000e0099211 */ /* 0x000fc400028f1433 */
[----:B------:R-:W-:Y:S02]  /*1d370*/  ISETP.GE.AND P0, PT, R229, UR4, PT ;  /* 0x00000004e5007c0c */ /* 0x000fe4000bf06270 */
[----:B------:R-:W-:Y:S01]  /*1d380*/  ISETP.GE.AND P4, PT, R228, UR4, PT ;  /* 0x00000004e4007c0c */ /* 0x000fe2000bf86270 */
[----:B------:R2:W-:Y:S01]  /*1d390*/  @!P1 ST.E.64 desc[UR52][R8.64], R122 ;  /* 0x0000007a08009985 */ /* 0x0005e2000c101b34 */
[----:B------:R-:W-:Y:S02]  /*1d3a0*/  SHF.R.S32.HI R15, RZ, 0x1f, R15 ;  /* 0x0000001fff0f7819 */ /* 0x000fe4000001140f */
[----:B0-----:R-:W-:Y:S01]  /*1d3b0*/  @!P3 LEA R4, P5, R3, R14, 0x2 ;  /* 0x0000000e0304b211 */ /* 0x001fe200078a10ff */
[----:B------:R4:W-:Y:S01]  /*1d3c0*/  @!P2 ST.E.64 desc[UR52][R24.64], R126 ;  /* 0x0000007e1800a985 */ /* 0x0009e2000c101b34 */
[----:B------:R-:W-:Y:S02]  /*1d3d0*/  ISETP.GE.AND P1, PT, R227, UR4, PT ;  /* 0x00000004e3007c0c */ /* 0x000fe4000bf26270 */
[----:B------:R-:W-:-:S02]  /*1d3e0*/  ISETP.GE.AND P2, PT, R226, UR4, PT ;  /* 0x00000004e2007c0c */ /* 0x000fc4000bf46270 */
[----:B------:R-:W-:Y:S02]  /*1d3f0*/  @!P3 LEA.HI.X R5, R3, R0, R15, 0x2, P5 ;  /* 0x000000000305b211 */ /* 0x000fe400028f140f */
[----:B------:R-:W-:Y:S02]  /*1d400*/  SHF.R.S32.HI R3, RZ, 0x1f, R229 ;  /* 0x0000001fff037819 */ /* 0x000fe400000114e5 */
[CC--:B------:R-:W-:Y:S01]  /*1d410*/  @!P0 LEA R10, P5, R229.reuse, R14.reuse, 0x2 ;  /* 0x0000000ee50a8211 */ /* 0x0c0fe200078a10ff */
        /* <DEDUP_REMOVED lines=12> */
[----:B------:R-:W-:Y:S02]  /*1d4e0*/  @!P2 LEA.HI.X R13, R226, R0, R3, 0x2, P3 ;  /* 0x00000000e20da211 */ /* 0x000fe400018f1403 */
[----:B------:R-:W-:Y:S01]  /*1d4f0*/  ISETP.GE.AND P0, PT, R225, UR4, PT ;  /* 0x00000004e1007c0c */ /* 0x000fe2000bf06270 */
[----:B------:R4:W-:Y:S04]  /*1d500*/  @!P1 ST.E.64 desc[UR52][R8.64], R142 ;  /* 0x0000008e08009985 */ /* 0x0009e8000c101b34 */
[----:B------:R4:W-:Y:S08]  /*1d510*/  @!P2 ST.E.64 desc[UR52][R12.64], R146 ;  /* 0x000000920c00a985 */ /* 0x0009f0000c101b34 */
[----:B------:R-:W-:Y:S05]  /*1d520*/  @P0 BRA `(.L_x_1954) ;  /* 0x0000000c00140947 */ /* 0x000fea0003800000 */
[----:B------:R-:W-:Y:S02]  /*1d530*/  SHF.R.S32.HI R3, RZ, 0x1f, R225 ;  /* 0x0000001fff037819 */ /* 0x000fe400000114e1 */
[----:B------:R-:W-:-:S04]  /*1d540*/  LEA R14, P0, R225, R14, 0x2 ;  /* 0x0000000ee10e7211 */ /* 0x000fc800078010ff */
[----:B------:R-:W-:-:S05]  /*1d550*/  LEA.HI.X R15, R225, R0, R3, 0x2, P0 ;  /* 0x00000000e10f7211 */ /* 0x000fca00000f1403 */
[----:B------:R2:W-:Y:S01]  /*1d560*/  ST.E.64 desc[UR52][R14.64], R150 ;  /* 0x000000960e007985 */ /* 0x0005e2000c101b34 */
[----:B------:R-:W-:Y:S05]  /*1d570*/  BRA `(.L_x_1954) ;  /* 0x0000000c00007947 */ /* 0x000fea0003800000 */
.L_x_1941:
[----:B------:R-:W-:Y:S01]  /*1d580*/  ULDC.64 UR4, c[0x0][0xc08] ;  /* 0x0003020000047ab9 */ /* 0x000fe20000000a00 */
[----:B------:R-:W1:Y:S01]  /*1d590*/  LDC.64 R4, c[0x0][0xc00] ;  /* 0x00030000ff047b82 */ /* 0x000e620000000a00 */
[----:B------:R-:W-:Y:S02]  /*1d5a0*/  ISETP.NE.U32.AND P0, PT, RZ, UR4, PT ;  /* 0x00000004ff007c0c */ /* 0x000fe4000bf05070 */
[----:B------:R-:W-:Y:S02]  /*1d5b0*/  MOV R3, RZ ;  /* 0x000000ff00037202 */ /* 0x000fe40000000f00 */
[----:B------:R-:W-:Y:S01]  /*1d5c0*/  ISETP.NE.AND.EX P1, PT, RZ, UR5, PT, P0 ;  /* 0x00000005ff007c0c */ /* 0x000fe2000bf25300 */
[----:B------:R-:W-:Y:S02]  /*1d5d0*/  ULDC.64 UR4, c[0x0][0xc00] ;  /* 0x0003000000047ab9 */ /* 0x000fe40000000a00 */
[----:B------:R-:W-:-:S04]  /*1d5e0*/  ISETP.NE.U32.AND P0, PT, RZ, UR4, PT ;  /* 0x00000004ff007c0c */ /* 0x000fc8000bf05070 */
[----:B------:R-:W-:-:S06]  /*1d5f0*/  ISETP.NE.AND.EX P0, PT, RZ, UR5, PT, P0 ;  /* 0x00000005ff007c0c */ /* 0x000fcc000bf05300 */
[----:B------:R-:W2:Y:S01]  /*1d600*/  @P1 LDC.64 R6, c[0x0][0xc08] ;  /* 0x00030200ff061b82 */ /* 0x000ea20000000a00 */
[----:B------:R-:W-:Y:S02]  /*1d610*/  ULDC UR4, c[0x0][0xa88] ;  /* 0x0002a20000047ab9 */ /* 0x000fe40000000800 */
[----:B------:R-:W-:Y:S02]  /*1d620*/  IMAD.U32 R20, RZ, RZ, UR4 ;  /* 0x00000004ff147e24 */ /* 0x000fe4000f8e00ff */
[----:B-1----:R-:W-:-:S05]  /*1d630*/  IMAD.WIDE R4, R222, 0x4, R4 ;  /* 0x00000004de047825 */ /* 0x002fca00078e0204 */
[----:B------:R1:W5:Y:S01]  /*1d640*/  @P0 LDG.E R3, desc[UR52][R4.64] ;  /* 0x0000003404030981 */ /* 0x000362000c1e1900 */
[----:B--2---:R-:W-:-:S05]  /*1d650*/  @P1 IMAD.WIDE R6, R222, 0x4, R6 ;  /* 0x00000004de061825 */ /* 0x004fca00078e0206 */
[----:B------:R1:W5:Y:S01]  /*1d660*/  @P1 LDG.E R20, desc[UR52][R6.64] ;  /* 0x0000003406141981 */ /* 0x000362000c1e1900 */
[----:B------:R-:W-:Y:S02]  /*1d670*/  ISETP.NE.AND P2, PT, R221, RZ, PT ;  /* 0x000000ffdd00720c */ /* 0x000fe40003f45270 */
[----:B------:R-:W-:Y:S01]  /*1d680*/  SHF.R.S32.HI R26, RZ, 0x1f, R222 ;  /* 0x0000001fff1a7819 */ /* 0x000fe200000114de */
[----:B------:R-:W2:Y:S10]  /*1d690*/  S2R R27, SR_TID.X ;  /* 0x00000000001b7919 */ /* 0x000eb40000002100 */
[----:B------:R-:W4:Y:S01]  /*1d6a0*/  @!P2 LDC R221, c[0x0][0xad4] ;  /* 0x0002b500ffddab82 */ /* 0x000f220000000800 */
[----:B--2---:R-:W-:Y:S01]  /*1d6b0*/  VIADD R0, R27, 0xffffff80 ;  /* 0xffffff801b007836 */ /* 0x004fe20000000000 */
[----:B----4-:R-:W-:-:S04]  /*1d6c0*/  ISETP.GT.AND P2, PT, R221, 0x1, PT ;  /* 0x00000001dd00780c */ /* 0x010fc80003f44270 */
[----:B------:R-:W-:Y:S01]  /*1d6d0*/  ISETP.GT.AND P3, PT, R0, 0x7f, PT ;  /* 0x0000007f0000780c */ /* 0x000fe20003f64270 */
[----:B-1----:R-:W-:-:S12]  /*1d6e0*/  @P1 BRA `(.L_x_1959) ;  /* 0x0000000000101947 */ /* 0x002fd80003800000 */
[----:B------:R-:W-:Y:S05]  /*1d6f0*/  @!P0 BRA `(.L_x_1959) ;  /* 0x00000000000c8947 */ /* 0x000fea0003800000 */
[----:B------:R-:W2:Y:S04]  /*1d700*/  LDG.E R7, desc[UR52][R4.64] ;  /* 0x0000003404077981 */ /* 0x000ea8000c1e1900 */
[----:B-----5:R-:W2:Y:S02]  /*1d710*/  LDG.E R20, desc[UR52][R4.64+0x4] ;  /* 0x0000043404147981 */ /* 0x020ea4000c1e1900 */
[----:B--2---:R-:W-:-:S07]  /*1d720*/  IMAD.IADD R20, R20, 0x1, -R7 ;  /* 0x0000000114147824 */ /* 0x004fce00078e0a07 */
.L_x_1959:
[----:B------:R-:W-:Y:S01]  /*1d730*/  BSSY B1, `(.L_x_1960) ;  /* 0x0000035000017945 */ /* 0x000fe20003800000 */
[----:B------:R-:W-:Y:S02]  /*1d740*/  SEL R25, R222, RZ, !P0 ;  /* 0x000000ffde197207 */ /* 0x000fe40004000000 */
[----:B------:R-:W-:Y:S02]  /*1d750*/  SEL R26, R26, RZ, !P0 ;  /* 0x000000ff1a1a7207 */ /* 0x000fe40004000000 */
[----:B-----5:R-:W-:Y:S01]  /*1d760*/  SHF.R.S32.HI R24, RZ, 0x1f, R3 ;  /* 0x0000001fff187819 */ /* 0x020fe20000011403 */
[----:B------:R-:W-:Y:S06]  /*1d770*/  @P3 BRA `(.L_x_1961) ;  /* 0x0000000000c03947 */ /* 0x000fec0003800000 */
[----:B------:R-:W1:Y:S01]  /*1d780*/  LDC R35, c[0x0][0xbe8] ;  /* 0x0002fa00ff237b82 */ /* 0x000e620000000800 */
[----:B------:R-:W-:Y:S01]  /*1d790*/  IADD3 R27, R200, -0x80, R27 ;  /* 0xffffff80c81b7810 */ /* 0x000fe20007ffe01b */
[----:B-1----:R-:W-:-:S05]  /*1d7a0*/  IMAD R0, R20, R35, RZ ;  /* 0x0000002314007224 */ /* 0x002fca00078e02ff */
[----:B------:R-:W-:-:S13]  /*1d7b0*/  ISETP.GE.AND P0, PT, R27, R0, PT ;  /* 0x000000001b00720c */ /* 0x000fda0003f06270 */
[----:B------:R-:W-:Y:S05]  /*1d7c0*/  @P0 BRA `(.L_x_1961) ;  /* 0x0000000000ac0947 */ /* 0x000fea0003800000 */
[----:B------:R-:W-:Y:S01]  /*1d7d0*/  IMAD.MOV.U32 R14, RZ, RZ, 0x9b8 ;  /* 0x000009b8ff0e7424 */ /* 0x000fe200078e00ff */
[----:B------:R-:W-:Y:S01]  /*1d7e0*/  ISETP.GT.AND P0, PT, R221, 0x1, PT ;  /* 0x00000001dd00780c */ /* 0x000fe20003f04270 */
[----:B------:R-:W1:Y:S01]  /*1d7f0*/  LDC.64 R32, c[0x0][0xba8] ;  /* 0x0002ea00ff207b82 */ /* 0x000e620000000a00 */
[----:B------:R-:W-:Y:S01]  /*1d800*/  ISETP.NE.AND P1, PT, R35, 0x1, PT ;  /* 0x000000012300780c */ /* 0x000fe20003f25270 */
[----:B------:R-:W-:Y:S01]  /*1d810*/  IMAD.MOV.U32 R15, RZ, RZ, R27 ;  /* 0x000000ffff0f7224 */ /* 0x000fe200078e001b */
[----:B------:R-:W-:Y:S02]  /*1d820*/  SEL R14, R14, 0x978, P0 ;  /* 0x000009780e0e7807 */ /* 0x000fe40000000000 */
[----:B------:R-:W-:-:S03]  /*1d830*/  SEL R223, R223, RZ, P0 ;  /* 0x000000ffdfdf7207 */ /* 0x000fc60000000000 */
[----:B------:R-:W2:Y:S08]  /*1d840*/  LDC.64 R6, c[0x0][R14+0x220] ;  /* 0x000088000e067b82 */ /* 0x000eb00000000a00 */
[----:B------:R-:W4:Y:S08]  /*1d850*/  LDC.64 R4, c[0x0][R14+0x218] ;  /* 0x000086000e047b82 */ /* 0x000f300000000a00 */
[----:B------:R-:W5:Y:S08]  /*1d860*/  LDC.64 R8, c[0x0][R14+0x228] ;  /* 0x00008a000e087b82 */ /* 0x000f700000000a00 */
[----:B------:R-:W0:Y:S08]  /*1d870*/  LDC.64 R10, c[0x0][R14+0x210] ;  /* 0x000084000e0a7b82 */ /* 0x000e300000000a00 */
[----:B------:R-:W3:Y:S08]  /*1d880*/  @P1 LDC R0, c[0x0][0xbec] ;  /* 0x0002fb00ff001b82 */ /* 0x000ef00000000800 */
[----:B------:R-:W5:Y:S01]  /*1d890*/  @P1 LDC R37, c[0x0][0xbf0] ;  /* 0x0002fc00ff251b82 */ /* 0x000f620000000800 */
[----:B--2---:R-:W-:-:S07]  /*1d8a0*/  IMAD R7, R7, R25, RZ ;  /* 0x0000001907077224 */ /* 0x004fce00078e02ff */
[----:B-1----:R-:W1:Y:S01]  /*1d8b0*/  @!P0 LDC R32, c[0x0][0xb50] ;  /* 0x0002d400ff208b82 */ /* 0x002e620000000800 */
[----:B------:R-:W-:-:S04]  /*1d8c0*/  IMAD.WIDE.U32 R12, R6, R25, RZ ;  /* 0x00000019060c7225 */ /* 0x000fc800078e00ff */
[----:B------:R-:W-:Y:S02]  /*1d8d0*/  IMAD R7, R6, R26, R7 ;  /* 0x0000001a06077224 */ /* 0x000fe400078e0207 */
[----:B---3--:R-:W-:Y:S01]  /*1d8e0*/  @P1 IMAD.HI.U32 R0, R27, R0, RZ ;  /* 0x000000001b001227 */ /* 0x008fe200078e00ff */
[----:B------:R-:W2:Y:S03]  /*1d8f0*/  @!P0 LDC R33, c[0x0][0xb54] ;  /* 0x0002d500ff218b82 */ /* 0x000ea60000000800 */
[-C--:B----4-:R-:W-:Y:S02]  /*1d900*/  IMAD R21, R5, R197.reuse, RZ ;  /* 0x000000c505157224 */ /* 0x090fe400078e02ff */
[----:B------:R-:W-:Y:S01]  /*1d910*/  IMAD.WIDE.U32 R4, R4, R197, RZ ;  /* 0x000000c504047225 */ /* 0x000fe200078e00ff */
[----:B-----5:R-:W-:-:S03]  /*1d920*/  @P1 SHF.R.U32.HI R15, RZ, R37, R0 ;  /* 0x00000025ff0f1219 */ /* 0x020fc60000011600 */
[----:B------:R-:W-:Y:S01]  /*1d930*/  IMAD.IADD R21, R5, 0x1, R21 ;  /* 0x0000000105157824 */ /* 0x000fe200078e0215 */
[----:B------:R-:W-:Y:S01]  /*1d940*/  IADD3 R0, P1, P3, R12, R4, R3 ;  /* 0x000000040c007210 */ /* 0x000fe20007b3e003 */
[----:B------:R-:W-:Y:S02]  /*1d950*/  IMAD.IADD R12, R13, 0x1, R7 ;  /* 0x000000010d0c7824 */ /* 0x000fe400078e0207 */
[----:B------:R-:W-:Y:S02]  /*1d960*/  IMAD.MOV R6, RZ, RZ, -R15 ;  /* 0x000000ffff067224 */ /* 0x000fe400078e0a0f */
[----:B------:R-:W-:-:S04]  /*1d970*/  IMAD.WIDE.U32 R4, R8, R223, RZ ;  /* 0x000000df08047225 */ /* 0x000fc800078e00ff */
[----:B------:R-:W-:Y:S02]  /*1d980*/  IMAD R9, R9, R223, RZ ;  /* 0x000000df09097224 */ /* 0x000fe400078e02ff */
[----:B------:R-:W-:Y:S01]  /*1d990*/  IMAD R7, R35, R6, R27 ;  /* 0x0000000623077224 */ /* 0x000fe200078e021b */
[----:B------:R-:W-:Y:S02]  /*1d9a0*/  IADD3.X R6, R12, R21, R24, P1, P3 ;  /* 0x000000150c067210 */ /* 0x000fe40000fe6418 */
[----:B------:R-:W-:Y:S01]  /*1d9b0*/  IADD3 R4, P0, P1, R15, R0, R4 ;  /* 0x000000000f047210 */ /* 0x000fe2000791e004 */
[----:B0-----:R-:W-:Y:S01]  /*1d9c0*/  IMAD R0, R11, R7, RZ ;  /* 0x000000070b007224 */ /* 0x001fe200078e02ff */
[----:B------:R-:W-:Y:S02]  /*1d9d0*/  IADD3 R9, R5, R9, RZ ;  /* 0x0000000905097210 */ /* 0x000fe40007ffe0ff */
[----:B------:R-:W-:-:S04]  /*1d9e0*/  SHF.R.S32.HI R15, RZ, 0x1f, R15 ;  /* 0x0000001fff0f7819 */ /* 0x000fc8000001140f */
[----:B------:R-:W-:Y:S02]  /*1d9f0*/  IADD3.X R5, R15, R6, R9, P0, P1 ;  /* 0x000000060f057210 */ /* 0x000fe400007e2409 */
[----:B------:R-:W-:Y:S01]  /*1da00*/  SHF.R.S32.HI R9, RZ, 0x1f, R7 ;  /* 0x0000001fff097819 */ /* 0x000fe20000011407 */
[----:B------:R-:W-:-:S04]  /*1da10*/  IMAD.WIDE.U32 R4, R10, R7, R4 ;  /* 0x000000070a047225 */ /* 0x000fc800078e0004 */
[----:B------:R-:W-:Y:S01]  /*1da20*/  IMAD R9, R10, R9, R0 ;  /* 0x000000090a097224 */ /* 0x000fe200078e0200 */
[----:B-1----:R-:W-:-:S03]  /*1da30*/  LEA R6, P0, R4, R32, 0x2 ;  /* 0x0000002004067211 */ /* 0x002fc600078010ff */
[----:B------:R-:W-:Y:S02]  /*1da40*/  IMAD.IADD R0, R5, 0x1, R9 ;  /* 0x0000000105007824 */ /* 0x000fe400078e0209 */
[----:B------:R-:W-:-:S03]  /*1da50*/  IMAD.MOV.U32 R5, RZ, RZ, -0x800000 ;  /* 0xff800000ff057424 */ /* 0x000fc600078e00ff */
[----:B--2---:R-:W-:-:S05]  /*1da60*/  LEA.HI.X R7, R4, R33, R0, 0x2, P0 ;  /* 0x0000002104077211 */ /* 0x004fca00000f1400 */
[----:B------:R1:W-:Y:S02]  /*1da70*/  STG.E desc[UR52][R6.64], R5 ;  /* 0x0000000506007986 */ /* 0x0003e4000c101934 */
.L_x_1961:
[----:B------:R-:W-:Y:S05]  /*1da80*/  BSYNC B1 ;  /* 0x0000000000017941 */ /* 0x000fea0003800000 */
.L_x_1960:
[----:B------:R-:W-:Y:S05]  /*1da90*/  @P2 BRA `(.L_x_1954) ;  /* 0x0000000400b82947 */ /* 0x000fea0003800000 */
[----:B------:R-:W2:Y:S01]  /*1daa0*/  LDC R21, c[0x0][0xbe8] ;  /* 0x0002fa00ff157b82 */ /* 0x000ea20000000800 */
[----:B------:R-:W-:Y:S01]  /*1dab0*/  ULDC.64 UR4, c[0x0][0xaa0] ;  /* 0x0002a80000047ab9 */ /* 0x000fe20000000a00 */
[----:B------:R-:W-:Y:S01]  /*1dac0*/  ULDC.64 UR6, c[0x0][0xaf0] ;  /* 0x0002bc0000067ab9 */ /* 0x000fe20000000a00 */
[----:B------:R-:W-:Y:S02]  /*1dad0*/  IMAD R0, R24, UR4, RZ ;  /* 0x0000000418007c24 */ /* 0x000fe4000f8e02ff */
[----:B-1----:R-:W-:-:S04]  /*1dae0*/  IMAD.WIDE.U32 R4, R3, UR4, RZ ;  /* 0x0000000403047c25 */ /* 0x002fc8000f8e00ff */
[----:B------:R-:W-:Y:S01]  /*1daf0*/  IMAD R7, R3, UR5, R0 ;  /* 0x0000000503077c24 */ /* 0x000fe2000f8e0200 */
[----:B------:R-:W-:Y:S01]  /*1db00*/  ULDC.64 UR4, c[0x0][0xae8] ;  /* 0x0002ba0000047ab9 */ /* 0x000fe20000000a00 */
[----:B------:R-:W-:Y:S02]  /*1db10*/  IMAD R3, R220, 0x20, R188 ;  /* 0x00000020dc037824 */ /* 0x000fe400078e02bc */
[----:B------:R-:W-:Y:S02]  /*1db20*/  IMAD.IADD R5, R5, 0x1, R7 ;  /* 0x0000000105057824 */ /* 0x000fe400078e0207 */
[----:B------:R-:W-:Y:S02]  /*1db30*/  IMAD.IADD R9, R200, 0x1, R3 ;  /* 0x00000001c8097824 */ /* 0x000fe400078e0203 */
[----:B------:R-:W-:-:S04]  /*1db40*/  IMAD.WIDE.U32 R4, R197, UR4, R4 ;  /* 0x00000004c5047c25 */ /* 0x000fc8000f8e0004 */
[----:B------:R-:W-:Y:S02]  /*1db50*/  IMAD.MOV.U32 R3, RZ, RZ, R9 ;  /* 0x000000ffff037224 */ /* 0x000fe400078e0009 */
[----:B------:R-:W-:Y:S01]  /*1db60*/  IMAD R5, R197, UR5, R5 ;  /* 0x00000005c5057c24 */ /* 0x000fe2000f8e0205 */
[----:B--2---:R-:W-:Y:S01]  /*1db70*/  ISETP.NE.AND P0, PT, R21, 0x1, PT ;  /* 0x000000011500780c */ /* 0x004fe20003f05270 */
[----:B------:R-:W-:Y:S01]  /*1db80*/  ULDC.64 UR4, c[0x0][0xae0] ;  /* 0x0002b80000047ab9 */ /* 0x000fe20000000a00 */
[----:B------:R-:W-:Y:S02]  /*1db90*/  IMAD.IADD R200, R188, 0x1, R200 ;  /* 0x00000001bcc87824 */ /* 0x000fe400078e02c8 */
[----:B------:R-:W-:-:S09]  /*1dba0*/  IMAD.WIDE.U32 R4, R25, UR6, R4 ;  /* 0x0000000619047c25 */ /* 0x000fd2000f8e0004 */
[----:B------:R-:W1:Y:S08]  /*1dbb0*/  @P0 LDC R6, c[0x0][0xbec] ;  /* 0x0002fb00ff060b82 */ /* 0x000e700000000800 */
[----:B------:R-:W2:Y:S01]  /*1dbc0*/  @P0 LDC R11, c[0x0][0xbf0] ;  /* 0x0002fc00ff0b0b82 */ /* 0x000ea20000000800 */
[----:B-1----:R-:W-:-:S04]  /*1dbd0*/  @P0 IMAD.HI.U32 R0, R9, R6, RZ ;  /* 0x0000000609000227 */ /* 0x002fc800078e00ff */
[----:B------:R-:W-:Y:S01]  /*1dbe0*/  IMAD R6, R26, UR6, RZ ;  /* 0x000000061a067c24 */ /* 0x000fe2000f8e02ff */
[----:B--2---:R-:W-:-:S03]  /*1dbf0*/  @P0 SHF.R.U32.HI R3, RZ, R11, R0 ;  /* 0x0000000bff030219 */ /* 0x004fc60000011600 */
[----:B------:R-:W-:Y:S01]  /*1dc00*/  IMAD R7, R25, UR7, R6 ;  /* 0x0000000719077c24 */ /* 0x000fe2000f8e0206 */
[--C-:B------:R-:W-:Y:S01]  /*1dc10*/  SHF.R.S32.HI R0, RZ, 0x1f, R3.reuse ;  /* 0x0000001fff007819 */ /* 0x100fe20000011403 */
[----:B------:R-:W-:Y:S02]  /*1dc20*/  IMAD.MOV R6, RZ, RZ, -R3 ;  /* 0x000000ffff067224 */ /* 0x000fe400078e0a03 */
[----:B------:R-:W-:Y:S02]  /*1dc30*/  IMAD.IADD R5, R5, 0x1, R7 ;  /* 0x0000000105057824 */ /* 0x000fe400078e0207 */
[----:B------:R-:W-:Y:S02]  /*1dc40*/  IMAD R0, R0, UR4, RZ ;  /* 0x0000000400007c24 */ /* 0x000fe4000f8e02ff */
[----:B------:R-:W-:Y:S02]  /*1dc50*/  IMAD R7, R21, R6, R9 ;  /* 0x0000000615077224 */ /* 0x000fe400078e0209 */
[----:B------:R-:W-:-:S02]  /*1dc60*/  IMAD R9, R3, UR5, R0 ;  /* 0x0000000503097c24 */ /* 0x000fc4000f8e0200 */
[----:B------:R-:W-:Y:S01]  /*1dc70*/  IMAD.WIDE.U32 R4, R3, UR4, R4 ;  /* 0x0000000403047c25 */ /* 0x000fe2000f8e0004 */
[----:B------:R-:W-:Y:S01]  /*1dc80*/  SHF.R.S32.HI R0, RZ, 0x1f, R7 ;  /* 0x0000001fff007819 */ /* 0x000fe20000011407 */
[----:B------:R-:W-:-:S03]  /*1dc90*/  ULDC.64 UR4, c[0x0][0xad8] ;  /* 0x0002b60000047ab9 */ /* 0x000fc60000000a00 */
[----:B------:R-:W-:Y:S01]  /*1dca0*/  IADD3 R5, R5, R9, RZ ;  /* 0x0000000905057210 */ /* 0x000fe20007ffe0ff */
[----:B------:R-:W-:Y:S02]  /*1dcb0*/  IMAD R0, R0, UR4, RZ ;  /* 0x0000000400007c24 */ /* 0x000fe4000f8e02ff */
[----:B------:R-:W-:-:S04]  /*1dcc0*/  IMAD.WIDE.U32 R4, R7, UR4, R4 ;  /* 0x0000000407047c25 */ /* 0x000fc8000f8e0004 */
[----:B------:R-:W-:Y:S01]  /*1dcd0*/  IMAD R3, R7, UR5, R0 ;  /* 0x0000000507037c24 */ /* 0x000fe2000f8e0200 */
[----:B------:R-:W-:Y:S02]  /*1dce0*/  ULDC.64 UR4, c[0x0][0xa80] ;  /* 0x0002a00000047ab9 */ /* 0x000fe40000000a00 */
[----:B------:R-:W-:Y:S01]  /*1dcf0*/  LEA R0, P0, R4, UR4, 0x1 ;  /* 0x0000000404007c11 */ /* 0x000fe2000f8008ff */
[----:B------:R-:W-:Y:S01]  /*1dd00*/  IMAD.IADD R3, R5, 0x1, R3 ;  /* 0x0000000105037824 */ /* 0x000fe200078e0203 */
[----:B------:R-:W-:-:S04]  /*1dd10*/  UMOV UR4, 0xffffffff ;  /* 0xffffffff00047882 */ /* 0x000fc80000000000 */
[----:B------:R-:W-:Y:S01]  /*1dd20*/  LEA.HI.X R4, R4, UR5, R3, 0x1, P0 ;  /* 0x0000000504047c11 */ /* 0x000fe200080f0c03 */
[----:B------:R-:W-:Y:S06]  /*1dd30*/  BRA.DIV UR4, `(.L_x_1962) ;  /* 0x000000ae04d47947 */ /* 0x000fec000b800000 */
[----:B------:R1:W2:Y:S04]  /*1dd40*/  SHFL.IDX PT, R3, R4, RZ, 0x181f ;  /* 0x00181fff04037589 */ /* 0x0002a800000e0000 */
[----:B------:R1:W4:Y:S02]  /*1dd50*/  SHFL.IDX PT, R14, R0, RZ, 0x181f ;  /* 0x00181fff000e7589 */ /* 0x00032400000e0000 */
.L_x_2238:
[----:B------:R-:W-:Y:S01]  /*1dd60*/  IMAD R20, R20, R21, RZ ;  /* 0x0000001514147224 */ /* 0x000fe200078e02ff */
[----:B------:R-:W-:Y:S04]  /*1dd70*/  BSSY B1, `(.L_x_1963) ;  /* 0x000000c000017945 */ /* 0x000fe80003800000 */
[----:B------:R-:W-:-:S13]  /*1dd80*/  ISETP.GE.AND P0, PT, R200, R20, PT ;  /* 0x00000014c800720c */ /* 0x000fda0003f06270 */
[----:B------:R-:W-:Y:S05]  /*1dd90*/  @P0 BRA `(.L_x_1964) ;  /* 0x0000000000240947 */ /* 0x000fea0003800000 */
[----:B------:R-:W-:Y:S02]  /*1dda0*/  ULDC UR4, c[0x0][0xac8] ;  /* 0x0002b20000047ab9 */ /* 0x000fe40000000800 */
[----:B------:R-:W-:Y:S02]  /*1ddb0*/  ISETP.GE.AND P2, PT, R16, UR4, PT ;  /* 0x0000000410007c0c */ /* 0x000fe4000bf46270 */
[----:B------:R-:W-:-:S11]  /*1ddc0*/  ISETP.GE.AND P3, PT, R2, UR4, PT ;  /* 0x0000000402007c0c */ /* 0x000fd6000bf66270 */
[-C--:B----4-:R-:W-:Y:S02]  /*1ddd0*/  @!P2 LEA R6, P0, R16, R14.reuse, 0x1 ;  /* 0x0000000e1006a211 */ /* 0x090fe400078008ff */
[----:B------:R-:W-:Y:S02]  /*1dde0*/  @!P3 LEA R14, P1, R2, R14, 0x1 ;  /* 0x0000000e020eb211 */ /* 0x000fe400078208ff */
[-C--:B--2---:R-:W-:Y:S02]  /*1ddf0*/  @!P2 LEA.HI.X R7, R16, R3.reuse, R17, 0x1, P0 ;  /* 0x000000031007a211 */ /* 0x084fe400000f0c11 */
[----:B------:R-:W-:-:S03]  /*1de00*/  @!P3 LEA.HI.X R15, R2, R3, R185, 0x1, P1 ;  /* 0x00000003020fb211 */ /* 0x000fc600008f0cb9 */
[----:B------:R2:W-:Y:S04]  /*1de10*/  @!P2 ST.E.128 desc[UR52][R6.64], RZ ;  /* 0x000000ff0600a985 */ /* 0x0005e8000c101d34 */
[----:B------:R2:W-:Y:S02]  /*1de20*/  @!P3 ST.E.128 desc[UR52][R14.64], RZ ;  /* 0x000000ff0e00b985 */ /* 0x0005e4000c101d34 */
.L_x_1964:
[----:B------:R-:W-:Y:S05]  /*1de30*/  BSYNC B1 ;  /* 0x0000000000017941 */ /* 0x000fea0003800000 */
.L_x_1963:
[----:B------:R-:W-:-:S03]  /*1de40*/  UMOV UR4, 0xffffffff ;  /* 0xffffffff00047882 */ /* 0x000fc60000000000 */
[----:B------:R-:W-:Y:S05]  /*1de50*/  BRA.DIV UR4, `(.L_x_1965) ;  /* 0x000000ae04c07947 */ /* 0x000fea000b800000 */
[----:B--2---:R2:W0:Y:S04]  /*1de60*/  SHFL.IDX PT, R3, R4, 0x1, 0x181f ;  /* 0x00381f0004037f89 */ /* 0x00442800000e0000 */
[----:B----4-:R2:W4:Y:S02]  /*1de70*/  SHFL.IDX PT, R14, R0, 0x1, 0x181f ;  /* 0x00381f00000e7f89 */ /* 0x01052400000e0000 */
.L_x_2242:
[----:B------:R-:W-:Y:S01]  /*1de80*/  VIADD R5, R200, 0x20 ;  /* 0x00000020c8057836 */ /* 0x000fe20000000000 */
        /* <DEDUP_REMOVED lines=8> */
[-C--:B0-----:R-:W-:Y:S02]  /*1df10*/  @!P2 LEA.HI.X R7, R16, R3.reuse, R17, 0x1, P0 ;  /* 0x000000031007a211 */ /* 0x081fe400000f0c11 */
[----:B------:R-:W-:-:S03]  /*1df20*/  @!P3 LEA.HI.X R15, R2, R3, R185, 0x1, P1 ;  /* 0x00000003020fb211 */ /* 0x000fc600008f0cb9 */
[----:B------:R0:W-:Y:S04]  /*1df30*/  @!P2 ST.E.128 desc[UR52][R6.64], RZ ;  /* 0x000000ff0600a985 */ /* 0x0001e8000c101d34 */
[----:B------:R0:W-:Y:S02]  /*1df40*/  @!P3 ST.E.128 desc[UR52][R14.64], RZ ;  /* 0x000000ff0e00b985 */ /* 0x0001e4000c101d34 */
.L_x_1967:
[----:B------:R-:W-:Y:S05]  /*1df50*/  BSYNC B1 ;  /* 0x0000000000017941 */ /* 0x000fea0003800000 */
.L_x_1966:
[----:B------:R-:W-:-:S03]  /*1df60*/  UMOV UR4, 0xffffffff ;  /* 0xffffffff00047882 */ /* 0x000fc60000000000 */
[----:B------:R-:W-:Y:S05]  /*1df70*/  BRA.DIV UR4, `(.L_x_1968) ;  /* 0x000000ae04c07947 */ /* 0x000fea000b800000 */
[----:B0-----:R0:W0:Y:S04]  /*1df80*/  SHFL.IDX PT, R3, R4, 0x2, 0x181f ;  /* 0x00581f0004037f89 */ /* 0x00102800000e0000 */
[----:B----4-:R4:W0:Y:S02]  /*1df90*/  SHFL.IDX PT, R14, R0, 0x2, 0x181f ;  /* 0x00581f00000e7f89 */ /* 0x01082400000e0000 */
.L_x_2246:
[----:B------:R-:W-:Y:S01]  /*1dfa0*/  VIADD R5, R200, 0x40 ;  /* 0x00000040c8057836 */ /* 0x000fe20000000000 */
[----:B------:R-:W-:Y:S04]  /*1dfb0*/  BSSY B1, `(.L_x_1969) ;  /* 0x000000c000017945 */ /* 0x000fe80003800000 */
[----:B------:R-:W-:-:S13]  /*1dfc0*/  ISETP.GE.AND P0, PT, R5, R20, PT ;  /* 0x000000140500720c */ /* 0x000fda0003f06270 */
[----:B------:R-:W-:Y:S05]  /*1dfd0*/  @P0 BRA `(.L_x_1970) ;  /* 0x0000000000240947 */ /* 0x000fea0003800000 */
[----:B------:R-:W-:Y:S02]  /*1dfe0*/  ULDC UR4, c[0x0][0xac8] ;  /* 0x0002b20000047ab9 */ /* 0x000fe40000000800 */
[----:B------:R-:W-:Y:S02]  /*1dff0*/  ISETP.GE.AND P2, PT, R16, UR4, PT ;  /* 0x0000000410007c0c */ /* 0x000fe4000bf46270 */
[----:B------:R-:W-:-:S11]  /*1e000*/  ISETP.GE.AND P3, PT, R2, UR4, PT ;  /* 0x0000000402007c0c */ /* 0x000fd6000bf66270 */
[-C--:B0-----:R-:W-:Y:S02]  /*1e010*/  @!P2 LEA R6, P0, R16, R14.reuse, 0x1 ;  /* 0x0000000e1006a211 */ /* 0x081fe400078008ff */
[----:B------:R-:W-:Y:S02]  /*1e020*/  @!P3 LEA R14, P1, R2, R14, 0x1 ;  /* 0x0000000e020eb211 */ /* 0x000fe400078208ff */
[-C--:B------:R-:W-:Y:S02]  /*1e030*/  @!P2 LEA.HI.X R7, R16, R3.reuse, R17, 0x1, P0 ;  /* 0x000000031007a211 */ /* 0x080fe400000f0c11 */
[----:B------:R-:W-:-:S03]  /*1e040*/  @!P3 LEA.HI.X R15, R2, R3, R185, 0x1, P1 ;  /* 0x00000003020fb211 */ /* 0x000fc600008f0cb9 */
[----:B------:R0:W-:Y:S04]  /*1e050*/  @!P2 ST.E.128 desc[UR52][R6.64], RZ ;  /* 0x000000ff0600a985 */ /* 0x0001e8000c101d34 */
[----:B------:R0:W-:Y:S02]  /*1e060*/  @!P3 ST.E.128 desc[UR52][R14.64], RZ ;  /* 0x000000ff0e00b985 */ /* 0x0001e4000c101d34 */
.L_x_1970:
[----:B------:R-:W-:Y:S05]  /*1e070*/  BSYNC B1 ;  /* 0x0000000000017941 */ /* 0x000fea0003800000 */
.L_x_1969:
[----:B------:R-:W-:-:S03]  /*1e080*/  UMOV UR4, 0xffffffff ;  /* 0xffffffff00047882 */ /* 0x000fc60000000000 */
[----:B------:R-:W-:Y:S05]  /*1e090*/  BRA.DIV UR4, `(.L_x_1971) ;  /* 0x000000ae04c07947 */ /* 0x000fea000b800000 */
[----:B0-----:R0:W0:Y:S04]  /*1e0a0*/  SHFL.IDX PT, R3, R4, 0x3, 0x181f ;  /* 0x00781f0004037f89 */ /* 0x00102800000e0000 */
[----:B------:R0:W0:Y:S02]  /*1e0b0*/  SHFL.IDX PT, R14, R0, 0x3, 0x181f ;  /* 0x00781f00000e7f89 */ /* 0x00002400000e0000 */
.L_x_2250:
[----:B012-4-:R-:W-:-:S05]  /*1e0c0*/  VIADD R0, R200, 0x60 ;  /* 0x00000060c8007836 */ /* 0x017fca0000000000 */
[----:B------:R-:W-:-:S13]  /*1e0d0*/  ISETP.GE.AND P0, PT, R0, R20, PT ;  /* 0x000000140000720c */ /* 0x000fda0003f06270 */
[----:B------:R-:W-:Y:S05]  /*1e0e0*/  @P0 BRA `(.L_x_1954) ;  /* 0x0000000000240947 */ /* 0x000fea0003800000 */
[----:B------:R-:W-:Y:S02]  /*1e0f0*/  ULDC UR4, c[0x0][0xac8] ;  /* 0x0002b20000047ab9 */ /* 0x000fe40000000800 */
[----:B------:R-:W-:Y:S02]  /*1e100*/  ISETP.GE.AND P2, PT, R16, UR4, PT ;  /* 0x0000000410007c0c */ /* 0x000fe4000bf46270 */
[----:B------:R-:W-:-:S11]  /*1e110*/  ISETP.GE.AND P3, PT, R2, UR4, PT ;  /* 0x0000000402007c0c */ /* 0x000fd6000bf66270 */
[-C--:B------:R-:W-:Y:S02]  /*1e120*/  @!P2 LEA R4, P0, R16, R14.reuse, 0x1 ;  /* 0x0000000e1004a211 */ /* 0x080fe400078008ff */
[----:B------:R-:W-:Y:S02]  /*1e130*/  @!P3 LEA R14, P1, R2, R14, 0x1 ;  /* 0x0000000e020eb211 */ /* 0x000fe400078208ff */
[-C--:B------:R-:W-:Y:S02]  /*1e140*/  @!P2 LEA.HI.X R5, R16, R3.reuse, R17, 0x1, P0 ;  /* 0x000000031005a211 */ /* 0x080fe400000f0c11 */
[----:B------:R-:W-:-:S03]  /*1e150*/  @!P3 LEA.HI.X R15, R2, R3, R185, 0x1, P1 ;  /* 0x00000003020fb211 */ /* 0x000fc600008f0cb9 */
[----:B------:R0:W-:Y:S04]  /*1e160*/  @!P2 ST.E.128 desc[UR52][R4.64], RZ ;  /* 0x000000ff0400a985 */ /* 0x0001e8000c101d34 */
[----:B------:R0:W-:Y:S02]  /*1e170*/  @!P3 ST.E.128 desc[UR52][R14.64], RZ ;  /* 0x000000ff0e00b985 */ /* 0x0001e4000c101d34 */
.L_x_1954:
[----:B------:R-:W-:Y:S05]  /*1e180*/  BSYNC B0 ;  /* 0x0000000000007941 */ /* 0x000fea0003800000 */
.L_x_1940:
[----:B------:R-:W-:Y:S02]  /*1e190*/  ULDC UR4, c[0x0][0xc3c] ;  /* 0x00030f0000047ab9 */ /* 0x000fe40000000800 */
[----:B---3--:R-:W-:-:S13]  /*1e1a0*/  ISETP.GE.AND P0, PT, R31, UR4, PT ;  /* 0x000000041f007c0c */ /* 0x008fda000bf06270 */
[----:B------:R-:W-:Y:S05]  /*1e1b0*/  @!P0 BRA `(.L_x_1972) ;  /* 0xfffffe3000288947 */ /* 0x000fea000383ffff */
[----:B------:R-:W-:Y:S05]  /*1e1c0*/  BRA `(.L_x_1675) ;  /* 0x0000007c00d47947 */ /* 0x000fea0003800000 */
.L_x_1673:
[----:B------:R-:W-:-:S08]  /*1e1d0*/  NOP ;  /* 0x0000000000007918 */ /* 0x000fd00000000000 */
[----:B------:R-:W0:-:S00]  /*1e1e0*/  USETMAXREG.DEALLOC.CTAPOOL 0x28 ;  /* 0x00000028000079c8 */ /* 0x000e0000080e0500 */
        /* <DEDUP_REMOVED lines=14> */
.L_x_1973:
        /* <DEDUP_REMOVED lines=43> */
.L_x_1977:
        /* <DEDUP_REMOVED lines=37> */
.L_x_1975:
        /* <DEDUP_REMOVED lines=11> */
[----:B------:R-:W-:-:S06]  /*1e880*/  IADD3 R16, R19, -0x1, RZ ;  /* 0xffffffff13107810 */ /* 0x000fcc0007ffe0ff */
[----:B------:R0:W1:Y:S02]  /*1e890*/  SHFL.IDX PT, R16, R5, R16, 0x1f ;  /* 0x00001f1005107589 */ /* 0x00006400000e0000 */
.L_x_1978:
        /* <DEDUP_REMOVED lines=30> */
[----:B------:R-:W-:Y:S01]  /*1ea80*/  @P0 IADD3 R2, R2, 0x1, RZ ;  /* 0x0000000102020810 */ /* 0x000fe20007ffe0ff */
[----:B0-----:R-:W-:-:S04]  /*1ea90*/  IMAD.MOV R13, RZ, RZ, -R3 ;  /* 0x000000ffff0d7224 */ /* 0x001fc800078e0a03 */
[----:B------:R-:W-:Y:S01]  /*1eaa0*/  IMAD.MOV.U32 R10, RZ, RZ, R2 ;  /* 0x000000ffff0a7224 */ /* 0x000fe200078e0002 */
[----:B------:R-:W-:Y:S01]  /*1eab0*/  IABS R2, R9 ;  /* 0x0000000900027213 */ /* 0x000fe20000000000 */
[----:B------:R-:W-:Y:S02]  /*1eac0*/  IMAD R11, R13, R4, RZ ;  /* 0x000000040d0b7224 */ /* 0x000fe400078e02ff */
[----:B------:R-:W-:Y:S01]  /*1ead0*/  @!P2 IMAD.MOV R10, RZ, RZ, -R10 ;  /* 0x000000ffff0aa224 */ /* 0x000fe200078e0a0a */
[----:B------:R-:W-:Y:S01]  /*1eae0*/  @!P1 LOP3.LUT R10, RZ, R6, RZ, 0x33, !PT ;  /* 0x00000006ff0a9212 */ /* 0x000fe200078e33ff */
[----:B------:R-:W-:Y:S02]  /*1eaf0*/  IMAD.MOV R12, RZ, RZ, -R2 ;  /* 0x000000ffff0c7224 */ /* 0x000fe400078e0a02 */
[----:B------:R-:W-:Y:S01]  /*1eb00*/  IMAD.MOV.U32 R2, RZ, RZ, RZ ;  /* 0x000000ffff027224 */ /* 0x000fe200078e00ff */
[----:B------:R-:W-:-:S03]  /*1eb10*/  IABS R8, R10 ;  /* 0x0000000a00087213 */ /* 0x000fc60000000000 */
[----:B------:R-:W-:-:S04]  /*1eb20*/  IMAD.HI.U32 R2, R3, R11, R2 ;  /* 0x0000000b03027227 */ /* 0x000fc800078e0002 */
[----:B------:R-:W-:Y:S02]  /*1eb30*/  IMAD.MOV.U32 R3, RZ, RZ, R8 ;  /* 0x000000ffff037224 */ /* 0x000fe400078e0008 */
[----:B------:R-:W-:Y:S02]  /*1eb40*/  IMAD.MOV.U32 R8, RZ, RZ, R12 ;  /* 0x000000ffff087224 */ /* 0x000fe400078e000c */
[----:B------:R-:W-:-:S04]  /*1eb50*/  IMAD.HI.U32 R2, R2, R3, RZ ;  /* 0x0000000302027227 */ /* 0x000fc800078e00ff */
[----:B------:R-:W-:-:S05]  /*1eb60*/  IMAD R3, R2, R8, R3 ;  /* 0x0000000802037224 */ /* 0x000fca00078e0203 */
[----:B------:R-:W-:-:S13]  /*1eb70*/  ISETP.GT.U32.AND P1, PT, R4, R3, PT ;  /* 0x000000030400720c */ /* 0x000fda0003f24070 */
[----:B------:R-:W-:Y:S01]  /*1eb80*/  @!P1 IMAD.IADD R3, R3, 0x1, -R4 ;  /* 0x0000000103039824 */ /* 0x000fe200078e0a04 */
[----:B------:R-:W-:Y:S02]  /*1eb90*/  @!P1 IADD3 R2, R2, 0x1, RZ ;  /* 0x0000000102029810 */ /* 0x000fe40007ffe0ff */
        /* <DEDUP_REMOVED lines=14> */
.L_x_1979:
[----:B------:R-:W0:Y:S02]  /*1ec80*/  LDC.64 R2, c[0x0][0xc90] ;  /* 0x00032400ff027b82 */ /* 0x000e240000000a00 */
[----:B0-----:R-:W-:-:S05]  /*1ec90*/  IMAD.WIDE R2, R19, 0x4, R2 ;  /* 0x0000000413027825 */ /* 0x001fca00078e0202 */
[----:B------:R0:W2:Y:S01]  /*1eca0*/  LDG.E R13, desc[UR52][R2.64] ;  /* 0x00000034020d7981 */ /* 0x0000a2000c1e1900 */
[----:B------:R-:W-:Y:S02]  /*1ecb0*/  IABS R15, R5 ;  /* 0x00000005000f7213 */ /* 0x000fe40000000000 */
[----:B0-----:R-:W-:Y:S01]  /*1ecc0*/  MOV R2, RZ ;  /* 0x000000ff00027202 */ /* 0x001fe20000000f00 */
        /* <DEDUP_REMOVED lines=36> */
[----:B0-----:R-:W-:-:S05]  /*1ef10*/  IADD3 R9, RZ, -R3, RZ ;  /* 0x80000003ff097210 */ /* 0x001fca0007ffe0ff */
        /* <DEDUP_REMOVED lines=19> */
.L_x_1980:
[----:B------:R-:W-:-:S04]  /*1f050*/  LOP3.LUT R17, RZ, R2, RZ, 0x33, !PT ;  /* 0x00000002ff117212 */ /* 0x000fc800078e33ff */
[----:B------:R-:W-:Y:S01]  /*1f060*/  IADD3 R17, R6, R17, RZ ;  /* 0x0000001106117210 */ /* 0x000fe20007ffe0ff */
[----:B------:R-:W-:Y:S06]  /*1f070*/  BRA `(.L_x_1981) ;  /* 0x00000000000c7947 */ /* 0x000fec0003800000 */
.L_x_1976:
[----:B------:R-:W-:Y:S02]  /*1f080*/  IMAD.MOV.U32 R17, RZ, RZ, RZ ;  /* 0x000000ffff117224 */ /* 0x000fe400078e00ff */
[----:B------:R-:W-:Y:S02]  /*1f090*/  IMAD.U32 R16, RZ, RZ, UR6 ;  /* 0x00000006ff107e24 */ /* 0x000fe4000f8e00ff */
[----:B------:R-:W-:-:S07]  /*1f0a0*/  IMAD.MOV.U32 R18, RZ, RZ, RZ ;  /* 0x000000ffff127224 */ /* 0x000fce00078e00ff */
.L_x_1981:
[----:B------:R-:W-:-:S13]  /*1f0b0*/  ISETP.NE.AND P0, PT, R7, RZ, PT ;  /* 0x000000ff0700720c */ /* 0x000fda0003f05270 */
[----:B------:R-:W0:Y:S01]  /*1f0c0*/  @!P0 S2R R3, SR_CgaCtaId ;  /* 0x0000000000038919 */ /* 0x000e220000008800 */
[----:B------:R-:W-:-:S04]  /*1f0d0*/  @!P0 MOV R2, 0x400 ;  /* 0x0000040000028802 */ /* 0x000fc80000000f00 */
[----:B0-----:R-:W-:-:S05]  /*1f0e0*/  @!P0 LEA R2, R3, R2, 0x18 ;  /* 0x0000000203028211 */ /* 0x001fca00078ec0ff */
[----:B------:R1:W-:Y:S01]  /*1f0f0*/  @!P0 STS.128 [R2+0x288d0], R16 ;  /* 0x0288d01002008388 */ /* 0x0003e20000000c00 */
[----:B------:R-:W-:Y:S06]  /*1f100*/  BAR.ARV 0x5, 0x180 ;  /* 0x0146000000007b1d */ /* 0x000fec0000002000 */
.L_x_1974:
[----:B------:R2:W-:Y:S01]  /*1f110*/  STL [R1+0x1c], RZ ;  /* 0x00001cff01007387 */ /* 0x0005e20000100800 */
[----:B------:R-:W-:Y:S01]  /*1f120*/  ULDC UR4, c[0x0][0xc3c] ;  /* 0x00030f0000047ab9 */ /* 0x000fe20000000800 */
[----:B------:R-:W-:Y:S01]  /*1f130*/  IMAD.MOV.U32 R28, RZ, RZ, 0x1 ;  /* 0x00000001ff1c7424 */ /* 0x000fe200078e00ff */
[----:B0-----:R-:W-:Y:S01]  /*1f140*/  ISETP.GE.AND P0, PT, R19, UR4, PT ;  /* 0x0000000413007c0c */ /* 0x001fe2000bf06270 */
[----:B------:R-:W-:-:S12]  /*1f150*/  IMAD.MOV.U32 R24, RZ, RZ, RZ ;  /* 0x000000ffff187224 */ /* 0x000fd800078e00ff */
[----:B--2---:R-:W-:Y:S05]  /*1f160*/  @P0 BRA `(.L_x_1982) ;  /* 0x0000006c00100947 */ /* 0x004fea0003800000 */
[----:B------:R-:W0:Y:S01]  /*1f170*/  S2UR UR5, SR_CgaCtaId ;  /* 0x00000000000579c3 */ /* 0x000e220000008800 */
[C---:B------:R-:W-:Y:S01]  /*1f180*/  IMAD.SHL.U32 R31, R0.reuse, 0x8, RZ ;  /* 0x00000008001f7824 */ /* 0x040fe200078e00ff */
[----:B------:R-:W-:Y:S01]  /*1f190*/  LOP3.LUT R4, R0, 0x7f, RZ, 0xc0, !PT ;  /* 0x0000007f00047812 */ /* 0x000fe200078ec0ff */
[----:B------:R-:W-:Y:S01]  /*1f1a0*/  UMOV UR4, 0x400 ;  /* 0x0000040000047882 */ /* 0x000fe20000000000 */
[----:B------:R2:W-:Y:S01]  /*1f1b0*/  STL [R1+0x1c], RZ ;  /* 0x00001cff01007387 */ /* 0x0005e20000100800 */
[----:B------:R-:W-:Y:S01]  /*1f1c0*/  BSSY B8, `(.L_x_1982) ;  /* 0x00006be000087945 */ /* 0x000fe20003800000 */
[C---:B------:R-:W-:Y:S01]  /*1f1d0*/  LOP3.LUT R3, R31.reuse, 0x1f8, RZ, 0xc0, !PT ;  /* 0x000001f81f037812 */ /* 0x040fe200078ec0ff */
[----:B------:R-:W-:Y:S01]  /*1f1e0*/  IMAD.SHL.U32 R35, R4, 0x8, RZ ;  /* 0x0000000804237824 */ /* 0x000fe200078e00ff */
[----:B------:R-:W-:Y:S01]  /*1f1f0*/  LOP3.LUT R31, R31, 0x38, RZ, 0xc0, !PT ;  /* 0x000000381f1f7812 */ /* 0x000fe200078ec0ff */
[----:B------:R-:W-:Y:S01]  /*1f200*/  IMAD.MOV.U32 R26, RZ, RZ, RZ ;  /* 0x000000ffff1a7224 */ /* 0x000fe200078e00ff */
[----:B-1----:R-:W-:Y:S01]  /*1f210*/  LOP3.LUT R2, R3, 0x38, R0, 0x78, !PT ;  /* 0x0000003803027812 */ /* 0x002fe200078e7800 */
[----:B------:R-:W-:Y:S01]  /*1f220*/  IMAD.SHL.U32 R0, R0, 0x10, RZ ;  /* 0x0000001000007824 */ /* 0x000fe200078e00ff */
[----:B------:R-:W-:Y:S01]  /*1f230*/  MOV R29, 0x1 ;  /* 0x00000001001d7802 */ /* 0x000fe20000000f00 */
[----:B------:R-:W-:Y:S01]  /*1f240*/  IMAD.MOV.U32 R24, RZ, RZ, RZ ;  /* 0x000000ffff187224 */ /* 0x000fe200078e00ff */
[----:B------:R-:W-:Y:S01]  /*1f250*/  LOP3.LUT R35, R2, 0x200, R35, 0xf8, !PT ;  /* 0x0000020002237812 */ /* 0x000fe200078ef823 */
[----:B------:R-:W-:Y:S01]  /*1f260*/  IMAD.MOV.U32 R28, RZ, RZ, 0x1 ;  /* 0x00000001ff1c7424 */ /* 0x000fe200078e00ff */
[----:B------:R-:W-:Y:S01]  /*1f270*/  SHF.R.U32.HI R2, RZ, 0x3, R4 ;  /* 0x00000003ff027819 */ /* 0x000fe20000011604 */
[----:B------:R-:W-:Y:S01]  /*1f280*/  ULOP3.LUT UR38, UR36, 0x2, URZ, 0xfc, !UPT ;  /* 0x0000000224267892 */ /* 0x000fe2000f8efc3f */
[----:B------:R-:W-:Y:S01]  /*1f290*/  LOP3.LUT R0, R0, 0x70, RZ, 0xc0, !PT ;  /* 0x0000007000007812 */ /* 0x000fe200078ec0ff */
[----:B------:R-:W-:Y:S01]  /*1f2a0*/  ULDC.64 UR40, c[0x0][0x198] ;  /* 0x0000660000287ab9 */ /* 0x000fe20000000a00 */
[----:B------:R-:W-:Y:S01]  /*1f2b0*/  LOP3.LUT R30, R31, 0x40, RZ, 0xfc, !PT ;  /* 0x000000401f1e7812 */ /* 0x000fe200078efcff */
[----:B------:R-:W-:Y:S01]  /*1f2c0*/  ULDC UR37, c[0x0][0xc] ;  /* 0x0000030000257ab9 */ /* 0x000fe20000000800 */
[----:B------:R-:W-:Y:S01]  /*1f2d0*/  LOP3.LUT R2, R2, R0, RZ, 0xfc, !PT ;  /* 0x0000000002027212 */ /* 0x000fe200078efcff */
[----:B0-----:R-:W-:-:S06]  /*1f2e0*/  ULEA UR4, UR5, UR4, 0x18 ;  /* 0x0000000405047291 */ /* 0x001fcc000f8ec03f */
[----:B------:R-:W-:-:S04]  /*1f2f0*/  IMAD.U32 R22, RZ, RZ, UR4 ;  /* 0x00000004ff167e24 */ /* 0x000fc8000f8e00ff */
[----:B------:R-:W-:-:S05]  /*1f300*/  IMAD R0, R35, 0x2, R22 ;  /* 0x0000000223007824 */ /* 0x000fca00078e0216 */
[----:B------:R2:W-:Y:S02]  /*1f310*/  STL [R1+0x8], R0 ;  /* 0x0000080001007387 */ /* 0x0005e40000100800 */
.L_x_2101:
[----:B------:R-:W-:Y:S05]  /*1f320*/  YIELD ;  /* 0x0000000000007946 */ /* 0x000fea0003800000 */
[----:B------:R-:W-:Y:S01]  /*1f330*/  ULDC.64 UR4, c[0x0][0xa28] ;  /* 0x00028a0000047ab9 */ /* 0x000fe20000000a00 */
[----:B------:R-:W-:Y:S01]  /*1f340*/  IMAD.MOV.U32 R10, RZ, RZ, RZ ;  /* 0x000000ffff0a7224 */ /* 0x000fe200078e00ff */
[----:B------:R-:W-:Y:S01]  /*1f350*/  ISETP.NE.U32.AND P0, PT, RZ, UR4, PT ;  /* 0x00000004ff007c0c */ /* 0x000fe2000bf05070 */
[----:B0-----:R-:W0:Y:S01]  /*1f360*/  LDC.64 R4, c[0x0][0xa00] ;  /* 0x00028000ff047b82 */ /* 0x001e220000000a00 */
[----:B------:R-:W-:Y:S01]  /*1f370*/  IMAD.MOV.U32 R8, RZ, RZ, RZ ;  /* 0x000000ffff087224 */ /* 0x000fe200078e00ff */
[----:B------:R-:W-:Y:S01]  /*1f380*/  ULDC.64 UR6, c[0x0][0xa10] ;  /* 0x0002840000067ab9 */ /* 0x000fe20000000a00 */
[----:B------:R-:W-:Y:S01]  /*1f390*/  ISETP.NE.AND.EX P0, PT, RZ, UR5, PT, P0 ;  /* 0x00000005ff007c0c */ /* 0x000fe2000bf05300 */
[----:B------:R-:W-:-:S12]  /*1f3a0*/  ULDC.64 UR4, c[0x0][0xa18] ;  /* 0x0002860000047ab9 */ /* 0x000fd80000000a00 */
[----:B-1----:R-:W1:Y:S02]  /*1f3b0*/  @P0 LDC.64 R2, c[0x0][0xa28] ;  /* 0x00028a00ff020b82 */ /* 0x002e640000000a00 */
[----:B-1----:R-:W-:-:S05]  /*1f3c0*/  @P0 IMAD.WIDE R2, R19, 0x4, R2 ;  /* 0x0000000413020825 */ /* 0x002fca00078e0202 */
[----:B------:R1:W3:Y:S01]  /*1f3d0*/  @P0 LDG.E R10, desc[UR52][R2.64] ;  /* 0x00000034020a0981 */ /* 0x0002e2000c1e1900 */
[----:B------:R-:W-:Y:S01]  /*1f3e0*/  ISETP.NE.U32.AND P0, PT, RZ, UR4, PT ;  /* 0x00000004ff007c0c */ /* 0x000fe2000bf05070 */
[----:B0-----:R-:W-:Y:S01]  /*1f3f0*/  IMAD.WIDE R4, R19, 0x4, R4 ;  /* 0x0000000413047825 */ /* 0x001fe200078e0204 */
[----:B------:R-:W-:Y:S02]  /*1f400*/  ISETP.NE.U32.AND P1, PT, RZ, UR6, PT ;  /* 0x00000006ff007c0c */ /* 0x000fe4000bf25070 */
[----:B------:R-:W-:Y:S01]  /*1f410*/  ISETP.NE.AND.EX P2, PT, RZ, UR5, PT, P0 ;  /* 0x00000005ff007c0c */ /* 0x000fe2000bf45300 */
[----:B------:R-:W-:Y:S01]  /*1f420*/  ULDC.64 UR4, c[0x0][0xa00] ;  /* 0x0002800000047ab9 */ /* 0x000fe20000000a00 */
[----:B------:R-:W-:Y:S01]  /*1f430*/  ISETP.NE.AND.EX P1, PT, RZ, UR7, PT, P1 ;  /* 0x00000007ff007c0c */ /* 0x000fe2000bf25310 */
[----:B--2---:R-:W-:Y:S01]  /*1f440*/  IMAD.MOV.U32 R0, RZ, RZ, RZ ;  /* 0x000000ffff007224 */ /* 0x004fe200078e00ff */
[----:B------:R-:W-:Y:S01]  /*1f450*/  ISETP.NE.U32.AND P0, PT, RZ, UR4, PT ;  /* 0x00000004ff007c0c */ /* 0x000fe2000bf05070 */
[----:B-1----:R-:W0:Y:S03]  /*1f460*/  LDC.64 R2, c[0x0][0xa10] ;  /* 0x00028400ff027b82 */ /* 0x002e260000000a00 */
[----:B------:R-:W-:-:S05]  /*1f470*/  ISETP.NE.AND.EX P0, PT, RZ, UR5, PT, P0 ;  /* 0x00000005ff007c0c */ /* 0x000fca000bf05300 */
[----:B------:R-:W1:Y:S08]  /*1f480*/  @P2 LDC.64 R6, c[0x0][0xa18] ;  /* 0x00028600ff062b82 */ /* 0x000e700000000a00 */
[----:B------:R-:W2:Y:S01]  /*1f490*/  @P0 LDG.E R8, desc[UR52][R4.64] ;  /* 0x0000003404080981 */ /* 0x000ea2000c1e1900 */
[----:B0-----:R-:W-:-:S05]  /*1f4a0*/  IMAD.WIDE R2, R19, 0x4, R2 ;  /* 0x0000000413027825 */ /* 0x001fca00078e0202 */
[----:B------:R-:W5:Y:S01]  /*1f4b0*/  @P1 LDG.E R0, desc[UR52][R2.64] ;  /* 0x0000003402001981 */ /* 0x000f62000c1e1900 */
[----:B------:R-:W-:Y:S02]  /*1f4c0*/  ULDC UR4, c[0x0][0x288] ;  /* 0x0000a20000047ab9 */ /* 0x000fe40000000800 */
[----:B------:R-:W-:Y:S01]  /*1f4d0*/  MOV R33, UR4 ;  /* 0x0000000400217c02 */ /* 0x000fe20008000f00 */
[----:B------:R-:W-:Y:S02]  /*1f4e0*/  ULDC.64 UR4, c[0x0][0x418] ;  /* 0x0001060000047ab9 */ /* 0x000fe40000000a00 */
[----:B------:R-:W-:-:S03]  /*1f4f0*/  UISETP.NE.U32.AND UP0, UPT, UR4, URZ, UPT ;  /* 0x0000003f0400728c */ /* 0x000fc6000bf05070 */
[----:B------:R-:W-:Y:S01]  /*1f500*/  ULDC UR4, c[0x0][0x424] ;  /* 0x0001090000047ab9 */ /* 0x000fe20000000800 */
[----:B------:R-:W-:Y:S01]  /*1f510*/  UISETP.NE.AND.EX UP0, UPT, UR5, URZ, UPT, UP0 ;  /* 0x0000003f0500728c */ /* 0x000fe2000bf05300 */
[----:B-1----:R-:W-:Y:S02]  /*1f520*/  @P2 IMAD.WIDE R6, R19, 0x4, R6 ;  /* 0x0000000413062825 */ /* 0x002fe400078e0206 */
[----:B------:R-:W-:Y:S01]  /*1f530*/  ULDC UR5, c[0x0][0x2f0] ;  /* 0x0000bc0000057ab9 */ /* 0x000fe20000000800 */
[----:B------:R-:W-:Y:S02]  /*1f540*/  USEL UR4, UR4, 0x1, UP0 ;  /* 0x0000000104047887 */ /* 0x000fe40008000000 */
[----:B------:R0:W5:Y:S02]  /*1f550*/  @P2 LDG.E R33, desc[UR52][R6.64] ;  /* 0x0000003406212981 */ /* 0x000164000c1e1900 */
[----:B------:R-:W-:-:S03]  /*1f560*/  UIMAD UR4, UR4, UR5, URZ ;  /* 0x00000005040472a4 */ /* 0x000fc6000f8e023f */
[----:B------:R-:W-:-:S03]  /*1f570*/  ULDC UR5, c[0x0][0x348] ;  /* 0x0000d20000057ab9 */ /* 0x000fc60000000800 */
[----:B------:R-:W-:Y:S02]  /*1f580*/  IMAD.U32 R9, RZ, RZ, UR4 ;  /* 0x00000004ff097e24 */ /* 0x000fe4000f8e00ff */
[----:B0-----:R-:W-:Y:S01]  /*1f590*/  IMAD.U32 R7, RZ, RZ, UR5 ;  /* 0x00000005ff077e24 */ /* 0x001fe2000f8e00ff */
[----:B---3--:R0:W-:Y:S04]  /*1f5a0*/  STL [R1], R10 ;  /* 0x0000000a01007387 */ /* 0x0081e80000100800 */
[----:B--2---:R0:W-:Y:S01]  /*1f5b0*/  STL [R1+0xc], R8 ;  /* 0x00000c0801007387 */ /* 0x0041e20000100800 */
[----:B------:R-:W-:Y:S05]  /*1f5c0*/  @P2 BRA `(.L_x_1983) ;  /* 0x0000000000102947 */ /* 0x000fea0003800000 */
[----:B------:R-:W-:Y:S05]  /*1f5d0*/  @!P0 BRA `(.L_x_1983) ;  /* 0x00000000000c8947 */ /* 0x000fea0003800000 */
[----:B------:R-:W2:Y:S04]  /*1f5e0*/  LDG.E R6, desc[UR52][R4.64] ;  /* 0x0000003404067981 */ /* 0x000ea8000c1e1900 */
[----:B-----5:R-:W2:Y:S02]  /*1f5f0*/  LDG.E R33, desc[UR52][R4.64+0x4] ;  /* 0x0000043404217981 */ /* 0x020ea4000c1e1900 */
[----:B--2---:R-:W-:-:S07]  /*1f600*/  IMAD.IADD R33, R33, 0x1, -R6 ;  /* 0x0000000121217824 */ /* 0x004fce00078e0a06 */
.L_x_1983:
[----:B------:R-:W-:Y:S01]  /*1f610*/  ULDC.64 UR4, c[0x0][0xa20] ;  /* 0x0002880000047ab9 */ /* 0x000fe20000000a00 */
[C---:B------:R-:W-:Y:S02]  /*1f620*/  LOP3.LUT R4, R18.reuse, 0xff000000, RZ, 0xc0, !PT ;  /* 0xff00000012047812 */ /* 0x040fe400078ec0ff */
[----:B------:R-:W-:Y:S02]  /*1f630*/  ISETP.NE.U32.AND P0, PT, RZ, UR4, PT ;  /* 0x00000004ff007c0c */ /* 0x000fe4000bf05070 */
[----:B------:R-:W-:Y:S02]  /*1f640*/  SHF.R.U32.HI R5, RZ, 0x8, R4 ;  /* 0x00000008ff057819 */ /* 0x000fe40000011604 */
[----:B------:R-:W-:Y:S02]  /*1f650*/  ISETP.NE.AND.EX P0, PT, RZ, UR5, PT, P0 ;  /* 0x00000005ff007c0c */ /* 0x000fe4000bf05300 */
[C---:B------:R-:W-:Y:S02]  /*1f660*/  LOP3.LUT R6, R18.reuse, 0xff0000, RZ, 0xc0, !PT ;  /* 0x00ff000012067812 */ /* 0x040fe400078ec0ff */
[----:B------:R-:W-:-:S02]  /*1f670*/  LOP3.LUT R18, R18, 0xffff, RZ, 0xc0, !PT ;  /* 0x0000ffff12127812 */ /* 0x000fc400078ec0ff */
[----:B------:R-:W-:-:S07]  /*1f680*/  LEA.HI R6, R6, R5, RZ, 0x10 ;  /* 0x0000000506067211 */ /* 0x000fce00078f80ff */
[----:B------:R-:W-:Y:S05]  /*1f690*/  @!P0 BRA `(.L_x_1984) ;  /* 0x0000000000108947 */ /* 0x000fea0003800000 */
[----:B------:R-:W1:Y:S02]  /*1f6a0*/  LDC.64 R4, c[0x0][0xa20] ;  /* 0x00028800ff047b82 */ /* 0x000e640000000a00 */
[----:B-1----:R-:W-:-:S05]  /*1f6b0*/  IMAD.WIDE R4, R19, 0x4, R4 ;  /* 0x0000000413047825 */ /* 0x002fca00078e0204 */
[----:B------:R1:W5:Y:S01]  /*1f6c0*/  LDG.E R9, desc[UR52][R4.64] ;  /* 0x0000003404097981 */ /* 0x000362000c1e1900 */
[----:B------:R-:W-:Y:S05]  /*1f6d0*/  BRA `(.L_x_1985) ;  /* 0x0000000000247947 */ /* 0x000fea0003800000 */
.L_x_1984:
        /* <DEDUP_REMOVED lines=9> */
.L_x_1985:
[----:B-1----:R-:W2:Y:S01]  /*1f770*/  @P1 LDG.E R5, desc[UR52][R2.64] ;  /* 0x0000003402051981 */ /* 0x002ea2000c1e1900 */
[----:B0-----:R-:W0:Y:S03]  /*1f780*/  LDC R8, c[0x0][0x448] ;  /* 0x00011200ff087b82 */ /* 0x001e260000000800 */
[----:B------:R1:W2:Y:S01]  /*1f790*/  @P1 LDG.E R4, desc[UR52][R2.64+0x4] ;  /* 0x0000043402041981 */ /* 0x0002a2000c1e1900 */
[----:B------:R-:W-:Y:S02]  /*1f7a0*/  IMAD.SHL.U32 R27, R17, 0x80, RZ ;  /* 0x00000080111b7824 */ /* 0x000fe400078e00ff */
[----:B-----5:R-:W-:Y:S02]  /*1f7b0*/  IMAD.IADD R9, R9, 0x1, -R10 ;  /* 0x0000000109097824 */ /* 0x020fe400078e0a0a */
[----:B------:R-:W-:Y:S01]  /*1f7c0*/  VIADD R11, R27, 0x7f ;  /* 0x0000007f1b0b7836 */ /* 0x000fe20000000000 */
[----:B-1----:R-:W1:Y:S01]  /*1f7d0*/  LDC.64 R2, c[0x0][0x9e0] ;  /* 0x00027800ff027b82 */ /* 0x002e620000000a00 */
[----:B0-----:R-:W-:-:S13]  /*1f7e0*/  ISETP.NE.AND P2, PT, R8, 0x1, PT ;  /* 0x000000010800780c */ /* 0x001fda0003f45270 */
[----:B------:R-:W0:Y:S01]  /*1f7f0*/  @P2 LDC R8, c[0x0][0x44c] ;  /* 0x00011300ff082b82 */ /* 0x000e220000000800 */
[----:B-1----:R-:W-:-:S07]  /*1f800*/  ISETP.GE.AND P3, PT, R3, 0x1, PT ;  /* 0x000000010300780c */ /* 0x002fce0003f66270 */
[----:B------:R-:W1:Y:S01]  /*1f810*/  @P2 LDC R13, c[0x0][0x450] ;  /* 0x00011400ff0d2b82 */ /* 0x000e620000000800 */
[----:B--2---:R-:W-:Y:S02]  /*1f820*/  @P1 IMAD.IADD R7, R4, 0x1, -R5 ;  /* 0x0000000104071824 */ /* 0x004fe400078e0a05 */
[----:B0-----:R-:W-:-:S03]  /*1f830*/  @P2 IMAD.HI.U32 R4, R11, R8, RZ ;  /* 0x000000080b042227 */ /* 0x001fc600078e00ff */
[----:B------:R-:W-:Y:S02]  /*1f840*/  IADD3 R36, R9, R7, RZ ;  /* 0x0000000709247210 */ /* 0x000fe40007ffe0ff */
[----:B-1----:R-:W-:Y:S02]  /*1f850*/  @P2 SHF.R.U32.HI R11, RZ, R13, R4 ;  /* 0x0000000dff0b2219 */ /* 0x002fe40000011604 */
[C---:B------:R-:W-:Y:S01]  /*1f860*/  IADD3 R10, R36.reuse, 0x1, -R33 ;  /* 0x00000001240a7810 */ /* 0x040fe20007ffe821 */
[----:B------:R-:W-:-:S04]  /*1f870*/  VIADD R4, R36, 0x7f ;  /* 0x0000007f24047836 */ /* 0x000fc80000000000 */
[----:B------:R-:W-:Y:S01]  /*1f880*/  IMAD.IADD R11, R10, 0x1, R11 ;  /* 0x000000010a0b7824 */ /* 0x000fe200078e020b */
[----:B------:R-:W-:-:S03]  /*1f890*/  SHF.R.S32.HI R5, RZ, 0x1f, R4 ;  /* 0x0000001fff057819 */ /* 0x000fc60000011404 */
[----:B------:R-:W-:Y:S01]  /*1f8a0*/  IMAD.IADD R2, R11, 0x1, R2 ;  /* 0x000000010b027824 */ /* 0x000fe200078e0202 */
[----:B------:R-:W-:-:S04]  /*1f8b0*/  LEA.HI R5, R5, R4, RZ, 0x7 ;  /* 0x0000000405057211 */ /* 0x000fc800078f38ff */
[----:B------:R-:W-:Y:S01]  /*1f8c0*/  SHF.R.S32.HI R17, RZ, 0x7, R5 ;  /* 0x00000007ff117819 */ /* 0x000fe20000011405 */
        /* <DEDUP_REMOVED lines=12> */
.L_x_1988:
[----:B------:R-:W-:-:S13]  /*1f990*/  ISETP.NE.AND P0, PT, R3, 0x1, PT ;  /* 0x000000010300780c */ /* 0x000fda0003f05270 */
[----:B------:R-:W0:Y:S02]  /*1f9a0*/  @P0 LDC.64 R4, c[0x0][0x9e8] ;  /* 0x00027a00ff040b82 */ /* 0x000e240000000a00 */
[----:B0-----:R-:W-:-:S05]  /*1f9b0*/  @P0 IMAD.HI.U32 R4, R8, R4, RZ ;  /* 0x0000000408040227 */ /* 0x001fca00078e00ff */
[----:B------:R-:W-:-:S07]  /*1f9c0*/  @P0 SHF.R.U32.HI R8, RZ, R5, R4 ;  /* 0x00000005ff080219 */ /* 0x000fce0000011604 */
.L_x_1989:
[----:B------:R-:W-:Y:S05]  /*1f9d0*/  BSYNC B0 ;  /* 0x0000000000007941 */ /* 0x000fea0003800000 */
.L_x_1987:
[----:B------:R-:W-:-:S05]  /*1f9e0*/  IMAD R5, R8, R3, R3 ;  /* 0x0000000308057224 */ /* 0x000fca00078e0203 */
[----:B------:R-:W-:-:S07]  /*1f9f0*/  VIMNMX R2, R2, R5, PT ;  /* 0x0000000502027248 */ /* 0x000fce0003fe0100 */
.L_x_1986:
[----:B------:R-:W0:Y:S01]  /*1fa00*/  @P2 LDC R4, c[0x0][0x44c] ;  /* 0x00011300ff042b82 */ /* 0x000e220000000800 */
[----:B------:R-:W-:Y:S01]  /*1fa10*/  VIADD R2, R2, 0x7f ;  /* 0x0000007f02027836 */ /* 0x000fe20000000000 */
[----:B------:R-:W-:Y:S01]  /*1fa20*/  ULDC UR4, c[0x0][0x9dc] ;  /* 0x0002770000047ab9 */ /* 0x000fe20000000800 */
[----:B------:R-:W-:Y:S02]  /*1fa30*/  IMAD.MOV.U32 R5, RZ, RZ, R27 ;  /* 0x000000ffff057224 */ /* 0x000fe400078e001b */
[----:B------:R-:W-:-:S03]  /*1fa40*/  IMAD.IADD R8, R36, 0x1, -R33 ;  /* 0x0000000124087824 */ /* 0x000fc600078e0a21 */
[----:B------:R-:W1:Y:S01]  /*1fa50*/  @P2 LDC R11, c[0x0][0x450] ;  /* 0x00011400ff0b2b82 */ /* 0x000e620000000800 */
[----:B0-----:R-:W-:-:S05]  /*1fa60*/  @P2 IMAD.HI.U32 R4, R27, R4, RZ ;  /* 0x000000041b042227 */ /* 0x001fca00078e00ff */
[----:B-1----:R-:W-:Y:S02]  /*1fa70*/  @P2 SHF.R.U32.HI R5, RZ, R11, R4 ;  /* 0x0000000bff052219 */ /* 0x002fe40000011604 */
[----:B------:R-:W-:Y:S02]  /*1fa80*/  SHF.R.S32.HI R11, RZ, 0x1f, R2 ;  /* 0x0000001fff0b7819 */ /* 0x000fe40000011402 */
[----:B------:R-:W-:Y:S02]  /*1fa90*/  IADD3 R12, R8, R5, RZ ;  /* 0x00000005080c7210 */ /* 0x000fe40007ffe0ff */
[----:B------:R-:W-:-:S04]  /*1faa0*/  LEA.HI R11, R11, R2, RZ, 0x7 ;  /* 0x000000020b0b7211 */ /* 0x000fc800078f38ff */
[----:B------:R-:W-:-:S04]  /*1fab0*/  SHF.R.S32.HI R2, RZ, 0x7, R11 ;  /* 0x00000007ff027819 */ /* 0x000fc8000001140b */
[----:B------:R-:W-:Y:S01]  /*1fac0*/  VIMNMX R11, R17, R2, PT ;  /* 0x00000002110b7248 */ /* 0x000fe20003fe0100 */
        /* <DEDUP_REMOVED lines=12> */
.L_x_1992:
[----:B------:R-:W-:-:S13]  /*1fb90*/  ISETP.NE.AND P0, PT, R3, 0x1, PT ;  /* 0x000000010300780c */ /* 0x000fda0003f05270 */
[----:B------:R-:W0:Y:S02]  /*1fba0*/  @P0 LDC.64 R4, c[0x0][0x9e8] ;  /* 0x00027a00ff040b82 */ /* 0x000e240000000a00 */
[----:B0-----:R-:W-:-:S05]  /*1fbb0*/  @P0 IMAD.HI.U32 R4, R12, R4, RZ ;  /* 0x000000040c040227 */ /* 0x001fca00078e00ff */
[----:B------:R-:W-:-:S07]  /*1fbc0*/  @P0 SHF.R.U32.HI R12, RZ, R5, R4 ;  /* 0x00000005ff0c0219 */ /* 0x000fce0000011604 */
.L_x_1993:
[----:B------:R-:W-:Y:S05]  /*1fbd0*/  BSYNC B0 ;  /* 0x0000000000007941 */ /* 0x000fea0003800000 */
.L_x_1991:
[----:B------:R-:W-:-:S05]  /*1fbe0*/  IMAD R3, R12, R3, RZ ;  /* 0x000000030c037224 */ /* 0x000fca00078e02ff */
[----:B------:R-:W-:-:S07]  /*1fbf0*/  VIMNMX R2, R2, R3, !PT ;  /* 0x0000000302027248 */ /* 0x000fce0007fe0100 */
.L_x_1990:
[----:B------:R-:W-:Y:S01]  /*1fc00*/  SHF.R.S32.HI R3, RZ, 0x1f, R2 ;  /* 0x0000001fff037819 */ /* 0x000fe20000011402 */
[----:B------:R-:W-:Y:S01]  /*1fc10*/  BSSY B0, `(.L_x_1994) ;  /* 0x0000027000007945 */ /* 0x000fe20003800000 */
[----:B------:R-:W-:Y:S02]  /*1fc20*/  LOP3.LUT R37, R6, 0xff, RZ, 0xc0, !PT ;  /* 0x000000ff06257812 */ /* 0x000fe400078ec0ff */
[----:B------:R-:W-:Y:S01]  /*1fc30*/  LEA.HI R3, R3, R2, RZ, 0x7 ;  /* 0x0000000203037211 */ /* 0x000fe200078f38ff */
[----:B------:R-:W-:Y:S01]  /*1fc40*/  IMAD.MOV.U32 R2, RZ, RZ, RZ ;  /* 0x000000ffff027224 */ /* 0x000fe200078e00ff */
[----:B------:R-:W-:Y:S02]  /*1fc50*/  SHF.R.U32.HI R6, RZ, 0x10, R6 ;  /* 0x00000010ff067819 */ /* 0x000fe40000011606 */
[----:B------:R-:W-:-:S04]  /*1fc60*/  SHF.R.S32.HI R3, RZ, 0x7, R3 ;  /* 0x00000007ff037819 */ /* 0x000fc80000011403 */
[----:B------:R-:W-:-:S04]  /*1fc70*/  VIMNMX R4, RZ, R3, !PT ;  /* 0x00000003ff047248 */ /* 0x000fc80007fe0100 */
[----:B------:R-:W-:-:S13]  /*1fc80*/  ISETP.GT.AND P0, PT, R11, R4, PT ;  /* 0x000000040b00720c */ /* 0x000fda0003f04270 */
[----:B------:R-:W-:Y:S05]  /*1fc90*/  @!P0 BRA `(.L_x_1995) ;  /* 0x0000000000788947 */ /* 0x000fea0003800000 */
[----:B------:R-:W-:Y:S01]  /*1fca0*/  ISETP.NE.AND P0, PT, R6, RZ, PT ;  /* 0x000000ff0600720c */ /* 0x000fe20003f05270 */
[----:B------:R-:W-:-:S03]  /*1fcb0*/  ULDC UR4, c[0x0][0x9f0] ;  /* 0x00027c0000047ab9 */ /* 0x000fc60000000800 */
[----:B------:R-:W-:-:S04]  /*1fcc0*/  SEL R5, R6, UR4, P0 ;  /* 0x0000000406057c07 */ /* 0x000fc80008000000 */
[----:B------:R-:W-:Y:S02]  /*1fcd0*/  IABS R13, R5 ;  /* 0x00000005000d7213 */ /* 0x000fe40000000000 */
[----:B------:R-:W-:Y:S02]  /*1fce0*/  IADD3 R12, R5, -0x1, R11 ;  /* 0xffffffff050c7810 */ /* 0x000fe40007ffe00b */
[----:B------:R-:W0:Y:S03]  /*1fcf0*/  I2F.RP R2, R13 ;  /* 0x0000000d00027306 */ /* 0x000e260000209400 */
[----:B------:R-:W-:-:S05]  /*1fd00*/  IMAD.IADD R12, R12, 0x1, -R4 ;  /* 0x000000010c0c7824 */ /* 0x000fca00078e0a04 */
        /* <DEDUP_REMOVED lines=11> */
[----:B------:R-:W-:-:S04]  /*1fdc0*/  IMAD.HI.U32 R14, R14, R2, RZ ;  /* 0x000000020e0e7227 */ /* 0x000fc800078e00ff */
[----:B------:R-:W-:-:S04]  /*1fdd0*/  IMAD.MOV R3, RZ, RZ, -R3 ;  /* 0x000000ffff037224 */ /* 0x000fc800078e0a03 */
        /* <DEDUP_REMOVED lines=10> */
.L_x_1995:
[----:B------:R-:W-:Y:S05]  /*1fe80*/  BSYNC B0 ;  /* 0x0000000000007941 */ /* 0x000fea0003800000 */
.L_x_1994:
[-C--:B------:R-:W-:Y:S01]  /*1fe90*/  IMAD R4, R37, R2.reuse, R4 ;  /* 0x0000000225047224 */ /* 0x080fe200078e0204 */
        /* <DEDUP_REMOVED lines=8> */
[----:B------:R-:W-:-:S05]  /*1ff20*/  @P0 VIADD R2, R7, 0x7f ;  /* 0x0000007f07020836 */ /* 0x000fca0000000000 */
        /* <DEDUP_REMOVED lines=14> */
.L_x_2253:
[----:B-1----:R-:W-:Y:S02]  /*20010*/  ISETP.NE.AND P0, PT, R14, RZ, PT ;  /* 0x000000ff0e00720c */ /* 0x002fe40003f05270 */
[----:B------:R-:W-:-:S11]  /*20020*/  PLOP3.LUT P6, PT, PT, PT, PT, 0x8, 0x0 ;  /* 0x000000000000781c */ /* 0x000fd60003fce170 */
[----:B------:R-:W-:Y:S05]  /*20030*/  @P0 BRA `(.L_x_1999) ;  /* 0x00000000000c0947 */ /* 0x000fea0003800000 */
[----:B------:R-:W-:-:S03]  /*20040*/  UMOV UR4, 0xffffffff ;  /* 0xffffffff00047882 */ /* 0x000fc60000000000 */
[----:B------:R-:W-:Y:S05]  /*20050*/  BRA.DIV UR4, `(.L_x_2000) ;  /* 0x00000092044c7947 */ /* 0x000fea000b800000 */
[----:B------:R-:W-:-:S13]  /*20060*/  ELECT P6, URZ, PT ;  /* 0x00000000003f782f */ /* 0x000fda00038c0000 */
.L_x_1999:
[----:B0-----:R-:W2:Y:S01]  /*20070*/  LDL R3, [R1+0x1c] ;  /* 0x00001c0001037983 */ /* 0x001ea20000100800 */
[----:B------:R-:W-:Y:S01]  /*20080*/  BSSY B1, `(.L_x_2001) ;  /* 0x0000008000017945 */ /* 0x000fe20003800000 */
[----:B--2---:R-:W-:-:S05]  /*20090*/  VIADD R3, R3, 0x1 ;  /* 0x0000000103037836 */ /* 0x004fca0000000000 */
[----:B------:R-:W-:-:S04]  /*200a0*/  LEA.HI R7, R3, R3, RZ, 0x1 ;  /* 0x0000000303077211 */ /* 0x000fc800078f08ff */
[----:B------:R-:W-:-:S04]  /*200b0*/  LOP3.LUT R12, R7, 0xfffffffe, RZ, 0xc0, !PT ;  /* 0xfffffffe070c7812 */ /* 0x000fc800078ec0ff */
[----:B------:R-:W-:-:S04]  /*200c0*/  IADD3 R3, R3, -R12, RZ ;  /* 0x8000000c03037210 */ /* 0x000fc80007ffe0ff */
[----:B------:R-:W-:-:S04]  /*200d0*/  SHF.L.U32 R3, R3, 0x1f, RZ ;  /* 0x0000001f03037819 */ /* 0x000fc800000006ff */
[----:B------:R-:W0:Y:S02]  /*200e0*/  SYNCS.PHASECHK.TRANS64.TRYWAIT P0, [R22+URZ+0x28820], R3 ;  /* 0x02882003160075a7 */ /* 0x000e24000800017f */
[----:B0-----:R-:W-:Y:S05]  /*200f0*/  @!P0 BRA `(.L_x_2002) ;  /* 0x0000009000448947 */ /* 0x001fea0003800000 */
.L_x_2256:
[----:B------:R-:W-:Y:S05]  /*20100*/  BSYNC B1 ;  /* 0x0000000000017941 */ /* 0x000fea0003800000 */
.L_x_2001:
[----:B------:R-:W-:Y:S04]  /*20110*/  BSSY B1, `(.L_x_2003) ;  /* 0x000006e000017945 */ /* 0x000fe80003800000 */
[----:B------:R-:W-:Y:S05]  /*20120*/  @!P6 BRA `(.L_x_2004) ;  /* 0x0000000400b0e947 */ /* 0x000fea0003800000 */
[----:B0-----:R-:W-:Y:S01]  /*20130*/  IMAD R3, R26, 0x8, R22 ;  /* 0x000000081a037824 */ /* 0x001fe200078e0216 */
[----:B------:R-:W-:Y:S01]  /*20140*/  SHF.L.U32 R7, R29, 0x1f, RZ ;  /* 0x0000001f1d077819 */ /* 0x000fe200000006ff */
[----:B------:R-:W0:Y:S01]  /*20150*/  S2R R9, SR_TID.X ;  /* 0x0000000000097919 */ /* 0x000e220000002100 */
[----:B------:R-:W-:Y:S02]  /*20160*/  BSSY B2, `(.L_x_2005) ;  /* 0x0000005000027945 */ /* 0x000fe40003800000 */
[----:B------:R-:W1:Y:S01]  /*20170*/  SYNCS.PHASECHK.TRANS64.TRYWAIT P0, [R3+URZ+0x288a0], R7 ;  /* 0x0288a007030075a7 */ /* 0x000e62000800017f */
[----:B0-----:R-:W-:-:S04]  /*20180*/  LOP3.LUT R9, R9, 0x7f, RZ, 0xc0, !PT ;  /* 0x0000007f09097812 */ /* 0x001fc800078ec0ff */
[----:B------:R-:W-:Y:S01]  /*20190*/  ISETP.NE.AND P1, PT, R9, RZ, PT ;  /* 0x000000ff0900720c */ /* 0x000fe20003f25270 */
[----:B-1----:R-:W-:-:S12]  /*201a0*/  @!P0 BRA `(.L_x_2006) ;  /* 0x00000090002c8947 */ /* 0x002fd80003800000 */
.L_x_2257:
[----:B------:R-:W-:Y:S05]  /*201b0*/  BSYNC B2 ;  /* 0x0000000000027941 */ /* 0x000fea0003800000 */
.L_x_2005:
[----:B------:R-:W-:Y:S04]  /*201c0*/  BSSY B2, `(.L_x_2007) ;  /* 0x0000009000027945 */ /* 0x000fe80003800000 */
[----:B------:R-:W-:Y:S05]  /*201d0*/  @P1 BRA `(.L_x_2008) ;  /* 0x00000000001c1947 */ /* 0x000fea0003800000 */
[----:B------:R-:W1:Y:S01]  /*201e0*/  S2R R9, SR_TID.X ;  /* 0x0000000000097919 */ /* 0x000e620000002100 */
[----:B------:R-:W-:-:S04]  /*201f0*/  IMAD.MOV.U32 R12, RZ, RZ, 0x8000 ;  /* 0x00008000ff0c7424 */ /* 0x000fc800078e00ff */
[----:B------:R2:W-:Y:S01]  /*20200*/  SYNCS.ARRIVE.TRANS64 RZ, [R3+URZ+0x28890], R12 ;  /* 0x0288900c03ff79a7 */ /* 0x0005e2000800003f */
[----:B-1----:R-:W-:-:S04]  /*20210*/  LOP3.LUT R9, R9, 0x1f, RZ, 0xc0, !PT ;  /* 0x0000001f09097812 */ /* 0x002fc800078ec0ff */
[----:B------:R-:W-:-:S13]  /*20220*/  ISETP.NE.AND P0, PT, R9, RZ, PT ;  /* 0x000000ff0900720c */ /* 0x000fda0003f05270 */
[----:B--2---:R-:W-:Y:S05]  /*20230*/  @!P0 BRA `(.L_x_2008) ;  /* 0x0000000000048947 */ /* 0x004fea0003800000 */
[----:B------:R-:W-:Y:S01]  /*20240*/  BPT.TRAP 0x1 ;  /* 0x000000040000795c */ /* 0x000fe20000300000 */
.L_x_2008:
[----:B------:R-:W-:Y:S05]  /*20250*/  BSYNC B2 ;  /* 0x0000000000027941 */ /* 0x000fea0003800000 */
.L_x_2007:
[----:B------:R-:W-:Y:S01]  /*20260*/  IMAD.MOV.U32 R20, RZ, RZ, RZ ;  /* 0x000000ffff147224 */ /* 0x000fe200078e00ff */
[----:B------:R-:W-:Y:S01]  /*20270*/  UIADD3 UR4, UP0, UR40, 0x570, URZ ;  /* 0x0000057028047890 */ /* 0x000fe2000ff1e03f */
[----:B------:R-:W-:Y:S01]  /*20280*/  IMAD R11, R26, 0x8000, R22 ;  /* 0x000080001a0b7824 */ /* 0x000fe200078e0216 */
[----:B------:R-:W-:Y:S01]  /*20290*/  PLOP3.LUT P0, PT, PT, PT, PT, 0x80, 0x0 ;  /* 0x000000000000781c */ /* 0x000fe20003f0f070 */
[----:B------:R-:W-:Y:S01]  /*202a0*/  IMAD R9, R2, 0x80, R0 ;  /* 0x0000008002097824 */ /* 0x000fe200078e0200 */
[----:B------:R-:W-:Y:S01]  /*202b0*/  R2UR UR10, R20 ;  /* 0x00000000140a72ca */ /* 0x000fe200000e0000 */
[----:B------:R-:W-:Y:S01]  /*202c0*/  IMAD.SHL.U32 R12, R26, 0x4000, RZ ;  /* 0x000040001a0c7824 */ /* 0x000fe200078e00ff */
[----:B------:R-:W-:Y:S01]  /*202d0*/  IADD3 R14, R11, 0x18400, RZ ;  /* 0x000184000b0e7810 */ /* 0x000fe20007ffe0ff */
[----:B------:R-:W-:Y:S01]  /*202e0*/  VIADD R9, R9, 0xffffff80 ;  /* 0xffffff8009097836 */ /* 0x000fe20000000000 */
[----:B------:R-:W-:Y:S01]  /*202f0*/  UIADD3.X UR5, URZ, UR41, URZ, UP0, !UPT ;  /* 0x000000293f057290 */ /* 0x000fe200087fe43f */
[----:B------:R-:W-:Y:S01]  /*20300*/  VIADD R13, R3, 0x28890 ;  /* 0x00028890030d7836 */ /* 0x000fe20000000000 */
[----:B------:R-:W-:Y:S01]  /*20310*/  UMOV UR6, 0x0 ;  /* 0x0000000000067882 */ /* 0x000fe20000000000 */
[----:B------:R-:W-:-:S09]  /*20320*/  UMOV UR7, 0x12f00000 ;  /* 0x12f0000000077882 */ /* 0x000fd20000000000 */
.L_x_2009:
        /* <DEDUP_REMOVED lines=10> */
[----:B------:R-:W-:Y:S01]  /*203d0*/  IMAD.MOV.U32 R21, RZ, RZ, 0x40 ;  /* 0x00000040ff157424 */ /* 0x000fe200078e00ff */
[----:B------:R-:W-:Y:S01]  /*203e0*/  PLOP3.LUT P0, PT, PT, PT, PT, 0x80, 0x0 ;  /* 0x000000000000781c */ /* 0x000fe20003f0f070 */
[----:B------:R-:W-:Y:S01]  /*203f0*/  VIADD R11, R11, 0x1c400 ;  /* 0x0001c4000b0b7836 */ /* 0x000fe20000000000 */
[----:B------:R-:W-:Y:S01]  /*20400*/  UMOV UR6, 0x0 ;  /* 0x0000000000067882 */ /* 0x000fe20000000000 */
[----:B------:R-:W-:Y:S01]  /*20410*/  UMOV UR7, 0x12f00000 ;  /* 0x12f0000000077882 */ /* 0x000fe20000000000 */
[----:B------:R-:W-:-:S15]  /*20420*/  R2UR UR10, R21 ;  /* 0x00000000150a72ca */ /* 0x000fde00000e0000 */
.L_x_2010:
        /* <DEDUP_REMOVED lines=10> */
[----:B------:R-:W1:Y:S01]  /*204d0*/  SYNCS.PHASECHK.TRANS64.TRYWAIT P0, [R3+URZ+0x288c0], R7 ;  /* 0x0288c007030075a7 */ /* 0x000e62000800017f */
[----:B------:R-:W-:Y:S04]  /*204e0*/  BSSY B2, `(.L_x_2011) ;  /* 0x0000002000027945 */ /* 0x000fe80003800000 */
[----:B-1----:R-:W-:Y:S05]  /*204f0*/  @!P0 BRA `(.L_x_2012) ;  /* 0x0000008c006c8947 */ /* 0x002fea0003800000 */
.L_x_2258:
[----:B------:R-:W-:Y:S05]  /*20500*/  BSYNC B2 ;  /* 0x0000000000027941 */ /* 0x000fea0003800000 */
.L_x_2011:
[----:B------:R-:W-:Y:S01]  /*20510*/  BSSY B2, `(.L_x_2013) ;  /* 0x000000b000027945 */ /* 0x000fe20003800000 */
[----:B------:R-:W-:Y:S02]  /*20520*/  IMAD.MOV.U32 R14, RZ, RZ, 0x0 ;  /* 0x00000000ff0e7424 */ /* 0x000fe400078e00ff */
[----:B------:R-:W-:Y:S01]  /*20530*/  IMAD.MOV.U32 R15, RZ, RZ, 0x12f00000 ;  /* 0x12f00000ff0f7424 */ /* 0x000fe200078e00ff */
[----:B------:R-:W-:Y:S06]  /*20540*/  @P1 BRA `(.L_x_2014) ;  /* 0x00000000001c1947 */ /* 0x000fec0003800000 */
[----:B------:R-:W2:Y:S01]  /*20550*/  S2R R11, SR_TID.X ;  /* 0x00000000000b7919 */ /* 0x000ea20000002100 */
[----:B01----:R-:W-:-:S04]  /*20560*/  IMAD.MOV.U32 R7, RZ, RZ, 0x8000 ;  /* 0x00008000ff077424 */ /* 0x003fc800078e00ff */
[----:B------:R3:W-:Y:S01]  /*20570*/  SYNCS.ARRIVE.TRANS64 RZ, [R3+URZ+0x288b0], R7 ;  /* 0x0288b00703ff79a7 */ /* 0x0007e2000800003f */
[----:B--2---:R-:W-:-:S04]  /*20580*/  LOP3.LUT R11, R11, 0x1f, RZ, 0xc0, !PT ;  /* 0x0000001f0b0b7812 */ /* 0x004fc800078ec0ff */
[----:B------:R-:W-:-:S13]  /*20590*/  ISETP.NE.AND P0, PT, R11, RZ, PT ;  /* 0x000000ff0b00720c */ /* 0x000fda0003f05270 */
[----:B---3--:R-:W-:Y:S05]  /*205a0*/  @!P0 BRA `(.L_x_2014) ;  /* 0x0000000000048947 */ /* 0x008fea0003800000 */
[----:B------:R-:W-:Y:S01]  /*205b0*/  BPT.TRAP 0x1 ;  /* 0x000000040000795c */ /* 0x000fe20000300000 */
.L_x_2014:
[----:B------:R-:W-:Y:S05]  /*205c0*/  BSYNC B2 ;  /* 0x0000000000027941 */ /* 0x000fea0003800000 */
.L_x_2013:
[----:B------:R-:W-:Y:S01]  /*205d0*/  R2UR UR10, R20 ;  /* 0x00000000140a72ca */ /* 0x000fe200000e0000 */
[----:B------:R-:W-:Y:S01]  /*205e0*/  IMAD R12, R12, 0x2, R22 ;  /* 0x000000020c0c7824 */ /* 0x000fe200078e0216 */
[----:B------:R-:W-:Y:S01]  /*205f0*/  R2UR UR6, R14 ;  /* 0x000000000e0672ca */ /* 0x000fe200000e0000 */
[----:B------:R-:W-:Y:S01]  /*20600*/  UIADD3 UR4, UP0, UR40, 0x670, URZ ;  /* 0x0000067028047890 */ /* 0x000fe2000ff1e03f */
[----:B------:R-:W-:Y:S01]  /*20610*/  R2UR UR7, R15 ;  /* 0x000000000f0772ca */ /* 0x000fe200000e0000 */
[----:B01----:R-:W-:Y:S01]  /*20620*/  VIADD R3, R3, 0x288b0 ;  /* 0x000288b003037836 */ /* 0x003fe20000000000 */
[----:B------:R-:W-:Y:S01]  /*20630*/  PLOP3.LUT P0, PT, PT, PT, PT, 0x80, 0x0 ;  /* 0x000000000000781c */ /* 0x000fe20003f0f070 */
[----:B------:R-:W-:Y:S01]  /*20640*/  VIADD R7, R12, 0x400 ;  /* 0x000004000c077836 */ /* 0x000fe20000000000 */
[----:B------:R-:W-:-:S12]  /*20650*/  UIADD3.X UR5, URZ, UR41, URZ, UP0, !UPT ;  /* 0x000000293f057290 */ /* 0x000fd800087fe43f */
.L_x_2015:
        /* <DEDUP_REMOVED lines=10> */
[----:B------:R-:W-:Y:S02]  /*20700*/  R2UR UR10, R21 ;  /* 0x00000000150a72ca */ /* 0x000fe400000e0000 */
[----:B------:R-:W-:Y:S02]  /*20710*/  R2UR UR6, R14 ;  /* 0x000000000e0672ca */ /* 0x000fe400000e0000 */
[----:B------:R-:W-:Y:S02]  /*20720*/  R2UR UR7, R15 ;  /* 0x000000000f0772ca */ /* 0x000fe400000e0000 */
[----:B------:R-:W-:Y:S02]  /*20730*/  PLOP3.LUT P0, PT, PT, PT, PT, 0x80, 0x0 ;  /* 0x000000000000781c */ /* 0x000fe40003f0f070 */
[----:B------:R-:W-:-:S11]  /*20740*/  IADD3 R12, R12, 0x4400, RZ ;  /* 0x000044000c0c7810 */ /* 0x000fd60007ffe0ff */
.L_x_2016:
        /* <DEDUP_REMOVED lines=10> */
.L_x_2004:
[----:B------:R-:W-:Y:S05]  /*207f0*/  BSYNC B1 ;  /* 0x0000000000017941 */ /* 0x000fea0003800000 */
.L_x_2003:
        /* <DEDUP_REMOVED lines=9> */
.L_x_2031:
[----:B------:R-:W-:Y:S05]  /*20890*/  YIELD ;  /* 0x0000000000007946 */ /* 0x000fea0003800000 */
[----:B------:R-:W-:Y:S04]  /*208a0*/  BSSY B1, `(.L_x_2017) ;  /* 0x000006b000017945 */ /* 0x000fe80003800000 */
[----:B------:R-:W-:Y:S05]  /*208b0*/  @!P6 BRA `(.L_x_2018) ;  /* 0x0000000400a4e947 */ /* 0x000fea0003800000 */
[----:B------:R-:W-:Y:S01]  /*208c0*/  IMAD R11, R26, 0x8, R22 ;  /* 0x000000081a0b7824 */ /* 0x000fe200078e0216 */
[----:B------:R-:W-:Y:S01]  /*208d0*/  SHF.L.U32 R2, R29, 0x1f, RZ ;  /* 0x0000001f1d027819 */ /* 0x000fe200000006ff */
[----:B0-----:R-:W0:Y:S01]  /*208e0*/  S2R R3, SR_TID.X ;  /* 0x0000000000037919 */ /* 0x001e220000002100 */
[----:B------:R-:W-:Y:S02]  /*208f0*/  BSSY B2, `(.L_x_2019) ;  /* 0x0000005000027945 */ /* 0x000fe40003800000 */
[----:B------:R-:W1:Y:S01]  /*20900*/  SYNCS.PHASECHK.TRANS64.TRYWAIT P1, [R11+URZ+0x288a0], R2 ;  /* 0x0288a0020b0075a7 */ /* 0x000e62000802017f */
[----:B0-----:R-:W-:-:S04]  /*20910*/  LOP3.LUT R3, R3, 0x7f, RZ, 0xc0, !PT ;  /* 0x0000007f03037812 */ /* 0x001fc800078ec0ff */
[----:B------:R-:W-:Y:S01]  /*20920*/  ISETP.NE.AND P2, PT, R3, RZ, PT ;  /* 0x000000ff0300720c */ /* 0x000fe20003f45270 */
[----:B-1----:R-:W-:-:S12]  /*20930*/  @!P1 BRA `(.L_x_2020) ;  /* 0x0000008800709947 */ /* 0x002fd80003800000 */
.L_x_2259:
[----:B------:R-:W-:Y:S05]  /*20940*/  BSYNC B2 ;  /* 0x0000000000027941 */ /* 0x000fea0003800000 */
.L_x_2019:
        /* <DEDUP_REMOVED lines=9> */
.L_x_2022:
[----:B------:R-:W-:Y:S05]  /*209e0*/  BSYNC B2 ;  /* 0x0000000000027941 */ /* 0x000fea0003800000 */
.L_x_2021:
[----:B------:R-:W-:Y:S01]  /*209f0*/  IMAD.MOV.U32 R15, RZ, RZ, RZ ;  /* 0x000000ffff0f7224 */ /* 0x000fe200078e00ff */
[----:B------:R-:W-:Y:S01]  /*20a00*/  UIADD3 UR4, UP0, UR40, 0x570, URZ ;  /* 0x0000057028047890 */ /* 0x000fe2000ff1e03f */
[----:B------:R-:W-:Y:S01]  /*20a10*/  IMAD R9, R26, 0x8000, R22 ;  /* 0x000080001a097824 */ /* 0x000fe200078e0216 */
[----:B------:R-:W-:Y:S01]  /*20a20*/  PLOP3.LUT P1, PT, PT, PT, PT, 0x80, 0x0 ;  /* 0x000000000000781c */ /* 0x000fe20003f2f070 */
[----:B------:R-:W-:Y:S01]  /*20a30*/  IMAD R7, R12, 0x80, R0 ;  /* 0x000000800c077824 */ /* 0x000fe200078e0200 */
[----:B------:R-:W-:Y:S01]  /*20a40*/  R2UR UR10, R15 ;  /* 0x000000000f0a72ca */ /* 0x000fe200000e0000 */
[----:B------:R-:W-:Y:S01]  /*20a50*/  VIADD R3, R11, 0x28890 ;  /* 0x000288900b037836 */ /* 0x000fe20000000000 */
[----:B------:R-:W-:Y:S01]  /*20a60*/  IADD3 R13, R9, 0x18400, RZ ;  /* 0x00018400090d7810 */ /* 0x000fe20007ffe0ff */
[----:B------:R-:W-:Y:S01]  /*20a70*/  UIADD3.X UR5, URZ, UR41, URZ, UP0, !UPT ;  /* 0x000000293f057290 */ /* 0x000fe200087fe43f */
[----:B------:R-:W-:Y:S01]  /*20a80*/  UMOV UR6, 0x0 ;  /* 0x0000000000067882 */ /* 0x000fe20000000000 */
[----:B------:R-:W-:-:S10]  /*20a90*/  UMOV UR7, 0x12f00000 ;  /* 0x12f0000000077882 */ /* 0x000fd40000000000 */
.L_x_2023:
        /* <DEDUP_REMOVED lines=16> */
.L_x_2024:
        /* <DEDUP_REMOVED lines=13> */
.L_x_2260:
[----:B------:R-:W-:Y:S05]  /*20c70*/  BSYNC B2 ;  /* 0x0000000000027941 */ /* 0x000fea0003800000 */
.L_x_2025:
[----:B------:R-:W-:Y:S01]  /*20c80*/  BSSY B2, `(.L_x_2027) ;  /* 0x000000b000027945 */ /* 0x000fe20003800000 */
[----:B01----:R-:W-:Y:S02]  /*20c90*/  IMAD.MOV.U32 R2, RZ, RZ, 0x0 ;  /* 0x00000000ff027424 */ /* 0x003fe400078e00ff */
[----:B------:R-:W-:Y:S01]  /*20ca0*/  IMAD.MOV.U32 R3, RZ, RZ, 0x12f00000 ;  /* 0x12f00000ff037424 */ /* 0x000fe200078e00ff */
[----:B------:R-:W-:Y:S06]  /*20cb0*/  @P2 BRA `(.L_x_2028) ;  /* 0x00000000001c2947 */ /* 0x000fec0003800000 */
[----:B------:R-:W0:Y:S01]  /*20cc0*/  S2R R20, SR_TID.X ;  /* 0x0000000000147919 */ /* 0x000e220000002100 */
[----:B------:R-:W-:-:S04]  /*20cd0*/  IMAD.MOV.U32 R14, RZ, RZ, 0x8000 ;  /* 0x00008000ff0e7424 */ /* 0x000fc800078e00ff */
[----:B------:R1:W-:Y:S01]  /*20ce0*/  SYNCS.ARRIVE.TRANS64 RZ, [R11+URZ+0x288b0], R14 ;  /* 0x0288b00e0bff79a7 */ /* 0x0003e2000800003f */
[----:B0-----:R-:W-:-:S04]  /*20cf0*/  LOP3.LUT R20, R20, 0x1f, RZ, 0xc0, !PT ;  /* 0x0000001f14147812 */ /* 0x001fc800078ec0ff */
[----:B------:R-:W-:-:S13]  /*20d00*/  ISETP.NE.AND P1, PT, R20, RZ, PT ;  /* 0x000000ff1400720c */ /* 0x000fda0003f25270 */
[----:B-1----:R-:W-:Y:S05]  /*20d10*/  @!P1 BRA `(.L_x_2028) ;  /* 0x0000000000049947 */ /* 0x002fea0003800000 */
[----:B------:R-:W-:Y:S01]  /*20d20*/  BPT.TRAP 0x1 ;  /* 0x000000040000795c */ /* 0x000fe20000300000 */
.L_x_2028:
[----:B------:R-:W-:Y:S05]  /*20d30*/  BSYNC B2 ;  /* 0x0000000000027941 */ /* 0x000fea0003800000 */
.L_x_2027:
[----:B------:R-:W-:Y:S01]  /*20d40*/  R2UR UR10, R15 ;  /* 0x000000000f0a72ca */ /* 0x000fe200000e0000 */
[----:B------:R-:W-:Y:S01]  /*20d50*/  UIADD3 UR4, UP0, UR40, 0x670, URZ ;  /* 0x0000067028047890 */ /* 0x000fe2000ff1e03f */
[----:B------:R-:W-:Y:S01]  /*20d60*/  R2UR UR6, R2 ;  /* 0x00000000020672ca */ /* 0x000fe200000e0000 */
[----:B------:R-:W-:Y:S01]  /*20d70*/  VIADD R11, R11, 0x288b0 ;  /* 0x000288b00b0b7836 */ /* 0x000fe20000000000 */
[----:B------:R-:W-:Y:S01]  /*20d80*/  R2UR UR7, R3 ;  /* 0x00000000030772ca */ /* 0x000fe200000e0000 */
[----:B------:R-:W-:Y:S01]  /*20d90*/  VIADD R14, R9, 0x400 ;  /* 0x00000400090e7836 */ /* 0x000fe20000000000 */
[----:B------:R-:W-:Y:S01]  /*20da0*/  PLOP3.LUT P1, PT, PT, PT, PT, 0x80, 0x0 ;  /* 0x000000000000781c */ /* 0x000fe20003f2f070 */
[----:B------:R-:W-:-:S12]  /*20db0*/  UIADD3.X UR5, URZ, UR41, URZ, UP0, !UPT ;  /* 0x000000293f057290 */ /* 0x000fd800087fe43f */
.L_x_2029:
        /* <DEDUP_REMOVED lines=15> */
.L_x_2030:
        /* <DEDUP_REMOVED lines=10> */
.L_x_2018:
[----:B------:R-:W-:Y:S05]  /*20f50*/  BSYNC B1 ;  /* 0x0000000000017941 */ /* 0x000fea0003800000 */
.L_x_2017:
[C---:B------:R-:W-:Y:S01]  /*20f60*/  ISETP.GT.AND P2, PT, R12.reuse, R5, PT ;  /* 0x000000050c00720c */ /* 0x040fe20003f44270 */
[----:B------:R-:W-:Y:S01]  /*20f70*/  VIADD R12, R12, 0xffffffff ;  /* 0xffffffff0c0c7836 */ /* 0x000fe20000000000 */
[----:B------:R-:W-:-:S04]  /*20f80*/  IADD3 R26, R26, 0x1, RZ ;  /* 0x000000011a1a7810 */ /* 0x000fc80007ffe0ff */
[----:B------:R-:W-:-:S04]  /*20f90*/  ISETP.NE.AND P1, PT, R26, 0x2, PT ;  /* 0x000000021a00780c */ /* 0x000fc80003f25270 */
[----:B------:R-:W-:Y:S02]  /*20fa0*/  SEL R2, RZ, 0x1, P1 ;  /* 0x00000001ff027807 */ /* 0x000fe40000800000 */
[----:B------:R-:W-:Y:S02]  /*20fb0*/  SEL R26, R26, RZ, P1 ;  /* 0x000000ff1a1a7207 */ /* 0x000fe40000800000 */
[----:B------:R-:W-:Y:S01]  /*20fc0*/  LOP3.LUT R29, R29, R2, RZ, 0x3c, !PT ;  /* 0x000000021d1d7212 */ /* 0x000fe200078e3cff */
[----:B------:R-:W-:Y:S06]  /*20fd0*/  @P2 BRA `(.L_x_2031) ;  /* 0xfffffff8002c2947 */ /* 0x000fec000383ffff */
.L_x_1997:
[----:B------:R-:W-:Y:S05]  /*20fe0*/  BSYNC B0 ;  /* 0x0000000000007941 */ /* 0x000fea0003800000 */
.L_x_1996:
[----:B------:R-:W1:Y:S01]  /*20ff0*/  LDC R0, c[0x0][0x448] ;  /* 0x00011200ff007b82 */ /* 0x000e620000000800 */
[----:B------:R-:W-:Y:S01]  /*21000*/  VIADD R5, R27, 0x7f ;  /* 0x0000007f1b057836 */ /* 0x000fe20000000000 */
[----:B------:R-:W-:Y:S06]  /*21010*/  @!P0 WARPSYNC.ALL ;  /* 0x0000000000008948 */ /* 0x000fec0003800000 */
[----:B0-----:R-:W0:Y:S08]  /*21020*/  LDC.64 R2, c[0x0][0x9e0] ;  /* 0x00027800ff027b82 */ /* 0x001e300000000a00 */
[----:B------:R-:W-:Y:S01]  /*21030*/  @!P0 BAR.SYNC.DEFER_BLOCKING 0xc, 0x180 ;  /* 0x0306000000008b1d */ /* 0x000fe20000010000 */
[----:B-1----:R-:W-:-:S02]  /*21040*/  ISETP.NE.AND P1, PT, R0, 0x1, PT ;  /* 0x000000010000780c */ /* 0x002fc40003f25270 */
[----:B0-----:R-:W-:-:S11]  /*21050*/  ISETP.GE.AND P2, PT, R3, 0x1, PT ;  /* 0x000000010300780c */ /* 0x001fd60003f46270 */
[----:B------:R-:W0:Y:S08]  /*21060*/  @P1 LDC R0, c[0x0][0x44c] ;  /* 0x00011300ff001b82 */ /* 0x000e300000000800 */
[----:B------:R-:W1:Y:S01]  /*21070*/  @P1 LDC R7, c[0x0][0x450] ;  /* 0x00011400ff071b82 */ /* 0x000e620000000800 */
[----:B0-----:R-:W-:-:S05]  /*21080*/  @P1 IMAD.HI.U32 R0, R5, R0, RZ ;  /* 0x0000000005001227 */ /* 0x001fca00078e00ff */
        /* <DEDUP_REMOVED lines=15> */
.L_x_2034:
[----:B------:R-:W-:-:S13]  /*21180*/  ISETP.NE.AND P0, PT, R3, 0x1, PT ;  /* 0x000000010300780c */ /* 0x000fda0003f05270 */
[----:B------:R-:W0:Y:S02]  /*21190*/  @P0 LDC.64 R4, c[0x0][0x9e8] ;  /* 0x00027a00ff040b82 */ /* 0x000e240000000a00 */
[----:B0-----:R-:W-:-:S05]  /*211a0*/  @P0 IMAD.HI.U32 R4, R0, R4, RZ ;  /* 0x0000000400040227 */ /* 0x001fca00078e00ff */
[----:B------:R-:W-:-:S07]  /*211b0*/  @P0 SHF.R.U32.HI R0, RZ, R5, R4 ;  /* 0x00000005ff000219 */ /* 0x000fce0000011604 */
.L_x_2035:
[----:B------:R-:W-:Y:S05]  /*211c0*/  BSYNC B0 ;  /* 0x0000000000007941 */ /* 0x000fea0003800000 */
.L_x_2033:
[----:B------:R-:W-:-:S05]  /*211d0*/  IMAD R5, R0, R3, R3 ;  /* 0x0000000300057224 */ /* 0x000fca00078e0203 */
[----:B------:R-:W-:-:S07]  /*211e0*/  VIMNMX R2, R2, R5, PT ;  /* 0x0000000502027248 */ /* 0x000fce0003fe0100 */
.L_x_2032:
[----:B------:R-:W0:Y:S01]  /*211f0*/  @P1 LDC R4, c[0x0][0x44c] ;  /* 0x00011300ff041b82 */ /* 0x000e220000000800 */
[----:B------:R-:W-:Y:S01]  /*21200*/  VIADD R2, R2, 0x7f ;  /* 0x0000007f02027836 */ /* 0x000fe20000000000 */
[----:B------:R-:W-:Y:S01]  /*21210*/  ULDC UR4, c[0x0][0x9dc] ;  /* 0x0002770000047ab9 */ /* 0x000fe20000000800 */
[----:B------:R-:W-:-:S03]  /*21220*/  IMAD.MOV.U32 R7, RZ, RZ, R27 ;  /* 0x000000ffff077224 */ /* 0x000fc600078e001b */
[----:B------:R-:W-:Y:S02]  /*21230*/  SHF.R.S32.HI R5, RZ, 0x1f, R2 ;  /* 0x0000001fff057819 */ /* 0x000fe40000011402 */
[----:B------:R-:W1:Y:S02]  /*21240*/  @P1 LDC R0, c[0x0][0x450] ;  /* 0x00011400ff001b82 */ /* 0x000e640000000800 */
[----:B------:R-:W-:Y:S01]  /*21250*/  LEA.HI R5, R5, R2, RZ, 0x7 ;  /* 0x0000000205057211 */ /* 0x000fe200078f38ff */
[----:B0-----:R-:W-:-:S05]  /*21260*/  @P1 IMAD.HI.U32 R9, R27, R4, RZ ;  /* 0x000000041b091227 */ /* 0x001fca00078e00ff */
[----:B-1----:R-:W-:Y:S02]  /*21270*/  @P1 SHF.R.U32.HI R7, RZ, R0, R9 ;  /* 0x00000000ff071219 */ /* 0x002fe40000011609 */
[----:B------:R-:W-:Y:S02]  /*21280*/  SHF.R.S32.HI R0, RZ, 0x7, R5 ;  /* 0x00000007ff007819 */ /* 0x000fe40000011405 */
[----:B------:R-:W-:Y:S02]  /*21290*/  IADD3 R8, R8, R7, RZ ;  /* 0x0000000708087210 */ /* 0x000fe40007ffe0ff */
[----:B------:R-:W-:-:S03]  /*212a0*/  VIMNMX R17, R17, R0, PT ;  /* 0x0000000011117248 */ /* 0x000fc60003fe0100 */
        /* <DEDUP_REMOVED lines=12> */
.L_x_2038:
[----:B------:R-:W-:-:S13]  /*21370*/  ISETP.NE.AND P0, PT, R3, 0x1, PT ;  /* 0x000000010300780c */ /* 0x000fda0003f05270 */
[----:B------:R-:W0:Y:S02]  /*21380*/  @P0 LDC.64 R4, c[0x0][0x9e8] ;  /* 0x00027a00ff040b82 */ /* 0x000e240000000a00 */
[----:B0-----:R-:W-:-:S05]  /*21390*/  @P0 IMAD.HI.U32 R4, R8, R4, RZ ;  /* 0x0000000408040227 */ /* 0x001fca00078e00ff */
[----:B------:R-:W-:-:S07]  /*213a0*/  @P0 SHF.R.U32.HI R8, RZ, R5, R4 ;  /* 0x00000005ff080219 */ /* 0x000fce0000011604 */
.L_x_2039:
[----:B------:R-:W-:Y:S05]  /*213b0*/  BSYNC B0 ;  /* 0x0000000000007941 */ /* 0x000fea0003800000 */
.L_x_2037:
[----:B------:R-:W-:-:S05]  /*213c0*/  IMAD R3, R8, R3, RZ ;  /* 0x0000000308037224 */ /* 0x000fca00078e02ff */
[----:B------:R-:W-:-:S07]  /*213d0*/  VIMNMX R0, R0, R3, !PT ;  /* 0x0000000300007248 */ /* 0x000fce0007fe0100 */
.L_x_2036:
[----:B------:R-:W-:Y:S01]  /*213e0*/  ISETP.NE.AND P1, PT, R6, RZ, PT ;  /* 0x000000ff0600720c */ /* 0x000fe20003f25270 */
[----:B------:R-:W-:Y:S01]  /*213f0*/  BSSY B0, `(.L_x_2040) ;  /* 0x0000023000007945 */ /* 0x000fe20003800000 */
[----:B------:R-:W-:Y:S01]  /*21400*/  SHF.R.S32.HI R3, RZ, 0x1f, R0 ;  /* 0x0000001fff037819 */ /* 0x000fe20000011400 */
[----:B------:R-:W-:-:S03]  /*21410*/  IMAD.MOV.U32 R2, RZ, RZ, RZ ;  /* 0x000000ffff027224 */ /* 0x000fc600078e00ff */
[----:B------:R-:W-:-:S04]  /*21420*/  LEA.HI R3, R3, R0, RZ, 0x7 ;  /* 0x0000000003037211 */ /* 0x000fc800078f38ff */
[----:B------:R-:W-:-:S03]  /*21430*/  SHF.R.S32.HI R0, RZ, 0x7, R3 ;  /* 0x00000007ff007819 */ /* 0x000fc60000011403 */
[----:B------:R-:W0:Y:S01]  /*21440*/  @!P1 LDC R6, c[0x0][0x9f0] ;  /* 0x00027c00ff069b82 */ /* 0x000e220000000800 */
[----:B------:R-:W-:-:S04]  /*21450*/  VIMNMX R0, RZ, R0, !PT ;  /* 0x00000000ff007248 */ /* 0x000fc80007fe0100 */
[----:B------:R-:W-:-:S13]  /*21460*/  ISETP.GT.AND P0, PT, R17, R0, PT ;  /* 0x000000001100720c */ /* 0x000fda0003f04270 */
[----:B------:R-:W-:Y:S05]  /*21470*/  @!P0 BRA `(.L_x_2041) ;  /* 0x0000000000688947 */ /* 0x000fea0003800000 */
[-C--:B0-----:R-:W-:Y:S01]  /*21480*/  IABS R4, R6.reuse ;  /* 0x0000000600047213 */ /* 0x081fe20000000000 */
[----:B------:R-:W-:Y:S01]  /*21490*/  IMAD.MOV.U32 R2, RZ, RZ, RZ ;  /* 0x000000ffff027224 */ /* 0x000fe200078e00ff */
[----:B------:R-:W-:Y:S02]  /*214a0*/  IABS R8, R6 ;  /* 0x0000000600087213 */ /* 0x000fe40000000000 */
[----:B------:R-:W0:Y:S08]  /*214b0*/  I2F.RP R5, R4 ;  /* 0x0000000400057306 */ /* 0x000e300000209400 */
[----:B0-----:R-:W0:Y:S02]  /*214c0*/  MUFU.RCP R5, R5 ;  /* 0x0000000500057308 */ /* 0x001e240000001000 */
[----:B0-----:R-:W-:-:S06]  /*214d0*/  VIADD R7, R5, 0xffffffe ;  /* 0x0ffffffe05077836 */ /* 0x001fcc0000000000 */
[----:B------:R0:W1:Y:S02]  /*214e0*/  F2I.FTZ.U32.TRUNC.NTZ R3, R7 ;  /* 0x0000000700037305 */ /* 0x000064000021f000 */
[----:B0-----:R-:W-:Y:S02]  /*214f0*/  IMAD.MOV R7, RZ, RZ, -R8 ;  /* 0x000000ffff077224 */ /* 0x001fe400078e0a08 */
[----:B-1----:R-:W-:-:S04]  /*21500*/  IMAD.MOV R9, RZ, RZ, -R3 ;  /* 0x000000ffff097224 */ /* 0x002fc800078e0a03 */
[----:B------:R-:W-:-:S04]  /*21510*/  IMAD R9, R9, R4, RZ ;  /* 0x0000000409097224 */ /* 0x000fc800078e02ff */
[----:B------:R-:W-:Y:S01]  /*21520*/  IMAD.HI.U32 R2, R3, R9, R2 ;  /* 0x0000000903027227 */ /* 0x000fe200078e0002 */
[----:B------:R-:W-:-:S05]  /*21530*/  IADD3 R3, R6, -0x1, R17 ;  /* 0xffffffff06037810 */ /* 0x000fca0007ffe011 */
[----:B------:R-:W-:-:S05]  /*21540*/  IMAD.IADD R3, R3, 0x1, -R0 ;  /* 0x0000000103037824 */ /* 0x000fca00078e0a00 */
[----:B------:R-:W-:Y:S02]  /*21550*/  IABS R5, R3 ;  /* 0x0000000300057213 */ /* 0x000fe40000000000 */
[----:B------:R-:W-:-:S03]  /*21560*/  LOP3.LUT R3, R3, R6, RZ, 0x3c, !PT ;  /* 0x0000000603037212 */ /* 0x000fc600078e3cff */
[----:B------:R-:W-:Y:S01]  /*21570*/  IMAD.HI.U32 R2, R2, R5, RZ ;  /* 0x0000000502027227 */ /* 0x000fe200078e00ff */
[----:B------:R-:W-:-:S03]  /*21580*/  ISETP.GE.AND P2, PT, R3, RZ, PT ;  /* 0x000000ff0300720c */ /* 0x000fc60003f46270 */
[----:B------:R-:W-:-:S05]  /*21590*/  IMAD R5, R2, R7, R5 ;  /* 0x0000000702057224 */ /* 0x000fca00078e0205 */
[----:B------:R-:W-:-:S13]  /*215a0*/  ISETP.GT.U32.AND P1, PT, R4, R5, PT ;  /* 0x000000050400720c */ /* 0x000fda0003f24070 */
[----:B------:R-:W-:Y:S01]  /*215b0*/  @!P1 IMAD.IADD R5, R5, 0x1, -R4 ;  /* 0x0000000105059824 */ /* 0x000fe200078e0a04 */
[----:B------:R-:W-:Y:S02]  /*215c0*/  @!P1 IADD3 R2, R2, 0x1, RZ ;  /* 0x0000000102029810 */ /* 0x000fe40007ffe0ff */
[----:B------:R-:W-:Y:S02]  /*215d0*/  ISETP.NE.AND P1, PT, R6, RZ, PT ;  /* 0x000000ff0600720c */ /* 0x000fe40003f25270 */
[----:B------:R-:W-:-:S13]  /*215e0*/  ISETP.GE.U32.AND P0, PT, R5, R4, PT ;  /* 0x000000040500720c */ /* 0x000fda0003f06070 */
[----:B------:R-:W-:-:S04]  /*215f0*/  @P0 VIADD R2, R2, 0x1 ;  /* 0x0000000102020836 */ /* 0x000fc80000000000 */
[----:B------:R-:W-:Y:S01]  /*21600*/  @!P2 IMAD.MOV R2, RZ, RZ, -R2 ;  /* 0x000000ffff02a224 */ /* 0x000fe200078e0a02 */
[----:B------:R-:W-:-:S07]  /*21610*/  @!P1 LOP3.LUT R2, RZ, R6, RZ, 0x33, !PT ;  /* 0x00000006ff029212 */ /* 0x000fce00078e33ff */
.L_x_2041:
[----:B------:R-:W-:Y:S05]  /*21620*/  BSYNC B0 ;  /* 0x0000000000007941 */ /* 0x000fea0003800000 */
.L_x_2040:
[-C--:B------:R-:W-:Y:S01]  /*21630*/  IMAD R37, R37, R2.reuse, R0 ;  /* 0x0000000225257224 */ /* 0x080fe200078e0200 */
        /* <DEDUP_REMOVED lines=18> */
[----:B------:R-:W1:Y:S01]  /*21760*/  POPC R7, R4 ;  /* 0x0000000400077309 */ /* 0x000e620000000000 */
[----:B--2---:R-:W1:Y:S02]  /*21770*/  SHFL.IDX PT, R0, R3, R0, 0x1f ;  /* 0x00001f0003007589 */ /* 0x004e6400000e0000 */
[----:B-1----:R-:W-:Y:S01]  /*21780*/  IADD3 R16, R0, UR37, R7 ;  /* 0x0000002500107c10 */ /* 0x002fe2000fffe007 */
[----:B------:R-:W-:Y:S06]  /*21790*/  BRA `(.L_x_2044) ;  /* 0x0000003400707947 */ /* 0x000fec0003800000 */
.L_x_2043:
        /* <DEDUP_REMOVED lines=10> */
[----:B------:R-:W1:Y:S01]  /*21840*/  LDC.64 R2, c[0x4][R2] ;  /* 0x0100000002027b82 */ /* 0x000e620000000a00 */
[----:B------:R-:W-:Y:S02]  /*21850*/  IMAD.U32 R5, RZ, RZ, UR7 ;  /* 0x00000007ff057e24 */ /* 0x000fe4000f8e00ff */
[----:B0-----:R-:W-:Y:S02]  /*21860*/  IMAD.U32 R6, RZ, RZ, UR8 ;  /* 0x00000008ff067e24 */ /* 0x001fe4000f8e00ff */
[----:B------:R-:W-:-:S02]  /*21870*/  IMAD.U32 R7, RZ, RZ, UR9 ;  /* 0x00000009ff077e24 */ /* 0x000fc4000f8e00ff */
[----:B------:R-:W-:Y:S02]  /*21880*/  IMAD.U32 R10, RZ, RZ, UR4 ;  /* 0x00000004ff0a7e24 */ /* 0x000fe4000f8e00ff */
[----:B------:R-:W-:Y:S02]  /*21890*/  IMAD.MOV.U32 R8, RZ, RZ, 0x70 ;  /* 0x00000070ff087424 */ /* 0x000fe400078e00ff */
[----:B------:R-:W-:Y:S02]  /*218a0*/  IMAD.MOV.U32 R12, RZ, RZ, 0x1 ;  /* 0x00000001ff0c7424 */ /* 0x000fe400078e00ff */
[----:B------:R-:W-:-:S07]  /*218b0*/  IMAD.MOV.U32 R13, RZ, RZ, RZ ;  /* 0x000000ffff0d7224 */ /* 0x000fce00078e00ff */
[----:B------:R-:W-:-:S07]  /*218c0*/  LEPC R20, `(.L_x_2046) ;  /* 0x000000001014794e */ /* 0x000fce0000000000 */
[----:B-1----:R-:W-:Y:S05]  /*218d0*/  CALL.ABS.NOINC R2 ;  /* 0x0000000002007343 */ /* 0x002fea0003c00000 */
.L_x_2046:
[----:B------:R-:W-:Y:S05]  /*218e0*/  BSYNC B6 ;  /* 0x0000000000067941 */ /* 0x000fea0003800000 */
.L_x_2045:
        /* <DEDUP_REMOVED lines=11> */
[----:B------:R-:W-:Y:S02]  /*219a0*/  IMAD.U32 R5, RZ, RZ, UR7 ;  /* 0x00000007ff057e24 */ /* 0x000fe4000f8e00ff */
[----:B0-----:R-:W-:Y:S02]  /*219b0*/  IMAD.U32 R6, RZ, RZ, UR8 ;  /* 0x00000008ff067e24 */ /* 0x001fe4000f8e00ff */
[----:B------:R-:W-:-:S02]  /*219c0*/  IMAD.U32 R7, RZ, RZ, UR9 ;  /* 0x00000009ff077e24 */ /* 0x000fc4000f8e00ff */
[----:B------:R-:W-:Y:S02]  /*219d0*/  IMAD.U32 R11, RZ, RZ, UR5 ;  /* 0x00000005ff0b7e24 */ /* 0x000fe4000f8e00ff */
[----:B------:R-:W-:Y:S02]  /*219e0*/  IMAD.MOV.U32 R8, RZ, RZ, 0x70 ;  /* 0x00000070ff087424 */ /* 0x000fe400078e00ff */
[----:B------:R-:W-:Y:S02]  /*219f0*/  IMAD.MOV.U32 R12, RZ, RZ, 0x1 ;  /* 0x00000001ff0c7424 */ /* 0x000fe400078e00ff */
[----:B-1----:R-:W-:-:S07]  /*21a00*/  IMAD.MOV.U32 R13, RZ, RZ, RZ ;  /* 0x000000ffff0d7224 */ /* 0x002fce00078e00ff */
[----:B------:R-:W-:-:S07]  /*21a10*/  LEPC R20, `(.L_x_2049) ;  /* 0x000000001014794e */ /* 0x000fce0000000000 */
[----:B--2---:R-:W-:Y:S05]  /*21a20*/  CALL.ABS.NOINC R2 ;  /* 0x0000000002007343 */ /* 0x004fea0003c00000 */
.L_x_2049:
[----:B------:R0:W1:Y:S01]  /*21a30*/  LDC.64 R2, c[0x4][R17] ;  /* 0x0100000011027b82 */ /* 0x0000620000000a00 */
[----:B------:R-:W-:Y:S01]  /*21a40*/  ULDC.64 UR4, c[0x4][0x80] ;  /* 0x0100200000047ab9 */ /* 0x000fe20000000a00 */
[----:B------:R-:W-:Y:S01]  /*21a50*/  ULDC.64 UR6, c[0x4][0x88] ;  /* 0x0100220000067ab9 */ /* 0x000fe20000000a00 */
[----:B------:R-:W-:Y:S01]  /*21a60*/  ULDC.64 UR8, c[0x4][0x18] ;  /* 0x0100060000087ab9 */ /* 0x000fe20000000a00 */
[----:B------:R-:W-:Y:S01]  /*21a70*/  IMAD.U32 R4, RZ, RZ, UR4 ;  /* 0x00000004ff047e24 */ /* 0x000fe2000f8e00ff */
[----:B------:R-:W-:Y:S01]  /*21a80*/  MOV R10, UR8 ;  /* 0x00000008000a7c02 */ /* 0x000fe20008000f00 */
        /* <DEDUP_REMOVED lines=9> */
.L_x_2048:
[----:B------:R-:W-:Y:S05]  /*21b20*/  BSYNC B6 ;  /* 0x0000000000067941 */ /* 0x000fea0003800000 */
.L_x_2047:
[----:B------:R-:W-:Y:S01]  /*21b30*/  ULDC.64 UR4, c[0x0][0x9f8] ;  /* 0x00027e0000047ab9 */ /* 0x000fe20000000a00 */
[----:B------:R-:W2:Y:S01]  /*21b40*/  LDL R17, [R1] ;  /* 0x0000000001117983 */ /* 0x000ea20000100800 */
[----:B------:R-:W-:Y:S01]  /*21b50*/  ISETP.NE.U32.AND P0, PT, RZ, UR4, PT ;  /* 0x00000004ff007c0c */ /* 0x000fe2000bf05070 */
[----:B------:R-:W-:Y:S01]  /*21b60*/  IMAD.MOV.U32 R34, RZ, RZ, R19 ;  /* 0x000000ffff227224 */ /* 0x000fe200078e0013 */
[----:B------:R-:W1:Y:S01]  /*21b70*/  LDC R0, c[0x0][0x430] ;  /* 0x00010c00ff007b82 */ /* 0x000e620000000800 */
[----:B------:R-:W3:Y:S01]  /*21b80*/  S2R R21, SR_TID.X ;  /* 0x0000000000157919 */ /* 0x000ee20000002100 */
[----:B------:R-:W-:Y:S01]  /*21b90*/  ISETP.NE.AND.EX P0, PT, RZ, UR5, PT, P0 ;  /* 0x00000005ff007c0c */ /* 0x000fe2000bf05300 */
[----:B------:R-:W4:Y:S01]  /*21ba0*/  S2R R20, SR_TID.X ;  /* 0x0000000000147919 */ /* 0x000f220000002100 */
[----:B------:R-:W-:Y:S01]  /*21bb0*/  VIADD R25, R23, 0xffffffff ;  /* 0xffffffff17197836 */ /* 0x000fe20000000000 */
[----:B------:R-:W-:-:S10]  /*21bc0*/  ULDC UR4, c[0x0][0x2f4] ;  /* 0x0000bd0000047ab9 */ /* 0x000fd40000000800 */
[----:B------:R-:W0:Y:S02]  /*21bd0*/  @P0 LDC.64 R2, c[0x0][0x9f8] ;  /* 0x00027e00ff020b82 */ /* 0x000e240000000a00 */
[----:B0-----:R-:W-:-:S05]  /*21be0*/  @P0 IMAD.WIDE R2, R19, 0x4, R2 ;  /* 0x0000000413020825 */ /* 0x001fca00078e0202 */
[----:B------:R0:W2:Y:S01]  /*21bf0*/  @P0 LDG.E R34, desc[UR52][R2.64] ;  /* 0x0000003402220981 */ /* 0x0000a2000c1e1900 */
[----:B-1----:R-:W-:Y:S01]  /*21c00*/  ISETP.NE.AND P1, PT, R0, 0x1, PT ;  /* 0x000000010000780c */ /* 0x002fe20003f25270 */
[----:B---3--:R-:W-:Y:S01]  /*21c10*/  IMAD.SHL.U32 R21, R21, 0x10, RZ ;  /* 0x0000001015157824 */ /* 0x008fe200078e00ff */
[----:B----4-:R-:W-:Y:S01]  /*21c20*/  LOP3.LUT R20, R20, 0x7f, RZ, 0xc0, !PT ;  /* 0x0000007f14147812 */ /* 0x010fe200078ec0ff */
[----:B------:R-:W-:-:S03]  /*21c30*/  IMAD.SHL.U32 R8, R25, 0x80, RZ ;  /* 0x0000008019087824 */ /* 0x000fc600078e00ff */
[----:B------:R-:W-:Y:S02]  /*21c40*/  SHF.R.U32.HI R20, RZ, 0x3, R20 ;  /* 0x00000003ff147819 */ /* 0x000fe40000011614 */
[----:B------:R-:W-:-:S04]  /*21c50*/  LOP3.LUT R21, R21, 0x70, RZ, 0xc0, !PT ;  /* 0x0000007015157812 */ /* 0x000fc800078ec0ff */
[----:B------:R-:W-:Y:S01]  /*21c60*/  LOP3.LUT R5, R8, R20, R21, 0xfe, !PT ;  /* 0x0000001408057212 */ /* 0x000fe200078efe15 */
[----:B------:R-:W1:Y:S03]  /*21c70*/  @P1 LDC R6, c[0x0][0x434] ;  /* 0x00010d00ff061b82 */ /* 0x000e660000000800 */
[----:B------:R-:W-:-:S05]  /*21c80*/  ISETP.GE.AND P0, PT, R5, R36, PT ;  /* 0x000000240500720c */ /* 0x000fca0003f06270 */
[----:B------:R-:W3:Y:S08]  /*21c90*/  @P1 LDC R7, c[0x0][0x438] ;  /* 0x00010e00ff071b82 */ /* 0x000ef00000000800 */
[----:B0-----:R-:W0:Y:S01]  /*21ca0*/  @!P0 LDC.64 R2, c[0x0][0x428] ;  /* 0x00010a00ff028b82 */ /* 0x001e220000000a00 */
[----:B------:R-:W-:Y:S01]  /*21cb0*/  LOP3.LUT R32, R32, 0xfffffffb, RZ, 0xc0, !PT ;  /* 0xfffffffb20207812 */ /* 0x000fe200078ec0ff */
[----:B------:R-:W-:Y:S01]  /*21cc0*/  UMOV UR5, 0xffffffff ;  /* 0xffffffff00057882 */ /* 0x000fe20000000000 */
[----:B--2---:R-:W-:-:S05]  /*21cd0*/  IADD3 R5, R5, R17, RZ ;  /* 0x0000001105057210 */ /* 0x004fca0007ffe0ff */
[----:B-1----:R-:W-:-:S04]  /*21ce0*/  @P1 IMAD.HI.U32 R6, R5, R6, RZ ;  /* 0x0000000605061227 */ /* 0x002fc800078e00ff */
[----:B------:R-:W-:Y:S01]  /*21cf0*/  IMAD.MOV.U32 R4, RZ, RZ, R5 ;  /* 0x000000ffff047224 */ /* 0x000fe200078e0005 */
[----:B---3--:R-:W-:-:S05]  /*21d00*/  @P1 SHF.R.U32.HI R4, RZ, R7, R6 ;  /* 0x00000007ff041219 */ /* 0x008fca0000011606 */
[----:B------:R-:W-:-:S04]  /*21d10*/  IMAD.MOV R6, RZ, RZ, -R4 ;  /* 0x000000ffff067224 */ /* 0x000fc800078e0a04 */
[----:B------:R-:W-:Y:S01]  /*21d20*/  IMAD R0, R0, R6, R5 ;  /* 0x0000000600007224 */ /* 0x000fe200078e0205 */
[----:B------:R-:W-:Y:S02]  /*21d30*/  @!P0 SHF.R.S32.HI R5, RZ, 0x1f, R4 ;  /* 0x0000001fff058819 */ /* 0x000fe40000011404 */
[----:B------:R-:W-:Y:S01]  /*21d40*/  SHF.R.S32.HI R9, RZ, 0x1f, R34 ;  /* 0x0000001fff097819 */ /* 0x000fe20000011422 */
[----:B0-----:R-:W-:-:S04]  /*21d50*/  @!P0 IMAD.WIDE.U32 R4, R34, R2, R4 ;  /* 0x0000000222048225 */ /* 0x001fc800078e0004 */
[----:B------:R-:W-:Y:S01]  /*21d60*/  @!P0 IMAD R2, R9, R2, RZ ;  /* 0x0000000209028224 */ /* 0x000fe200078e02ff */
[----:B------:R0:W-:Y:S03]  /*21d70*/  STL [R1+0x4], R9 ;  /* 0x0000040901007387 */ /* 0x0001e60000100800 */
[----:B------:R-:W-:Y:S02]  /*21d80*/  @!P0 IMAD R7, R34, R3, R2 ;  /* 0x0000000322078224 */ /* 0x000fe400078e0202 */
[----:B------:R-:W1:Y:S01]  /*21d90*/  @!P0 LDC.64 R2, c[0x0][0x418] ;  /* 0x00010600ff028b82 */ /* 0x000e620000000a00 */
[----:B------:R-:W-:Y:S02]  /*21da0*/  IMAD.U32 R6, RZ, RZ, UR38 ;  /* 0x00000026ff067e24 */ /* 0x000fe4000f8e00ff */
[----:B------:R-:W-:-:S03]  /*21db0*/  @!P0 IMAD.IADD R5, R5, 0x1, R7 ;  /* 0x0000000105058824 */ /* 0x000fc600078e0207 */
[----:B------:R-:W-:Y:S02]  /*21dc0*/  ISETP.NE.AND P2, PT, R6, 0x3, PT ;  /* 0x000000030600780c */ /* 0x000fe40003f45270 */
[----:B-1----:R-:W-:-:S04]  /*21dd0*/  @!P0 LEA R2, P1, R4, R2, 0x2 ;  /* 0x0000000204028211 */ /* 0x002fc800078210ff */
        /* <DEDUP_REMOVED lines=11> */
.L_x_2263:
[----:B------:R-:W-:Y:S05]  /*21e90*/  @!P2 BRA `(.L_x_2051) ;  /* 0x000000000004a947 */ /* 0x000fea0003800000 */
[----:B------:R-:W-:Y:S01]  /*21ea0*/  BPT.TRAP 0x1 ;  /* 0x000000040000795c */ /* 0x000fe20000300000 */
.L_x_2051:
        /* <DEDUP_REMOVED lines=23> */
.L_x_2264:
[----:B------:R-:W-:Y:S05]  /*22020*/  BSYNC B0 ;  /* 0x0000000000007941 */ /* 0x000fea0003800000 */
.L_x_2052:
        /* <DEDUP_REMOVED lines=27> */
[----:B------:R-:W-:-:S03]  /*221e0*/  @P0 IMAD R8, R5, 0x2, R22 ;  /* 0x0000000205080824 */ /* 0x000fc600078e0216 */
        /* <DEDUP_REMOVED lines=77> */
.L_x_2282:
[----:B------:R-:W-:-:S13]  /*226c0*/  ISETP.GE.AND P0, PT, R6, 0x71, PT ;  /* 0x000000710600780c */ /* 0x000fda0003f06270 */
[----:B-1----:R-:W-:Y:S02]  /*226d0*/  @P0 LEA R2, P1, R31, R2, 0x1 ;  /* 0x000000021f020211 */ /* 0x002fe400078208ff */
[----:B------:R-:W-:-:S03]  /*226e0*/  @P0 LEA R5, R5, R22, 0x1 ;  /* 0x0000001605050211 */ /* 0x000fc600078e08ff */
        /* <DEDUP_REMOVED lines=8> */
.L_x_2055:
        /* <DEDUP_REMOVED lines=11> */
.L_x_2056:
[----:B-1----:R1:W5:Y:S01]  /*22820*/  LDL.LU R3, [R1+0xc] ;  /* 0x00000c0001037983 */ /* 0x0023620000300800 */
[----:B------:R1:W-:Y:S02]  /*22830*/  SYNCS.ARRIVE.TRANS64.A1T0 RZ, [R7+URZ+0x28830], RZ ;  /* 0x028830ff07ff79a7 */ /* 0x0003e4000810003f */
[----:B------:R-:W-:Y:S05]  /*22840*/  WARPSYNC.ALL ;  /* 0x0000000000007948 */ /* 0x000fea0003800000 */
[----:B------:R-:W-:Y:S01]  /*22850*/  ULDC.64 UR4, c[0x0][0x298] ;  /* 0x0000a60000047ab9 */ /* 0x000fe20000000a00 */
[----:B------:R-:W-:Y:S01]  /*22860*/  VIADD R2, R22, 0x10400 ;  /* 0x0001040016027836 */ /* 0x000fe20000000000 */
[----:B------:R-:W-:Y:S01]  /*22870*/  ULDC.64 UR6, c[0x0][0xa00] ;  /* 0x0002800000067ab9 */ /* 0x000fe20000000a00 */
[----:B------:R-:W-:Y:S01]  /*22880*/  BSSY B6, `(.L_x_2057) ;  /* 0x0000022000067945 */ /* 0x000fe20003800000 */
[----:B------:R-:W-:Y:S01]  /*22890*/  BAR.SYNC.DEFER_BLOCKING 0x8, 0x180 ;  /* 0x0206000000007b1d */ /* 0x000fe20000010000 */
[----:B------:R-:W-:-:S02]  /*228a0*/  ISETP.NE.U32.AND P0, PT, RZ, UR6, PT ;  /* 0x00000006ff007c0c */ /* 0x000fc4000bf05070 */
[----:B------:R-:W-:Y:S02]  /*228b0*/  LOP3.LUT P1, RZ, R2, 0x3ff, RZ, 0xc0, !PT ;  /* 0x000003ff02ff7812 */ /* 0x000fe4000782c0ff */
[----:B------:R-:W-:Y:S02]  /*228c0*/  ISETP.NE.AND.EX P0, PT, RZ, UR7, PT, P0 ;  /* 0x00000007ff007c0c */ /* 0x000fe4000bf05300 */
[----:B-----5:R-:W-:Y:S01]  /*228d0*/  SHF.R.S32.HI R0, RZ, 0x1f, R3 ;  /* 0x0000001fff007819 */ /* 0x020fe20000011403 */
[----:B0-----:R-:W-:-:S04]  /*228e0*/  IMAD.WIDE.U32 R4, R3, UR4, RZ ;  /* 0x0000000403047c25 */ /* 0x001fc8000f8e00ff */
[----:B------:R-:W-:Y:S01]  /*228f0*/  IMAD R0, R0, UR4, RZ ;  /* 0x0000000400007c24 */ /* 0x000fe2000f8e02ff */
[----:B------:R0:W-:Y:S03]  /*22900*/  STL.64 [R1+0x10], R4 ;  /* 0x0000100401007387 */ /* 0x0001e60000100a00 */
[----:B------:R-:W-:Y:S01]  /*22910*/  IMAD R2, R3, UR5, R0 ;  /* 0x0000000503027c24 */ /* 0x000fe2000f8e0200 */
[----:B------:R-:W-:-:S03]  /*22920*/  SHF.R.S32.HI R0, RZ, 0x1f, R19 ;  /* 0x0000001fff007819 */ /* 0x000fc60000011413 */
[----:B------:R-:W-:Y:S01]  /*22930*/  IMAD.IADD R3, R5, 0x1, R2 ;  /* 0x0000000105037824 */ /* 0x000fe200078e0202 */
[----:B------:R-:W-:Y:S02]  /*22940*/  SEL R2, R0, RZ, !P0 ;  /* 0x000000ff00027207 */ /* 0x000fe40004000000 */
[----:B------:R-:W-:Y:S02]  /*22950*/  SEL R0, R19, RZ, !P0 ;  /* 0x000000ff13007207 */ /* 0x000fe40004000000 */
[----:B------:R0:W-:Y:S04]  /*22960*/  STL [R1+0x20], R3 ;  /* 0x0000200301007387 */ /* 0x0001e80000100800 */
        /* <DEDUP_REMOVED lines=12> */
[----:B-1----:R-:W-:-:S02]  /*22a30*/  IMAD.U32 R7, RZ, RZ, UR7 ;  /* 0x00000007ff077e24 */ /* 0x002fc4000f8e00ff */
[----:B------:R-:W-:Y:S02]  /*22a40*/  IMAD.U32 R10, RZ, RZ, UR8 ;  /* 0x00000008ff0a7e24 */ /* 0x000fe4000f8e00ff */
[----:B------:R-:W-:Y:S02]  /*22a50*/  IMAD.MOV.U32 R8, RZ, RZ, 0x70 ;  /* 0x00000070ff087424 */ /* 0x000fe400078e00ff */
[----:B------:R-:W-:Y:S02]  /*22a60*/  IMAD.MOV.U32 R12, RZ, RZ, 0x1 ;  /* 0x00000001ff0c7424 */ /* 0x000fe400078e00ff */
[----:B------:R-:W-:-:S07]  /*22a70*/  IMAD.MOV.U32 R13, RZ, RZ, RZ ;  /* 0x000000ffff0d7224 */ /* 0x000fce00078e00ff */
[----:B------:R-:W-:-:S07]  /*22a80*/  LEPC R20, `(.L_x_2058) ;  /* 0x000000001014794e */ /* 0x000fce0000000000 */
[----:B0-----:R-:W-:Y:S05]  /*22a90*/  CALL.ABS.NOINC R2 ;  /* 0x0000000002007343 */ /* 0x001fea0003c00000 */
.L_x_2058:
[----:B------:R-:W-:Y:S05]  /*22aa0*/  BSYNC B6 ;  /* 0x0000000000067941 */ /* 0x000fea0003800000 */
.L_x_2057:
[----:B------:R-:W2:Y:S01]  /*22ab0*/  LDL.LU R20, [R1+0x20] ;  /* 0x0000200001147983 */ /* 0x000ea20000300800 */
[----:B------:R-:W-:Y:S01]  /*22ac0*/  ULDC.64 UR4, c[0x0][0x2d8] ;  /* 0x0000b60000047ab9 */ /* 0x000fe20000000a00 */
[----:B------:R-:W3:Y:S01]  /*22ad0*/  LDC R6, c[0x0][0x448] ;  /* 0x00011200ff067b82 */ /* 0x000ee20000000800 */
[----:B------:R-:W-:Y:S01]  /*22ae0*/  ULDC.64 UR6, c[0x0][0x280] ;  /* 0x0000a00000067ab9 */ /* 0x000fe20000000a00 */
[----:B0-----:R-:W2:Y:S04]  /*22af0*/  LDL.LU.64 R2, [R1+0x10] ;  /* 0x0000100001027983 */ /* 0x001ea80000300a00 */
[----:B------:R-:W4:Y:S04]  /*22b00*/  LDL.LU R0, [R1+0x24] ;  /* 0x0000240001007983 */ /* 0x000f280000300800 */
[----:B------:R-:W4:Y:S04]  /*22b10*/  LDL.LU R21, [R1+0xc] ;  /* 0x00000c0001157983 */ /* 0x000f280000300800 */
[----:B------:R0:W5:Y:S01]  /*22b20*/  LDL R8, [R1+0x8] ;  /* 0x0000080001087983 */ /* 0x0001620000100800 */
[----:B---3--:R-:W-:-:S13]  /*22b30*/  ISETP.NE.AND P0, PT, R6, 0x1, PT ;  /* 0x000000010600780c */ /* 0x008fda0003f05270 */
[----:B-1----:R-:W1:Y:S01]  /*22b40*/  @P0 LDC R7, c[0x0][0x44c] ;  /* 0x00011300ff070b82 */ /* 0x002e620000000800 */
[----:B--2---:R-:W-:Y:S02]  /*22b50*/  IMAD.MOV.U32 R3, RZ, RZ, R20 ;  /* 0x000000ffff037224 */ /* 0x004fe400078e0014 */
[----:B------:R-:W2:Y:S01]  /*22b60*/  S2R R20, SR_TID.X ;  /* 0x0000000000147919 */ /* 0x000ea20000002100 */
[----:B------:R-:W-:-:S04]  /*22b70*/  IMAD.WIDE.U32 R2, R18, UR4, R2 ;  /* 0x0000000412027c25 */ /* 0x000fc8000f8e0002 */
[----:B------:R-:W-:Y:S01]  /*22b80*/  IMAD R3, R18, UR5, R3 ;  /* 0x0000000512037c24 */ /* 0x000fe2000f8e0203 */
[----:B------:R-:W-:Y:S02]  /*22b90*/  ULDC.64 UR4, c[0x0][0x2e0] ;  /* 0x0000b80000047ab9 */ /* 0x000fe40000000a00 */
[----:B----4-:R-:W-:Y:S02]  /*22ba0*/  IMAD R0, R0, UR4, RZ ;  /* 0x0000000400007c24 */ /* 0x010fe4000f8e02ff */
[----:B------:R-:W-:-:S04]  /*22bb0*/  IMAD.WIDE.U32 R2, R21, UR4, R2 ;  /* 0x0000000415027c25 */ /* 0x000fc8000f8e0002 */
[----:B------:R-:W-:Y:S01]  /*22bc0*/  IMAD R0, R21, UR5, R0 ;  /* 0x0000000515007c24 */ /* 0x000fe2000f8e0200 */
[----:B------:R-:W-:Y:S01]  /*22bd0*/  ULDC.64 UR4, c[0x0][0x2d0] ;  /* 0x0000b40000047ab9 */ /* 0x000fe20000000a00 */
[----:B------:R-:W3:Y:S02]  /*22be0*/  S2R R21, SR_TID.X ;  /* 0x0000000000157919 */ /* 0x000ee40000002100 */
[----:B------:R-:W-:Y:S02]  /*22bf0*/  IMAD.IADD R3, R3, 0x1, R0 ;  /* 0x0000000103037824 */ /* 0x000fe400078e0200 */
[----:B------:R-:W4:Y:S01]  /*22c00*/  @P0 LDC R0, c[0x0][0x450] ;  /* 0x00011400ff000b82 */ /* 0x000f220000000800 */
[----:B--2---:R-:W-:-:S04]  /*22c10*/  LOP3.LUT R20, R20, 0x7f, RZ, 0xc0, !PT ;  /* 0x0000007f14147812 */ /* 0x004fc800078ec0ff */
[----:B------:R-:W-:Y:S01]  /*22c20*/  SHF.R.U32.HI R20, RZ, 0x3, R20 ;  /* 0x00000003ff147819 */ /* 0x000fe20000011614 */
[----:B---3--:R-:W-:-:S05]  /*22c30*/  IMAD.SHL.U32 R21, R21, 0x10, RZ ;  /* 0x0000001015157824 */ /* 0x008fca00078e00ff */
[----:B------:R-:W-:-:S04]  /*22c40*/  LOP3.LUT R21, R21, 0x70, RZ, 0xc0, !PT ;  /* 0x0000007015157812 */ /* 0x000fc800078ec0ff */
[----:B------:R-:W-:-:S05]  /*22c50*/  LOP3.LUT R20, R20, R21, RZ, 0xfc, !PT ;  /* 0x0000001514147212 */ /* 0x000fca00078efcff */
[----:B------:R-:W-:-:S04]  /*22c60*/  IMAD.IADD R5, R20, 0x1, R27 ;  /* 0x0000000114057824 */ /* 0x000fc800078e021b */
[----:B-1----:R-:W-:-:S04]  /*22c70*/  @P0 IMAD.HI.U32 R7, R5, R7, RZ ;  /* 0x0000000705070227 */ /* 0x002fc800078e00ff */
[----:B------:R-:W-:Y:S01]  /*22c80*/  IMAD.MOV.U32 R4, RZ, RZ, R5 ;  /* 0x000000ffff047224 */ /* 0x000fe200078e0005 */
[----:B----4-:R-:W-:Y:S01]  /*22c90*/  @P0 SHF.R.U32.HI R4, RZ, R0, R7 ;  /* 0x00000000ff040219 */ /* 0x010fe20000011607 */
[----:B------:R-:W1:Y:S03]  /*22ca0*/  S2R R20, SR_TID.X ;  /* 0x0000000000147919 */ /* 0x000e660000002100 */
[----:B------:R-:W-:-:S05]  /*22cb0*/  IADD3 R0, -R4, RZ, RZ ;  /* 0x000000ff04007210 */ /* 0x000fca0007ffe1ff */
        /* <DEDUP_REMOVED lines=17> */
[----:B-1----:R-:W-:Y:S02]  /*22dd0*/  LOP3.LUT R20, R20, 0x7f, RZ, 0xc0, !PT ;  /* 0x0000007f14147812 */ /* 0x002fe400078ec0ff */
[----:B------:R-:W-:Y:S02]  /*22de0*/  LEA.HI.X R4, R2, UR7, R3, 0x1, P2 ;  /* 0x0000000702047c11 */ /* 0x000fe400090f0c03 */
        /* <DEDUP_REMOVED lines=20> */
[----:B------:R-:W0:Y:S01]  /*22f30*/  SHFL.IDX PT, R14, R0, 0x2, 0x181f ;  /* 0x00581f00000e7f89 */ /* 0x000e2200000e0000 */
[----:B------:R-:W-:-:S05]  /*22f40*/  @!P3 MOV R3, R5 ;  /* 0x000000050003b202 */ /* 0x000fca0000000f00 */
[----:B------:R-:W-:Y:S04]  /*22f50*/  @!P3 LDGSTS.E.BYPASS.LTC128B.128 [R8+0x10c00], desc[UR52][R2.64], !P0 ;  /* 0x10c000000208bfae */ /* 0x000fe8000c101d74 */
[----:B------:R1:W-:Y:S01]  /*22f60*/  @!P3 LDGSTS.E.BYPASS.LTC128B.128 [R8+0x14c00], desc[UR52][R2.64+0x80], !P1 ;  /* 0x14c000800208bfae */ /* 0x0003e2000c901d74 */
[----:B------:R-:W-:Y:S01]  /*22f70*/  ISETP.GE.AND P3, PT, R6, R33, PT ;  /* 0x000000210600720c */ /* 0x000fe20003f66270 */
[----:B------:R-:W-:Y:S02]  /*22f80*/  VIADD R6, R27, 0x30 ;  /* 0x000000301b067836 */ /* 0x000fe40000000000 */
        /* <DEDUP_REMOVED lines=8> */
[----:B------:R-:W-:-:S02]  /*23010*/  ISETP.GE.AND P3, PT, R6, R33, PT ;  /* 0x000000210600720c */ /* 0x000fc40003f66270 */
[----:B------:R-:W-:Y:S01]  /*23020*/  IADD3 R6, R27, 0x40, RZ ;  /* 0x000000401b067810 */ /* 0x000fe20007ffe0ff */
        /* <DEDUP_REMOVED lines=31> */
[----:B------:R-:W0:Y:S03]  /*23220*/  SHFL.IDX PT, R4, R4, 0x7, 0x181f ;  /* 0x00f81f0004047f89 */ /* 0x000e2600000e0000 */
[----:B-1----:R-:W-:Y:S01]  /*23230*/  @!P3 IADD3.X R5, RZ, R2, RZ, P2, !PT ;  /* 0x00000002ff05b210 */ /* 0x002fe200017fe4ff */
[----:B------:R-:W-:-:S02]  /*23240*/  @!P3 IMAD.MOV.U32 R2, RZ, RZ, R14 ;  /* 0x000000ffff02b224 */ /* 0x000fc400078e000e */
[----:B------:R1:W2:Y:S02]  /*23250*/  SHFL.IDX PT, R14, R0, 0x7, 0x181f ;  /* 0x00f81f00000e7f89 */ /* 0x0002a400000e0000 */
[----:B------:R-:W-:-:S05]  /*23260*/  @!P3 IMAD.MOV.U32 R3, RZ, RZ, R5 ;  /* 0x000000ffff03b224 */ /* 0x000fca00078e0005 */
[----:B------:R1:W-:Y:S04]  /*23270*/  @!P3 LDGSTS.E.BYPASS.LTC128B.128 [R8+0x13400], desc[UR52][R2.64], !P0 ;  /* 0x134000000208bfae */ /* 0x0003e8000c101d74 */
[----:B0-----:R1:W-:Y:S02]  /*23280*/  @!P3 LDGSTS.E.BYPASS.LTC128B.128 [R8+0x17400], desc[UR52][R2.64+0x80], !P1 ;  /* 0x174000800208bfae */ /* 0x0013e4000c901d74 */
.L_x_2299:
        /* <DEDUP_REMOVED lines=11> */
.L_x_2061:
[----:B------:R-:W-:Y:S05]  /*23340*/  BSYNC B0 ;  /* 0x0000000000007941 */ /* 0x000fea0003800000 */
.L_x_2060:
[----:B------:R-:W-:Y:S01]  /*23350*/  NOP ;  /* 0x0000000000007918 */ /* 0x000fe20000000000 */
[----:B------:R-:W-:-:S13]  /*23360*/  PLOP3.LUT P0, PT, PT, PT, PT, 0x80, 0x0 ;  /* 0x000000000000781c */ /* 0x000fda0003f0f070 */
.L_x_2062:
        /* <DEDUP_REMOVED lines=21> */
.L_x_2300:
[----:B------:R-:W-:Y:S05]  /*234c0*/  BSYNC B0 ;  /* 0x0000000000007941 */ /* 0x000fea0003800000 */
.L_x_2063:
        /* <DEDUP_REMOVED lines=8> */
.L_x_2079:
[----:B------:R-:W3:Y:S01]  /*23550*/  LDL R7, [R1] ;  /* 0x0000000001077983 */ /* 0x000ee20000100800 */
[----:B------:R-:W1:Y:S03]  /*23560*/  LDC R0, c[0x0][0x430] ;  /* 0x00010c00ff007b82 */ /* 0x000e660000000800 */
[----:B------:R-:W4:Y:S01]  /*23570*/  LDL R5, [R1+0x4] ;  /* 0x0000040001057983 */ /* 0x000f220000100800 */
[----:B------:R-:W-:Y:S05]  /*23580*/  YIELD ;  /* 0x0000000000007946 */ /* 0x000fea0003800000 */
[----:B------:R-:W5:Y:S01]  /*23590*/  S2R R2, SR_TID.X ;  /* 0x0000000000027919 */ /* 0x000f620000002100 */
[----:B------:R-:W-:Y:S01]  /*235a0*/  ULDC.64 UR4, c[0x0][0x428] ;  /* 0x00010a0000047ab9 */ /* 0x000fe20000000a00 */
[----:B------:R-:W2:Y:S01]  /*235b0*/  S2R R4, SR_TID.X ;  /* 0x0000000000047919 */ /* 0x000ea20000002100 */
[----:B-1----:R-:W-:-:S13]  /*235c0*/  ISETP.NE.AND P0, PT, R0, 0x1, PT ;  /* 0x000000010000780c */ /* 0x002fda0003f05270 */
[----:B0-----:R-:W0:Y:S01]  /*235d0*/  @P0 LDC R3, c[0x0][0x434] ;  /* 0x00010d00ff030b82 */ /* 0x001e220000000800 */
[----:B-----5:R-:W-:-:S07]  /*235e0*/  LOP3.LUT R2, R2, 0x7f, RZ, 0xc0, !PT ;  /* 0x0000007f02027812 */ /* 0x020fce00078ec0ff */
[----:B------:R-:W1:Y:S01]  /*235f0*/  @P0 LDC R8, c[0x0][0x438] ;  /* 0x00010e00ff080b82 */ /* 0x000e620000000800 */
[----:B------:R-:W-:Y:S01]  /*23600*/  SHF.R.U32.HI R2, RZ, 0x3, R2 ;  /* 0x00000003ff027819 */ /* 0x000fe20000011602 */
[----:B--2---:R-:W-:-:S04]  /*23610*/  IMAD.SHL.U32 R4, R4, 0x10, RZ ;  /* 0x0000001004047824 */ /* 0x004fc800078e00ff */
[----:B------:R-:W-:Y:S01]  /*23620*/  IMAD R2, R6, 0x80, R2 ;  /* 0x0000008006027824 */ /* 0x000fe200078e0202 */
[----:B------:R-:W-:-:S04]  /*23630*/  LOP3.LUT R4, R4, 0x70, RZ, 0xc0, !PT ;  /* 0x0000007004047812 */ /* 0x000fc800078ec0ff */
[----:B---3--:R-:W-:Y:S01]  /*23640*/  IADD3 R4, R4, R2, R7 ;  /* 0x0000000204047210 */ /* 0x008fe20007ffe007 */
[----:B----4-:R-:W-:-:S04]  /*23650*/  IMAD R5, R5, UR4, RZ ;  /* 0x0000000405057c24 */ /* 0x010fc8000f8e02ff */
[----:B0-----:R-:W-:-:S04]  /*23660*/  @P0 IMAD.HI.U32 R3, R4, R3, RZ ;  /* 0x0000000304030227 */ /* 0x001fc800078e00ff */
[----:B------:R-:W-:Y:S01]  /*23670*/  IMAD.MOV.U32 R2, RZ, RZ, R4 ;  /* 0x000000ffff027224 */ /* 0x000fe200078e0004 */
[----:B-1----:R-:W-:Y:S01]  /*23680*/  @P0 SHF.R.U32.HI R2, RZ, R8, R3 ;  /* 0x00000008ff020219 */ /* 0x002fe20000011603 */
[----:B------:R-:W-:-:S04]  /*23690*/  IMAD R5, R34, UR5, R5 ;  /* 0x0000000522057c24 */ /* 0x000fc8000f8e0205 */
[----:B------:R-:W-:-:S04]  /*236a0*/  IMAD.MOV R3, RZ, RZ, -R2 ;  /* 0x000000ffff037224 */ /* 0x000fc800078e0a02 */
[----:B------:R-:W-:Y:S01]  /*236b0*/  IMAD R0, R0, R3, R4 ;  /* 0x0000000300007224 */ /* 0x000fe200078e0204 */
[----:B------:R-:W-:-:S03]  /*236c0*/  SHF.R.S32.HI R3, RZ, 0x1f, R2 ;  /* 0x0000001fff037819 */ /* 0x000fc60000011402 */
[----:B------:R-:W-:Y:S01]  /*236d0*/  IMAD.WIDE.U32 R2, R34, UR4, R2 ;  /* 0x0000000422027c25 */ /* 0x000fe2000f8e0002 */
[----:B------:R-:W-:-:S03]  /*236e0*/  ULDC.64 UR4, c[0x0][0x418] ;  /* 0x0001060000047ab9 */ /* 0x000fc60000000a00 */
[----:B------:R-:W-:Y:S01]  /*236f0*/  IMAD.IADD R3, R5, 0x1, R3 ;  /* 0x0000000105037824 */ /* 0x000fe200078e0203 */
[----:B------:R-:W-:-:S04]  /*23700*/  LEA R4, P0, R2, UR4, 0x2 ;  /* 0x0000000402047c11 */ /* 0x000fc8000f8010ff */
[----:B------:R-:W-:-:S05]  /*23710*/  LEA.HI.X R5, R2, UR5, R3, 0x2, P0 ;  /* 0x0000000502057c11 */ /* 0x000fca00080f1403 */
[----:B------:R-:W2:Y:S01]  /*23720*/  LDG.E R4, desc[UR52][R4.64] ;  /* 0x0000003404047981 */ /* 0x000ea2000c1e1900 */
[----:B------:R-:W-:Y:S01]  /*23730*/  IMAD.U32 R7, RZ, RZ, UR38 ;  /* 0x00000026ff077e24 */ /* 0x000fe2000f8e00ff */
[----:B------:R-:W-:Y:S01]  /*23740*/  MOV R25, R6 ;  /* 0x0000000600197202 */ /* 0x000fe20000000f00 */
[----:B------:R-:W-:-:S03]  /*23750*/  VIADD R24, R10, 0x1 ;  /* 0x000000010a187836 */ /* 0x000fc60000000000 */
[----:B------:R-:W-:Y:S02]  /*23760*/  ISETP.NE.AND P3, PT, R7, 0x3, PT ;  /* 0x000000030700780c */ /* 0x000fe40003f65270 */
[----:B------:R-:W-:-:S04]  /*23770*/  ISETP.NE.AND P0, PT, R24, 0x2, PT ;  /* 0x000000021800780c */ /* 0x000fc80003f05270 */
[----:B------:R-:W-:Y:S02]  /*23780*/  SEL R3, RZ, 0x1, P0 ;  /* 0x00000001ff037807 */ /* 0x000fe40000000000 */
[----:B------:R-:W-:Y:S02]  /*23790*/  SEL R24, R24, RZ, P0 ;  /* 0x000000ff18187207 */ /* 0x000fe40000000000 */
[----:B------:R-:W-:Y:S02]  /*237a0*/  LOP3.LUT R28, R20, R3, RZ, 0x3c, !PT ;  /* 0x00000003141c7212 */ /* 0x000fe400078e3cff */
[----:B--2---:R-:W-:Y:S01]  /*237b0*/  SHF.R.S32.HI R27, RZ, 0x1f, R4 ;  /* 0x0000001fff1b7819 */ /* 0x004fe20000011404 */
[----:B------:R-:W-:Y:S06]  /*237c0*/  @!P3 BRA `(.L_x_2067) ;  /* 0x000000000004b947 */ /* 0x000fec0003800000 */
[----:B------:R-:W-:Y:S01]  /*237d0*/  BPT.TRAP 0x1 ;  /* 0x000000040000795c */ /* 0x000fe20000300000 */
.L_x_2067:
[----:B------:R-:W-:Y:S01]  /*237e0*/  IMAD R6, R24, 0x8, R22 ;  /* 0x0000000818067824 */ /* 0x000fe200078e0216 */
[----:B------:R-:W-:Y:S01]  /*237f0*/  SHF.L.U32 R3, R28, 0x1f, RZ ;  /* 0x0000001f1c037819 */ /* 0x000fe200000006ff */
[----:B------:R-:W-:Y:S03]  /*23800*/  BSSY B1, `(.L_x_2068) ;  /* 0x0000003000017945 */ /* 0x000fe60003800000 */
[----:B------:R-:W0:Y:S02]  /*23810*/  SYNCS.PHASECHK.TRANS64.TRYWAIT P0, [R6+URZ+0x28840], R3 ;  /* 0x02884003060075a7 */ /* 0x000e24000800017f */
[----:B0-----:R-:W-:Y:S05]  /*23820*/  @!P0 BRA `(.L_x_2069) ;  /* 0x0000007000848947 */ /* 0x001fea0003800000 */
.L_x_2301:
[----:B------:R-:W-:Y:S05]  /*23830*/  BSYNC B1 ;  /* 0x0000000000017941 */ /* 0x000fea0003800000 */
.L_x_2068:
        /* <DEDUP_REMOVED lines=63> */
[----:B------:R-:W2:Y:S01]  /*23c30*/  SHFL.IDX PT, R9, R9, 0x7, 0x181f ;  /* 0x00f81f0009097f89 */ /* 0x000ea200000e0000 */
[----:B0-----:R-:W-:-:S05]  /*23c40*/  IADD3 R2, P0, R2, R5, RZ ;  /* 0x0000000502027210 */ /* 0x001fca0007f1e0ff */
[----:B-1----:R-:W-:-:S05]  /*23c50*/  IMAD.X R3, RZ, RZ, R3, P0 ;  /* 0x000000ffff037224 */ /* 0x002fca00000e0603 */
[----:B------:R-:W-:Y:S04]  /*23c60*/  LDGSTS.E.BYPASS.LTC128B.128 [R8+0x1b400], desc[UR52][R2.64], !P4 ;  /* 0x1b40000002087fae */ /* 0x000fe8000e101d74 */
[----:B------:R0:W-:Y:S04]  /*23c70*/  LDGSTS.E.BYPASS.LTC128B.128 [R8+0x1f400], desc[UR52][R2.64+0x80], !P3 ;  /* 0x1f40008002087fae */ /* 0x0001e8000d901d74 */
[----:B0-2---:R0:W1:Y:S02]  /*23c80*/  SHFL.IDX PT, R2, R7, 0x7, 0x181f ;  /* 0x00f81f0007027f89 */ /* 0x00506400000e0000 */
.L_x_2319:
        /* <DEDUP_REMOVED lines=9> */
.L_x_2071:
        /* <DEDUP_REMOVED lines=11> */
.L_x_2072:
[----:B------:R1:W-:Y:S01]  /*23dd0*/  SYNCS.ARRIVE.TRANS64.A1T0 RZ, [R6+URZ+0x28830], RZ ;  /* 0x028830ff06ff79a7 */ /* 0x0003e2000810003f */
[----:B------:R-:W-:Y:S05]  /*23de0*/  @!P4 BRA `(.L_x_2073) ;  /* 0x000000000004c947 */ /* 0x000fea0003800000 */
[----:B------:R-:W-:Y:S01]  /*23df0*/  BPT.TRAP 0x1 ;  /* 0x000000040000795c */ /* 0x000fe20000300000 */
.L_x_2073:
[----:B------:R-:W-:Y:S01]  /*23e00*/  SHF.L.U32 R2, R20, 0x1f, RZ ;  /* 0x0000001f14027819 */ /* 0x000fe200000006ff */
[----:B-1----:R-:W-:Y:S01]  /*23e10*/  IMAD R6, R10, 0x8, R22 ;  /* 0x000000080a067824 */ /* 0x002fe200078e0216 */
[----:B------:R-:W-:Y:S03]  /*23e20*/  BSSY B1, `(.L_x_2074) ;  /* 0x0000003000017945 */ /* 0x000fe60003800000 */
[----:B------:R-:W1:Y:S02]  /*23e30*/  SYNCS.PHASECHK.TRANS64.TRYWAIT P0, [R6+URZ+0x28860], R2 ;  /* 0x02886002060075a7 */ /* 0x000e64000800017f */
[----:B-1----:R-:W-:Y:S05]  /*23e40*/  @!P0 BRA `(.L_x_2075) ;  /* 0x00000074005c8947 */ /* 0x002fea0003800000 */
.L_x_2320:
[----:B------:R-:W-:Y:S05]  /*23e50*/  BSYNC B1 ;  /* 0x0000000000017941 */ /* 0x000fea0003800000 */
.L_x_2074:
[----:B------:R-:W2:Y:S01]  /*23e60*/  S2R R3, SR_TID.X ;  /* 0x0000000000037919 */ /* 0x000ea20000002100 */
[----:B------:R-:W-:Y:S01]  /*23e70*/  IMAD R8, R33, -0x80, R36 ;  /* 0xffffff8021087824 */ /* 0x000fe200078e0224 */
[----:B------:R-:W-:Y:S01]  /*23e80*/  UMOV UR4, 0xffffffff ;  /* 0xffffffff00047882 */ /* 0x000fe20000000000 */
[----:B0-----:R-:W-:Y:S01]  /*23e90*/  IMAD R7, R10, 0x4000, R35 ;  /* 0x000040000a077824 */ /* 0x001fe200078e0223 */
[----:B--2---:R-:W-:-:S04]  /*23ea0*/  LOP3.LUT R3, R3, 0x7f, RZ, 0xc0, !PT ;  /* 0x0000007f03037812 */ /* 0x004fc800078ec0ff */
[----:B------:R-:W-:-:S04]  /*23eb0*/  SHF.R.U32.HI R3, RZ, 0x3, R3 ;  /* 0x00000003ff037819 */ /* 0x000fc80000011603 */
[----:B------:R-:W-:Y:S01]  /*23ec0*/  IADD3 R8, -R3, R8, RZ ;  /* 0x0000000803087210 */ /* 0x000fe20007ffe1ff */
[----:B------:R-:W-:Y:S06]  /*23ed0*/  BRA.DIV UR4, `(.L_x_2076) ;  /* 0x00000076044c7947 */ /* 0x000fec000b800000 */
[----:B-1----:R-:W0:Y:S01]  /*23ee0*/  SHFL.IDX PT, R2, R17, RZ, 0x181f ;  /* 0x00181fff11027589 */ /* 0x002e2200000e0000 */
[----:B------:R-:W-:-:S03]  /*23ef0*/  IMAD R7, R7, 0x2, R22 ;  /* 0x0000000207077824 */ /* 0x000fc600078e0216 */
[----:B------:R-:W1:Y:S04]  /*23f00*/  SHFL.IDX PT, R3, R23, RZ, 0x181f ;  /* 0x00181fff17037589 */ /* 0x000e6800000e0000 */
[----:B------:R-:W-:Y:S01]  /*23f10*/  SHFL.IDX PT, R14, R17, 0x7, 0x181f ;  /* 0x00f81f00110e7f89 */ /* 0x000fe200000e0000 */
        /* <DEDUP_REMOVED lines=55> */
.L_x_2338:
[----:B01----:R-:W-:Y:S01]  /*24290*/  IADD3 R2, P0, R14, R5, RZ ;  /* 0x000000050e027210 */ /* 0x003fe20007f1e0ff */
[----:B------:R-:W-:Y:S01]  /*242a0*/  ULDC.64 UR4, c[0x0][0x328] ;  /* 0x0000ca0000047ab9 */ /* 0x000fe20000000a00 */
[----:B------:R-:W-:Y:S01]  /*242b0*/  ULDC.64 UR6, c[0x0][0x318] ;  /* 0x0000c60000067ab9 */ /* 0x000fe20000000a00 */
[----:B------:R-:W-:Y:S01]  /*242c0*/  IMAD R21, R21, UR4, RZ ;  /* 0x0000000415157c24 */ /* 0x000fe2000f8e02ff */
[----:B------:R-:W-:Y:S02]  /*242d0*/  IADD3.X R3, RZ, R23, RZ, P0, !PT ;  /* 0x00000017ff037210 */ /* 0x000fe400007fe4ff */
        /* <DEDUP_REMOVED lines=22> */
.L_x_2077:
        /* <DEDUP_REMOVED lines=11> */
.L_x_2078:
[C---:B------:R-:W-:Y:S01]  /*244f0*/  ISETP.GT.AND P0, PT, R25.reuse, R37, PT ;  /* 0x000000251900720c */ /* 0x040fe20003f04270 */
[----:B------:R0:W-:Y:S01]  /*24500*/  SYNCS.ARRIVE.TRANS64.A1T0 RZ, [R6+URZ+0x28850], RZ ;  /* 0x028850ff06ff79a7 */ /* 0x0001e2000810003f */
[----:B------:R-:W-:Y:S02]  /*24510*/  IMAD.MOV.U32 R10, RZ, RZ, R24 ;  /* 0x000000ffff0a7224 */ /* 0x000fe400078e0018 */
[----:B------:R-:W-:Y:S02]  /*24520*/  IMAD.MOV.U32 R20, RZ, RZ, R28 ;  /* 0x000000ffff147224 */ /* 0x000fe400078e001c */
[----:B------:R-:W-:Y:S02]  /*24530*/  IMAD.MOV.U32 R33, RZ, RZ, R25 ;  /* 0x000000ffff217224 */ /* 0x000fe400078e0019 */
[----:B0-----:R-:W-:-:S05]  /*24540*/  VIADD R6, R25, 0xffffffff ;  /* 0xffffffff19067836 */ /* 0x001fca0000000000 */
[----:B------:R-:W-:Y:S05]  /*24550*/  @P0 BRA `(.L_x_2079) ;  /* 0xffffffec00fc0947 */ /* 0x000fea000383ffff */
.L_x_2066:
[----:B------:R-:W-:Y:S05]  /*24560*/  BSYNC B0 ;  /* 0x0000000000007941 */ /* 0x000fea0003800000 */
.L_x_2065:
        /* <DEDUP_REMOVED lines=17> */
.L_x_2081:
[----:B------:R-:W-:Y:S05]  /*24680*/  BSYNC B0 ;  /* 0x0000000000007941 */ /* 0x000fea0003800000 */
.L_x_2080:
[----:B------:R-:W-:-:S05]  /*24690*/  IMAD.U32 R0, RZ, RZ, UR38 ;  /* 0x00000026ff007e24 */ /* 0x000fca000f8e00ff */
[----:B------:R-:W-:-:S13]  /*246a0*/  ISETP.NE.AND P0, PT, R0, 0x3, PT ;  /* 0x000000030000780c */ /* 0x000fda0003f05270 */
[----:B------:R-:W-:Y:S05]  /*246b0*/  @!P0 BRA `(.L_x_2082) ;  /* 0x0000000000048947 */ /* 0x000fea0003800000 */
[----:B------:R-:W-:Y:S01]  /*246c0*/  BPT.TRAP 0x1 ;  /* 0x000000040000795c */ /* 0x000fe20000300000 */
.L_x_2082:
[----:B------:R-:W-:Y:S01]  /*246d0*/  LEA R0, R24, R22, 0x3 ;  /* 0x0000001618007211 */ /* 0x000fe200078e18ff */
[----:B------:R-:W-:Y:S01]  /*246e0*/  BSSY B0, `(.L_x_2083) ;  /* 0x0000005000007945 */ /* 0x000fe20003800000 */
[----:B0-----:R-:W-:Y:S01]  /*246f0*/  SHF.L.U32 R3, R28, 0x1f, RZ ;  /* 0x0000001f1c037819 */ /* 0x001fe200000006ff */
[----:B------:R-:W-:-:S03]  /*24700*/  IMAD R6, R25, -0x80, R36 ;  /* 0xffffff8019067824 */ /* 0x000fc600078e0224 */
[----:B------:R-:W0:Y:S02]  /*24710*/  SYNCS.PHASECHK.TRANS64.TRYWAIT P0, [R0+URZ+0x28860], R3 ;  /* 0x02886003000075a7 */ /* 0x000e24000800017f */
[----:B0-----:R-:W-:Y:S05]  /*24720*/  @!P0 BRA `(.L_x_2084) ;  /* 0x0000007400c08947 */ /* 0x001fea0003800000 */
.L_x_2339:
[----:B------:R-:W-:Y:S05]  /*24730*/  BSYNC B0 ;  /* 0x0000000000007941 */ /* 0x000fea0003800000 */
.L_x_2083:
        /* <DEDUP_REMOVED lines=51> */
[----:B------:R-:W3:Y:S02]  /*24a70*/  SHFL.IDX PT, R10, R17, 0x6, 0x181f ;  /* 0x00d81f00110a7f89 */ /* 0x000ee400000e0000 */
[----:B-1----:R-:W-:Y:S02]  /*24a80*/  IADD3.X R3, RZ, R8, RZ, P4, !PT ;  /* 0x00000008ff037210 */ /* 0x002fe400027fe4ff */
        /* <DEDUP_REMOVED lines=17> */
.L_x_2357:
        /* <DEDUP_REMOVED lines=11> */
.L_x_2086:
        /* <DEDUP_REMOVED lines=11> */
.L_x_2087:
[----:B------:R0:W-:Y:S01]  /*24d00*/  SYNCS.ARRIVE.TRANS64.A1T0 RZ, [R0+URZ+0x28850], RZ ;  /* 0x028850ff00ff79a7 */ /* 0x0001e2000810003f */
[----:B------:R-:W-:-:S05]  /*24d10*/  VIADD R24, R24, 0x1 ;  /* 0x0000000118187836 */ /* 0x000fca0000000000 */
[----:B------:R-:W-:-:S04]  /*24d20*/  ISETP.NE.AND P0, PT, R24, 0x2, PT ;  /* 0x000000021800780c */ /* 0x000fc80003f05270 */
[----:B------:R-:W-:Y:S02]  /*24d30*/  SEL R3, RZ, 0x1, P0 ;  /* 0x00000001ff037807 */ /* 0x000fe40000000000 */
[----:B------:R-:W-:Y:S02]  /*24d40*/  SEL R24, R24, RZ, P0 ;  /* 0x000000ff18187207 */ /* 0x000fe40000000000 */
[----:B0-----:R-:W-:-:S07]  /*24d50*/  LOP3.LUT R28, R28, R3, RZ, 0x3c, !PT ;  /* 0x000000031c1c7212 */ /* 0x001fce00078e3cff */
.L_x_2044:
[----:B------:R-:W-:Y:S05]  /*24d60*/  BSYNC B7 ;  /* 0x0000000000077941 */ /* 0x000fea0003800000 */
.L_x_2042:
[----:B------:R-:W-:-:S13]  /*24d70*/  LOP3.LUT P0, RZ, R32, 0x8, RZ, 0xc0, !PT ;  /* 0x0000000820ff7812 */ /* 0x000fda000780c0ff */
[----:B------:R-:W-:Y:S05]  /*24d80*/  @!P0 BRA `(.L_x_2088) ;  /* 0x0000000000248947 */ /* 0x000fea0003800000 */
[----:B------:R-:W-:Y:S05]  /*24d90*/  WARPSYNC.ALL ;  /* 0x0000000000007948 */ /* 0x000fea0003800000 */
[----:B------:R-:W1:Y:S08]  /*24da0*/  S2UR UR5, SR_CgaCtaId ;  /* 0x00000000000579c3 */ /* 0x000e700000008800 */
[----:B------:R-:W-:Y:S06]  /*24db0*/  BAR.SYNC.DEFER_BLOCKING 0x5, 0x180 ;  /* 0x0146000000007b1d */ /* 0x000fec0000010000 */
[----:B------:R-:W-:-:S02]  /*24dc0*/  UMOV UR4, 0x400 ;  /* 0x0000040000047882 */ /* 0x000fc40000000000 */
[----:B-1----:R-:W-:-:S06]  /*24dd0*/  ULEA UR4, UR5, UR4, 0x18 ;  /* 0x0000000405047291 */ /* 0x002fcc000f8ec03f */
[----:B------:R-:W-:-:S05]  /*24de0*/  IMAD.U32 R22, RZ, RZ, UR4 ;  /* 0x00000004ff167e24 */ /* 0x000fca000f8e00ff */
[----:B------:R1:W2:Y:S01]  /*24df0*/  LDS.128 R16, [R22+0x288d0] ;  /* 0x0288d00016107984 */ /* 0x0002a20000000c00 */
[----:B------:R-:W-:Y:S06]  /*24e00*/  BAR.ARV 0x4, 0x180 ;  /* 0x0106000000007b1d */ /* 0x000fec0000002000 */
[----:B------:R-:W-:Y:S05]  /*24e10*/  BRA `(.L_x_2089) ;  /* 0x0000000c00d47947 */ /* 0x000fea0003800000 */
.L_x_2088:
[----:B------:R-:W1:Y:S01]  /*24e20*/  S2R R8, SR_TID.X ;  /* 0x0000000000087919 */ /* 0x000e620000002100 */
[----:B------:R-:W-:Y:S01]  /*24e30*/  UMOV UR4, 0xffffffff ;  /* 0xffffffff00047882 */ /* 0x000fe20000000000 */
[----:B-1----:R-:W-:-:S04]  /*24e40*/  LOP3.LUT R8, R8, 0x1f, RZ, 0xc0, !PT ;  /* 0x0000001f08087812 */ /* 0x002fc800078ec0ff */
[----:B------:R-:W-:Y:S01]  /*24e50*/  ISETP.NE.AND P0, PT, R8, 0x1f, PT ;  /* 0x0000001f0800780c */ /* 0x000fe20003f05270 */
[----:B------:R-:W-:-:S12]  /*24e60*/  BRA.DIV UR4, `(.L_x_2090) ;  /* 0x0000007a04807947 */ /* 0x000fd8000b800000 */
[----:B------:R-:W-:Y:S01]  /*24e70*/  IMAD.IADD R7, R19, 0x1, R8 ;  /* 0x0000000113077824 */ /* 0x000fe200078e0208 */
[----:B------:R-:W-:-:S04]  /*24e80*/  ULDC UR4, c[0x0][0xc3c] ;  /* 0x00030f0000047ab9 */ /* 0x000fc80000000800 */
[----:B------:R-:W-:-:S13]  /*24e90*/  ISETP.GE.OR P1, PT, R7, UR4, !P0 ;  /* 0x0000000407007c0c */ /* 0x000fda000c726670 */
[----:B------:R-:W1:Y:S08]  /*24ea0*/  @!P1 LDC.64 R2, c[0x0][0xc80] ;  /* 0x00032000ff029b82 */ /* 0x000e700000000a00 */
[----:B------:R-:W2:Y:S01]  /*24eb0*/  @!P1 LDC.64 R4, c[0x0][0xc78] ;  /* 0x00031e00ff049b82 */ /* 0x000ea20000000a00 */
[----:B-1----:R-:W-:-:S05]  /*24ec0*/  @!P1 IMAD.WIDE R2, R7, 0x4, R2 ;  /* 0x0000000407029825 */ /* 0x002fca00078e0202 */
[----:B0-----:R2:W3:Y:S02]  /*24ed0*/  @!P1 LDG.E R6, desc[UR52][R2.64] ;  /* 0x0000003402069981 */ /* 0x0014e4000c1e1900 */
[----:B--2---:R-:W-:-:S05]  /*24ee0*/  @!P1 IMAD.WIDE R2, R7, 0x4, R4 ;  /* 0x0000000407029825 */ /* 0x004fca00078e0204 */
[----:B------:R-:W2:Y:S01]  /*24ef0*/  @!P1 LDG.E R5, desc[UR52][R2.64] ;  /* 0x0000003402059981 */ /* 0x000ea2000c1e1900 */
        /* <DEDUP_REMOVED lines=8> */
[----:B---3--:R-:W-:Y:S01]  /*24f80*/  @!P1 MOV R17, R6 ;  /* 0x0000000600119202 */ /* 0x008fe20000000f00 */
[----:B------:R-:W-:-:S02]  /*24f90*/  IMAD.MOV.U32 R6, RZ, RZ, RZ ;  /* 0x000000ffff067224 */ /* 0x000fc400078e00ff */
[----:B--2---:R-:W-:Y:S01]  /*24fa0*/  @!P1 IMAD.MOV.U32 R4, RZ, RZ, R5 ;  /* 0x000000ffff049224 */ /* 0x004fe200078e0005 */
        /* <DEDUP_REMOVED lines=18> */
.L_x_2367:
[----:B------:R-:W-:Y:S02]  /*250d0*/  ULDC UR4, c[0x0][0xc38] ;  /* 0x00030e0000047ab9 */ /* 0x000fe40000000800 */
[----:B------:R-:W-:-:S05]  /*250e0*/  MOV R5, UR4 ;  /* 0x0000000400057c02 */ /* 0x000fca0008000f00 */
[----:B-1----:R-:W-:-:S04]  /*250f0*/  IMAD R14, R14, R5, RZ ;  /* 0x000000050e0e7224 */ /* 0x002fc800078e02ff */
[----:B------:R-:W-:-:S05]  /*25100*/  IMAD.IADD R7, R7, 0x1, R14 ;  /* 0x0000000107077824 */ /* 0x000fca00078e020e */
[----:B------:R-:W-:-:S13]  /*25110*/  ISETP.GT.AND P6, PT, R7, R0, PT ;  /* 0x000000000700720c */ /* 0x000fda0003fc4270 */
[----:B------:R-:W-:Y:S05]  /*25120*/  @P6 BRA `(.L_x_2091) ;  /* 0x0000000000a46947 */ /* 0x000fea0003800000 */
.L_x_2094:
        /* <DEDUP_REMOVED lines=34> */
[----:B------:R0:W1:Y:S02]  /*25350*/  SHFL.IDX PT, R14, R2, 0x1f, 0x1f ;  /* 0x03e01f00020e7f89 */ /* 0x00006400000e0000 */
.L_x_2375:
[----:B------:R-:W-:Y:S02]  /*25360*/  ULDC UR4, c[0x0][0xc38] ;  /* 0x00030e0000047ab9 */ /* 0x000fe40000000800 */
[----:B------:R-:W-:-:S04]  /*25370*/  IMAD.U32 R5, RZ, RZ, UR4 ;  /* 0x00000004ff057e24 */ /* 0x000fc8000f8e00ff */
[----:B-1----:R-:W-:-:S04]  /*25380*/  IMAD R14, R14, R5, RZ ;  /* 0x000000050e0e7224 */ /* 0x002fc800078e02ff */
[----:B------:R-:W-:-:S05]  /*25390*/  IMAD.IADD R7, R14, 0x1, R7 ;  /* 0x000000010e077824 */ /* 0x000fca00078e0207 */
[----:B------:R-:W-:-:S13]  /*253a0*/  ISETP.GT.AND P6, PT, R7, R0, PT ;  /* 0x000000000700720c */ /* 0x000fda0003fc4270 */
[----:B------:R-:W-:Y:S05]  /*253b0*/  @!P6 BRA `(.L_x_2094) ;  /* 0xfffffffc005ce947 */ /* 0x000fea000383ffff */
.L_x_2091:
        /* <DEDUP_REMOVED lines=10> */
.L_x_2380:
[----:B------:R-:W-:-:S13]  /*25460*/  ISETP.NE.AND P0, PT, R3, RZ, PT ;  /* 0x000000ff0300720c */ /* 0x000fda0003f05270 */
[----:B------:R-:W-:Y:S05]  /*25470*/  @!P0 BRA `(.L_x_2096) ;  /* 0x0000000000108947 */ /* 0x000fea0003800000 */
[----:B------:R-:W-:Y:S01]  /*25480*/  UMOV UR4, 0xffffffff ;  /* 0xffffffff00047882 */ /* 0x000fe20000000000 */
[----:B-1----:R-:W-:Y:S02]  /*25490*/  VIADD R12, R12, 0xffffffff ;  /* 0xffffffff0c0c7836 */ /* 0x002fe40000000000 */
[----:B------:R-:W-:Y:S05]  /*254a0*/  BRA.DIV UR4, `(.L_x_2097) ;  /* 0x0000007e04407947 */ /* 0x000fea000b800000 */
[----:B------:R4:W1:Y:S02]  /*254b0*/  SHFL.IDX PT, R6, R2, R12, 0x1f ;  /* 0x00001f0c02067589 */ /* 0x00086400000e0000 */
.L_x_2096:
        /* <DEDUP_REMOVED lines=13> */
[----:B0-----:R-:W-:Y:S01]  /*25590*/  IMAD.MOV.U32 R2, RZ, RZ, RZ ;  /* 0x000000ffff027224 */ /* 0x001fe200078e00ff */
[----:B-1----:R-:W-:-:S05]  /*255a0*/  IADD3 R9, RZ, -R3, RZ ;  /* 0x80000003ff097210 */ /* 0x002fca0007ffe0ff */
[----:B------:R-:W-:-:S04]  /*255b0*/  IMAD R9, R9, R6, RZ ;  /* 0x0000000609097224 */ /* 0x000fc800078e02ff */
[----:B------:R-:W-:Y:S01]  /*255c0*/  IMAD.HI.U32 R3, R3, R9, R2 ;  /* 0x0000000903037227 */ /* 0x000fe200078e0002 */
        /* <DEDUP_REMOVED lines=15> */
[----:B------:R-:W-:-:S04]  /*256c0*/  LOP3.LUT R2, R0, R17, RZ, 0x3c, !PT ;  /* 0x0000001100027212 */ /* 0x000fc800078e3cff */
[----:B------:R-:W-:Y:S01]  /*256d0*/  ISETP.GE.AND P2, PT, R2, RZ, PT ;  /* 0x000000ff0200720c */ /* 0x000fe20003f46270 */
[----:B------:R-:W-:Y:S01]  /*256e0*/  @P0 VIADD R7, R7, 0x1 ;  /* 0x0000000107070836 */ /* 0x000fe20000000000 */
[----:B------:R-:W-:-:S05]  /*256f0*/  IABS R2, R4 ;  /* 0x0000000400027213 */ /* 0x000fca0000000000 */
[----:B------:R-:W-:-:S06]  /*25700*/  IMAD.MOV R2, RZ, RZ, -R2 ;  /* 0x000000ffff027224 */ /* 0x000fcc00078e0a02 */
[----:B------:R-:W-:Y:S02]  /*25710*/  @!P2 IADD3 R7, -R7, RZ, RZ ;  /* 0x000000ff0707a210 */ /* 0x000fe40007ffe1ff */
[----:B------:R-:W-:-:S04]  /*25720*/  @!P1 LOP3.LUT R7, RZ, R17, RZ, 0x33, !PT ;  /* 0x00000011ff079212 */ /* 0x000fc800078e33ff */
[----:B------:R-:W-:-:S05]  /*25730*/  IABS R3, R7 ;  /* 0x0000000700037213 */ /* 0x000fca0000000000 */
        /* <DEDUP_REMOVED lines=9> */
[----:B------:R-:W-:-:S04]  /*257d0*/  IMAD.MOV R2, RZ, RZ, -R7 ;  /* 0x000000ffff027224 */ /* 0x000fc800078e0a07 */
[----:B------:R-:W-:Y:S02]  /*257e0*/  IMAD R2, R17, R2, R0 ;  /* 0x0000000211027224 */ /* 0x000fe400078e0200 */
[----:B------:R-:W-:-:S06]  /*257f0*/  @P0 VIADD R6, R6, 0x1 ;  /* 0x0000000106060836 */ /* 0x000fcc0000000000 */
[----:B------:R-:W-:Y:S01]  /*25800*/  @!P2 IMAD.MOV R6, RZ, RZ, -R6 ;  /* 0x000000ffff06a224 */ /* 0x000fe200078e0a06 */
[----:B------:R-:W-:-:S05]  /*25810*/  @!P1 LOP3.LUT R6, RZ, R4, RZ, 0x33, !PT ;  /* 0x00000004ff069212 */ /* 0x000fca00078e33ff */
[--C-:B------:R-:W-:Y:S02]  /*25820*/  IMAD.MOV R5, RZ, RZ, -R6.reuse ;  /* 0x000000ffff057224 */ /* 0x100fe400078e0a06 */
[C---:B------:R-:W-:Y:S02]  /*25830*/  IMAD R3, R4.reuse, 0x1000000, R6 ;  /* 0x0100000004037824 */ /* 0x040fe400078e0206 */
[----:B------:R-:W-:-:S05]  /*25840*/  IMAD R4, R4, R5, R7 ;  /* 0x0000000504047224 */ /* 0x000fca00078e0207 */
[----:B------:R-:W-:Y:S01]  /*25850*/  LEA R18, R4, R3, 0x10 ;  /* 0x0000000304127211 */ /* 0x000fe200078e80ff */
[----:B------:R-:W-:Y:S06]  /*25860*/  BRA `(.L_x_2099) ;  /* 0x0000000000f07947 */ /* 0x000fec0003800000 */
.L_x_2098:
        /* <DEDUP_REMOVED lines=29> */
[----:B------:R-:W-:-:S03]  /*25a40*/  IMAD.MOV R2, RZ, RZ, -R2 ;  /* 0x000000ffff027224 */ /* 0x000fc600078e0a02 */
[----:B------:R-:W-:Y:S01]  /*25a50*/  IADD3 R3, -R4, RZ, RZ ;  /* 0x000000ff04037210 */ /* 0x000fe20007ffe1ff */
        /* <DEDUP_REMOVED lines=25> */
[----:B------:R-:W-:Y:S02]  /*25bf0*/  @!P2 IADD3 R2, -R2, RZ, RZ ;  /* 0x000000ff0202a210 */ /* 0x000fe40007ffe1ff */
[----:B------:R-:W-:Y:S01]  /*25c00*/  @!P1 LOP3.LUT R2, RZ, R5, RZ, 0x33, !PT ;  /* 0x00000005ff029212 */ /* 0x000fe200078e33ff */
[----:B------:R-:W-:-:S04]  /*25c10*/  IMAD.MOV R5, RZ, RZ, -R5 ;  /* 0x000000ffff057224 */ /* 0x000fc800078e0a05 */
[----:B------:R-:W-:-:S07]  /*25c20*/  IMAD R18, R2, R5, R3 ;  /* 0x0000000502127224 */ /* 0x000fce00078e0203 */
.L_x_2099:
[----:B------:R-:W-:-:S05]  /*25c30*/  LOP3.LUT R2, RZ, R2, RZ, 0x33, !PT ;  /* 0x00000002ff027212 */ /* 0x000fca00078e33ff */
[----:B------:R-:W-:Y:S01]  /*25c40*/  IMAD.IADD R17, R17, 0x1, R2 ;  /* 0x0000000111117824 */ /* 0x000fe200078e0202 */
[----:B------:R-:W-:Y:S06]  /*25c50*/  BRA `(.L_x_2100) ;  /* 0x00000000001c7947 */ /* 0x000fec0003800000 */
.L_x_2092:
[----:B------:R-:W-:Y:S01]  /*25c60*/  UMOV UR4, URZ ;  /* 0x0000003f00047c82 */ /* 0x000fe20008000000 */
[----:B------:R-:W-:Y:S01]  /*25c70*/  UMOV UR5, URZ ;  /* 0x0000003f00057c82 */ /* 0x000fe20008000000 */
[----:B------:R-:W-:Y:S01]  /*25c80*/  ULDC UR6, c[0x0][0xc3c] ;  /* 0x00030f0000067ab9 */ /* 0x000fe20000000800 */
[----:B------:R-:W-:Y:S02]  /*25c90*/  IMAD.MOV.U32 R16, RZ, RZ, R0 ;  /* 0x000000ffff107224 */ /* 0x000fe400078e0000 */
[----:B------:R-:W-:Y:S02]  /*25ca0*/  IMAD.U32 R17, RZ, RZ, UR4 ;  /* 0x00000004ff117e24 */ /* 0x000fe4000f8e00ff */
[----:B------:R-:W-:Y:S02]  /*25cb0*/  IMAD.U32 R18, RZ, RZ, UR5 ;  /* 0x00000005ff127e24 */ /* 0x000fe4000f8e00ff */
[----:B------:R-:W-:-:S07]  /*25cc0*/  IMAD.U32 R19, RZ, RZ, UR6 ;  /* 0x00000006ff137e24 */ /* 0x000fce000f8e00ff */
.L_x_2100:
        /* <DEDUP_REMOVED lines=10> */
.L_x_2089:
[----:B------:R-:W-:Y:S02]  /*25d70*/  ULDC UR4, c[0x0][0xc3c] ;  /* 0x00030f0000047ab9 */ /* 0x000fe40000000800 */
[----:B--2---:R-:W-:-:S13]  /*25d80*/  ISETP.GE.AND P0, PT, R19, UR4, PT ;  /* 0x0000000413007c0c */ /* 0x004fda000bf06270 */
[----:B------:R-:W-:Y:S05]  /*25d90*/  @!P0 BRA `(.L_x_2101) ;  /* 0xffffff9400608947 */ /* 0x000fea000383ffff */
[----:B------:R-:W-:Y:S05]  /*25da0*/  BSYNC B8 ;  /* 0x0000000000087941 */ /* 0x000fea0003800000 */
.L_x_1982:
[----:B------:R-:W2:Y:S01]  /*25db0*/  LDL.LU R0, [R1+0x1c] ;  /* 0x00001c0001007983 */ /* 0x000ea20000300800 */
[----:B------:R-:W-:Y:S01]  /*25dc0*/  BSSY B0, `(.L_x_2102) ;  /* 0x000000b000007945 */ /* 0x000fe20003800000 */
[----:B------:R-:W3:Y:S01]  /*25dd0*/  S2R R5, SR_CgaCtaId ;  /* 0x0000000000057919 */ /* 0x000ee20000008800 */
[----:B--2---:R-:W-:-:S05]  /*25de0*/  VIADD R0, R0, 0x1 ;  /* 0x0000000100007836 */ /* 0x004fca0000000000 */
[----:B-1----:R-:W-:-:S04]  /*25df0*/  LEA.HI R2, R0, R0, RZ, 0x1 ;  /* 0x0000000000027211 */ /* 0x002fc800078f08ff */
[----:B------:R-:W-:Y:S02]  /*25e00*/  LOP3.LUT R3, R2, 0xfffffffe, RZ, 0xc0, !PT ;  /* 0xfffffffe02037812 */ /* 0x000fe400078ec0ff */
[----:B------:R-:W-:-:S03]  /*25e10*/  MOV R2, 0x400 ;  /* 0x0000040000027802 */ /* 0x000fc60000000f00 */
[----:B------:R-:W-:Y:S01]  /*25e20*/  IMAD.IADD R0, R0, 0x1, -R3 ;  /* 0x0000000100007824 */ /* 0x000fe200078e0a03 */
[----:B---3--:R-:W-:-:S04]  /*25e30*/  LEA R7, R5, R2, 0x18 ;  /* 0x0000000205077211 */ /* 0x008fc800078ec0ff */
[----:B------:R-:W-:-:S04]  /*25e40*/  SHF.L.U32 R0, R0, 0x1f, RZ ;  /* 0x0000001f00007819 */ /* 0x000fc800000006ff */
[----:B------:R-:W1:Y:S02]  /*25e50*/  SYNCS.PHASECHK.TRANS64.TRYWAIT P0, [R7+URZ+0x28820], R0 ;  /* 0x02882000070075a7 */ /* 0x000e64000800017f */
[----:B-1----:R-:W-:Y:S05]  /*25e60*/  @!P0 BRA `(.L_x_2103) ;  /* 0x0000007000f88947 */ /* 0x002fea0003800000 */
.L_x_2383:
[----:B------:R-:W-:Y:S05]  /*25e70*/  BSYNC B0 ;  /* 0x0000000000007941 */ /* 0x000fea0003800000 */
.L_x_2102:
[----:B------:R-:W-:-:S03]  /*25e80*/  UMOV UR4, 0xffffffff ;  /* 0xffffffff00047882 */ /* 0x000fc60000000000 */
[----:B------:R-:W-:Y:S05]  /*25e90*/  BRA.DIV UR4, `(.L_x_2104) ;  /* 0x0000007604007947 */ /* 0x000fea000b800000 */
[----:B-1----:R-:W1:Y:S02]  /*25ea0*/  S2R R0, SR_TID.X ;  /* 0x0000000000007919 */ /* 0x002e640000002100 */
[----:B-1----:R-:W-:-:S04]  /*25eb0*/  SHF.R.U32.HI R0, RZ, 0x5, R0 ;  /* 0x00000005ff007819 */ /* 0x002fc80000011600 */
[----:B------:R-:W-:-:S05]  /*25ec0*/  LOP3.LUT R0, R0, 0x3, RZ, 0xc0, !PT ;  /* 0x0000000300007812 */ /* 0x000fca00078ec0ff */
[----:B------:R1:W2:Y:S02]  /*25ed0*/  SHFL.IDX PT, R14, R0, RZ, 0x1f ;  /* 0x00001fff000e7589 */ /* 0x0002a400000e0000 */
.L_x_2386:
[----:B--2---:R-:W-:-:S13]  /*25ee0*/  ISETP.NE.AND P0, PT, R14, RZ, PT ;  /* 0x000000ff0e00720c */ /* 0x004fda0003f05270 */
[----:B------:R-:W-:Y:S05]  /*25ef0*/  @P0 BRA `(.L_x_1675) ;  /* 0x0000000000880947 */ /* 0x000fea0003800000 */
[----:B------:R-:W-:-:S03]  /*25f00*/  UMOV UR4, 0xffffffff ;  /* 0xffffffff00047882 */ /* 0x000fc60000000000 */
[----:B------:R-:W-:Y:S05]  /*25f10*/  BRA.DIV UR4, `(.L_x_2105) ;  /* 0x0000007604147947 */ /* 0x000fea000b800000 */
[----:B------:R-:W-:-:S13]  /*25f20*/  ELECT P6, URZ, PT ;  /* 0x00000000003f782f */ /* 0x000fda00038c0000 */
.L_x_2389:
[----:B------:R-:W-:Y:S05]  /*25f30*/  @!P6 BRA `(.L_x_1675) ;  /* 0x000000000078e947 */ /* 0x000fea0003800000 */
[----:B------:R-:W-:-:S06]  /*25f40*/  ULOP3.LUT UR4, UR36, 0x2, URZ, 0xfc, !UPT ;  /* 0x0000000224047892 */ /* 0x000fcc000f8efc3f */
[----:B-1----:R-:W-:-:S04]  /*25f50*/  MOV R0, UR4 ;  /* 0x0000000400007c02 */ /* 0x002fc80008000f00 */
[----:B------:R-:W-:-:S13]  /*25f60*/  ISETP.NE.AND P0, PT, R0, 0x3, PT ;  /* 0x000000030000780c */ /* 0x000fda0003f05270 */
[----:B------:R-:W-:Y:S05]  /*25f70*/  @!P0 BRA `(.L_x_2106) ;  /* 0x0000000000048947 */ /* 0x000fea0003800000 */
[----:B------:R-:W-:Y:S01]  /*25f80*/  BPT.TRAP 0x1 ;  /* 0x000000040000795c */ /* 0x000fe20000300000 */
.L_x_2106:
[----:B------:R-:W-:Y:S01]  /*25f90*/  IMAD R5, R24, 0x8, R7 ;  /* 0x0000000818057824 */ /* 0x000fe200078e0207 */
[----:B------:R-:W-:Y:S01]  /*25fa0*/  SHF.L.U32 R0, R28, 0x1f, RZ ;  /* 0x0000001f1c007819 */ /* 0x000fe200000006ff */
[----:B------:R-:W-:-:S03]  /*25fb0*/  VIADD R24, R24, 0x1 ;  /* 0x0000000118187836 */ /* 0x000fc60000000000 */
[----:B------:R-:W1:Y:S02]  /*25fc0*/  SYNCS.PHASECHK.TRANS64.TRYWAIT P1, [R5+URZ+0x28840], R0 ;  /* 0x02884000050075a7 */ /* 0x000e64000802017f */
[----:B------:R-:W-:-:S04]  /*25fd0*/  ISETP.NE.AND P2, PT, R24, 0x2, PT ;  /* 0x000000021800780c */ /* 0x000fc80003f45270 */
[----:B------:R-:W-:Y:S01]  /*25fe0*/  SEL R3, RZ, 0x1, P2 ;  /* 0x00000001ff037807 */ /* 0x000fe20001000000 */
[----:B-1----:R-:W-:Y:S08]  /*25ff0*/  @!P1 BRA `(.L_x_2107) ;  /* 0x0000007000fc9947 */ /* 0x002ff00003800000 */
.L_x_2390:
[----:B------:R-:W-:Y:S02]  /*26000*/  SEL R24, R24, RZ, P2 ;  /* 0x000000ff18187207 */ /* 0x000fe40001000000 */
[----:B------:R-:W-:Y:S01]  /*26010*/  LOP3.LUT R2, R28, R3, RZ, 0x3c, !PT ;  /* 0x000000031c027212 */ /* 0x000fe200078e3cff */
[----:B------:R-:W-:Y:S06]  /*26020*/  @!P0 BRA `(.L_x_2108) ;  /* 0x0000000000048947 */ /* 0x000fec0003800000 */
[----:B------:R-:W-:Y:S01]  /*26030*/  BPT.TRAP 0x1 ;  /* 0x000000040000795c */ /* 0x000fe20000300000 */
.L_x_2108:
[----:B------:R-:W-:Y:S01]  /*26040*/  IMAD R3, R24, 0x8, R7 ;  /* 0x0000000818037824 */ /* 0x000fe200078e0207 */
[----:B------:R-:W-:-:S04]  /*26050*/  SHF.L.U32 R2, R2, 0x1f, RZ ;  /* 0x0000001f02027819 */ /* 0x000fc800000006ff */
[----:B------:R-:W2:Y:S02]  /*26060*/  SYNCS.PHASECHK.TRANS64.TRYWAIT P1, [R3+URZ+0x28840], R2 ;  /* 0x02884002030075a7 */ /* 0x000ea4000802017f */
[----:B--2---:R-:W-:Y:S05]  /*26070*/  @!P1 BRA `(.L_x_2109) ;  /* 0x0000007000f09947 */ /* 0x004fea0003800000 */
.L_x_2391:
[----:B------:R-:W-:Y:S05]  /*26080*/  @!P0 BRA `(.L_x_2110) ;  /* 0x0000000000048947 */ /* 0x000fea0003800000 */
[----:B------:R-:W-:Y:S01]  /*26090*/  BPT.TRAP 0x1 ;  /* 0x000000040000795c */ /* 0x000fe20000300000 */
.L_x_2110:
[----:B------:R-:W3:Y:S02]  /*260a0*/  SYNCS.PHASECHK.TRANS64.TRYWAIT P1, [R5+URZ+0x28860], R0 ;  /* 0x02886000050075a7 */ /* 0x000ee4000802017f */
[----:B---3--:R-:W-:Y:S05]  /*260b0*/  @!P1 BRA `(.L_x_2111) ;  /* 0x0000007000f49947 */ /* 0x008fea0003800000 */
.L_x_2392:
[----:B------:R-:W-:Y:S05]  /*260c0*/  @!P0 BRA `(.L_x_2112) ;  /* 0x0000000000048947 */ /* 0x000fea0003800000 */
[----:B------:R-:W-:Y:S01]  /*260d0*/  BPT.TRAP 0x1 ;  /* 0x000000040000795c */ /* 0x000fe20000300000 */
.L_x_2112:
[----:B----4-:R4:W0:Y:S02]  /*260e0*/  SYNCS.PHASECHK.TRANS64.TRYWAIT P0, [R3+URZ+0x28860], R2 ;  /* 0x02886002030075a7 */ /* 0x010824000800017f */
[----:B0-----:R-:W-:Y:S05]  /*260f0*/  @!P0 NANOSLEEP.SYNCS 0x989680 ;  /* 0x009896800000895d */ /* 0x001fea0003900000 */
[----:B------:R-:W0:Y:S02]  /*26100*/  @!P0 SYNCS.PHASECHK.TRANS64 P0, [R3+URZ+0x28860], R2 ;  /* 0x02886002030085a7 */ /* 0x000e24000800007f */
[----:B0-----:R-:W-:Y:S05]  /*26110*/  @!P0 BRA `(.L_x_2112) ;  /* 0xfffffffc00f08947 */ /* 0x001fea000383ffff */
.L_x_1675:
[----:B------:R-:W-:Y:S05]  /*26120*/  BSYNC B9 ;  /* 0x0000000000097941 */ /* 0x000fea0003800000 */
.L_x_1672:
[----:B------:R-:W-:Y:S05]  /*26130*/  EXIT ;  /* 0x000000000000794d */ /* 0x000fea0003800000 */
.L_x_1707:
[----:B0-----:R0:W1:Y:S02]  /*26140*/  SYNCS.PHASECHK.TRANS64.TRYWAIT P6, [R89+URZ+0x28890], R100 ;  /* 0x02889064590075a7 */ /* 0x00106400080c017f */
[----:B-1----:R-:W-:Y:S05]  /*26150*/  @!P6 NANOSLEEP.SYNCS 0x989680 ;  /* 0x009896800000e95d */ /* 0x002fea0003900000 */
[----:B------:R-:W1:Y:S02]  /*26160*/  @!P6 SYNCS.PHASECHK.TRANS64 P6, [R89+URZ+0x28890], R100 ;  /* 0x028890645900e5a7 */ /* 0x000e6400080c007f */
[----:B-1----:R-:W-:Y:S05]  /*26170*/  @!P6 BRA `(.L_x_1707) ;  /* 0xfffffffc00f0e947 */ /* 0x002fea000383ffff */
[----:B------:R-:W-:Y:S05]  /*26180*/  BRA `(.L_x_2113) ;  /* 0xfffffdd4006c7947 */ /* 0x000fea000383ffff */
.L_x_1708:
[----:B------:R-:W-:Y:S01]  /*26190*/  BSSY B1, `(.L_x_2114) ;  /* 0x0000008000017945 */ /* 0x000fe20003800000 */
[----:B------:R-:W-:Y:S02]  /*261a0*/  IMAD.MOV.U32 R13, RZ, RZ, R101 ;  /* 0x000000ffff0d7224 */ /* 0x000fe400078e0065 */
[----:B------:R-:W-:Y:S02]  /*261b0*/  IMAD.MOV.U32 R12, RZ, RZ, RZ ;  /* 0x000000ffff0c7224 */ /* 0x000fe400078e00ff */
[----:B------:R-:W-:Y:S02]  /*261c0*/  IMAD.MOV.U32 R11, RZ, RZ, 0x181f ;  /* 0x0000181fff0b7424 */ /* 0x000fe400078e00ff */
[----:B------:R-:W-:-:S07]  /*261d0*/  IMAD.MOV.U32 R15, RZ, RZ, -0x1 ;  /* 0xffffffffff0f7424 */ /* 0x000fce00078e00ff */
[----:B0-----:R-:W-:Y:S05]  /*261e0*/  WARPSYNC.COLLECTIVE R15, `(.L_x_2115) ;  /* 0x000000000f087348 */ /* 0x001fea0003c00000 */
[----:B------:R1:W2:Y:S02]  /*261f0*/  SHFL.IDX P6, R14, R13, R12, R11 ;  /* 0x0000000c0d0e7389 */ /* 0x0002a400000c000b */
[----:B012---:R-:W-:Y:S01]  /*26200*/  ENDCOLLECTIVE ;  /* 0x000000000000791b */ /* 0x007fe20003800000 */
.L_x_2115:
[----:B------:R-:W-:Y:S05]  /*26210*/  BSYNC B1 ;  /* 0x0000000000017941 */ /* 0x000fea0003800000 */
.L_x_2114:
[----:B------:R-:W-:Y:S01]  /*26220*/  MOV R13, R106 ;  /* 0x0000006a000d7202 */ /* 0x000fe20000000f00 */
[----:B------:R-:W-:Y:S02]  /*26230*/  IMAD.MOV.U32 R12, RZ, RZ, RZ ;  /* 0x000000ffff0c7224 */ /* 0x000fe400078e00ff */
[----:B------:R-:W-:Y:S02]  /*26240*/  IMAD.MOV.U32 R11, RZ, RZ, 0x181f ;  /* 0x0000181fff0b7424 */ /* 0x000fe400078e00ff */
[----:B------:R-:W-:Y:S02]  /*26250*/  IMAD.MOV.U32 R15, RZ, RZ, -0x1 ;  /* 0xffffffffff0f7424 */ /* 0x000fe400078e00ff */
[----:B------:R-:W-:-:S07]  /*26260*/  IMAD.MOV.U32 R75, RZ, RZ, R14 ;  /* 0x000000ffff4b7224 */ /* 0x000fce00078e000e */
[----:B------:R-:W-:Y:S05]  /*26270*/  WARPSYNC.COLLECTIVE R15, `(.L_x_2116) ;  /* 0x000000000f087348 */ /* 0x000fea0003c00000 */
[----:B------:R0:W1:Y:S02]  /*26280*/  SHFL.IDX P6, R14, R13, R12, R11 ;  /* 0x0000000c0d0e7389 */ /* 0x00006400000c000b */
[----:B01----:R-:W-:Y:S01]  /*26290*/  ENDCOLLECTIVE ;  /* 0x000000000000791b */ /* 0x003fe20003800000 */
.L_x_2116:
[----:B------:R-:W-:Y:S01]  /*262a0*/  IMAD.MOV.U32 R103, RZ, RZ, R14 ;  /* 0x000000ffff677224 */ /* 0x000fe200078e000e */
[----:B------:R-:W-:Y:S06]  /*262b0*/  BRA `(.L_x_2117) ;  /* 0xfffffdd400347947 */ /* 0x000fec000383ffff */
.L_x_1717:
[----:B------:R-:W-:Y:S01]  /*262c0*/  BSSY B1, `(.L_x_2118) ;  /* 0x0000008000017945 */ /* 0x000fe20003800000 */
[----:B0---4-:R-:W-:Y:S02]  /*262d0*/  IMAD.MOV.U32 R13, RZ, RZ, R101 ;  /* 0x000000ffff0d7224 */ /* 0x011fe400078e0065 */
[----:B------:R-:W-:Y:S02]  /*262e0*/  IMAD.MOV.U32 R12, RZ, RZ, 0x1 ;  /* 0x00000001ff0c7424 */ /* 0x000fe400078e00ff */
[----:B------:R-:W-:Y:S02]  /*262f0*/  IMAD.MOV.U32 R11, RZ, RZ, 0x181f ;  /* 0x0000181fff0b7424 */ /* 0x000fe400078e00ff */
[----:B------:R-:W-:-:S07]  /*26300*/  IMAD.MOV.U32 R15, RZ, RZ, -0x1 ;  /* 0xffffffffff0f7424 */ /* 0x000fce00078e00ff */
[----:B-123--:R-:W-:Y:S05]  /*26310*/  WARPSYNC.COLLECTIVE R15, `(.L_x_2119) ;  /* 0x000000000f087348 */ /* 0x00efea0003c00000 */
[----:B------:R0:W4:Y:S02]  /*26320*/  SHFL.IDX P6, R14, R13, R12, R11 ;  /* 0x0000000c0d0e7389 */ /* 0x00012400000c000b */
[----:B01234-:R-:W-:Y:S01]  /*26330*/  ENDCOLLECTIVE ;  /* 0x000000000000791b */ /* 0x01ffe20003800000 */
.L_x_2119:
[----:B------:R-:W-:Y:S05]  /*26340*/  BSYNC B1 ;  /* 0x0000000000017941 */ /* 0x000fea0003800000 */
.L_x_2118:
[----:B------:R-:W-:Y:S01]  /*26350*/  IMAD.MOV.U32 R13, RZ, RZ, R106 ;  /* 0x000000ffff0d7224 */ /* 0x000fe200078e006a */
[----:B------:R-:W-:Y:S01]  /*26360*/  MOV R67, R14 ;  /* 0x0000000e00437202 */ /* 0x000fe20000000f00 */
[----:B------:R-:W-:Y:S02]  /*26370*/  IMAD.MOV.U32 R12, RZ, RZ, 0x1 ;  /* 0x00000001ff0c7424 */ /* 0x000fe400078e00ff */
[----:B------:R-:W-:Y:S02]  /*26380*/  IMAD.MOV.U32 R11, RZ, RZ, 0x181f ;  /* 0x0000181fff0b7424 */ /* 0x000fe400078e00ff */
[----:B------:R-:W-:-:S07]  /*26390*/  IMAD.MOV.U32 R15, RZ, RZ, -0x1 ;  /* 0xffffffffff0f7424 */ /* 0x000fce00078e00ff */
[----:B------:R-:W-:Y:S05]  /*263a0*/  WARPSYNC.COLLECTIVE R15, `(.L_x_2120) ;  /* 0x000000000f087348 */ /* 0x000fea0003c00000 */
[----:B------:R0:W1:Y:S02]  /*263b0*/  SHFL.IDX P6, R14, R13, R12, R11 ;  /* 0x0000000c0d0e7389 */ /* 0x00006400000c000b */
[----:B01----:R-:W-:Y:S01]  /*263c0*/  ENDCOLLECTIVE ;  /* 0x000000000000791b */ /* 0x003fe20003800000 */
.L_x_2120:
[----:B------:R-:W-:Y:S01]  /*263d0*/  IMAD.MOV.U32 R69, RZ, RZ, R14 ;  /* 0x000000ffff457224 */ /* 0x000fe200078e000e */
[----:B------:R-:W-:Y:S06]  /*263e0*/  BRA `(.L_x_2121) ;  /* 0xfffffdd800987947 */ /* 0x000fec000383ffff */
.L_x_1726:
[----:B------:R-:W-:Y:S01]  /*263f0*/  BSSY B1, `(.L_x_2122) ;  /* 0x0000008000017945 */ /* 0x000fe20003800000 */
[----:B0---4-:R-:W-:Y:S01]  /*26400*/  IMAD.MOV.U32 R13, RZ, RZ, R101 ;  /* 0x000000ffff0d7224 */ /* 0x011fe200078e0065 */
[----:B------:R-:W-:Y:S01]  /*26410*/  MOV R15, 0xffffffff ;  /* 0xffffffff000f7802 */ /* 0x000fe20000000f00 */
[----:B------:R-:W-:Y:S02]  /*26420*/  IMAD.MOV.U32 R12, RZ, RZ, 0x2 ;  /* 0x00000002ff0c7424 */ /* 0x000fe400078e00ff */
[----:B------:R-:W-:-:S07]  /*26430*/  IMAD.MOV.U32 R11, RZ, RZ, 0x181f ;  /* 0x0000181fff0b7424 */ /* 0x000fce00078e00ff */
[----:B-123--:R-:W-:Y:S05]  /*26440*/  WARPSYNC.COLLECTIVE R15, `(.L_x_2123) ;  /* 0x000000000f087348 */ /* 0x00efea0003c00000 */
[----:B------:R0:W4:Y:S02]  /*26450*/  SHFL.IDX P6, R14, R13, R12, R11 ;  /* 0x0000000c0d0e7389 */ /* 0x00012400000c000b */
[----:B01234-:R-:W-:Y:S01]  /*26460*/  ENDCOLLECTIVE ;  /* 0x000000000000791b */ /* 0x01ffe20003800000 */
.L_x_2123:
[----:B------:R-:W-:Y:S05]  /*26470*/  BSYNC B1 ;  /* 0x0000000000017941 */ /* 0x000fea0003800000 */
.L_x_2122:
[----:B------:R-:W-:Y:S02]  /*26480*/  IMAD.MOV.U32 R13, RZ, RZ, R106 ;  /* 0x000000ffff0d7224 */ /* 0x000fe400078e006a */
[----:B------:R-:W-:Y:S02]  /*26490*/  IMAD.MOV.U32 R12, RZ, RZ, 0x2 ;  /* 0x00000002ff0c7424 */ /* 0x000fe400078e00ff */
[----:B------:R-:W-:Y:S02]  /*264a0*/  IMAD.MOV.U32 R11, RZ, RZ, 0x181f ;  /* 0x0000181fff0b7424 */ /* 0x000fe400078e00ff */
[----:B------:R-:W-:Y:S02]  /*264b0*/  IMAD.MOV.U32 R15, RZ, RZ, -0x1 ;  /* 0xffffffffff0f7424 */ /* 0x000fe400078e00ff */
[----:B------:R-:W-:-:S07]  /*264c0*/  IMAD.MOV.U32 R59, RZ, RZ, R14 ;  /* 0x000000ffff3b7224 */ /* 0x000fce00078e000e */
[----:B------:R-:W-:Y:S05]  /*264d0*/  WARPSYNC.COLLECTIVE R15, `(.L_x_2124) ;  /* 0x000000000f087348 */ /* 0x000fea0003c00000 */
[----:B------:R0:W1:Y:S02]  /*264e0*/  SHFL.IDX P6, R14, R13, R12, R11 ;  /* 0x0000000c0d0e7389 */ /* 0x00006400000c000b */
[----:B01----:R-:W-:Y:S01]  /*264f0*/  ENDCOLLECTIVE ;  /* 0x000000000000791b */ /* 0x003fe20003800000 */
.L_x_2124:
[----:B------:R-:W-:Y:S01]  /*26500*/  IMAD.MOV.U32 R61, RZ, RZ, R14 ;  /* 0x000000ffff3d7224 */ /* 0x000fe200078e000e */
[----:B------:R-:W-:Y:S06]  /*26510*/  BRA `(.L_x_2125) ;  /* 0xfffffddc00fc7947 */ /* 0x000fec000383ffff */
.L_x_1735:
        /* <DEDUP_REMOVED lines=8> */
.L_x_2127:
[----:B------:R-:W-:Y:S05]  /*265a0*/  BSYNC B1 ;  /* 0x0000000000017941 */ /* 0x000fea0003800000 */
.L_x_2126:
        /* <DEDUP_REMOVED lines=8> */
.L_x_2128:
[----:B------:R-:W-:Y:S01]  /*26630*/  IMAD.MOV.U32 R51, RZ, RZ, R14 ;  /* 0x000000ffff337224 */ /* 0x000fe200078e000e */
[----:B------:R-:W-:Y:S06]  /*26640*/  BRA `(.L_x_2129) ;  /* 0xfffffde4005c7947 */ /* 0x000fec000383ffff */
.L_x_1747:
[----:B-1----:R1:W2:Y:S02]  /*26650*/  SYNCS.PHASECHK.TRANS64.TRYWAIT P4, [R89+URZ+0x28890], R100 ;  /* 0x02889064590075a7 */ /* 0x0022a4000808017f */
[----:B--2---:R-:W-:Y:S05]  /*26660*/  @!P4 NANOSLEEP.SYNCS 0x989680 ;  /* 0x009896800000c95d */ /* 0x004fea0003900000 */
[----:B------:R-:W2:Y:S02]  /*26670*/  @!P4 SYNCS.PHASECHK.TRANS64 P4, [R89+URZ+0x28890], R100 ;  /* 0x028890645900c5a7 */ /* 0x000ea4000808007f */
[----:B--2---:R-:W-:Y:S05]  /*26680*/  @!P4 BRA `(.L_x_1747) ;  /* 0xfffffffc00f0c947 */ /* 0x004fea000383ffff */
[----:B------:R-:W-:Y:S05]  /*26690*/  BRA `(.L_x_2130) ;  /* 0xfffffdf4003c7947 */ /* 0x000fea000383ffff */
.L_x_1748:
[----:B------:R-:W-:Y:S01]  /*266a0*/  BSSY B1, `(.L_x_2131) ;  /* 0x0000008000017945 */ /* 0x000fe20003800000 */
[----:B------:R-:W-:Y:S01]  /*266b0*/  IMAD.MOV.U32 R13, RZ, RZ, R101 ;  /* 0x000000ffff0d7224 */ /* 0x000fe200078e0065 */
[----:B------:R-:W-:Y:S01]  /*266c0*/  MOV R12, RZ ;  /* 0x000000ff000c7202 */ /* 0x000fe20000000f00 */
[----:B------:R-:W-:Y:S02]  /*266d0*/  IMAD.MOV.U32 R11, RZ, RZ, 0x181f ;  /* 0x0000181fff0b7424 */ /* 0x000fe400078e00ff */
[----:B------:R-:W-:-:S07]  /*266e0*/  IMAD.MOV.U32 R15, RZ, RZ, -0x1 ;  /* 0xffffffffff0f7424 */ /* 0x000fce00078e00ff */
[----:B-1----:R-:W-:Y:S05]  /*266f0*/  WARPSYNC.COLLECTIVE R15, `(.L_x_2132) ;  /* 0x000000000f087348 */ /* 0x002fea0003c00000 */
[----:B------:R0:W2:Y:S02]  /*26700*/  SHFL.IDX P6, R14, R13, R12, R11 ;  /* 0x0000000c0d0e7389 */ /* 0x0000a400000c000b */
[----:B012---:R-:W-:Y:S01]  /*26710*/  ENDCOLLECTIVE ;  /* 0x000000000000791b */ /* 0x007fe20003800000 */
.L_x_2132:
[----:B------:R-:W-:Y:S05]  /*26720*/  BSYNC B1 ;  /* 0x0000000000017941 */ /* 0x000fea0003800000 */
.L_x_2131:
[----:B------:R-:W-:Y:S02]  /*26730*/  IMAD.MOV.U32 R13, RZ, RZ, R106 ;  /* 0x000000ffff0d7224 */ /* 0x000fe400078e006a */
[----:B------:R-:W-:Y:S02]  /*26740*/  IMAD.MOV.U32 R12, RZ, RZ, RZ ;  /* 0x000000ffff0c7224 */ /* 0x000fe400078e00ff */
[----:B------:R-:W-:Y:S02]  /*26750*/  IMAD.MOV.U32 R11, RZ, RZ, 0x181f ;  /* 0x0000181fff0b7424 */ /* 0x000fe400078e00ff */
[----:B------:R-:W-:Y:S02]  /*26760*/  IMAD.MOV.U32 R15, RZ, RZ, -0x1 ;  /* 0xffffffffff0f7424 */ /* 0x000fe400078e00ff */
[----:B------:R-:W-:-:S07]  /*26770*/  IMAD.MOV.U32 R105, RZ, RZ, R14 ;  /* 0x000000ffff697224 */ /* 0x000fce00078e000e */
[----:B------:R-:W-:Y:S05]  /*26780*/  WARPSYNC.COLLECTIVE R15, `(.L_x_2133) ;  /* 0x000000000f087348 */ /* 0x000fea0003c00000 */
[----:B------:R0:W1:Y:S02]  /*26790*/  SHFL.IDX P6, R14, R13, R12, R11 ;  /* 0x0000000c0d0e7389 */ /* 0x00006400000c000b */
[----:B01----:R-:W-:Y:S01]  /*267a0*/  ENDCOLLECTIVE ;  /* 0x000000000000791b */ /* 0x003fe20003800000 */
.L_x_2133:
[----:B------:R-:W-:Y:S01]  /*267b0*/  IMAD.MOV.U32 R104, RZ, RZ, R14 ;  /* 0x000000ffff687224 */ /* 0x000fe200078e000e */
[----:B------:R-:W-:Y:S06]  /*267c0*/  BRA `(.L_x_2134) ;  /* 0xfffffdf400087947 */ /* 0x000fec000383ffff */
.L_x_1753:
[----:B------:R-:W-:Y:S01]  /*267d0*/  BSSY B1, `(.L_x_2135) ;  /* 0x0000008000017945 */ /* 0x000fe20003800000 */
[----:B---3--:R-:W-:Y:S01]  /*267e0*/  MOV R13, R101 ;  /* 0x00000065000d7202 */ /* 0x008fe20000000f00 */
[----:B------:R-:W-:Y:S02]  /*267f0*/  IMAD.MOV.U32 R12, RZ, RZ, 0x1 ;  /* 0x00000001ff0c7424 */ /* 0x000fe400078e00ff */
[----:B--2---:R-:W-:Y:S02]  /*26800*/  IMAD.MOV.U32 R11, RZ, RZ, 0x181f ;  /* 0x0000181fff0b7424 */ /* 0x004fe400078e00ff */
[----:B------:R-:W-:-:S07]  /*26810*/  IMAD.MOV.U32 R15, RZ, RZ, -0x1 ;  /* 0xffffffffff0f7424 */ /* 0x000fce00078e00ff */
[----:B01----:R-:W-:Y:S05]  /*26820*/  WARPSYNC.COLLECTIVE R15, `(.L_x_2136) ;  /* 0x000000000f087348 */ /* 0x003fea0003c00000 */
[----:B------:R2:W3:Y:S02]  /*26830*/  SHFL.IDX P6, R14, R13, R12, R11 ;  /* 0x0000000c0d0e7389 */ /* 0x0004e400000c000b */
[----:B0123--:R-:W-:Y:S01]  /*26840*/  ENDCOLLECTIVE ;  /* 0x000000000000791b */ /* 0x00ffe20003800000 */
.L_x_2136:
[----:B------:R-:W-:Y:S05]  /*26850*/  BSYNC B1 ;  /* 0x0000000000017941 */ /* 0x000fea0003800000 */
.L_x_2135:
        /* <DEDUP_REMOVED lines=8> */
.L_x_2137:
[----:B------:R-:W-:Y:S01]  /*268e0*/  MOV R46, R14 ;  /* 0x0000000e002e7202 */ /* 0x000fe20000000f00 */
[----:B------:R-:W-:Y:S06]  /*268f0*/  BRA `(.L_x_2138) ;  /* 0xfffffdf800a47947 */ /* 0x000fec000383ffff */
.L_x_1758:
[----:B------:R-:W-:Y:S01]  /*26900*/  BSSY B1, `(.L_x_2139) ;  /* 0x0000008000017945 */ /* 0x000fe20003800000 */
[----:B--23--:R-:W-:Y:S02]  /*26910*/  IMAD.MOV.U32 R13, RZ, RZ, R101 ;  /* 0x000000ffff0d7224 */ /* 0x00cfe400078e0065 */
[----:B------:R-:W-:Y:S02]  /*26920*/  IMAD.MOV.U32 R12, RZ, RZ, 0x2 ;  /* 0x00000002ff0c7424 */ /* 0x000fe400078e00ff */
[----:B0-----:R-:W-:Y:S02]  /*26930*/  IMAD.MOV.U32 R11, RZ, RZ, 0x181f ;  /* 0x0000181fff0b7424 */ /* 0x001fe400078e00ff */
[----:B------:R-:W-:-:S07]  /*26940*/  IMAD.MOV.U32 R15, RZ, RZ, -0x1 ;  /* 0xffffffffff0f7424 */ /* 0x000fce00078e00ff */
[----:B-1--4-:R-:W-:Y:S05]  /*26950*/  WARPSYNC.COLLECTIVE R15, `(.L_x_2140) ;  /* 0x000000000f087348 */ /* 0x012fea0003c00000 */
[----:B------:R0:W2:Y:S02]  /*26960*/  SHFL.IDX P6, R14, R13, R12, R11 ;  /* 0x0000000c0d0e7389 */ /* 0x0000a400000c000b */
[----:B012-4-:R-:W-:Y:S01]  /*26970*/  ENDCOLLECTIVE ;  /* 0x000000000000791b */ /* 0x017fe20003800000 */
.L_x_2140:
[----:B------:R-:W-:Y:S05]  /*26980*/  BSYNC B1 ;  /* 0x0000000000017941 */ /* 0x000fea0003800000 */
.L_x_2139:
[----:B------:R-:W-:Y:S01]  /*26990*/  IMAD.MOV.U32 R13, RZ, RZ, R106 ;  /* 0x000000ffff0d7224 */ /* 0x000fe200078e006a */
[----:B------:R-:W-:Y:S01]  /*269a0*/  MOV R15, 0xffffffff ;  /* 0xffffffff000f7802 */ /* 0x000fe20000000f00 */
[----:B------:R-:W-:Y:S02]  /*269b0*/  IMAD.MOV.U32 R12, RZ, RZ, 0x2 ;  /* 0x00000002ff0c7424 */ /* 0x000fe400078e00ff */
[----:B------:R-:W-:Y:S02]  /*269c0*/  IMAD.MOV.U32 R11, RZ, RZ, 0x181f ;  /* 0x0000181fff0b7424 */ /* 0x000fe400078e00ff */
[----:B------:R-:W-:-:S07]  /*269d0*/  IMAD.MOV.U32 R47, RZ, RZ, R14 ;  /* 0x000000ffff2f7224 */ /* 0x000fce00078e000e */
[----:B------:R-:W-:Y:S05]  /*269e0*/  WARPSYNC.COLLECTIVE R15, `(.L_x_2141) ;  /* 0x000000000f087348 */ /* 0x000fea0003c00000 */
[----:B------:R0:W1:Y:S02]  /*269f0*/  SHFL.IDX P6, R14, R13, R12, R11 ;  /* 0x0000000c0d0e7389 */ /* 0x00006400000c000b */
[----:B01----:R-:W-:Y:S01]  /*26a00*/  ENDCOLLECTIVE ;  /* 0x000000000000791b */ /* 0x003fe20003800000 */
.L_x_2141:
[----:B------:R-:W-:Y:S01]  /*26a10*/  IMAD.MOV.U32 R46, RZ, RZ, R14 ;  /* 0x000000ffff2e7224 */ /* 0x000fe200078e000e */
[----:B------:R-:W-:Y:S06]  /*26a20*/  BRA `(.L_x_2142) ;  /* 0xfffffe0000487947 */ /* 0x000fec000383ffff */
.L_x_1763:
[----:B------:R-:W-:Y:S01]  /*26a30*/  BSSY B1, `(.L_x_2143) ;  /* 0x0000008000017945 */ /* 0x000fe20003800000 */
[----:B0--3--:R-:W-:Y:S02]  /*26a40*/  IMAD.MOV.U32 R13, RZ, RZ, R101 ;  /* 0x000000ffff0d7224 */ /* 0x009fe400078e0065 */
[----:B------:R-:W-:Y:S02]  /*26a50*/  IMAD.MOV.U32 R12, RZ, RZ, 0x3 ;  /* 0x00000003ff0c7424 */ /* 0x000fe400078e00ff */
[----:B------:R-:W-:Y:S02]  /*26a60*/  IMAD.MOV.U32 R11, RZ, RZ, 0x181f ;  /* 0x0000181fff0b7424 */ /* 0x000fe400078e00ff */
[----:B------:R-:W-:-:S07]  /*26a70*/  IMAD.MOV.U32 R15, RZ, RZ, -0x1 ;  /* 0xffffffffff0f7424 */ /* 0x000fce00078e00ff */
[----:B-12-4-:R-:W-:Y:S05]  /*26a80*/  WARPSYNC.COLLECTIVE R15, `(.L_x_2144) ;  /* 0x000000000f087348 */ /* 0x016fea0003c00000 */
[----:B------:R0:W3:Y:S02]  /*26a90*/  SHFL.IDX P6, R14, R13, R12, R11 ;  /* 0x0000000c0d0e7389 */ /* 0x0000e400000c000b */
[----:B01234-:R-:W-:Y:S01]  /*26aa0*/  ENDCOLLECTIVE ;  /* 0x000000000000791b */ /* 0x01ffe20003800000 */
.L_x_2144:
[----:B------:R-:W-:Y:S05]  /*26ab0*/  BSYNC B1 ;  /* 0x0000000000017941 */ /* 0x000fea0003800000 */
.L_x_2143:
        /* <DEDUP_REMOVED lines=8> */
.L_x_2145:
[----:B------:R-:W-:Y:S01]  /*26b40*/  IMAD.MOV.U32 R106, RZ, RZ, R14 ;  /* 0x000000ffff6a7224 */ /* 0x000fe200078e000e */
[----:B------:R-:W-:Y:S06]  /*26b50*/  BRA `(.L_x_2146) ;  /* 0xfffffe0400e87947 */ /* 0x000fec000383ffff */
.L_x_1768:
[----:B0-----:R0:W1:Y:S02]  /*26b60*/  SYNCS.PHASECHK.TRANS64.TRYWAIT P3, [R89+URZ+0x28890], R100 ;  /* 0x02889064590075a7 */ /* 0x001064000806017f */
[----:B-1----:R-:W-:Y:S05]  /*26b70*/  @!P3 NANOSLEEP.SYNCS 0x989680 ;  /* 0x009896800000b95d */ /* 0x002fea0003900000 */
[----:B------:R-:W1:Y:S02]  /*26b80*/  @!P3 SYNCS.PHASECHK.TRANS64 P3, [R89+URZ+0x28890], R100 ;  /* 0x028890645900b5a7 */ /* 0x000e64000806007f */
[----:B-1----:R-:W-:Y:S05]  /*26b90*/  @!P3 BRA `(.L_x_1768) ;  /* 0xfffffffc00f0b947 */ /* 0x002fea000383ffff */
[----:B------:R-:W-:Y:S05]  /*26ba0*/  BRA `(.L_x_2147) ;  /* 0xfffffe0c00d47947 */ /* 0x000fea000383ffff */
.L_x_1769:
        /* <DEDUP_REMOVED lines=8> */
.L_x_2149:
[----:B------:R-:W-:Y:S05]  /*26c30*/  BSYNC B1 ;  /* 0x0000000000017941 */ /* 0x000fea0003800000 */
.L_x_2148:
        /* <DEDUP_REMOVED lines=8> */
.L_x_2150:
[----:B------:R-:W-:Y:S05]  /*26cc0*/  BRA `(.L_x_2151) ;  /* 0xfffffe0c00f47947 */ /* 0x000fea000383ffff */
.L_x_1772:
[----:B------:R-:W-:Y:S01]  /*26cd0*/  BSSY B1, `(.L_x_2152) ;  /* 0x0000008000017945 */ /* 0x000fe20003800000 */
[----:B----4-:R-:W-:Y:S02]  /*26ce0*/  IMAD.MOV.U32 R13, RZ, RZ, R45 ;  /* 0x000000ffff0d7224 */ /* 0x010fe400078e002d */
[----:B------:R-:W-:Y:S02]  /*26cf0*/  IMAD.MOV.U32 R12, RZ, RZ, 0x1 ;  /* 0x00000001ff0c7424 */ /* 0x000fe400078e00ff */
[----:B------:R-:W-:Y:S02]  /*26d00*/  IMAD.MOV.U32 R11, RZ, RZ, 0x181f ;  /* 0x0000181fff0b7424 */ /* 0x000fe400078e00ff */
[----:B------:R-:W-:-:S07]  /*26d10*/  IMAD.MOV.U32 R15, RZ, RZ, -0x1 ;  /* 0xffffffffff0f7424 */ /* 0x000fce00078e00ff */
[----:B0123--:R-:W-:Y:S05]  /*26d20*/  WARPSYNC.COLLECTIVE R15, `(.L_x_2153) ;  /* 0x000000000f087348 */ /* 0x00ffea0003c00000 */
[----:B---3--:R3:W4:Y:S02]  /*26d30*/  SHFL.IDX P6, R14, R13, R12, R11 ;  /* 0x0000000c0d0e7389 */ /* 0x00872400000c000b */
[----:B01234-:R-:W-:Y:S01]  /*26d40*/  ENDCOLLECTIVE ;  /* 0x000000000000791b */ /* 0x01ffe20003800000 */
.L_x_2153:
[----:B------:R-:W-:Y:S05]  /*26d50*/  BSYNC B1 ;  /* 0x0000000000017941 */ /* 0x000fea0003800000 */
.L_x_2152:
        /* <DEDUP_REMOVED lines=8> */
.L_x_2154:
[----:B------:R-:W-:Y:S05]  /*26de0*/  BRA `(.L_x_2155) ;  /* 0xfffffe0c00f47947 */ /* 0x000fea000383ffff */
.L_x_1775:
[----:B------:R-:W-:Y:S01]  /*26df0*/  BSSY B1, `(.L_x_2156) ;  /* 0x0000008000017945 */ /* 0x000fe20003800000 */
[----:B---3--:R-:W-:Y:S02]  /*26e00*/  IMAD.MOV.U32 R13, RZ, RZ, R45 ;  /* 0x000000ffff0d7224 */ /* 0x008fe400078e002d */
[----:B------:R-:W-:Y:S02]  /*26e10*/  IMAD.MOV.U32 R12, RZ, RZ, 0x2 ;  /* 0x00000002ff0c7424 */ /* 0x000fe400078e00ff */
[----:B------:R-:W-:Y:S02]  /*26e20*/  IMAD.MOV.U32 R11, RZ, RZ, 0x181f ;  /* 0x0000181fff0b7424 */ /* 0x000fe400078e00ff */
[----:B------:R-:W-:-:S07]  /*26e30*/  IMAD.MOV.U32 R15, RZ, RZ, -0x1 ;  /* 0xffffffffff0f7424 */ /* 0x000fce00078e00ff */
[----:B012-4-:R-:W-:Y:S05]  /*26e40*/  WARPSYNC.COLLECTIVE R15, `(.L_x_2157) ;  /* 0x000000000f087348 */ /* 0x017fea0003c00000 */
[----:B------:R3:W0:Y:S02]  /*26e50*/  SHFL.IDX P6, R14, R13, R12, R11 ;  /* 0x0000000c0d0e7389 */ /* 0x00062400000c000b */
[----:B01234-:R-:W-:Y:S01]  /*26e60*/  ENDCOLLECTIVE ;  /* 0x000000000000791b */ /* 0x01ffe20003800000 */
.L_x_2157:
[----:B------:R-:W-:Y:S05]  /*26e70*/  BSYNC B1 ;  /* 0x0000000000017941 */ /* 0x000fea0003800000 */
.L_x_2156:
        /* <DEDUP_REMOVED lines=8> */
.L_x_2158:
[----:B------:R-:W-:Y:S05]  /*26f00*/  BRA `(.L_x_2159) ;  /* 0xfffffe0c00f87947 */ /* 0x000fea000383ffff */
.L_x_1778:
[----:B------:R-:W-:Y:S01]  /*26f10*/  BSSY B1, `(.L_x_2160) ;  /* 0x0000008000017945 */ /* 0x000fe20003800000 */
[----:B0-----:R-:W-:Y:S02]  /*26f20*/  IMAD.MOV.U32 R13, RZ, RZ, R45 ;  /* 0x000000ffff0d7224 */ /* 0x001fe400078e002d */
[----:B------:R-:W-:Y:S02]  /*26f30*/  IMAD.MOV.U32 R12, RZ, RZ, 0x3 ;  /* 0x00000003ff0c7424 */ /* 0x000fe400078e00ff */
[----:B------:R-:W-:Y:S02]  /*26f40*/  IMAD.MOV.U32 R11, RZ, RZ, 0x181f ;  /* 0x0000181fff0b7424 */ /* 0x000fe400078e00ff */
[----:B------:R-:W-:-:S07]  /*26f50*/  IMAD.MOV.U32 R15, RZ, RZ, -0x1 ;  /* 0xffffffffff0f7424 */ /* 0x000fce00078e00ff */
[----:B-1234-:R-:W-:Y:S05]  /*26f60*/  WARPSYNC.COLLECTIVE R15, `(.L_x_2161) ;  /* 0x000000000f087348 */ /* 0x01efea0003c00000 */
[----:B------:R0:W0:Y:S02]  /*26f70*/  SHFL.IDX P6, R14, R13, R12, R11 ;  /* 0x0000000c0d0e7389 */ /* 0x00002400000c000b */
[----:B01234-:R-:W-:Y:S01]  /*26f80*/  ENDCOLLECTIVE ;  /* 0x000000000000791b */ /* 0x01ffe20003800000 */
.L_x_2161:
[----:B------:R-:W-:Y:S05]  /*26f90*/  BSYNC B1 ;  /* 0x0000000000017941 */ /* 0x000fea0003800000 */
.L_x_2160:
        /* <DEDUP_REMOVED lines=8> */
.L_x_2162:
[----:B------:R-:W-:Y:S05]  /*27020*/  BRA `(.L_x_2163) ;  /* 0xfffffe0c00fc7947 */ /* 0x000fea000383ffff */
.L_x_1782:
[----:B------:R0:W0:Y:S02]  /*27030*/  SYNCS.PHASECHK.TRANS64.TRYWAIT P4, [R89+URZ+0x288b0], R100 ;  /* 0x0288b064590075a7 */ /* 0x000024000808017f */
[----:B0-----:R-:W-:Y:S05]  /*27040*/  @!P4 NANOSLEEP.SYNCS 0x989680 ;  /* 0x009896800000c95d */ /* 0x001fea0003900000 */
[----:B------:R-:W0:Y:S02]  /*27050*/  @!P4 SYNCS.PHASECHK.TRANS64 P4, [R89+URZ+0x288b0], R100 ;  /* 0x0288b0645900c5a7 */ /* 0x000e24000808007f */
[----:B0-----:R-:W-:Y:S05]  /*27060*/  @!P4 BRA `(.L_x_1782) ;  /* 0xfffffffc00f0c947 */ /* 0x001fea000383ffff */
[----:B------:R-:W-:Y:S05]  /*27070*/  BRA `(.L_x_2164) ;  /* 0xfffffe1000787947 */ /* 0x000fea000383ffff */
.L_x_1804:
[----:B--2---:R0:W5:Y:S01]  /*27080*/  LDL R13, [R1+0x34] ;  /* 0x00003400010d7983 */ /* 0x0041620000100800 */
[----:B------:R-:W-:Y:S01]  /*27090*/  BSSY B0, `(.L_x_2165) ;  /* 0x0000007000007945 */ /* 0x000fe20003800000 */
[----:B------:R-:W-:Y:S02]  /*270a0*/  IMAD.MOV.U32 R12, RZ, RZ, RZ ;  /* 0x000000ffff0c7224 */ /* 0x000fe400078e00ff */
[----:B------:R-:W-:Y:S02]  /*270b0*/  IMAD.MOV.U32 R11, RZ, RZ, 0x1f ;  /* 0x0000001fff0b7424 */ /* 0x000fe400078e00ff */
[----:B------:R-:W-:-:S07]  /*270c0*/  IMAD.MOV.U32 R15, RZ, RZ, -0x1 ;  /* 0xffffffffff0f7424 */ /* 0x000fce00078e00ff */
[----:B01--45:R-:W-:Y:S05]  /*270d0*/  WARPSYNC.COLLECTIVE R15, `(.L_x_2166) ;  /* 0x000000000f087348 */ /* 0x033fea0003c00000 */
[----:B-----5:R2:W3:Y:S02]  /*270e0*/  SHFL.IDX P6, R14, R13, R12, R11 ;  /* 0x0000000c0d0e7389 */ /* 0x0204e400000c000b */
[----:B01234-:R-:W-:Y:S01]  /*270f0*/  ENDCOLLECTIVE ;  /* 0x000000000000791b */ /* 0x01ffe20003800000 */
.L_x_2166:
[----:B------:R-:W-:Y:S05]  /*27100*/  BSYNC B0 ;  /* 0x0000000000007941 */ /* 0x000fea0003800000 */
.L_x_2165:
[----:B------:R-:W-:Y:S01]  /*27110*/  IMAD.MOV.U32 R201, RZ, RZ, R14 ;  /* 0x000000ffffc97224 */ /* 0x000fe200078e000e */
[----:B------:R-:W-:Y:S06]  /*27120*/  BRA `(.L_x_2167) ;  /* 0xfffffe2000407947 */ /* 0x000fec000383ffff */
.L_x_1816:
[----:B------:R-:W-:Y:S01]  /*27130*/  BSSY B1, `(.L_x_2168) ;  /* 0x0000008000017945 */ /* 0x000fe20003800000 */
[----:B------:R-:W-:Y:S01]  /*27140*/  IMAD.MOV.U32 R13, RZ, RZ, R6 ;  /* 0x000000ffff0d7224 */ /* 0x000fe200078e0006 */
[----:B------:R-:W-:Y:S01]  /*27150*/  MOV R11, 0x181f ;  /* 0x0000181f000b7802 */ /* 0x000fe20000000f00 */
[----:B------:R-:W-:Y:S02]  /*27160*/  IMAD.MOV.U32 R12, RZ, RZ, RZ ;  /* 0x000000ffff0c7224 */ /* 0x000fe400078e00ff */
[----:B------:R-:W-:-:S07]  /*27170*/  IMAD.MOV.U32 R15, RZ, RZ, -0x1 ;  /* 0xffffffffff0f7424 */ /* 0x000fce00078e00ff */
[----:B-1--4-:R-:W-:Y:S05]  /*27180*/  WARPSYNC.COLLECTIVE R15, `(.L_x_2169) ;  /* 0x000000000f087348 */ /* 0x012fea0003c00000 */
[----:B------:R0:W2:Y:S02]  /*27190*/  SHFL.IDX P6, R14, R13, R12, R11 ;  /* 0x0000000c0d0e7389 */ /* 0x0000a400000c000b */
[----:B012-4-:R-:W-:Y:S01]  /*271a0*/  ENDCOLLECTIVE ;  /* 0x000000000000791b */ /* 0x017fe20003800000 */
.L_x_2169:
[----:B------:R-:W-:Y:S05]  /*271b0*/  BSYNC B1 ;  /* 0x0000000000017941 */ /* 0x000fea0003800000 */
.L_x_2168:
        /* <DEDUP_REMOVED lines=8> */
.L_x_2170:
[----:B------:R-:W-:Y:S02]  /*27240*/  IMAD.MOV.U32 R13, RZ, RZ, R8 ;  /* 0x000000ffff0d7224 */ /* 0x000fe400078e0008 */
[----:B------:R-:W-:-:S07]  /*27250*/  IMAD.MOV.U32 R3, RZ, RZ, R14 ;  /* 0x000000ffff037224 */ /* 0x000fce00078e000e */
[----:B------:R-:W-:Y:S05]  /*27260*/  WARPSYNC.COLLECTIVE R15, `(.L_x_2171) ;  /* 0x000000000f087348 */ /* 0x000fea0003c00000 */
[----:B------:R0:W1:Y:S02]  /*27270*/  SHFL.IDX P6, R14, R13, R12, R11 ;  /* 0x0000000c0d0e7389 */ /* 0x00006400000c000b */
[----:B01----:R-:W-:Y:S01]  /*27280*/  ENDCOLLECTIVE ;  /* 0x000000000000791b */ /* 0x003fe20003800000 */
.L_x_2171:
[----:B------:R-:W-:Y:S01]  /*27290*/  IMAD.MOV.U32 R13, RZ, RZ, R7 ;  /* 0x000000ffff0d7224 */ /* 0x000fe200078e0007 */
[----:B------:R-:W-:-:S07]  /*272a0*/  MOV R4, R14 ;  /* 0x0000000e00047202 */ /* 0x000fce0000000f00 */
[----:B------:R-:W-:Y:S05]  /*272b0*/  WARPSYNC.COLLECTIVE R15, `(.L_x_2172) ;  /* 0x000000000f087348 */ /* 0x000fea0003c00000 */
[----:B------:R0:W1:Y:S02]  /*272c0*/  SHFL.IDX P6, R14, R13, R12, R11 ;  /* 0x0000000c0d0e7389 */ /* 0x00006400000c000b */
[----:B01----:R-:W-:Y:S01]  /*272d0*/  ENDCOLLECTIVE ;  /* 0x000000000000791b */ /* 0x003fe20003800000 */
.L_x_2172:
[----:B------:R-:W-:Y:S05]  /*272e0*/  BRA `(.L_x_2173) ;  /* 0xfffffe2400a47947 */ /* 0x000fea000383ffff */
.L_x_1819:
[----:B------:R-:W-:Y:S01]  /*272f0*/  BSSY B1, `(.L_x_2174) ;  /* 0x0000008000017945 */ /* 0x000fe20003800000 */
[----:B------:R-:W-:Y:S02]  /*27300*/  IMAD.MOV.U32 R13, RZ, RZ, R6 ;  /* 0x000000ffff0d7224 */ /* 0x000fe400078e0006 */
[----:B------:R-:W-:Y:S02]  /*27310*/  IMAD.MOV.U32 R12, RZ, RZ, 0x1 ;  /* 0x00000001ff0c7424 */ /* 0x000fe400078e00ff */
[----:B------:R-:W-:Y:S02]  /*27320*/  IMAD.MOV.U32 R11, RZ, RZ, 0x181f ;  /* 0x0000181fff0b7424 */ /* 0x000fe400078e00ff */
[----:B------:R-:W-:-:S07]  /*27330*/  IMAD.MOV.U32 R15, RZ, RZ, -0x1 ;  /* 0xffffffffff0f7424 */ /* 0x000fce00078e00ff */
[----:B----4-:R-:W-:Y:S05]  /*27340*/  WARPSYNC.COLLECTIVE R15, `(.L_x_2175) ;  /* 0x000000000f087348 */ /* 0x010fea0003c00000 */
[----:B------:R0:W1:Y:S02]  /*27350*/  SHFL.IDX P6, R14, R13, R12, R11 ;  /* 0x0000000c0d0e7389 */ /* 0x00006400000c000b */
[----:B01--4-:R-:W-:Y:S01]  /*27360*/  ENDCOLLECTIVE ;  /* 0x000000000000791b */ /* 0x013fe20003800000 */
.L_x_2175:
[----:B------:R-:W-:Y:S05]  /*27370*/  BSYNC B1 ;  /* 0x0000000000017941 */ /* 0x000fea0003800000 */
.L_x_2174:
        /* <DEDUP_REMOVED lines=8> */
.L_x_2176:
[----:B------:R-:W-:Y:S02]  /*27400*/  IMAD.MOV.U32 R13, RZ, RZ, R8 ;  /* 0x000000ffff0d7224 */ /* 0x000fe400078e0008 */
[----:B------:R-:W-:-:S07]  /*27410*/  IMAD.MOV.U32 R3, RZ, RZ, R14 ;  /* 0x000000ffff037224 */ /* 0x000fce00078e000e */
[----:B------:R-:W-:Y:S05]  /*27420*/  WARPSYNC.COLLECTIVE R15, `(.L_x_2177) ;  /* 0x000000000f087348 */ /* 0x000fea0003c00000 */
[----:B------:R0:W1:Y:S02]  /*27430*/  SHFL.IDX P6, R14, R13, R12, R11 ;  /* 0x0000000c0d0e7389 */ /* 0x00006400000c000b */
[----:B01----:R-:W-:Y:S01]  /*27440*/  ENDCOLLECTIVE ;  /* 0x000000000000791b */ /* 0x003fe20003800000 */
.L_x_2177:
[----:B------:R-:W-:Y:S02]  /*27450*/  IMAD.MOV.U32 R13, RZ, RZ, R7 ;  /* 0x000000ffff0d7224 */ /* 0x000fe400078e0007 */
[----:B------:R-:W-:-:S07]  /*27460*/  IMAD.MOV.U32 R4, RZ, RZ, R14 ;  /* 0x000000ffff047224 */ /* 0x000fce00078e000e */
[----:B------:R-:W-:Y:S05]  /*27470*/  WARPSYNC.COLLECTIVE R15, `(.L_x_2178) ;  /* 0x000000000f087348 */ /* 0x000fea0003c00000 */
[----:B------:R0:W1:Y:S02]  /*27480*/  SHFL.IDX P6, R14, R13, R12, R11 ;  /* 0x0000000c0d0e7389 */ /* 0x00006400000c000b */
[----:B01----:R-:W-:Y:S01]  /*27490*/  ENDCOLLECTIVE ;  /* 0x000000000000791b */ /* 0x003fe20003800000 */
.L_x_2178:
[----:B------:R-:W-:Y:S05]  /*274a0*/  BRA `(.L_x_2179) ;  /* 0xfffffe2800107947 */ /* 0x000fea000383ffff */
.L_x_1822:
[----:B------:R-:W-:Y:S01]  /*274b0*/  BSSY B1, `(.L_x_2180) ;  /* 0x0000008000017945 */ /* 0x000fe20003800000 */
[----:B0-----:R-:W-:Y:S01]  /*274c0*/  IMAD.MOV.U32 R13, RZ, RZ, R6 ;  /* 0x000000ffff0d7224 */ /* 0x001fe200078e0006 */
[----:B------:R-:W-:Y:S01]  /*274d0*/  MOV R15, 0xffffffff ;  /* 0xffffffff000f7802 */ /* 0x000fe20000000f00 */
[----:B------:R-:W-:Y:S02]  /*274e0*/  IMAD.MOV.U32 R12, RZ, RZ, 0x2 ;  /* 0x00000002ff0c7424 */ /* 0x000fe400078e00ff */
[----:B------:R-:W-:-:S07]  /*274f0*/  IMAD.MOV.U32 R11, RZ, RZ, 0x181f ;  /* 0x0000181fff0b7424 */ /* 0x000fce00078e00ff */
[----:B----4-:R-:W-:Y:S05]  /*27500*/  WARPSYNC.COLLECTIVE R15, `(.L_x_2181) ;  /* 0x000000000f087348 */ /* 0x010fea0003c00000 */
[----:B------:R0:W1:Y:S02]  /*27510*/  SHFL.IDX P6, R14, R13, R12, R11 ;  /* 0x0000000c0d0e7389 */ /* 0x00006400000c000b */
[----:B01--4-:R-:W-:Y:S01]  /*27520*/  ENDCOLLECTIVE ;  /* 0x000000000000791b */ /* 0x013fe20003800000 */
.L_x_2181:
[----:B------:R-:W-:Y:S05]  /*27530*/  BSYNC B1 ;  /* 0x0000000000017941 */ /* 0x000fea0003800000 */
.L_x_2180:
        /* <DEDUP_REMOVED lines=8> */
.L_x_2182:
[----:B------:R-:W-:Y:S02]  /*275c0*/  IMAD.MOV.U32 R13, RZ, RZ, R8 ;  /* 0x000000ffff0d7224 */ /* 0x000fe400078e0008 */
[----:B------:R-:W-:-:S07]  /*275d0*/  IMAD.MOV.U32 R3, RZ, RZ, R14 ;  /* 0x000000ffff037224 */ /* 0x000fce00078e000e */
[----:B------:R-:W-:Y:S05]  /*275e0*/  WARPSYNC.COLLECTIVE R15, `(.L_x_2183) ;  /* 0x000000000f087348 */ /* 0x000fea0003c00000 */
[----:B------:R0:W1:Y:S02]  /*275f0*/  SHFL.IDX P6, R14, R13, R12, R11 ;  /* 0x0000000c0d0e7389 */ /* 0x00006400000c000b */
[----:B01----:R-:W-:Y:S01]  /*27600*/  ENDCOLLECTIVE ;  /* 0x000000000000791b */ /* 0x003fe20003800000 */
.L_x_2183:
[----:B------:R-:W-:Y:S01]  /*27610*/  MOV R13, R7 ;  /* 0x00000007000d7202 */ /* 0x000fe20000000f00 */
[----:B------:R-:W-:-:S07]  /*27620*/  IMAD.MOV.U32 R4, RZ, RZ, R14 ;  /* 0x000000ffff047224 */ /* 0x000fce00078e000e */
[----:B------:R-:W-:Y:S05]  /*27630*/  WARPSYNC.COLLECTIVE R15, `(.L_x_2184) ;  /* 0x000000000f087348 */ /* 0x000fea0003c00000 */
[----:B------:R0:W1:Y:S02]  /*27640*/  SHFL.IDX P6, R14, R13, R12, R11 ;  /* 0x0000000c0d0e7389 */ /* 0x00006400000c000b */
[----:B01----:R-:W-:Y:S01]  /*27650*/  ENDCOLLECTIVE ;  /* 0x000000000000791b */ /* 0x003fe20003800000 */
.L_x_2184:
[----:B------:R-:W-:Y:S05]  /*27660*/  BRA `(.L_x_2185) ;  /* 0xfffffe28006c7947 */ /* 0x000fea000383ffff */
.L_x_1825:
        /* <DEDUP_REMOVED lines=8> */
.L_x_2187:
[----:B------:R-:W-:Y:S05]  /*276f0*/  BSYNC B1 ;  /* 0x0000000000017941 */ /* 0x000fea0003800000 */
.L_x_2186:
        /* <DEDUP_REMOVED lines=8> */
.L_x_2188:
[----:B------:R-:W-:Y:S02]  /*27780*/  IMAD.MOV.U32 R13, RZ, RZ, R8 ;  /* 0x000000ffff0d7224 */ /* 0x000fe400078e0008 */
[----:B------:R-:W-:-:S07]  /*27790*/  IMAD.MOV.U32 R3, RZ, RZ, R14 ;  /* 0x000000ffff037224 */ /* 0x000fce00078e000e */
[----:B------:R-:W-:Y:S05]  /*277a0*/  WARPSYNC.COLLECTIVE R15, `(.L_x_2189) ;  /* 0x000000000f087348 */ /* 0x000fea0003c00000 */
[----:B------:R0:W1:Y:S02]  /*277b0*/  SHFL.IDX P6, R14, R13, R12, R11 ;  /* 0x0000000c0d0e7389 */ /* 0x00006400000c000b */
[----:B01----:R-:W-:Y:S01]  /*277c0*/  ENDCOLLECTIVE ;  /* 0x000000000000791b */ /* 0x003fe20003800000 */
.L_x_2189:
[----:B------:R-:W-:Y:S02]  /*277d0*/  IMAD.MOV.U32 R13, RZ, RZ, R7 ;  /* 0x000000ffff0d7224 */ /* 0x000fe400078e0007 */
[----:B------:R-:W-:-:S07]  /*277e0*/  IMAD.MOV.U32 R4, RZ, RZ, R14 ;  /* 0x000000ffff047224 */ /* 0x000fce00078e000e */
[----:B------:R-:W-:Y:S05]  /*277f0*/  WARPSYNC.COLLECTIVE R15, `(.L_x_2190) ;  /* 0x000000000f087348 */ /* 0x000fea0003c00000 */
[----:B------:R0:W1:Y:S02]  /*27800*/  SHFL.IDX P6, R14, R13, R12, R11 ;  /* 0x0000000c0d0e7389 */ /* 0x00006400000c000b */
[----:B01----:R-:W-:Y:S01]  /*27810*/  ENDCOLLECTIVE ;  /* 0x000000000000791b */ /* 0x003fe20003800000 */
.L_x_2190:
[----:B------:R-:W-:Y:S05]  /*27820*/  BRA `(.L_x_2191) ;  /* 0xfffffe2800c87947 */ /* 0x000fea000383ffff */
.L_x_1829:
[----:B0-----:R0:W1:Y:S02]  /*27830*/  SYNCS.PHASECHK.TRANS64.TRYWAIT P0, [R18+URZ+0x28800], R5 ;  /* 0x02880005120075a7 */ /* 0x001064000800017f */
[----:B-1----:R-:W-:Y:S05]  /*27840*/  @!P0 NANOSLEEP.SYNCS 0x989680 ;  /* 0x009896800000895d */ /* 0x002fea0003900000 */
[----:B------:R-:W1:Y:S02]  /*27850*/  @!P0 SYNCS.PHASECHK.TRANS64 P0, [R18+URZ+0x28800], R5 ;  /* 0x02880005120085a7 */ /* 0x000e64000800007f */
[----:B-1----:R-:W-:Y:S05]  /*27860*/  @!P0 BRA `(.L_x_1829) ;  /* 0xfffffffc00f08947 */ /* 0x002fea000383ffff */
[----:B------:R-:W-:Y:S05]  /*27870*/  BRA `(.L_x_2192) ;  /* 0xfffffe2c00847947 */ /* 0x000fea000383ffff */
.L_x_1845:
[----:B------:R-:W0:Y:S01]  /*27880*/  LDC R53, c[0x0][0x3f4] ;  /* 0x0000fd00ff357b82 */ /* 0x000e220000000800 */
[----:B------:R-:W-:Y:S01]  /*27890*/  BSSY B1, `(.L_x_2193) ;  /* 0x0000008000017945 */ /* 0x000fe20003800000 */
[----:B--2---:R-:W-:Y:S02]  /*278a0*/  IMAD.MOV.U32 R13, RZ, RZ, R35 ;  /* 0x000000ffff0d7224 */ /* 0x004fe400078e0023 */
[----:B------:R-:W-:Y:S02]  /*278b0*/  IMAD.MOV.U32 R12, RZ, RZ, RZ ;  /* 0x000000ffff0c7224 */ /* 0x000fe400078e00ff */
[----:B------:R-:W-:Y:S02]  /*278c0*/  IMAD.MOV.U32 R11, RZ, RZ, 0x181f ;  /* 0x0000181fff0b7424 */ /* 0x000fe400078e00ff */
[----:B------:R-:W-:-:S07]  /*278d0*/  IMAD.MOV.U32 R15, RZ, RZ, -0x1 ;  /* 0xffffffffff0f7424 */ /* 0x000fce00078e00ff */
[----:B01--4-:R-:W-:Y:S05]  /*278e0*/  WARPSYNC.COLLECTIVE R15, `(.L_x_2194) ;  /* 0x000000000f087348 */ /* 0x013fea0003c00000 */
[----:B------:R2:W3:Y:S02]  /*278f0*/  SHFL.IDX P6, R14, R13, R12, R11 ;  /* 0x0000000c0d0e7389 */ /* 0x0004e400000c000b */
[----:B01234-:R-:W-:Y:S01]  /*27900*/  ENDCOLLECTIVE ;  /* 0x000000000000791b */ /* 0x01ffe20003800000 */
.L_x_2194:
[----:B------:R-:W-:Y:S05]  /*27910*/  BSYNC B1 ;  /* 0x0000000000017941 */ /* 0x000fea0003800000 */
.L_x_2193:
[----:B------:R-:W-:Y:S01]  /*27920*/  IMAD.MOV.U32 R13, RZ, RZ, R32 ;  /* 0x000000ffff0d7224 */ /* 0x000fe200078e0020 */
[----:B------:R-:W-:Y:S01]  /*27930*/  MOV R0, R14 ;  /* 0x0000000e00007202 */ /* 0x000fe20000000f00 */
[----:B------:R-:W-:Y:S01]  /*27940*/  IMAD.MOV.U32 R12, RZ, RZ, RZ ;  /* 0x000000ffff0c7224 */ /* 0x000fe200078e00ff */
[----:B------:R-:W-:Y:S01]  /*27950*/  ISETP.GE.AND P0, PT, R16, R53, PT ;  /* 0x000000351000720c */ /* 0x000fe20003f06270 */
[----:B------:R-:W-:Y:S02]  /*27960*/  IMAD.MOV.U32 R11, RZ, RZ, 0x181f ;  /* 0x0000181fff0b7424 */ /* 0x000fe400078e00ff */
[----:B------:R-:W-:Y:S02]  /*27970*/  IMAD.MOV.U32 R15, RZ, RZ, -0x1 ;  /* 0xffffffffff0f7424 */ /* 0x000fe400078e00ff */
[----:B------:R-:W-:-:S08]  /*27980*/  IMAD R3, R196, R5, RZ ;  /* 0x00000005c4037224 */ /* 0x000fd000078e02ff */
[----:B------:R-:W-:Y:S05]  /*27990*/  WARPSYNC.COLLECTIVE R15, `(.L_x_2195) ;  /* 0x000000000f087348 */ /* 0x000fea0003c00000 */
[----:B------:R0:W1:Y:S02]  /*279a0*/  SHFL.IDX P6, R14, R13, R12, R11 ;  /* 0x0000000c0d0e7389 */ /* 0x00006400000c000b */
[----:B01----:R-:W-:Y:S01]  /*279b0*/  ENDCOLLECTIVE ;  /* 0x000000000000791b */ /* 0x003fe20003800000 */
.L_x_2195:
[----:B------:R-:W-:Y:S01]  /*279c0*/  ISETP.GE.OR P1, PT, R54, R3, P0 ;  /* 0x000000033600720c */ /* 0x000fe20000726670 */
[----:B------:R-:W-:-:S12]  /*279d0*/  IMAD.MOV.U32 R13, RZ, RZ, R33 ;  /* 0x000000ffff0d7224 */ /* 0x000fd800078e0021 */
[C---:B------:R-:W-:Y:S02]  /*279e0*/  @!P1 SHF.L.U32 R21, R16.reuse, 0x1, RZ ;  /* 0x0000000110159819 */ /* 0x040fe400000006ff */
[----:B------:R-:W-:Y:S01]  /*279f0*/  @!P1 SHF.L.U64.HI R6, R16, 0x1, R17 ;  /* 0x0000000110069819 */ /* 0x000fe20000010211 */
[----:B------:R-:W-:-:S07]  /*27a00*/  IMAD.MOV.U32 R4, RZ, RZ, R14 ;  /* 0x000000ffff047224 */ /* 0x000fce00078e000e */
[----:B------:R-:W-:Y:S05]  /*27a10*/  WARPSYNC.COLLECTIVE R15, `(.L_x_2196) ;  /* 0x000000000f087348 */ /* 0x000fea0003c00000 */
[----:B------:R0:W1:Y:S02]  /*27a20*/  SHFL.IDX P6, R14, R13, R12, R11 ;  /* 0x0000000c0d0e7389 */ /* 0x00006400000c000b */
[----:B01----:R-:W-:Y:S01]  /*27a30*/  ENDCOLLECTIVE ;  /* 0x000000000000791b */ /* 0x003fe20003800000 */
.L_x_2196:
[----:B------:R-:W-:-:S05]  /*27a40*/  @!P1 IADD3 R4, P2, R4, R21, RZ ;  /* 0x0000001504049210 */ /* 0x000fca0007f5e0ff */
[----:B------:R-:W-:Y:S02]  /*27a50*/  @!P1 IMAD.X R7, R0, 0x1, R6, P2 ;  /* 0x0000000100079824 */ /* 0x000fe400010e0606 */
[----:B------:R-:W-:Y:S02]  /*27a60*/  @!P1 IMAD.MOV.U32 R8, RZ, RZ, R4 ;  /* 0x000000ffff089224 */ /* 0x000fe400078e0004 */
[----:B------:R-:W-:Y:S02]  /*27a70*/  @!P1 IMAD.MOV.U32 R9, RZ, RZ, R7 ;  /* 0x000000ffff099224 */ /* 0x000fe400078e0007 */
[----:B------:R-:W-:Y:S02]  /*27a80*/  IMAD.MOV.U32 R13, RZ, RZ, R34 ;  /* 0x000000ffff0d7224 */ /* 0x000fe400078e0022 */
[----:B------:R-:W-:-:S07]  /*27a90*/  IMAD.MOV.U32 R5, RZ, RZ, R14 ;  /* 0x000000ffff057224 */ /* 0x000fce00078e000e */
[----:B------:R-:W-:Y:S05]  /*27aa0*/  WARPSYNC.COLLECTIVE R15, `(.L_x_2197) ;  /* 0x000000000f087348 */ /* 0x000fea0003c00000 */
[----:B------:R0:W1:Y:S02]  /*27ab0*/  SHFL.IDX P6, R14, R13, R12, R11 ;  /* 0x0000000c0d0e7389 */ /* 0x00006400000c000b */
[----:B01----:R-:W-:Y:S01]  /*27ac0*/  ENDCOLLECTIVE ;  /* 0x000000000000791b */ /* 0x003fe20003800000 */
.L_x_2197:
[----:B------:R-:W2:Y:S01]  /*27ad0*/  @!P1 LD.E.128 R8, desc[UR52][R8.64] ;  /* 0x0000003408089980 */ /* 0x000ea2000c101d00 */
[----:B------:R-:W-:-:S05]  /*27ae0*/  @!P1 IADD3 R14, P2, R14, R21, RZ ;  /* 0x000000150e0e9210 */ /* 0x000fca0007f5e0ff */
[----:B------:R-:W-:Y:S02]  /*27af0*/  @!P1 IMAD.X R5, R5, 0x1, R6, P2 ;  /* 0x0000000105059824 */ /* 0x000fe400010e0606 */
[----:B------:R-:W-:-:S06]  /*27b00*/  @!P1 IMAD.MOV.U32 R4, RZ, RZ, R14 ;  /* 0x000000ffff049224 */ /* 0x000fcc00078e000e */
[----:B------:R-:W5:Y:S01]  /*27b10*/  @!P1 LD.E.128 R4, desc[UR52][R4.64] ;  /* 0x0000003404049980 */ /* 0x000f62000c101d00 */
[----:B------:R-:W-:Y:S02]  /*27b20*/  CS2R R48, SRZ ;  /* 0x0000000000307805 */ /* 0x000fe4000001ff00 */
[----:B------:R-:W-:Y:S01]  /*27b30*/  CS2R R50, SRZ ;  /* 0x0000000000327805 */ /* 0x000fe2000001ff00 */
[----:B------:R-:W-:Y:S01]  /*27b40*/  IMAD.MOV.U32 R13, RZ, RZ, R35 ;  /* 0x000000ffff0d7224 */ /* 0x000fe200078e0023 */
[----:B------:R-:W-:Y:S02]  /*27b50*/  CS2R R38, SRZ ;  /* 0x0000000000267805 */ /* 0x000fe4000001ff00 */
[----:B------:R-:W-:Y:S01]  /*27b60*/  CS2R R20, SRZ ;  /* 0x0000000000147805 */ /* 0x000fe2000001ff00 */
[----:B--2---:R-:W-:Y:S02]  /*27b70*/  @!P1 IMAD.MOV.U32 R49, RZ, RZ, R9 ;  /* 0x000000ffff319224 */ /* 0x004fe400078e0009 */
[----:B------:R-:W-:-:S02]  /*27b80*/  @!P1 IMAD.MOV.U32 R51, RZ, RZ, R11 ;  /* 0x000000ffff339224 */ /* 0x000fc400078e000b */
[----:B------:R-:W-:Y:S01]  /*27b90*/  IMAD.MOV.U32 R11, RZ, RZ, 0x181f ;  /* 0x0000181fff0b7424 */ /* 0x000fe200078e00ff */
[----:B------:R-:W-:Y:S01]  /*27ba0*/  MOV R12, R49 ;  /* 0x00000031000c7202 */ /* 0x000fe20000000f00 */
[----:B------:R-:W-:Y:S02]  /*27bb0*/  @!P1 IMAD.MOV.U32 R48, RZ, RZ, R8 ;  /* 0x000000ffff309224 */ /* 0x000fe400078e0008 */
[----:B------:R-:W-:Y:S01]  /*27bc0*/  @!P1 IMAD.MOV.U32 R50, RZ, RZ, R10 ;  /* 0x000000ffff329224 */ /* 0x000fe200078e000a */
[----:B------:R-:W-:Y:S01]  /*27bd0*/  PRMT R66, R12, 0x7610, R66 ;  /* 0x000076100c427816 */ /* 0x000fe20000000042 */
[----:B------:R-:W-:Y:S02]  /*27be0*/  IMAD.MOV.U32 R12, RZ, RZ, 0x1 ;  /* 0x00000001ff0c7424 */ /* 0x000fe400078e00ff */
[----:B------:R-:W-:Y:S02]  /*27bf0*/  IMAD.MOV.U32 R0, RZ, RZ, R48 ;  /* 0x000000ffff007224 */ /* 0x000fe400078e0030 */
[----:B------:R-:W-:-:S07]  /*27c00*/  IMAD.MOV.U32 R10, RZ, RZ, R50 ;  /* 0x000000ffff0a7224 */ /* 0x000fce00078e0032 */
[----:B-----5:R-:W-:Y:S05]  /*27c10*/  WARPSYNC.COLLECTIVE R15, `(.L_x_2198) ;  /* 0x000000000f087348 */ /* 0x020fea0003c00000 */
[----:B------:R0:W1:Y:S02]  /*27c20*/  SHFL.IDX P6, R14, R13, R12, R11 ;  /* 0x0000000c0d0e7389 */ /* 0x00006400000c000b */
[----:B01---5:R-:W-:Y:S01]  /*27c30*/  ENDCOLLECTIVE ;  /* 0x000000000000791b */ /* 0x023fe20003800000 */
.L_x_2198:
[----:B------:R-:W-:Y:S01]  /*27c40*/  IMAD.MOV.U32 R24, RZ, RZ, R51 ;  /* 0x000000ffff187224 */ /* 0x000fe200078e0033 */
[----:B------:R-:W-:-:S04]  /*27c50*/  PRMT R64, R64, 0x5410, R0 ;  /* 0x0000541040407816 */ /* 0x000fc80000000000 */
[----:B------:R-:W-:Y:S02]  /*27c60*/  PRMT R37, R10, 0x5410, R24 ;  /* 0x000054100a257816 */ /* 0x000fe40000000018 */
[----:B------:R-:W-:Y:S01]  /*27c70*/  CS2R R24, SRZ ;  /* 0x0000000000187805 */ /* 0x000fe2000001ff00 */
[----:B------:R-:W-:Y:S02]  /*27c80*/  @!P1 IMAD.MOV.U32 R38, RZ, RZ, R4 ;  /* 0x000000ffff269224 */ /* 0x000fe400078e0004 */
[----:B------:R-:W-:Y:S02]  /*27c90*/  @!P1 IMAD.MOV.U32 R39, RZ, RZ, R5 ;  /* 0x000000ffff279224 */ /* 0x000fe400078e0005 */
[----:B------:R-:W-:Y:S01]  /*27ca0*/  @!P1 IMAD.MOV.U32 R20, RZ, RZ, R6 ;  /* 0x000000ffff149224 */ /* 0x000fe200078e0006 */
[----:B------:R-:W-:Y:S01]  /*27cb0*/  MOV R4, R38 ;  /* 0x0000002600047202 */ /* 0x000fe20000000f00 */
[----:B------:R-:W-:Y:S02]  /*27cc0*/  IMAD.MOV.U32 R13, RZ, RZ, R32 ;  /* 0x000000ffff0d7224 */ /* 0x000fe400078e0020 */
[----:B------:R-:W-:-:S02]  /*27cd0*/  @!P1 IMAD.MOV.U32 R21, RZ, RZ, R7 ;  /* 0x000000ffff159224 */ /* 0x000fc400078e0007 */
[----:B------:R-:W-:Y:S02]  /*27ce0*/  IMAD.MOV.U32 R5, RZ, RZ, R39 ;  /* 0x000000ffff057224 */ /* 0x000fe400078e0027 */
[----:B------:R-:W-:Y:S02]  /*27cf0*/  IMAD.MOV.U32 R6, RZ, RZ, R20 ;  /* 0x000000ffff067224 */ /* 0x000fe400078e0014 */
[----:B------:R-:W-:Y:S01]  /*27d00*/  IMAD.MOV.U32 R7, RZ, RZ, R21 ;  /* 0x000000ffff077224 */ /* 0x000fe200078e0015 */
[----:B------:R-:W-:Y:S01]  /*27d10*/  PRMT R66, R66, 0x5410, R5 ;  /* 0x0000541042427816 */ /* 0x000fe20000000005 */
[----:B------:R-:W-:Y:S01]  /*27d20*/  IMAD.MOV.U32 R0, RZ, RZ, R14 ;  /* 0x000000ffff007224 */ /* 0x000fe200078e000e */
[----:B------:R-:W-:-:S07]  /*27d30*/  PRMT R65, R6, 0x5410, R4 ;  /* 0x0000541006417816 */ /* 0x000fce0000000004 */
[----:B------:R-:W-:Y:S05]  /*27d40*/  WARPSYNC.COLLECTIVE R15, `(.L_x_2199) ;  /* 0x000000000f087348 */ /* 0x000fea0003c00000 */
[----:B------:R0:W1:Y:S02]  /*27d50*/  SHFL.IDX P6, R14, R13, R12, R11 ;  /* 0x0000000c0d0e7389 */ /* 0x00006400000c000b */
[----:B01----:R-:W-:Y:S01]  /*27d60*/  ENDCOLLECTIVE ;  /* 0x000000000000791b */ /* 0x003fe20003800000 */
.L_x_2199:
[----:B------:R-:W-:Y:S02]  /*27d70*/  PRMT R64, R7, 0x7610, R64 ;  /* 0x0000761007407816 */ /* 0x000fe40000000040 */
[----:B------:R-:W-:Y:S01]  /*27d80*/  MOV R13, R33 ;  /* 0x00000021000d7202 */ /* 0x000fe20000000f00 */
[----:B------:R-:W-:-:S07]  /*27d90*/  IMAD.MOV.U32 R8, RZ, RZ, R14 ;  /* 0x000000ffff087224 */ /* 0x000fce00078e000e */
[----:B------:R-:W-:Y:S05]  /*27da0*/  WARPSYNC.COLLECTIVE R15, `(.L_x_2200) ;  /* 0x000000000f087348 */ /* 0x000fea0003c00000 */
[----:B------:R0:W1:Y:S02]  /*27db0*/  SHFL.IDX P6, R14, R13, R12, R11 ;  /* 0x0000000c0d0e7389 */ /* 0x00006400000c000b */
[----:B01----:R-:W-:Y:S01]  /*27dc0*/  ENDCOLLECTIVE ;  /* 0x000000000000791b */ /* 0x003fe20003800000 */
.L_x_2200:
[----:B------:R-:W-:Y:S02]  /*27dd0*/  IMAD.MOV.U32 R13, RZ, RZ, R34 ;  /* 0x000000ffff0d7224 */ /* 0x000fe400078e0022 */
[----:B------:R-:W-:-:S07]  /*27de0*/  IMAD.MOV.U32 R9, RZ, RZ, R14 ;  /* 0x000000ffff097224 */ /* 0x000fce00078e000e */
[----:B------:R-:W-:Y:S05]  /*27df0*/  WARPSYNC.COLLECTIVE R15, `(.L_x_2201) ;  /* 0x000000000f087348 */ /* 0x000fea0003c00000 */
[----:B------:R0:W1:Y:S02]  /*27e00*/  SHFL.IDX P6, R14, R13, R12, R11 ;  /* 0x0000000c0d0e7389 */ /* 0x00006400000c000b */
[----:B01----:R-:W-:Y:S01]  /*27e10*/  ENDCOLLECTIVE ;  /* 0x000000000000791b */ /* 0x003fe20003800000 */
.L_x_2201:
[----:B------:R-:W-:Y:S05]  /*27e20*/  BRA `(.L_x_2202) ;  /* 0xfffffe4400487947 */ /* 0x000fea000383ffff */
.L_x_1848:
[----:B------:R-:W-:Y:S01]  /*27e30*/  BSSY B1, `(.L_x_2203) ;  /* 0x0000008000017945 */ /* 0x000fe20003800000 */
[----:B------:R-:W-:Y:S02]  /*27e40*/  IMAD.MOV.U32 R13, RZ, RZ, R35 ;  /* 0x000000ffff0d7224 */ /* 0x000fe400078e0023 */
[----:B------:R-:W-:Y:S02]  /*27e50*/  IMAD.MOV.U32 R12, RZ, RZ, 0x2 ;  /* 0x00000002ff0c7424 */ /* 0x000fe400078e00ff */
[----:B------:R-:W-:Y:S02]  /*27e60*/  IMAD.MOV.U32 R11, RZ, RZ, 0x181f ;  /* 0x0000181fff0b7424 */ /* 0x000fe400078e00ff */
[----:B-1----:R-:W-:-:S07]  /*27e70*/  IMAD.MOV.U32 R15, RZ, RZ, -0x1 ;  /* 0xffffffffff0f7424 */ /* 0x002fce00078e00ff */
[----:B----4-:R-:W-:Y:S05]  /*27e80*/  WARPSYNC.COLLECTIVE R15, `(.L_x_2204) ;  /* 0x000000000f087348 */ /* 0x010fea0003c00000 */
[----:B------:R0:W1:Y:S02]  /*27e90*/  SHFL.IDX P6, R14, R13, R12, R11 ;  /* 0x0000000c0d0e7389 */ /* 0x00006400000c000b */
[----:B01--4-:R-:W-:Y:S01]  /*27ea0*/  ENDCOLLECTIVE ;  /* 0x000000000000791b */ /* 0x013fe20003800000 */
.L_x_2204:
[----:B------:R-:W-:Y:S05]  /*27eb0*/  BSYNC B1 ;  /* 0x0000000000017941 */ /* 0x000fea0003800000 */
.L_x_2203:
[----:B------:R-:W-:Y:S01]  /*27ec0*/  MOV R13, R32 ;  /* 0x00000020000d7202 */ /* 0x000fe20000000f00 */
[----:B------:R-:W-:Y:S02]  /*27ed0*/  IMAD.MOV.U32 R12, RZ, RZ, 0x2 ;  /* 0x00000002ff0c7424 */ /* 0x000fe400078e00ff */
[----:B------:R-:W-:Y:S02]  /*27ee0*/  IMAD.MOV.U32 R11, RZ, RZ, 0x181f ;  /* 0x0000181fff0b7424 */ /* 0x000fe400078e00ff */
[----:B------:R-:W-:Y:S02]  /*27ef0*/  IMAD.MOV.U32 R15, RZ, RZ, -0x1 ;  /* 0xffffffffff0f7424 */ /* 0x000fe400078e00ff */
[----:B------:R-:W-:Y:S02]  /*27f00*/  IMAD.MOV.U32 R0, RZ, RZ, R14 ;  /* 0x000000ffff007224 */ /* 0x000fe400078e000e */
[----:B------:R-:W-:-:S07]  /*27f10*/  VIADD R10, R54, 0x40 ;  /* 0x00000040360a7836 */ /* 0x000fce0000000000 */
[----:B------:R-:W-:Y:S05]  /*27f20*/  WARPSYNC.COLLECTIVE R15, `(.L_x_2205) ;  /* 0x000000000f087348 */ /* 0x000fea0003c00000 */
[----:B------:R0:W1:Y:S02]  /*27f30*/  SHFL.IDX P6, R14, R13, R12, R11 ;  /* 0x0000000c0d0e7389 */ /* 0x00006400000c000b */
[----:B01----:R-:W-:Y:S01]  /*27f40*/  ENDCOLLECTIVE ;  /* 0x000000000000791b */ /* 0x003fe20003800000 */
.L_x_2205:
        /* <DEDUP_REMOVED lines=8> */
.L_x_2206:
[----:B------:R-:W-:-:S05]  /*27fd0*/  @!P1 IADD3 R8, P2, R8, R31, RZ ;  /* 0x0000001f08089210 */ /* 0x000fca0007f5e0ff */
[----:B------:R-:W-:Y:S02]  /*27fe0*/  @!P1 IMAD.X R9, R0, 0x1, R29, P2 ;  /* 0x0000000100099824 */ /* 0x000fe400010e061d */
[----:B------:R-:W-:Y:S02]  /*27ff0*/  IMAD.MOV.U32 R13, RZ, RZ, R34 ;  /* 0x000000ffff0d7224 */ /* 0x000fe400078e0022 */
[----:B------:R-:W-:-:S07]  /*28000*/  IMAD.MOV.U32 R28, RZ, RZ, R14 ;  /* 0x000000ffff1c7224 */ /* 0x000fce00078e000e */
[----:B------:R-:W-:Y:S05]  /*28010*/  WARPSYNC.COLLECTIVE R15, `(.L_x_2207) ;  /* 0x000000000f087348 */ /* 0x000fea0003c00000 */
[----:B------:R0:W1:Y:S02]  /*28020*/  SHFL.IDX P6, R14, R13, R12, R11 ;  /* 0x0000000c0d0e7389 */ /* 0x00006400000c000b */
[----:B01----:R-:W-:Y:S01]  /*28030*/  ENDCOLLECTIVE ;  /* 0x000000000000791b */ /* 0x003fe20003800000 */
.L_x_2207:
[----:B------:R-:W2:Y:S01]  /*28040*/  @!P1 LD.E.128 R8, desc[UR52][R8.64] ;  /* 0x0000003408089980 */ /* 0x000ea2000c101d00 */
[----:B------:R-:W-:-:S05]  /*28050*/  @!P1 IADD3 R14, P2, R14, R31, RZ ;  /* 0x0000001f0e0e9210 */ /* 0x000fca0007f5e0ff */
[----:B------:R-:W-:-:S04]  /*28060*/  @!P1 IMAD.X R29, R28, 0x1, R29, P2 ;  /* 0x000000011c1d9824 */ /* 0x000fc800010e061d */
[----:B------:R-:W-:-:S05]  /*28070*/  @!P1 IMAD.MOV.U32 R15, RZ, RZ, R29 ;  /* 0x000000ffff0f9224 */ /* 0x000fca00078e001d */
[----:B------:R0:W5:Y:S01]  /*28080*/  @!P1 LD.E.128 R28, desc[UR52][R14.64] ;  /* 0x000000340e1c9980 */ /* 0x000162000c101d00 */
[----:B------:R-:W-:Y:S02]  /*28090*/  CS2R R44, SRZ ;  /* 0x00000000002c7805 */ /* 0x000fe4000001ff00 */
[----:B------:R-:W-:Y:S01]  /*280a0*/  CS2R R46, SRZ ;  /* 0x00000000002e7805 */ /* 0x000fe2000001ff00 */
[----:B------:R-:W-:Y:S01]  /*280b0*/  IMAD.MOV.U32 R13, RZ, RZ, R35 ;  /* 0x000000ffff0d7224 */ /* 0x000fe200078e0023 */
[----:B------:R-:W-:Y:S02]  /*280c0*/  CS2R R40, SRZ ;  /* 0x0000000000287805 */ /* 0x000fe4000001ff00 */
[----:B------:R-:W-:Y:S01]  /*280d0*/  CS2R R42, SRZ ;  /* 0x00000000002a7805 */ /* 0x000fe2000001ff00 */
[----:B0-----:R-:W-:Y:S02]  /*280e0*/  IMAD.MOV.U32 R15, RZ, RZ, -0x1 ;  /* 0xffffffffff0f7424 */ /* 0x001fe400078e00ff */
[----:B--2---:R-:W-:Y:S01]  /*280f0*/  @!P1 IMAD.MOV.U32 R44, RZ, RZ, R8 ;  /* 0x000000ffff2c9224 */ /* 0x004fe200078e0008 */
[----:B------:R-:W-:Y:S01]  /*28100*/  @!P1 MOV R47, R11 ;  /* 0x0000000b002f9202 */ /* 0x000fe20000000f00 */
[----:B------:R-:W-:-:S02]  /*28110*/  @!P1 IMAD.MOV.U32 R45, RZ, RZ, R9 ;  /* 0x000000ffff2d9224 */ /* 0x000fc400078e0009 */
[----:B------:R-:W-:Y:S02]  /*28120*/  IMAD.MOV.U32 R0, RZ, RZ, R44 ;  /* 0x000000ffff007224 */ /* 0x000fe400078e002c */
[----:B------:R-:W-:Y:S02]  /*28130*/  IMAD.MOV.U32 R12, RZ, RZ, R45 ;  /* 0x000000ffff0c7224 */ /* 0x000fe400078e002d */
[----:B------:R-:W-:Y:S02]  /*28140*/  IMAD.MOV.U32 R11, RZ, RZ, 0x181f ;  /* 0x0000181fff0b7424 */ /* 0x000fe400078e00ff */
[----:B------:R-:W-:Y:S01]  /*28150*/  @!P1 IMAD.MOV.U32 R46, RZ, RZ, R10 ;  /* 0x000000ffff2e9224 */ /* 0x000fe200078e000a */
[----:B------:R-:W-:Y:S01]  /*28160*/  PRMT R59, R0, 0x5410, R12 ;  /* 0x00005410003b7816 */ /* 0x000fe2000000000c */
[----:B------:R-:W-:Y:S02]  /*28170*/  IMAD.MOV.U32 R12, RZ, RZ, 0x3 ;  /* 0x00000003ff0c7424 */ /* 0x000fe400078e00ff */
[----:B------:R-:W-:-:S02]  /*28180*/  IMAD.MOV.U32 R8, RZ, RZ, R46 ;  /* 0x000000ffff087224 */ /* 0x000fc400078e002e */
[----:B------:R-:W-:-:S07]  /*28190*/  IMAD.MOV.U32 R9, RZ, RZ, R47 ;  /* 0x000000ffff097224 */ /* 0x000fce00078e002f */
[----:B-----5:R-:W-:Y:S05]  /*281a0*/  WARPSYNC.COLLECTIVE R15, `(.L_x_2208) ;  /* 0x000000000f087348 */ /* 0x020fea0003c00000 */
[----:B------:R0:W1:Y:S02]  /*281b0*/  SHFL.IDX P6, R14, R13, R12, R11 ;  /* 0x0000000c0d0e7389 */ /* 0x00006400000c000b */
[----:B01---5:R-:W-:Y:S01]  /*281c0*/  ENDCOLLECTIVE ;  /* 0x000000000000791b */ /* 0x023fe20003800000 */
.L_x_2208:
[----:B------:R-:W-:Y:S01]  /*281d0*/  PRMT R52, R8, 0x5410, R9 ;  /* 0x0000541008347816 */ /* 0x000fe20000000009 */
[----:B------:R-:W-:Y:S02]  /*281e0*/  @!P1 IMAD.MOV.U32 R40, RZ, RZ, R28 ;  /* 0x000000ffff289224 */ /* 0x000fe400078e001c */
[----:B------:R-:W-:Y:S02]  /*281f0*/  @!P1 IMAD.MOV.U32 R41, RZ, RZ, R29 ;  /* 0x000000ffff299224 */ /* 0x000fe400078e001d */
[----:B------:R-:W-:Y:S01]  /*28200*/  @!P1 IMAD.MOV.U32 R42, RZ, RZ, R30 ;  /* 0x000000ffff2a9224 */ /* 0x000fe200078e001e */
[----:B------:R-:W-:Y:S01]  /*28210*/  MOV R8, R40 ;  /* 0x0000002800087202 */ /* 0x000fe20000000f00 */
[----:B------:R-:W-:Y:S02]  /*28220*/  @!P1 IMAD.MOV.U32 R43, RZ, RZ, R31 ;  /* 0x000000ffff2b9224 */ /* 0x000fe400078e001f */
[----:B------:R-:W-:Y:S02]  /*28230*/  IMAD.MOV.U32 R13, RZ, RZ, R32 ;  /* 0x000000ffff0d7224 */ /* 0x000fe400078e0020 */
[----:B------:R-:W-:-:S02]  /*28240*/  IMAD.MOV.U32 R9, RZ, RZ, R41 ;  /* 0x000000ffff097224 */ /* 0x000fc400078e0029 */
[----:B------:R-:W-:-:S03]  /*28250*/  IMAD.MOV.U32 R10, RZ, RZ, R42 ;  /* 0x000000ffff0a7224 */ /* 0x000fc600078e002a */
[----:B------:R-:W-:Y:S02]  /*28260*/  PRMT R62, R8, 0x5410, R9 ;  /* 0x00005410083e7816 */ /* 0x000fe40000000009 */
[----:B------:R-:W-:Y:S01]  /*28270*/  CS2R R8, SRZ ;  /* 0x0000000000087805 */ /* 0x000fe2000001ff00 */
[----:B------:R-:W-:-:S07]  /*28280*/  IMAD.MOV.U32 R0, RZ, RZ, R14 ;  /* 0x000000ffff007224 */ /* 0x000fce00078e000e */
[----:B------:R-:W-:Y:S05]  /*28290*/  WARPSYNC.COLLECTIVE R15, `(.L_x_2209) ;  /* 0x000000000f087348 */ /* 0x000fea0003c00000 */
[----:B------:R0:W1:Y:S02]  /*282a0*/  SHFL.IDX P6, R14, R13, R12, R11 ;  /* 0x0000000c0d0e7389 */ /* 0x00006400000c000b */
[----:B01----:R-:W-:Y:S01]  /*282b0*/  ENDCOLLECTIVE ;  /* 0x000000000000791b */ /* 0x003fe20003800000 */
.L_x_2209:
[----:B------:R-:W-:Y:S02]  /*282c0*/  IMAD.MOV.U32 R13, RZ, RZ, R33 ;  /* 0x000000ffff0d7224 */ /* 0x000fe400078e0021 */
[----:B------:R-:W-:-:S07]  /*282d0*/  IMAD.MOV.U32 R32, RZ, RZ, R14 ;  /* 0x000000ffff207224 */ /* 0x000fce00078e000e */
[----:B------:R-:W-:Y:S05]  /*282e0*/  WARPSYNC.COLLECTIVE R15, `(.L_x_2210) ;  /* 0x000000000f087348 */ /* 0x000fea0003c00000 */
[----:B------:R0:W1:Y:S02]  /*282f0*/  SHFL.IDX P6, R14, R13, R12, R11 ;  /* 0x0000000c0d0e7389 */ /* 0x00006400000c000b */
[----:B01----:R-:W-:Y:S01]  /*28300*/  ENDCOLLECTIVE ;  /* 0x000000000000791b */ /* 0x003fe20003800000 */
.L_x_2210:
[----:B------:R-:W-:Y:S01]  /*28310*/  IMAD.MOV.U32 R13, RZ, RZ, R34 ;  /* 0x000000ffff0d7224 */ /* 0x000fe200078e0022 */
[----:B------:R-:W-:-:S07]  /*28320*/  MOV R33, R14 ;  /* 0x0000000e00217202 */ /* 0x000fce0000000f00 */
[----:B------:R-:W-:Y:S05]  /*28330*/  WARPSYNC.COLLECTIVE R15, `(.L_x_2211) ;  /* 0x000000000f087348 */ /* 0x000fea0003c00000 */
[----:B------:R0:W1:Y:S02]  /*28340*/  SHFL.IDX P6, R14, R13, R12, R11 ;  /* 0x0000000c0d0e7389 */ /* 0x00006400000c000b */
[----:B01----:R-:W-:Y:S01]  /*28350*/  ENDCOLLECTIVE ;  /* 0x000000000000791b */ /* 0x003fe20003800000 */
.L_x_2211:
[----:B------:R-:W-:-:S05]  /*28360*/  IMAD.MOV.U32 R11, RZ, RZ, R43 ;  /* 0x000000ffff0b7224 */ /* 0x000fca00078e002b */
[----:B------:R-:W-:Y:S01]  /*28370*/  PRMT R63, R10, 0x5410, R11 ;  /* 0x000054100a3f7816 */ /* 0x000fe2000000000b */
[----:B------:R-:W-:Y:S01]  /*28380*/  IMAD.MOV.U32 R34, RZ, RZ, R14 ;  /* 0x000000ffff227224 */ /* 0x000fe200078e000e */
[----:B------:R-:W-:Y:S06]  /*28390*/  BRA `(.L_x_2212) ;  /* 0xfffffe4400247947 */ /* 0x000fec000383ffff */
.L_x_1852:
[----:B0-----:R0:W1:Y:S02]  /*283a0*/  SYNCS.PHASECHK.TRANS64.TRYWAIT P4, [R18+URZ+0x28800], R29 ;  /* 0x0288001d120075a7 */ /* 0x001064000808017f */
[----:B-1----:R-:W-:Y:S05]  /*283b0*/  @!P4 NANOSLEEP.SYNCS 0x989680 ;  /* 0x009896800000c95d */ /* 0x002fea0003900000 */
[----:B------:R-:W1:Y:S02]  /*283c0*/  @!P4 SYNCS.PHASECHK.TRANS64 P4, [R18+URZ+0x28800], R29 ;  /* 0x0288001d1200c5a7 */ /* 0x000e64000808007f */
[----:B-1----:R-:W-:Y:S05]  /*283d0*/  @!P4 BRA `(.L_x_1852) ;  /* 0xfffffffc00f0c947 */ /* 0x002fea000383ffff */
[----:B------:R-:W-:Y:S05]  /*283e0*/  BRA `(.L_x_2213) ;  /* 0xfffffe4400cc7947 */ /* 0x000fea000383ffff */
.L_x_1862:
[----:B-1----:R1:W2:Y:S02]  /*283f0*/  SYNCS.PHASECHK.TRANS64.TRYWAIT P1, [R8+URZ+0x28830], R3 ;  /* 0x02883003080075a7 */ /* 0x0022a4000802017f */
[----:B--2---:R-:W-:Y:S05]  /*28400*/  @!P1 NANOSLEEP.SYNCS 0x989680 ;  /* 0x009896800000995d */ /* 0x004fea0003900000 */
[----:B------:R-:W2:Y:S02]  /*28410*/  @!P1 SYNCS.PHASECHK.TRANS64 P1, [R8+URZ+0x28830], R3 ;  /* 0x02883003080095a7 */ /* 0x000ea4000802007f */
[----:B--2---:R-:W-:Y:S05]  /*28420*/  @!P1 BRA `(.L_x_1862) ;  /* 0xfffffffc00f09947 */ /* 0x004fea000383ffff */
[----:B------:R-:W-:Y:S05]  /*28430*/  BRA `(.L_x_1861) ;  /* 0xfffffe6000507947 */ /* 0x000fea000383ffff */
.L_x_1881:
[----:B-1----:R1:W2:Y:S02]  /*28440*/  SYNCS.PHASECHK.TRANS64.TRYWAIT P4, [R25+URZ+0x28830], R24 ;  /* 0x02883018190075a7 */ /* 0x0022a4000808017f */
[----:B--2---:R-:W-:Y:S05]  /*28450*/  @!P4 NANOSLEEP.SYNCS 0x989680 ;  /* 0x009896800000c95d */ /* 0x004fea0003900000 */
[----:B------:R-:W2:Y:S02]  /*28460*/  @!P4 SYNCS.PHASECHK.TRANS64 P4, [R25+URZ+0x28830], R24 ;  /* 0x028830181900c5a7 */ /* 0x000ea4000808007f */
[----:B--2---:R-:W-:Y:S05]  /*28470*/  @!P4 BRA `(.L_x_1881) ;  /* 0xfffffffc00f0c947 */ /* 0x004fea000383ffff */
[----:B------:R-:W-:Y:S05]  /*28480*/  BRA `(.L_x_1880) ;  /* 0xfffffe9400487947 */ /* 0x000fea000383ffff */
.L_x_1885:
[----:B-1----:R1:W2:Y:S02]  /*28490*/  SYNCS.PHASECHK.TRANS64.TRYWAIT P3, [R206+URZ+0x28850], R187 ;  /* 0x028850bbce0075a7 */ /* 0x0022a4000806017f */
[----:B--2---:R-:W-:Y:S05]  /*284a0*/  @!P3 NANOSLEEP.SYNCS 0x989680 ;  /* 0x009896800000b95d */ /* 0x004fea0003900000 */
[----:B------:R-:W2:Y:S02]  /*284b0*/  @!P3 SYNCS.PHASECHK.TRANS64 P3, [R206+URZ+0x28850], R187 ;  /* 0x028850bbce00b5a7 */ /* 0x000ea4000806007f */
[----:B--2---:R-:W-:Y:S05]  /*284c0*/  @!P3 BRA `(.L_x_1885) ;  /* 0xfffffffc00f0b947 */ /* 0x004fea000383ffff */
[----:B------:R-:W-:Y:S05]  /*284d0*/  BRA `(.L_x_1882) ;  /* 0xfffffe9800887947 */ /* 0x000fea000383ffff */
.L_x_1906:
[----:B-1----:R1:W2:Y:S02]  /*284e0*/  SYNCS.PHASECHK.TRANS64.TRYWAIT P2, [R3+URZ+0x28830], R0 ;  /* 0x02883000030075a7 */ /* 0x0022a4000804017f */
[----:B--2---:R-:W-:Y:S05]  /*284f0*/  @!P2 NANOSLEEP.SYNCS 0x989680 ;  /* 0x009896800000a95d */ /* 0x004fea0003900000 */
[----:B------:R-:W2:Y:S02]  /*28500*/  @!P2 SYNCS.PHASECHK.TRANS64 P2, [R3+URZ+0x28830], R0 ;  /* 0x028830000300a5a7 */ /* 0x000ea4000804007f */
[----:B--2---:R-:W-:Y:S05]  /*28510*/  @!P2 BRA `(.L_x_1906) ;  /* 0xfffffffc00f0a947 */ /* 0x004fea000383ffff */
[----:B------:R-:W-:Y:S05]  /*28520*/  BRA `(.L_x_1905) ;  /* 0xfffffec800b47947 */ /* 0x000fea000383ffff */
.L_x_1910:
[----:B-1----:R1:W2:Y:S02]  /*28530*/  SYNCS.PHASECHK.TRANS64.TRYWAIT P1, [R3+URZ+0x28850], R0 ;  /* 0x02885000030075a7 */ /* 0x0022a4000802017f */
[----:B--2---:R-:W-:Y:S05]  /*28540*/  @!P1 NANOSLEEP.SYNCS 0x989680 ;  /* 0x009896800000995d */ /* 0x004fea0003900000 */
[----:B------:R-:W2:Y:S02]  /*28550*/  @!P1 SYNCS.PHASECHK.TRANS64 P1, [R3+URZ+0x28850], R0 ;  /* 0x02885000030095a7 */ /* 0x000ea4000802007f */
[----:B--2---:R-:W-:Y:S05]  /*28560*/  @!P1 BRA `(.L_x_1910) ;  /* 0xfffffffc00f09947 */ /* 0x004fea000383ffff */
[----:B------:R-:W-:Y:S05]  /*28570*/  BRA `(.L_x_1907) ;  /* 0xfffffed000007947 */ /* 0x000fea000383ffff */
.L_x_1919:
[----:B-1----:R1:W2:Y:S02]  /*28580*/  SYNCS.PHASECHK.TRANS64.TRYWAIT P2, [R3+URZ+0x28830], R0 ;  /* 0x02883000030075a7 */ /* 0x0022a4000804017f */
[----:B--2---:R-:W-:Y:S05]  /*28590*/  @!P2 NANOSLEEP.SYNCS 0x989680 ;  /* 0x009896800000a95d */ /* 0x004fea0003900000 */
[----:B------:R-:W2:Y:S02]  /*285a0*/  @!P2 SYNCS.PHASECHK.TRANS64 P2, [R3+URZ+0x28830], R0 ;  /* 0x028830000300a5a7 */ /* 0x000ea4000804007f */
[----:B--2---:R-:W-:Y:S05]  /*285b0*/  @!P2 BRA `(.L_x_1919) ;  /* 0xfffffffc00f0a947 */ /* 0x004fea000383ffff */
[----:B------:R-:W-:Y:S05]  /*285c0*/  BRA `(.L_x_1918) ;  /* 0xfffffeec00707947 */ /* 0x000fea000383ffff */
.L_x_1923:
[----:B-1----:R1:W2:Y:S02]  /*285d0*/  SYNCS.PHASECHK.TRANS64.TRYWAIT P1, [R3+URZ+0x28850], R0 ;  /* 0x02885000030075a7 */ /* 0x0022a4000802017f */
[----:B--2---:R-:W-:Y:S05]  /*285e0*/  @!P1 NANOSLEEP.SYNCS 0x989680 ;  /* 0x009896800000995d */ /* 0x004fea0003900000 */
[----:B------:R-:W2:Y:S02]  /*285f0*/  @!P1 SYNCS.PHASECHK.TRANS64 P1, [R3+URZ+0x28850], R0 ;  /* 0x02885000030095a7 */ /* 0x000ea4000802007f */
[----:B--2---:R-:W-:Y:S05]  /*28600*/  @!P1 BRA `(.L_x_1923) ;  /* 0xfffffffc00f09947 */ /* 0x004fea000383ffff */
[----:B------:R-:W-:Y:S05]  /*28610*/  BRA `(.L_x_1920) ;  /* 0xfffffef000bc7947 */ /* 0x000fea000383ffff */
.L_x_1938:
[----:B-1----:R1:W2:Y:S02]  /*28620*/  SYNCS.PHASECHK.TRANS64.TRYWAIT P1, [R11+URZ+0x28850], R4 ;  /* 0x028850040b0075a7 */ /* 0x0022a4000802017f */
[----:B--2---:R-:W-:Y:S05]  /*28630*/  @!P1 NANOSLEEP.SYNCS 0x989680 ;  /* 0x009896800000995d */ /* 0x004fea0003900000 */
[----:B------:R-:W2:Y:S02]  /*28640*/  @!P1 SYNCS.PHASECHK.TRANS64 P1, [R11+URZ+0x28850], R4 ;  /* 0x028850040b0095a7 */ /* 0x000ea4000802007f */
[----:B--2---:R-:W-:Y:S05]  /*28650*/  @!P1 BRA `(.L_x_1938) ;  /* 0xfffffffc00f09947 */ /* 0x004fea000383ffff */
[----:B------:R-:W-:Y:S05]  /*28660*/  BRA `(.L_x_1937) ;  /* 0xffffff20001c7947 */ /* 0x000fea000383ffff */
.L_x_1944:
[----:B------:R-:W-:Y:S02]  /*28670*/  IMAD.MOV.U32 R13, RZ, RZ, R8 ;  /* 0x000000ffff0d7224 */ /* 0x000fe400078e0008 */
[----:B------:R-:W-:Y:S02]  /*28680*/  IMAD.MOV.U32 R12, RZ, RZ, RZ ;  /* 0x000000ffff0c7224 */ /* 0x000fe400078e00ff */
[----:B------:R-:W-:Y:S02]  /*28690*/  IMAD.MOV.U32 R11, RZ, RZ, 0x181f ;  /* 0x0000181fff0b7424 */ /* 0x000fe400078e00ff */
[----:B------:R-:W-:-:S07]  /*286a0*/  IMAD.MOV.U32 R15, RZ, RZ, -0x1 ;  /* 0xffffffffff0f7424 */ /* 0x000fce00078e00ff */
[----:B-----5:R-:W-:Y:S05]  /*286b0*/  WARPSYNC.COLLECTIVE R15, `(.L_x_2214) ;  /* 0x000000000f087348 */ /* 0x020fea0003c00000 */
[----:B------:R0:W1:Y:S02]  /*286c0*/  SHFL.IDX P6, R14, R13, R12, R11 ;  /* 0x0000000c0d0e7389 */ /* 0x00006400000c000b */
[----:B01---5:R-:W-:Y:S01]  /*286d0*/  ENDCOLLECTIVE ;  /* 0x000000000000791b */ /* 0x023fe20003800000 */
.L_x_2214:
[----:B------:R-:W-:Y:S01]  /*286e0*/  MOV R13, R0 ;  /* 0x00000000000d7202 */ /* 0x000fe20000000f00 */
[----:B------:R-:W-:-:S07]  /*286f0*/  IMAD.MOV.U32 R3, RZ, RZ, R14 ;  /* 0x000000ffff037224 */ /* 0x000fce00078e000e */
[----:B------:R-:W-:Y:S05]  /*28700*/  WARPSYNC.COLLECTIVE R15, `(.L_x_2215) ;  /* 0x000000000f087348 */ /* 0x000fea0003c00000 */
[----:B------:R0:W1:Y:S02]  /*28710*/  SHFL.IDX P6, R14, R13, R12, R11 ;  /* 0x0000000c0d0e7389 */ /* 0x00006400000c000b */
[----:B01----:R-:W-:Y:S01]  /*28720*/  ENDCOLLECTIVE ;  /* 0x000000000000791b */ /* 0x003fe20003800000 */
.L_x_2215:
[----:B------:R-:W-:Y:S05]  /*28730*/  BRA `(.L_x_2216) ;  /* 0xffffff3800fc7947 */ /* 0x000fea000383ffff */
.L_x_1947:
[----:B------:R-:W-:Y:S01]  /*28740*/  BSSY B1, `(.L_x_2217) ;  /* 0x0000008000017945 */ /* 0x000fe20003800000 */
[----:B------:R-:W-:Y:S02]  /*28750*/  IMAD.MOV.U32 R13, RZ, RZ, R8 ;  /* 0x000000ffff0d7224 */ /* 0x000fe400078e0008 */
[----:B------:R-:W-:Y:S02]  /*28760*/  IMAD.MOV.U32 R12, RZ, RZ, 0x1 ;  /* 0x00000001ff0c7424 */ /* 0x000fe400078e00ff */
[----:B---3--:R-:W-:Y:S02]  /*28770*/  IMAD.MOV.U32 R11, RZ, RZ, 0x181f ;  /* 0x0000181fff0b7424 */ /* 0x008fe400078e00ff */
[----:B------:R-:W-:-:S07]  /*28780*/  IMAD.MOV.U32 R15, RZ, RZ, -0x1 ;  /* 0xffffffffff0f7424 */ /* 0x000fce00078e00ff */
[----:B012--5:R-:W-:Y:S05]  /*28790*/  WARPSYNC.COLLECTIVE R15, `(.L_x_2218) ;  /* 0x000000000f087348 */ /* 0x027fea0003c00000 */
[----:B--2---:R2:W3:Y:S02]  /*287a0*/  SHFL.IDX P6, R14, R13, R12, R11 ;  /* 0x0000000c0d0e7389 */ /* 0x0044e400000c000b */
[----:B0123-5:R-:W-:Y:S01]  /*287b0*/  ENDCOLLECTIVE ;  /* 0x000000000000791b */ /* 0x02ffe20003800000 */
.L_x_2218:
[----:B------:R-:W-:Y:S05]  /*287c0*/  BSYNC B1 ;  /* 0x0000000000017941 */ /* 0x000fea0003800000 */
.L_x_2217:
        /* <DEDUP_REMOVED lines=8> */
.L_x_2219:
[----:B------:R-:W-:Y:S05]  /*28850*/  BRA `(.L_x_2220) ;  /* 0xffffff3800f87947 */ /* 0x000fea000383ffff */
.L_x_1950:
[----:B------:R-:W-:Y:S01]  /*28860*/  BSSY B1, `(.L_x_2221) ;  /* 0x0000008000017945 */ /* 0x000fe20003800000 */
[----:B------:R-:W-:Y:S02]  /*28870*/  IMAD.MOV.U32 R13, RZ, RZ, R8 ;  /* 0x000000ffff0d7224 */ /* 0x000fe400078e0008 */
[----:B------:R-:W-:Y:S02]  /*28880*/  IMAD.MOV.U32 R12, RZ, RZ, 0x2 ;  /* 0x00000002ff0c7424 */ /* 0x000fe400078e00ff */
[----:B------:R-:W-:Y:S02]  /*28890*/  IMAD.MOV.U32 R11, RZ, RZ, 0x181f ;  /* 0x0000181fff0b7424 */ /* 0x000fe400078e00ff */
[----:B---3--:R-:W-:-:S07]  /*288a0*/  IMAD.MOV.U32 R15, RZ, RZ, -0x1 ;  /* 0xffffffffff0f7424 */ /* 0x008fce00078e00ff */
[----:B012-4-:R-:W-:Y:S05]  /*288b0*/  WARPSYNC.COLLECTIVE R15, `(.L_x_2222) ;  /* 0x000000000f087348 */ /* 0x017fea0003c00000 */
[----:B--2---:R2:W3:Y:S02]  /*288c0*/  SHFL.IDX P6, R14, R13, R12, R11 ;  /* 0x0000000c0d0e7389 */ /* 0x0044e400000c000b */
[----:B01234-:R-:W-:Y:S01]  /*288d0*/  ENDCOLLECTIVE ;  /* 0x000000000000791b */ /* 0x01ffe20003800000 */
.L_x_2222:
[----:B------:R-:W-:Y:S05]  /*288e0*/  BSYNC B1 ;  /* 0x0000000000017941 */ /* 0x000fea0003800000 */
.L_x_2221:
        /* <DEDUP_REMOVED lines=8> */
.L_x_2223:
[----:B------:R-:W-:Y:S05]  /*28970*/  BRA `(.L_x_2224) ;  /* 0xffffff3800f87947 */ /* 0x000fea000383ffff */
.L_x_1953:
        /* <DEDUP_REMOVED lines=8> */
.L_x_2226:
[----:B------:R-:W-:Y:S05]  /*28a00*/  BSYNC B1 ;  /* 0x0000000000017941 */ /* 0x000fea0003800000 */
.L_x_2225:
        /* <DEDUP_REMOVED lines=8> */
.L_x_2227:
[----:B------:R-:W-:Y:S05]  /*28a90*/  BRA `(.L_x_2228) ;  /* 0xffffff3800f87947 */ /* 0x000fea000383ffff */
.L_x_1955:
[----:B------:R-:W-:Y:S02]  /*28aa0*/  IMAD.MOV.U32 R13, RZ, RZ, R4 ;  /* 0x000000ffff0d7224 */ /* 0x000fe400078e0004 */
[----:B------:R-:W-:Y:S02]  /*28ab0*/  IMAD.MOV.U32 R12, RZ, RZ, RZ ;  /* 0x000000ffff0c7224 */ /* 0x000fe400078e00ff */
[----:B------:R-:W-:Y:S02]  /*28ac0*/  IMAD.MOV.U32 R11, RZ, RZ, 0x1c1f ;  /* 0x00001c1fff0b7424 */ /* 0x000fe400078e00ff */
[----:B------:R-:W-:-:S07]  /*28ad0*/  IMAD.MOV.U32 R15, RZ, RZ, -0x1 ;  /* 0xffffffffff0f7424 */ /* 0x000fce00078e00ff */
[----:B------:R-:W-:Y:S05]  /*28ae0*/  WARPSYNC.COLLECTIVE R15, `(.L_x_2229) ;  /* 0x000000000f087348 */ /* 0x000fea0003c00000 */
[----:B------:R0:W1:Y:S02]  /*28af0*/  SHFL.IDX P6, R14, R13, R12, R11 ;  /* 0x0000000c0d0e7389 */ /* 0x00006400000c000b */
[----:B01----:R-:W-:Y:S01]  /*28b00*/  ENDCOLLECTIVE ;  /* 0x000000000000791b */ /* 0x003fe20003800000 */
.L_x_2229:
[----:B------:R-:W-:Y:S02]  /*28b10*/  IMAD.MOV.U32 R13, RZ, RZ, R3 ;  /* 0x000000ffff0d7224 */ /* 0x000fe400078e0003 */
[----:B------:R-:W-:-:S07]  /*28b20*/  IMAD.MOV.U32 R0, RZ, RZ, R14 ;  /* 0x000000ffff007224 */ /* 0x000fce00078e000e */
[----:B------:R-:W-:Y:S05]  /*28b30*/  WARPSYNC.COLLECTIVE R15, `(.L_x_2230) ;  /* 0x000000000f087348 */ /* 0x000fea0003c00000 */
[----:B------:R0:W1:Y:S02]  /*28b40*/  SHFL.IDX P6, R14, R13, R12, R11 ;  /* 0x0000000c0d0e7389 */ /* 0x00006400000c000b */
[----:B01----:R-:W-:Y:S01]  /*28b50*/  ENDCOLLECTIVE ;  /* 0x000000000000791b */ /* 0x003fe20003800000 */
.L_x_2230:
[----:B------:R-:W-:Y:S05]  /*28b60*/  BRA `(.L_x_2231) ;  /* 0xffffff3c00f47947 */ /* 0x000fea000383ffff */
.L_x_1958:
[----:B------:R-:W-:Y:S01]  /*28b70*/  BSSY B1, `(.L_x_2232) ;  /* 0x0000008000017945 */ /* 0x000fe20003800000 */
[----:B0-----:R-:W-:Y:S01]  /*28b80*/  IMAD.MOV.U32 R13, RZ, RZ, R4 ;  /* 0x000000ffff0d7224 */ /* 0x001fe200078e0004 */
[----:B------:R-:W-:Y:S01]  /*28b90*/  MOV R11, 0x1c1f ;  /* 0x00001c1f000b7802 */ /* 0x000fe20000000f00 */
[----:B------:R-:W-:Y:S02]  /*28ba0*/  IMAD.MOV.U32 R12, RZ, RZ, 0x1 ;  /* 0x00000001ff0c7424 */ /* 0x000fe400078e00ff */
[----:B------:R-:W-:-:S07]  /*28bb0*/  IMAD.MOV.U32 R15, RZ, RZ, -0x1 ;  /* 0xffffffffff0f7424 */ /* 0x000fce00078e00ff */
[----:B-12---:R-:W-:Y:S05]  /*28bc0*/  WARPSYNC.COLLECTIVE R15, `(.L_x_2233) ;  /* 0x000000000f087348 */ /* 0x006fea0003c00000 */
[----:B--2---:R0:W2:Y:S02]  /*28bd0*/  SHFL.IDX P6, R14, R13, R12, R11 ;  /* 0x0000000c0d0e7389 */ /* 0x0040a400000c000b */
[----:B012---:R-:W-:Y:S01]  /*28be0*/  ENDCOLLECTIVE ;  /* 0x000000000000791b */ /* 0x007fe20003800000 */
.L_x_2233:
[----:B------:R-:W-:Y:S05]  /*28bf0*/  BSYNC B1 ;  /* 0x0000000000017941 */ /* 0x000fea0003800000 */
.L_x_2232:
        /* <DEDUP_REMOVED lines=8> */
.L_x_2234:
[----:B------:R-:W-:Y:S05]  /*28c80*/  BRA `(.L_x_2235) ;  /* 0xffffff4000fc7947 */ /* 0x000fea000383ffff */
.L_x_1962:
[----:B------:R-:W-:Y:S01]  /*28c90*/  IMAD.MOV.U32 R13, RZ, RZ, R4 ;  /* 0x000000ffff0d7224 */ /* 0x000fe200078e0004 */
[----:B------:R-:W-:Y:S01]  /*28ca0*/  MOV R11, 0x181f ;  /* 0x0000181f000b7802 */ /* 0x000fe20000000f00 */
[----:B------:R-:W-:Y:S02]  /*28cb0*/  IMAD.MOV.U32 R12, RZ, RZ, RZ ;  /* 0x000000ffff0c7224 */ /* 0x000fe400078e00ff */
[----:B------:R-:W-:-:S07]  /*28cc0*/  IMAD.MOV.U32 R15, RZ, RZ, -0x1 ;  /* 0xffffffffff0f7424 */ /* 0x000fce00078e00ff */
[----:B0--3--:R-:W-:Y:S05]  /*28cd0*/  WARPSYNC.COLLECTIVE R15, `(.L_x_2236) ;  /* 0x000000000f087348 */ /* 0x009fea0003c00000 */
[----:B------:R1:W2:Y:S02]  /*28ce0*/  SHFL.IDX P6, R14, R13, R12, R11 ;  /* 0x0000000c0d0e7389 */ /* 0x0002a400000c000b */
[----:B0123--:R-:W-:Y:S01]  /*28cf0*/  ENDCOLLECTIVE ;  /* 0x000000000000791b */ /* 0x00ffe20003800000 */
.L_x_2236:
[----:B------:R-:W-:Y:S02]  /*28d00*/  IMAD.MOV.U32 R13, RZ, RZ, R0 ;  /* 0x000000ffff0d7224 */ /* 0x000fe400078e0000 */
[----:B------:R-:W-:-:S07]  /*28d10*/  IMAD.MOV.U32 R3, RZ, RZ, R14 ;  /* 0x000000ffff037224 */ /* 0x000fce00078e000e */
[----:B------:R-:W-:Y:S05]  /*28d20*/  WARPSYNC.COLLECTIVE R15, `(.L_x_2237) ;  /* 0x000000000f087348 */ /* 0x000fea0003c00000 */
[----:B------:R0:W1:Y:S02]  /*28d30*/  SHFL.IDX P6, R14, R13, R12, R11 ;  /* 0x0000000c0d0e7389 */ /* 0x00006400000c000b */
[----:B01----:R-:W-:Y:S01]  /*28d40*/  ENDCOLLECTIVE ;  /* 0x000000000000791b */ /* 0x003fe20003800000 */
.L_x_2237:
[----:B------:R-:W-:Y:S05]  /*28d50*/  BRA `(.L_x_2238) ;  /* 0xffffff5000007947 */ /* 0x000fea000383ffff */
.L_x_1965:
[----:B------:R-:W-:Y:S01]  /*28d60*/  BSSY B1, `(.L_x_2239) ;  /* 0x0000008000017945 */ /* 0x000fe20003800000 */
[----:B------:R-:W-:Y:S02]  /*28d70*/  IMAD.MOV.U32 R13, RZ, RZ, R4 ;  /* 0x000000ffff0d7224 */ /* 0x000fe400078e0004 */
[----:B------:R-:W-:Y:S02]  /*28d80*/  IMAD.MOV.U32 R12, RZ, RZ, 0x1 ;  /* 0x00000001ff0c7424 */ /* 0x000fe400078e00ff */
[----:B------:R-:W-:Y:S02]  /*28d90*/  IMAD.MOV.U32 R11, RZ, RZ, 0x181f ;  /* 0x0000181fff0b7424 */ /* 0x000fe400078e00ff */
[----:B--2---:R-:W-:-:S07]  /*28da0*/  IMAD.MOV.U32 R15, RZ, RZ, -0x1 ;  /* 0xffffffffff0f7424 */ /* 0x004fce00078e00ff */
[----:B01-34-:R-:W-:Y:S05]  /*28db0*/  WARPSYNC.COLLECTIVE R15, `(.L_x_2240) ;  /* 0x000000000f087348 */ /* 0x01bfea0003c00000 */
[----:B----4-:R2:W4:Y:S02]  /*28dc0*/  SHFL.IDX P6, R14, R13, R12, R11 ;  /* 0x0000000c0d0e7389 */ /* 0x01052400000c000b */
[----:B01234-:R-:W-:Y:S01]  /*28dd0*/  ENDCOLLECTIVE ;  /* 0x000000000000791b */ /* 0x01ffe20003800000 */
.L_x_2240:
[----:B------:R-:W-:Y:S05]  /*28de0*/  BSYNC B1 ;  /* 0x0000000000017941 */ /* 0x000fea0003800000 */
.L_x_2239:
[----:B------:R-:W-:Y:S01]  /*28df0*/  MOV R13, R0 ;  /* 0x00000000000d7202 */ /* 0x000fe20000000f00 */
[----:B------:R-:W-:Y:S02]  /*28e00*/  IMAD.MOV.U32 R12, RZ, RZ, 0x1 ;  /* 0x00000001ff0c7424 */ /* 0x000fe400078e00ff */
[----:B------:R-:W-:Y:S02]  /*28e10*/  IMAD.MOV.U32 R11, RZ, RZ, 0x181f ;  /* 0x0000181fff0b7424 */ /* 0x000fe400078e00ff */
[----:B------:R-:W-:Y:S02]  /*28e20*/  IMAD.MOV.U32 R15, RZ, RZ, -0x1 ;  /* 0xffffffffff0f7424 */ /* 0x000fe400078e00ff */
[----:B------:R-:W-:-:S07]  /*28e30*/  IMAD.MOV.U32 R3, RZ, RZ, R14 ;  /* 0x000000ffff037224 */ /* 0x000fce00078e000e */
[----:B------:R-:W-:Y:S05]  /*28e40*/  WARPSYNC.COLLECTIVE R15, `(.L_x_2241) ;  /* 0x000000000f087348 */ /* 0x000fea0003c00000 */
[----:B------:R0:W1:Y:S02]  /*28e50*/  SHFL.IDX P6, R14, R13, R12, R11 ;  /* 0x0000000c0d0e7389 */ /* 0x00006400000c000b */
[----:B01----:R-:W-:Y:S01]  /*28e60*/  ENDCOLLECTIVE ;  /* 0x000000000000791b */ /* 0x003fe20003800000 */
.L_x_2241:
[----:B------:R-:W-:Y:S05]  /*28e70*/  BRA `(.L_x_2242) ;  /* 0xffffff5000007947 */ /* 0x000fea000383ffff */
.L_x_1968:
[----:B------:R-:W-:Y:S01]  /*28e80*/  BSSY B1, `(.L_x_2243) ;  /* 0x0000008000017945 */ /* 0x000fe20003800000 */
[----:B------:R-:W-:Y:S02]  /*28e90*/  IMAD.MOV.U32 R13, RZ, RZ, R4 ;  /* 0x000000ffff0d7224 */ /* 0x000fe400078e0004 */
[----:B------:R-:W-:Y:S02]  /*28ea0*/  IMAD.MOV.U32 R12, RZ, RZ, 0x2 ;  /* 0x00000002ff0c7424 */ /* 0x000fe400078e00ff */
[----:B------:R-:W-:Y:S02]  /*28eb0*/  IMAD.MOV.U32 R11, RZ, RZ, 0x181f ;  /* 0x0000181fff0b7424 */ /* 0x000fe400078e00ff */
[----:B0-----:R-:W-:-:S07]  /*28ec0*/  IMAD.MOV.U32 R15, RZ, RZ, -0x1 ;  /* 0xffffffffff0f7424 */ /* 0x001fce00078e00ff */
[----:B-1234-:R-:W-:Y:S05]  /*28ed0*/  WARPSYNC.COLLECTIVE R15, `(.L_x_2244) ;  /* 0x000000000f087348 */ /* 0x01efea0003c00000 */
[----:B----4-:R0:W4:Y:S02]  /*28ee0*/  SHFL.IDX P6, R14, R13, R12, R11 ;  /* 0x0000000c0d0e7389 */ /* 0x01012400000c000b */
[----:B01234-:R-:W-:Y:S01]  /*28ef0*/  ENDCOLLECTIVE ;  /* 0x000000000000791b */ /* 0x01ffe20003800000 */
.L_x_2244:
[----:B------:R-:W-:Y:S05]  /*28f00*/  BSYNC B1 ;  /* 0x0000000000017941 */ /* 0x000fea0003800000 */
.L_x_2243:
        /* <DEDUP_REMOVED lines=8> */
.L_x_2245:
[----:B------:R-:W-:Y:S05]  /*28f90*/  BRA `(.L_x_2246) ;  /* 0xffffff5000007947 */ /* 0x000fea000383ffff */
.L_x_1971:
[----:B------:R-:W-:Y:S01]  /*28fa0*/  BSSY B1, `(.L_x_2247) ;  /* 0x0000008000017945 */ /* 0x000fe20003800000 */
[----:B------:R-:W-:Y:S02]  /*28fb0*/  IMAD.MOV.U32 R13, RZ, RZ, R4 ;  /* 0x000000ffff0d7224 */ /* 0x000fe400078e0004 */
[----:B------:R-:W-:Y:S02]  /*28fc0*/  IMAD.MOV.U32 R12, RZ, RZ, 0x3 ;  /* 0x00000003ff0c7424 */ /* 0x000fe400078e00ff */
[----:B------:R-:W-:Y:S02]  /*28fd0*/  IMAD.MOV.U32 R11, RZ, RZ, 0x181f ;  /* 0x0000181fff0b7424 */ /* 0x000fe400078e00ff */
[----:B0-----:R-:W-:-:S07]  /*28fe0*/  IMAD.MOV.U32 R15, RZ, RZ, -0x1 ;  /* 0xffffffffff0f7424 */ /* 0x001fce00078e00ff */
[----:B-1234-:R-:W-:Y:S05]  /*28ff0*/  WARPSYNC.COLLECTIVE R15, `(.L_x_2248) ;  /* 0x000000000f087348 */ /* 0x01efea0003c00000 */
[----:B------:R0:W0:Y:S02]  /*29000*/  SHFL.IDX P6, R14, R13, R12, R11 ;  /* 0x0000000c0d0e7389 */ /* 0x00002400000c000b */
[----:B01234-:R-:W-:Y:S01]  /*29010*/  ENDCOLLECTIVE ;  /* 0x000000000000791b */ /* 0x01ffe20003800000 */
.L_x_2248:
[----:B------:R-:W-:Y:S05]  /*29020*/  BSYNC B1 ;  /* 0x0000000000017941 */ /* 0x000fea0003800000 */
.L_x_2247:
        /* <DEDUP_REMOVED lines=8> */
.L_x_2249:
[----:B------:R-:W-:Y:S05]  /*290b0*/  BRA `(.L_x_2250) ;  /* 0xffffff5000007947 */ /* 0x000fea000383ffff */
.L_x_1998:
[----:B------:R-:W0:Y:S01]  /*290c0*/  S2R R12, SR_TID.X ;  /* 0x00000000000c7919 */ /* 0x000e220000002100 */
[----:B------:R-:W-:Y:S01]  /*290d0*/  BSSY B1, `(.L_x_2251) ;  /* 0x000000a000017945 */ /* 0x000fe20003800000 */
[----:B------:R-:W-:Y:S02]  /*290e0*/  IMAD.MOV.U32 R11, RZ, RZ, 0x1f ;  /* 0x0000001fff0b7424 */ /* 0x000fe400078e00ff */
[----:B------:R-:W-:Y:S01]  /*290f0*/  IMAD.MOV.U32 R15, RZ, RZ, -0x1 ;  /* 0xffffffffff0f7424 */ /* 0x000fe200078e00ff */
[----:B0-----:R-:W-:-:S04]  /*29100*/  SHF.R.U32.HI R12, RZ, 0x5, R12 ;  /* 0x00000005ff0c7819 */ /* 0x001fc8000001160c */
[----:B------:R-:W-:-:S05]  /*29110*/  LOP3.LUT R12, R12, 0x3, RZ, 0xc0, !PT ;  /* 0x000000030c0c7812 */ /* 0x000fca00078ec0ff */
[----:B------:R-:W-:Y:S02]  /*29120*/  IMAD.MOV.U32 R13, RZ, RZ, R12 ;  /* 0x000000ffff0d7224 */ /* 0x000fe400078e000c */
[----:B------:R-:W-:-:S07]  /*29130*/  IMAD.MOV.U32 R12, RZ, RZ, RZ ;  /* 0x000000ffff0c7224 */ /* 0x000fce00078e00ff */
[----:B------:R-:W-:Y:S05]  /*29140*/  WARPSYNC.COLLECTIVE R15, `(.L_x_2252) ;  /* 0x000000000f087348 */ /* 0x000fea0003c00000 */
[----:B------:R0:W1:Y:S02]  /*29150*/  SHFL.IDX P6, R14, R13, R12, R11 ;  /* 0x0000000c0d0e7389 */ /* 0x00006400000c000b */
[----:B01----:R-:W-:Y:S01]  /*29160*/  ENDCOLLECTIVE ;  /* 0x000000000000791b */ /* 0x003fe20003800000 */
.L_x_2252:
[----:B------:R-:W-:Y:S05]  /*29170*/  BSYNC B1 ;  /* 0x0000000000017941 */ /* 0x000fea0003800000 */
.L_x_2251:
[----:B------:R-:W-:Y:S05]  /*29180*/  BRA `(.L_x_2253) ;  /* 0xffffff6c00a07947 */ /* 0x000fea000383ffff */
.L_x_2000:
[----:B------:R-:W-:Y:S01]  /*29190*/  BSSY B1, `(.L_x_2254) ;  /* 0x0000006000017945 */ /* 0x000fe20003800000 */
[----:B------:R-:W-:-:S07]  /*291a0*/  IMAD.MOV.U32 R15, RZ, RZ, -0x1 ;  /* 0xffffffffff0f7424 */ /* 0x000fce00078e00ff */
[----:B0-----:R-:W-:Y:S05]  /*291b0*/  WARPSYNC.COLLECTIVE R15, `(.L_x_2255) ;  /* 0x000000000f0c7348 */ /* 0x001fea0003c00000 */
[----:B------:R-:W-:Y:S02]  /*291c0*/  ELECT P6, UR62, PT ;  /* 0x00000000003e782f */ /* 0x000fe400038c0000 */
[----:B------:R-:W-:Y:S01]  /*291d0*/  MOV R14, UR62 ;  /* 0x0000003e000e7c02 */ /* 0x000fe20008000f00 */
[----:B0-----:R-:W-:Y:S10]  /*291e0*/  ENDCOLLECTIVE ;  /* 0x000000000000791b */ /* 0x001ff40003800000 */
.L_x_2255:
[----:B------:R-:W-:Y:S05]  /*291f0*/  BSYNC B1 ;  /* 0x0000000000017941 */ /* 0x000fea0003800000 */
.L_x_2254:
[----:B------:R-:W-:Y:S05]  /*29200*/  BRA `(.L_x_1999) ;  /* 0xffffff6c00987947 */ /* 0x000fea000383ffff */
.L_x_2002:
[----:B0-----:R0:W1:Y:S02]  /*29210*/  SYNCS.PHASECHK.TRANS64.TRYWAIT P0, [R22+URZ+0x28820], R3 ;  /* 0x02882003160075a7 */ /* 0x001064000800017f */
[----:B-1----:R-:W-:Y:S05]  /*29220*/  @!P0 NANOSLEEP.SYNCS 0x989680 ;  /* 0x009896800000895d */ /* 0x002fea0003900000 */
[----:B------:R-:W1:Y:S02]  /*29230*/  @!P0 SYNCS.PHASECHK.TRANS64 P0, [R22+URZ+0x28820], R3 ;  /* 0x02882003160085a7 */ /* 0x000e64000800007f */
[----:B-1----:R-:W-:Y:S05]  /*29240*/  @!P0 BRA `(.L_x_2002) ;  /* 0xfffffffc00f08947 */ /* 0x002fea000383ffff */
[----:B------:R-:W-:Y:S05]  /*29250*/  BRA `(.L_x_2256) ;  /* 0xffffff6c00a87947 */ /* 0x000fea000383ffff */
.L_x_2006:
[----:B0-----:R0:W1:Y:S02]  /*29260*/  SYNCS.PHASECHK.TRANS64.TRYWAIT P0, [R3+URZ+0x288a0], R7 ;  /* 0x0288a007030075a7 */ /* 0x001064000800017f */
[----:B-1----:R-:W-:Y:S05]  /*29270*/  @!P0 NANOSLEEP.SYNCS 0x989680 ;  /* 0x009896800000895d */ /* 0x002fea0003900000 */
[----:B------:R-:W1:Y:S02]  /*29280*/  @!P0 SYNCS.PHASECHK.TRANS64 P0, [R3+URZ+0x288a0], R7 ;  /* 0x0288a007030085a7 */ /* 0x000e64000800007f */
[----:B-1----:R-:W-:Y:S05]  /*29290*/  @!P0 BRA `(.L_x_2006) ;  /* 0xfffffffc00f08947 */ /* 0x002fea000383ffff */
[----:B------:R-:W-:Y:S05]  /*292a0*/  BRA `(.L_x_2257) ;  /* 0xffffff6c00c07947 */ /* 0x000fea000383ffff */
.L_x_2012:
[----:B-1----:R1:W2:Y:S02]  /*292b0*/  SYNCS.PHASECHK.TRANS64.TRYWAIT P0, [R3+URZ+0x288c0], R7 ;  /* 0x0288c007030075a7 */ /* 0x0022a4000800017f */
[----:B--2---:R-:W-:Y:S05]  /*292c0*/  @!P0 NANOSLEEP.SYNCS 0x989680 ;  /* 0x009896800000895d */ /* 0x004fea0003900000 */
[----:B------:R-:W2:Y:S02]  /*292d0*/  @!P0 SYNCS.PHASECHK.TRANS64 P0, [R3+URZ+0x288c0], R7 ;  /* 0x0288c007030085a7 */ /* 0x000ea4000800007f */
[----:B--2---:R-:W-:Y:S05]  /*292e0*/  @!P0 BRA `(.L_x_2012) ;  /* 0xfffffffc00f08947 */ /* 0x004fea000383ffff */
[----:B------:R-:W-:Y:S05]  /*292f0*/  BRA `(.L_x_2258) ;  /* 0xffffff7000807947 */ /* 0x000fea000383ffff */
.L_x_2020:
[----:B0-----:R0:W1:Y:S02]  /*29300*/  SYNCS.PHASECHK.TRANS64.TRYWAIT P1, [R11+URZ+0x288a0], R2 ;  /* 0x0288a0020b0075a7 */ /* 0x001064000802017f */
[----:B-1----:R-:W-:Y:S05]  /*29310*/  @!P1 NANOSLEEP.SYNCS 0x989680 ;  /* 0x009896800000995d */ /* 0x002fea0003900000 */
[----:B------:R-:W1:Y:S02]  /*29320*/  @!P1 SYNCS.PHASECHK.TRANS64 P1, [R11+URZ+0x288a0], R2 ;  /* 0x0288a0020b0095a7 */ /* 0x000e64000802007f */
[----:B-1----:R-:W-:Y:S05]  /*29330*/  @!P1 BRA `(.L_x_2020) ;  /* 0xfffffffc00f09947 */ /* 0x002fea000383ffff */
[----:B------:R-:W-:Y:S05]  /*29340*/  BRA `(.L_x_2259) ;  /* 0xffffff74007c7947 */ /* 0x000fea000383ffff */
.L_x_2026:
[----:B-1----:R1:W2:Y:S02]  /*29350*/  SYNCS.PHASECHK.TRANS64.TRYWAIT P1, [R11+URZ+0x288c0], R2 ;  /* 0x0288c0020b0075a7 */ /* 0x0022a4000802017f */
[----:B--2---:R-:W-:Y:S05]  /*29360*/  @!P1 NANOSLEEP.SYNCS 0x989680 ;  /* 0x009896800000995d */ /* 0x004fea0003900000 */
[----:B------:R-:W2:Y:S02]  /*29370*/  @!P1 SYNCS.PHASECHK.TRANS64 P1, [R11+URZ+0x288c0], R2 ;  /* 0x0288c0020b0095a7 */ /* 0x000ea4000802007f */
[----:B--2---:R-:W-:Y:S05]  /*29380*/  @!P1 BRA `(.L_x_2026) ;  /* 0xfffffffc00f09947 */ /* 0x004fea000383ffff */
[----:B------:R-:W-:Y:S05]  /*29390*/  BRA `(.L_x_2260) ;  /* 0xffffff7800347947 */ /* 0x000fea000383ffff */
.L_x_2050:
[----:B------:R-:W0:Y:S01]  /*293a0*/  S2R R9, SR_TID.X ;  /* 0x0000000000097919 */ /* 0x000e220000002100 */
[----:B------:R-:W-:Y:S01]  /*293b0*/  BSSY B0, `(.L_x_2261) ;  /* 0x000000a000007945 */ /* 0x000fe20003800000 */
[----:B------:R-:W-:Y:S02]  /*293c0*/  IMAD.MOV.U32 R12, RZ, RZ, RZ ;  /* 0x000000ffff0c7224 */ /* 0x000fe400078e00ff */
[----:B------:R-:W-:Y:S02]  /*293d0*/  IMAD.MOV.U32 R11, RZ, RZ, 0x1f ;  /* 0x0000001fff0b7424 */ /* 0x000fe400078e00ff */
[----:B------:R-:W-:Y:S01]  /*293e0*/  IMAD.MOV.U32 R15, RZ, RZ, -0x1 ;  /* 0xffffffffff0f7424 */ /* 0x000fe200078e00ff */
[----:B0-----:R-:W-:-:S04]  /*293f0*/  SHF.R.U32.HI R9, RZ, 0x5, R9 ;  /* 0x00000005ff097819 */ /* 0x001fc80000011609 */
[----:B------:R-:W-:-:S04]  /*29400*/  LOP3.LUT R9, R9, 0x3, RZ, 0xc0, !PT ;  /* 0x0000000309097812 */ /* 0x000fc800078ec0ff */
[----:B------:R-:W-:-:S07]  /*29410*/  MOV R13, R9 ;  /* 0x00000009000d7202 */ /* 0x000fce0000000f00 */
[----:B-----5:R-:W-:Y:S05]  /*29420*/  WARPSYNC.COLLECTIVE R15, `(.L_x_2262) ;  /* 0x000000000f087348 */ /* 0x020fea0003c00000 */
[----:B------:R0:W1:Y:S02]  /*29430*/  SHFL.IDX P6, R14, R13, R12, R11 ;  /* 0x0000000c0d0e7389 */ /* 0x00006400000c000b */
[----:B01---5:R-:W-:Y:S01]  /*29440*/  ENDCOLLECTIVE ;  /* 0x000000000000791b */ /* 0x023fe20003800000 */
.L_x_2262:
[----:B------:R-:W-:Y:S05]  /*29450*/  BSYNC B0 ;  /* 0x0000000000007941 */ /* 0x000fea0003800000 */
.L_x_2261:
[----:B------:R-:W-:Y:S05]  /*29460*/  BRA `(.L_x_2263) ;  /* 0xffffff8800887947 */ /* 0x000fea000383ffff */
.L_x_2053:
[----:B0-----:R0:W1:Y:S02]  /*29470*/  SYNCS.PHASECHK.TRANS64.TRYWAIT P0, [R7+URZ+0x28840], R2 ;  /* 0x02884002070075a7 */ /* 0x001064000800017f */
[----:B-1----:R-:W-:Y:S05]  /*29480*/  @!P0 NANOSLEEP.SYNCS 0x989680 ;  /* 0x009896800000895d */ /* 0x002fea0003900000 */
[----:B------:R-:W1:Y:S02]  /*29490*/  @!P0 SYNCS.PHASECHK.TRANS64 P0, [R7+URZ+0x28840], R2 ;  /* 0x02884002070085a7 */ /* 0x000e64000800007f */
[----:B-1----:R-:W-:Y:S05]  /*294a0*/  @!P0 BRA `(.L_x_2053) ;  /* 0xfffffffc00f08947 */ /* 0x002fea000383ffff */
[----:B------:R-:W-:Y:S05]  /*294b0*/  BRA `(.L_x_2264) ;  /* 0xffffff8800d87947 */ /* 0x000fea000383ffff */
.L_x_2054:
        /* <DEDUP_REMOVED lines=8> */
.L_x_2266:
[----:B------:R-:W-:Y:S05]  /*29540*/  BSYNC B0 ;  /* 0x0000000000007941 */ /* 0x000fea0003800000 */
.L_x_2265:
[----:B------:R-:W-:Y:S01]  /*29550*/  MOV R13, R4 ;  /* 0x00000004000d7202 */ /* 0x000fe20000000f00 */
        /* <DEDUP_REMOVED lines=8> */
.L_x_2267:
[----:B------:R-:W-:Y:S02]  /*295e0*/  IMAD.MOV.U32 R13, RZ, RZ, R0 ;  /* 0x000000ffff0d7224 */ /* 0x000fe400078e0000 */
[----:B------:R-:W-:Y:S02]  /*295f0*/  IMAD.MOV.U32 R12, RZ, RZ, 0x1 ;  /* 0x00000001ff0c7424 */ /* 0x000fe400078e00ff */
[----:B------:R-:W-:-:S07]  /*29600*/  IMAD.MOV.U32 R3, RZ, RZ, R14 ;  /* 0x000000ffff037224 */ /* 0x000fce00078e000e */
[----:B------:R-:W-:Y:S05]  /*29610*/  WARPSYNC.COLLECTIVE R15, `(.L_x_2268) ;  /* 0x000000000f087348 */ /* 0x000fea0003c00000 */
[----:B------:R0:W1:Y:S02]  /*29620*/  SHFL.IDX P6, R14, R13, R12, R11 ;  /* 0x0000000c0d0e7389 */ /* 0x00006400000c000b */
[----:B01----:R-:W-:Y:S01]  /*29630*/  ENDCOLLECTIVE ;  /* 0x000000000000791b */ /* 0x003fe20003800000 */
.L_x_2268:
        /* <DEDUP_REMOVED lines=16> */
.L_x_2269:
[----:B------:R-:W-:Y:S02]  /*29740*/  @P0 IMAD R8, R5, 0x2, R22 ;  /* 0x0000000205080824 */ /* 0x000fe400078e0216 */
[----:B------:R-:W-:Y:S02]  /*29750*/  IMAD.MOV.U32 R13, RZ, RZ, R0 ;  /* 0x000000ffff0d7224 */ /* 0x000fe400078e0000 */
[----:B------:R-:W-:Y:S02]  /*29760*/  IMAD.MOV.U32 R12, RZ, RZ, 0x2 ;  /* 0x00000002ff0c7424 */ /* 0x000fe400078e00ff */
[----:B------:R-:W-:-:S07]  /*29770*/  IMAD.MOV.U32 R3, RZ, RZ, R14 ;  /* 0x000000ffff037224 */ /* 0x000fce00078e000e */
[----:B------:R-:W-:Y:S05]  /*29780*/  WARPSYNC.COLLECTIVE R15, `(.L_x_2270) ;  /* 0x000000000f087348 */ /* 0x000fea0003c00000 */
[----:B------:R0:W1:Y:S02]  /*29790*/  SHFL.IDX P6, R14, R13, R12, R11 ;  /* 0x0000000c0d0e7389 */ /* 0x00006400000c000b */
[----:B01----:R-:W-:Y:S01]  /*297a0*/  ENDCOLLECTIVE ;  /* 0x000000000000791b */ /* 0x003fe20003800000 */
.L_x_2270:
        /* <DEDUP_REMOVED lines=16> */
.L_x_2271:
[----:B------:R-:W-:Y:S02]  /*298b0*/  @P0 IMAD R8, R5, 0x2, R22 ;  /* 0x0000000205080824 */ /* 0x000fe400078e0216 */
[----:B------:R-:W-:Y:S02]  /*298c0*/  IMAD.MOV.U32 R13, RZ, RZ, R0 ;  /* 0x000000ffff0d7224 */ /* 0x000fe400078e0000 */
[----:B------:R-:W-:Y:S01]  /*298d0*/  IMAD.MOV.U32 R12, RZ, RZ, 0x3 ;  /* 0x00000003ff0c7424 */ /* 0x000fe200078e00ff */
[----:B------:R-:W-:-:S07]  /*298e0*/  MOV R3, R14 ;  /* 0x0000000e00037202 */ /* 0x000fce0000000f00 */
[----:B------:R-:W-:Y:S05]  /*298f0*/  WARPSYNC.COLLECTIVE R15, `(.L_x_2272) ;  /* 0x000000000f087348 */ /* 0x000fea0003c00000 */
[----:B------:R0:W1:Y:S02]  /*29900*/  SHFL.IDX P6, R14, R13, R12, R11 ;  /* 0x0000000c0d0e7389 */ /* 0x00006400000c000b */
[----:B01----:R-:W-:Y:S01]  /*29910*/  ENDCOLLECTIVE ;  /* 0x000000000000791b */ /* 0x003fe20003800000 */
.L_x_2272:
        /* <DEDUP_REMOVED lines=16> */
.L_x_2273:
[----:B------:R-:W-:Y:S01]  /*29a20*/  @P0 LEA R8, R5, R22, 0x1 ;  /* 0x0000001605080211 */ /* 0x000fe200078e08ff */
[----:B------:R-:W-:Y:S02]  /*29a30*/  IMAD.MOV.U32 R13, RZ, RZ, R0 ;  /* 0x000000ffff0d7224 */ /* 0x000fe400078e0000 */
[----:B------:R-:W-:Y:S02]  /*29a40*/  IMAD.MOV.U32 R12, RZ, RZ, 0x4 ;  /* 0x00000004ff0c7424 */ /* 0x000fe400078e00ff */
[----:B------:R-:W-:-:S07]  /*29a50*/  IMAD.MOV.U32 R3, RZ, RZ, R14 ;  /* 0x000000ffff037224 */ /* 0x000fce00078e000e */
[----:B------:R-:W-:Y:S05]  /*29a60*/  WARPSYNC.COLLECTIVE R15, `(.L_x_2274) ;  /* 0x000000000f087348 */ /* 0x000fea0003c00000 */
[----:B------:R0:W1:Y:S02]  /*29a70*/  SHFL.IDX P6, R14, R13, R12, R11 ;  /* 0x0000000c0d0e7389 */ /* 0x00006400000c000b */
[----:B01----:R-:W-:Y:S01]  /*29a80*/  ENDCOLLECTIVE ;  /* 0x000000000000791b */ /* 0x003fe20003800000 */
.L_x_2274:
        /* <DEDUP_REMOVED lines=16> */
.L_x_2275:
[----:B------:R-:W-:Y:S02]  /*29b90*/  @P0 IMAD R8, R5, 0x2, R22 ;  /* 0x0000000205080824 */ /* 0x000fe400078e0216 */
[----:B------:R-:W-:Y:S01]  /*29ba0*/  IMAD.MOV.U32 R13, RZ, RZ, R0 ;  /* 0x000000ffff0d7224 */ /* 0x000fe200078e0000 */
[----:B------:R-:W-:Y:S01]  /*29bb0*/  MOV R12, 0x5 ;  /* 0x00000005000c7802 */ /* 0x000fe20000000f00 */
[----:B------:R-:W-:-:S07]  /*29bc0*/  IMAD.MOV.U32 R3, RZ, RZ, R14 ;  /* 0x000000ffff037224 */ /* 0x000fce00078e000e */
[----:B------:R-:W-:Y:S05]  /*29bd0*/  WARPSYNC.COLLECTIVE R15, `(.L_x_2276) ;  /* 0x000000000f087348 */ /* 0x000fea0003c00000 */
[----:B------:R0:W1:Y:S02]  /*29be0*/  SHFL.IDX P6, R14, R13, R12, R11 ;  /* 0x0000000c0d0e7389 */ /* 0x00006400000c000b */
[----:B01----:R-:W-:Y:S01]  /*29bf0*/  ENDCOLLECTIVE ;  /* 0x000000000000791b */ /* 0x003fe20003800000 */
.L_x_2276:
        /* <DEDUP_REMOVED lines=16> */
.L_x_2277:
[----:B------:R-:W-:Y:S02]  /*29d00*/  @P0 IMAD R8, R5, 0x2, R22 ;  /* 0x0000000205080824 */ /* 0x000fe400078e0216 */
[----:B------:R-:W-:Y:S02]  /*29d10*/  IMAD.MOV.U32 R13, RZ, RZ, R0 ;  /* 0x000000ffff0d7224 */ /* 0x000fe400078e0000 */
[----:B------:R-:W-:Y:S02]  /*29d20*/  IMAD.MOV.U32 R12, RZ, RZ, 0x6 ;  /* 0x00000006ff0c7424 */ /* 0x000fe400078e00ff */
[----:B------:R-:W-:-:S07]  /*29d30*/  IMAD.MOV.U32 R3, RZ, RZ, R14 ;  /* 0x000000ffff037224 */ /* 0x000fce00078e000e */
[----:B------:R-:W-:Y:S05]  /*29d40*/  WARPSYNC.COLLECTIVE R15, `(.L_x_2278) ;  /* 0x000000000f087348 */ /* 0x000fea0003c00000 */
[----:B------:R0:W1:Y:S02]  /*29d50*/  SHFL.IDX P6, R14, R13, R12, R11 ;  /* 0x0000000c0d0e7389 */ /* 0x00006400000c000b */
[----:B01----:R-:W-:Y:S01]  /*29d60*/  ENDCOLLECTIVE ;  /* 0x000000000000791b */ /* 0x003fe20003800000 */
.L_x_2278:
        /* <DEDUP_REMOVED lines=16> */
.L_x_2279:
[----:B------:R-:W-:Y:S02]  /*29e70*/  @P0 IMAD R8, R5, 0x2, R22 ;  /* 0x0000000205080824 */ /* 0x000fe400078e0216 */
[----:B------:R-:W-:Y:S02]  /*29e80*/  IMAD.MOV.U32 R13, RZ, RZ, R0 ;  /* 0x000000ffff0d7224 */ /* 0x000fe400078e0000 */
[----:B------:R-:W-:Y:S02]  /*29e90*/  IMAD.MOV.U32 R12, RZ, RZ, 0x7 ;  /* 0x00000007ff0c7424 */ /* 0x000fe400078e00ff */
[----:B------:R-:W-:-:S07]  /*29ea0*/  IMAD.MOV.U32 R3, RZ, RZ, R14 ;  /* 0x000000ffff037224 */ /* 0x000fce00078e000e */
[----:B------:R-:W-:Y:S05]  /*29eb0*/  WARPSYNC.COLLECTIVE R15, `(.L_x_2280) ;  /* 0x000000000f087348 */ /* 0x000fea0003c00000 */
[----:B------:R0:W1:Y:S02]  /*29ec0*/  SHFL.IDX P6, R14, R13, R12, R11 ;  /* 0x0000000c0d0e7389 */ /* 0x00006400000c000b */
[----:B01----:R-:W-:Y:S01]  /*29ed0*/  ENDCOLLECTIVE ;  /* 0x000000000000791b */ /* 0x003fe20003800000 */
.L_x_2280:
        /* <DEDUP_REMOVED lines=10> */
.L_x_2281:
[----:B------:R-:W-:Y:S01]  /*29f80*/  @!PT LDS RZ, [RZ] ;  /* 0x00000000fffff984 */ /* 0x000fe20000000800 */
[----:B------:R-:W-:Y:S01]  /*29f90*/  @!PT LDS RZ, [RZ] ;  /* 0x00000000fffff984 */ /* 0x000fe20000000800 */
[----:B------:R-:W-:Y:S01]  /*29fa0*/  @!PT LDS RZ, [RZ] ;  /* 0x00000000fffff984 */ /* 0x000fe20000000800 */
[----:B------:R-:W-:Y:S04]  /*29fb0*/  @P0 LDGSTS.E.BYPASS.LTC128B.128 [R8+0x1b400], desc[UR52][R2.64], !P3 ;  /* 0x1b40000002080fae */ /* 0x000fe8000d901d74 */
[----:B------:R0:W-:Y:S02]  /*29fc0*/  @P0 LDGSTS.E.BYPASS.LTC128B.128 [R8+0x1f400], desc[UR52][R2.64+0x80], !P2 ;  /* 0x1f40008002080fae */ /* 0x0001e4000d101d74 */
[----:B0-----:R-:W-:Y:S01]  /*29fd0*/  IMAD.MOV.U32 R2, RZ, RZ, R14 ;  /* 0x000000ffff027224 */ /* 0x001fe200078e000e */
[----:B------:R-:W-:Y:S06]  /*29fe0*/  BRA `(.L_x_2282) ;  /* 0xffffff8400b47947 */ /* 0x000fec000383ffff */
.L_x_2059:
[----:B------:R-:W-:Y:S01]  /*29ff0*/  MOV R13, R4 ;  /* 0x00000004000d7202 */ /* 0x000fe20000000f00 */
        /* <DEDUP_REMOVED lines=8> */
.L_x_2283:
[C---:B------:R-:W-:Y:S02]  /*2a080*/  ISETP.GE.AND P3, PT, R27.reuse, R33, PT ;  /* 0x000000211b00720c */ /* 0x040fe40003f66270 */
[----:B------:R-:W-:Y:S01]  /*2a090*/  IADD3 R6, R27, 0x10, RZ ;  /* 0x000000101b067810 */ /* 0x000fe20007ffe0ff */
[----:B------:R-:W-:Y:S02]  /*2a0a0*/  IMAD.MOV.U32 R13, RZ, RZ, R0 ;  /* 0x000000ffff0d7224 */ /* 0x000fe400078e0000 */
[----:B------:R-:W-:-:S08]  /*2a0b0*/  IMAD.MOV.U32 R2, RZ, RZ, R14 ;  /* 0x000000ffff027224 */ /* 0x000fd000078e000e */
[----:B------:R-:W-:Y:S05]  /*2a0c0*/  WARPSYNC.COLLECTIVE R15, `(.L_x_2284) ;  /* 0x000000000f087348 */ /* 0x000fea0003c00000 */
[----:B------:R0:W1:Y:S02]  /*2a0d0*/  SHFL.IDX P6, R14, R13, R12, R11 ;  /* 0x0000000c0d0e7389 */ /* 0x00006400000c000b */
[----:B01----:R-:W-:Y:S01]  /*2a0e0*/  ENDCOLLECTIVE ;  /* 0x000000000000791b */ /* 0x003fe20003800000 */
.L_x_2284:
        /* <DEDUP_REMOVED lines=8> */
.L_x_2285:
        /* <DEDUP_REMOVED lines=12> */
.L_x_2286:
[----:B------:R-:W-:Y:S01]  /*2a230*/  MOV R13, R4 ;  /* 0x00000004000d7202 */ /* 0x000fe20000000f00 */
[----:B------:R-:W-:Y:S01]  /*2a240*/  IMAD.MOV.U32 R12, RZ, RZ, 0x2 ;  /* 0x00000002ff0c7424 */ /* 0x000fe200078e00ff */
[----:B------:R-:W-:-:S05]  /*2a250*/  @!P3 LEA R14, P2, R31, R14, 0x1 ;  /* 0x0000000e1f0eb211 */ /* 0x000fca00078408ff */
[----:B------:R-:W-:Y:S02]  /*2a260*/  @!P3 IMAD.X R5, RZ, RZ, R2, P2 ;  /* 0x000000ffff05b224 */ /* 0x000fe400010e0602 */
[----:B------:R-:W-:-:S07]  /*2a270*/  @!P3 IMAD.MOV.U32 R2, RZ, RZ, R14 ;  /* 0x000000ffff02b224 */ /* 0x000fce00078e000e */
[----:B------:R-:W-:Y:S05]  /*2a280*/  WARPSYNC.COLLECTIVE R15, `(.L_x_2287) ;  /* 0x000000000f087348 */ /* 0x000fea0003c00000 */
[----:B------:R0:W1:Y:S02]  /*2a290*/  SHFL.IDX P6, R14, R13, R12, R11 ;  /* 0x0000000c0d0e7389 */ /* 0x00006400000c000b */
[----:B01----:R-:W-:Y:S01]  /*2a2a0*/  ENDCOLLECTIVE ;  /* 0x000000000000791b */ /* 0x003fe20003800000 */
.L_x_2287:
        /* <DEDUP_REMOVED lines=13> */
.L_x_2288:
        /* <DEDUP_REMOVED lines=8> */
.L_x_2289:
        /* <DEDUP_REMOVED lines=13> */
.L_x_2290:
        /* <DEDUP_REMOVED lines=8> */
.L_x_2291:
        /* <DEDUP_REMOVED lines=8> */
[----:B------:R-:W-:Y:S01]  /*2a5d0*/  IMAD.MOV.U32 R13, RZ, RZ, R0 ;  /* 0x000000ffff0d7224 */ /* 0x000fe200078e0000 */
[----:B0-----:R-:W-:-:S09]  /*2a5e0*/  MOV R2, R14 ;  /* 0x0000000e00027202 */ /* 0x001fd20000000f00 */
[----:B------:R-:W-:Y:S05]  /*2a5f0*/  WARPSYNC.COLLECTIVE R15, `(.L_x_2292) ;  /* 0x000000000f087348 */ /* 0x000fea0003c00000 */
[----:B------:R0:W1:Y:S02]  /*2a600*/  SHFL.IDX P6, R14, R13, R12, R11 ;  /* 0x0000000c0d0e7389 */ /* 0x00006400000c000b */
[----:B01----:R-:W-:Y:S01]  /*2a610*/  ENDCOLLECTIVE ;  /* 0x000000000000791b */ /* 0x003fe20003800000 */
.L_x_2292:
        /* <DEDUP_REMOVED lines=8> */
.L_x_2293:
[----:B------:R-:W-:-:S05]  /*2a6a0*/  @!P3 IMAD.MOV.U32 R3, RZ, RZ, R5 ;  /* 0x000000ffff03b224 */ /* 0x000fca00078e0005 */
[----:B------:R-:W-:Y:S01]  /*2a6b0*/  @!PT LDS RZ, [RZ] ;  /* 0x00000000fffff984 */ /* 0x000fe20000000800 */
[----:B------:R-:W-:Y:S01]  /*2a6c0*/  @!PT LDS RZ, [RZ] ;  /* 0x00000000fffff984 */ /* 0x000fe20000000800 */
[----:B------:R-:W-:Y:S01]  /*2a6d0*/  @!PT LDS RZ, [RZ] ;  /* 0x00000000fffff984 */ /* 0x000fe20000000800 */
[----:B------:R-:W-:Y:S04]  /*2a6e0*/  @!P3 LDGSTS.E.BYPASS.LTC128B.128 [R8+0x12400], desc[UR52][R2.64], !P0 ;  /* 0x124000000208bfae */ /* 0x000fe8000c101d74 */
[----:B------:R0:W-:Y:S01]  /*2a6f0*/  @!P3 LDGSTS.E.BYPASS.LTC128B.128 [R8+0x16400], desc[UR52][R2.64+0x80], !P1 ;  /* 0x164000800208bfae */ /* 0x0001e2000c901d74 */
[----:B------:R-:W-:Y:S01]  /*2a700*/  ISETP.GE.AND P3, PT, R6, R33, PT ;  /* 0x000000210600720c */ /* 0x000fe20003f66270 */
[----:B------:R-:W-:Y:S01]  /*2a710*/  VIADD R6, R27, 0x60 ;  /* 0x000000601b067836 */ /* 0x000fe20000000000 */
[----:B------:R-:W-:Y:S01]  /*2a720*/  MOV R13, R0 ;  /* 0x00000000000d7202 */ /* 0x000fe20000000f00 */
[----:B0-----:R-:W-:-:S10]  /*2a730*/  IMAD.MOV.U32 R2, RZ, RZ, R14 ;  /* 0x000000ffff027224 */ /* 0x001fd400078e000e */
[----:B------:R-:W-:Y:S05]  /*2a740*/  WARPSYNC.COLLECTIVE R15, `(.L_x_2294) ;  /* 0x000000000f087348 */ /* 0x000fea0003c00000 */
[----:B------:R0:W1:Y:S02]  /*2a750*/  SHFL.IDX P6, R14, R13, R12, R11 ;  /* 0x0000000c0d0e7389 */ /* 0x00006400000c000b */
[----:B01----:R-:W-:Y:S01]  /*2a760*/  ENDCOLLECTIVE ;  /* 0x000000000000791b */ /* 0x003fe20003800000 */
.L_x_2294:
        /* <DEDUP_REMOVED lines=8> */
.L_x_2295:
        /* <DEDUP_REMOVED lines=12> */
.L_x_2296:
        /* <DEDUP_REMOVED lines=8> */
.L_x_2297:
        /* <DEDUP_REMOVED lines=11> */
.L_x_2298:
[----:B------:R-:W-:Y:S05]  /*2a9e0*/  BRA `(.L_x_2299) ;  /* 0xffffff8800287947 */ /* 0x000fea000383ffff */
.L_x_2064:
[----:B0-----:R0:W1:Y:S02]  /*2a9f0*/  SYNCS.PHASECHK.TRANS64.TRYWAIT P0, [R22+URZ+0x28820], R3 ;  /* 0x02882003160075a7 */ /* 0x001064000800017f */
[----:B-1----:R-:W-:Y:S05]  /*2aa00*/  @!P0 NANOSLEEP.SYNCS 0x989680 ;  /* 0x009896800000895d */ /* 0x002fea0003900000 */
[----:B------:R-:W1:Y:S02]  /*2aa10*/  @!P0 SYNCS.PHASECHK.TRANS64 P0, [R22+URZ+0x28820], R3 ;  /* 0x02882003160085a7 */ /* 0x000e64000800007f */
[----:B-1----:R-:W-:Y:S05]  /*2aa20*/  @!P0 BRA `(.L_x_2064) ;  /* 0xfffffffc00f08947 */ /* 0x002fea000383ffff */
[----:B------:R-:W-:Y:S05]  /*2aa30*/  BRA `(.L_x_2300) ;  /* 0xffffff8800a07947 */ /* 0x000fea000383ffff */
.L_x_2069:
[----:B0-----:R0:W1:Y:S02]  /*2aa40*/  SYNCS.PHASECHK.TRANS64.TRYWAIT P0, [R6+URZ+0x28840], R3 ;  /* 0x02884003060075a7 */ /* 0x001064000800017f */
[----:B-1----:R-:W-:Y:S05]  /*2aa50*/  @!P0 NANOSLEEP.SYNCS 0x989680 ;  /* 0x009896800000895d */ /* 0x002fea0003900000 */
[----:B------:R-:W1:Y:S02]  /*2aa60*/  @!P0 SYNCS.PHASECHK.TRANS64 P0, [R6+URZ+0x28840], R3 ;  /* 0x02884003060085a7 */ /* 0x000e64000800007f */
[----:B-1----:R-:W-:Y:S05]  /*2aa70*/  @!P0 BRA `(.L_x_2069) ;  /* 0xfffffffc00f08947 */ /* 0x002fea000383ffff */
[----:B------:R-:W-:Y:S05]  /*2aa80*/  BRA `(.L_x_2301) ;  /* 0xffffff8c00687947 */ /* 0x000fea000383ffff */
.L_x_2070:
        /* <DEDUP_REMOVED lines=8> */
.L_x_2303:
[----:B------:R-:W-:Y:S05]  /*2ab10*/  BSYNC B1 ;  /* 0x0000000000017941 */ /* 0x000fea0003800000 */
.L_x_2302:
        /* <DEDUP_REMOVED lines=9> */
.L_x_2304:
[----:B------:R-:W-:Y:S02]  /*2abb0*/  IMAD R8, R8, 0x2, R22 ;  /* 0x0000000208087824 */ /* 0x000fe400078e0216 */
[----:B------:R-:W-:Y:S02]  /*2abc0*/  IMAD.MOV.U32 R13, RZ, RZ, R9 ;  /* 0x000000ffff0d7224 */ /* 0x000fe400078e0009 */
[----:B------:R-:W-:Y:S02]  /*2abd0*/  IMAD.MOV.U32 R12, RZ, RZ, 0x1 ;  /* 0x00000001ff0c7424 */ /* 0x000fe400078e00ff */
[----:B------:R-:W-:-:S07]  /*2abe0*/  IMAD.MOV.U32 R2, RZ, RZ, R14 ;  /* 0x000000ffff027224 */ /* 0x000fce00078e000e */
[----:B------:R-:W-:Y:S05]  /*2abf0*/  WARPSYNC.COLLECTIVE R15, `(.L_x_2305) ;  /* 0x000000000f087348 */ /* 0x000fea0003c00000 */
[----:B------:R0:W1:Y:S02]  /*2ac00*/  SHFL.IDX P6, R14, R13, R12, R11 ;  /* 0x0000000c0d0e7389 */ /* 0x00006400000c000b */
[----:B01----:R-:W-:Y:S01]  /*2ac10*/  ENDCOLLECTIVE ;  /* 0x000000000000791b */ /* 0x003fe20003800000 */
.L_x_2305:
        /* <DEDUP_REMOVED lines=12> */
.L_x_2306:
[----:B------:R-:W-:Y:S01]  /*2ace0*/  IMAD.MOV.U32 R13, RZ, RZ, R9 ;  /* 0x000000ffff0d7224 */ /* 0x000fe200078e0009 */
[----:B------:R-:W-:Y:S01]  /*2acf0*/  MOV R12, 0x2 ;  /* 0x00000002000c7802 */ /* 0x000fe20000000f00 */
[----:B------:R-:W-:-:S07]  /*2ad00*/  IMAD.MOV.U32 R2, RZ, RZ, R14 ;  /* 0x000000ffff027224 */ /* 0x000fce00078e000e */
[----:B------:R-:W-:Y:S05]  /*2ad10*/  WARPSYNC.COLLECTIVE R15, `(.L_x_2307) ;  /* 0x000000000f087348 */ /* 0x000fea0003c00000 */
[----:B------:R0:W1:Y:S02]  /*2ad20*/  SHFL.IDX P6, R14, R13, R12, R11 ;  /* 0x0000000c0d0e7389 */ /* 0x00006400000c000b */
[----:B01----:R-:W-:Y:S01]  /*2ad30*/  ENDCOLLECTIVE ;  /* 0x000000000000791b */ /* 0x003fe20003800000 */
.L_x_2307:
        /* <DEDUP_REMOVED lines=12> */
.L_x_2308:
[----:B------:R-:W-:Y:S02]  /*2ae00*/  IMAD.MOV.U32 R13, RZ, RZ, R9 ;  /* 0x000000ffff0d7224 */ /* 0x000fe400078e0009 */
[----:B------:R-:W-:Y:S02]  /*2ae10*/  IMAD.MOV.U32 R12, RZ, RZ, 0x3 ;  /* 0x00000003ff0c7424 */ /* 0x000fe400078e00ff */
[----:B------:R-:W-:-:S07]  /*2ae20*/  IMAD.MOV.U32 R2, RZ, RZ, R14 ;  /* 0x000000ffff027224 */ /* 0x000fce00078e000e */
[----:B------:R-:W-:Y:S05]  /*2ae30*/  WARPSYNC.COLLECTIVE R15, `(.L_x_2309) ;  /* 0x000000000f087348 */ /* 0x000fea0003c00000 */
[----:B------:R0:W1:Y:S02]  /*2ae40*/  SHFL.IDX P6, R14, R13, R12, R11 ;  /* 0x0000000c0d0e7389 */ /* 0x00006400000c000b */
[----:B01----:R-:W-:Y:S01]  /*2ae50*/  ENDCOLLECTIVE ;  /* 0x000000000000791b */ /* 0x003fe20003800000 */
.L_x_2309:
        /* <DEDUP_REMOVED lines=12> */
.L_x_2310:
[----:B------:R-:W-:Y:S02]  /*2af20*/  IMAD.MOV.U32 R13, RZ, RZ, R9 ;  /* 0x000000ffff0d7224 */ /* 0x000fe400078e0009 */
[----:B------:R-:W-:Y:S01]  /*2af30*/  IMAD.MOV.U32 R12, RZ, RZ, 0x4 ;  /* 0x00000004ff0c7424 */ /* 0x000fe200078e00ff */
[----:B------:R-:W-:-:S07]  /*2af40*/  MOV R2, R14 ;  /* 0x0000000e00027202 */ /* 0x000fce0000000f00 */
[----:B------:R-:W-:Y:S05]  /*2af50*/  WARPSYNC.COLLECTIVE R15, `(.L_x_2311) ;  /* 0x000000000f087348 */ /* 0x000fea0003c00000 */
[----:B------:R0:W1:Y:S02]  /*2af60*/  SHFL.IDX P6, R14, R13, R12, R11 ;  /* 0x0000000c0d0e7389 */ /* 0x00006400000c000b */
[----:B01----:R-:W-:Y:S01]  /*2af70*/  ENDCOLLECTIVE ;  /* 0x000000000000791b */ /* 0x003fe20003800000 */
.L_x_2311:
        /* <DEDUP_REMOVED lines=12> */
.L_x_2312:
[----:B------:R-:W-:Y:S01]  /*2b040*/  IMAD.MOV.U32 R13, RZ, RZ, R9 ;  /* 0x000000ffff0d7224 */ /* 0x000fe200078e0009 */
[----:B------:R-:W-:Y:S01]  /*2b050*/  MOV R12, 0x5 ;  /* 0x00000005000c7802 */ /* 0x000fe20000000f00 */
[----:B------:R-:W-:-:S07]  /*2b060*/  IMAD.MOV.U32 R2, RZ, RZ, R14 ;  /* 0x000000ffff027224 */ /* 0x000fce00078e000e */
[----:B------:R-:W-:Y:S05]  /*2b070*/  WARPSYNC.COLLECTIVE R15, `(.L_x_2313) ;  /* 0x000000000f087348 */ /* 0x000fea0003c00000 */
[----:B------:R0:W1:Y:S02]  /*2b080*/  SHFL.IDX P6, R14, R13, R12, R11 ;  /* 0x0000000c0d0e7389 */ /* 0x00006400000c000b */
[----:B01----:R-:W-:Y:S01]  /*2b090*/  ENDCOLLECTIVE ;  /* 0x000000000000791b */ /* 0x003fe20003800000 */
.L_x_2313:
        /* <DEDUP_REMOVED lines=12> */
.L_x_2314:
[----:B------:R-:W-:Y:S02]  /*2b160*/  IMAD.MOV.U32 R13, RZ, RZ, R9 ;  /* 0x000000ffff0d7224 */ /* 0x000fe400078e0009 */
[----:B------:R-:W-:Y:S02]  /*2b170*/  IMAD.MOV.U32 R12, RZ, RZ, 0x6 ;  /* 0x00000006ff0c7424 */ /* 0x000fe400078e00ff */
[----:B------:R-:W-:-:S07]  /*2b180*/  IMAD.MOV.U32 R2, RZ, RZ, R14 ;  /* 0x000000ffff027224 */ /* 0x000fce00078e000e */
[----:B------:R-:W-:Y:S05]  /*2b190*/  WARPSYNC.COLLECTIVE R15, `(.L_x_2315) ;  /* 0x000000000f087348 */ /* 0x000fea0003c00000 */
[----:B------:R0:W1:Y:S02]  /*2b1a0*/  SHFL.IDX P6, R14, R13, R12, R11 ;  /* 0x0000000c0d0e7389 */ /* 0x00006400000c000b */
[----:B01----:R-:W-:Y:S01]  /*2b1b0*/  ENDCOLLECTIVE ;  /* 0x000000000000791b */ /* 0x003fe20003800000 */
.L_x_2315:
        /* <DEDUP_REMOVED lines=12> */
.L_x_2316:
[----:B------:R-:W-:Y:S02]  /*2b280*/  IMAD.MOV.U32 R13, RZ, RZ, R9 ;  /* 0x000000ffff0d7224 */ /* 0x000fe400078e0009 */
[----:B------:R-:W-:Y:S01]  /*2b290*/  IMAD.MOV.U32 R12, RZ, RZ, 0x7 ;  /* 0x00000007ff0c7424 */ /* 0x000fe200078e00ff */
[----:B------:R-:W-:-:S07]  /*2b2a0*/  MOV R2, R14 ;  /* 0x0000000e00027202 */ /* 0x000fce0000000f00 */
[----:B------:R-:W-:Y:S05]  /*2b2b0*/  WARPSYNC.COLLECTIVE R15, `(.L_x_2317) ;  /* 0x000000000f087348 */ /* 0x000fea0003c00000 */
[----:B------:R0:W1:Y:S02]  /*2b2c0*/  SHFL.IDX P6, R14, R13, R12, R11 ;  /* 0x0000000c0d0e7389 */ /* 0x00006400000c000b */
[----:B01----:R-:W-:Y:S01]  /*2b2d0*/  ENDCOLLECTIVE ;  /* 0x000000000000791b */ /* 0x003fe20003800000 */
.L_x_2317:
        /* <DEDUP_REMOVED lines=12> */
.L_x_2318:
[----:B------:R-:W-:Y:S01]  /*2b3a0*/  IMAD.MOV.U32 R2, RZ, RZ, R14 ;  /* 0x000000ffff027224 */ /* 0x000fe200078e000e */
[----:B------:R-:W-:Y:S06]  /*2b3b0*/  BRA `(.L_x_2319) ;  /* 0xffffff8800347947 */ /* 0x000fec000383ffff */
.L_x_2075:
[----:B-1----:R1:W2:Y:S02]  /*2b3c0*/  SYNCS.PHASECHK.TRANS64.TRYWAIT P0, [R6+URZ+0x28860], R2 ;  /* 0x02886002060075a7 */ /* 0x0022a4000800017f */
[----:B--2---:R-:W-:Y:S05]  /*2b3d0*/  @!P0 NANOSLEEP.SYNCS 0x989680 ;  /* 0x009896800000895d */ /* 0x004fea0003900000 */
[----:B------:R-:W2:Y:S02]  /*2b3e0*/  @!P0 SYNCS.PHASECHK.TRANS64 P0, [R6+URZ+0x28860], R2 ;  /* 0x02886002060085a7 */ /* 0x000ea4000800007f */
[----:B--2---:R-:W-:Y:S05]  /*2b3f0*/  @!P0 BRA `(.L_x_2075) ;  /* 0xfffffffc00f08947 */ /* 0x004fea000383ffff */
[----:B------:R-:W-:Y:S05]  /*2b400*/  BRA `(.L_x_2320) ;  /* 0xffffff8800907947 */ /* 0x000fea000383ffff */
.L_x_2076:
[----:B------:R-:W-:Y:S01]  /*2b410*/  BSSY B1, `(.L_x_2321) ;  /* 0x0000008000017945 */ /* 0x000fe20003800000 */
[----:B------:R-:W-:Y:S01]  /*2b420*/  IMAD.MOV.U32 R13, RZ, RZ, R23 ;  /* 0x000000ffff0d7224 */ /* 0x000fe200078e0017 */
[----:B------:R-:W-:Y:S01]  /*2b430*/  MOV R11, 0x181f ;  /* 0x0000181f000b7802 */ /* 0x000fe20000000f00 */
[----:B------:R-:W-:Y:S02]  /*2b440*/  IMAD.MOV.U32 R12, RZ, RZ, RZ ;  /* 0x000000ffff0c7224 */ /* 0x000fe400078e00ff */
[----:B------:R-:W-:-:S07]  /*2b450*/  IMAD.MOV.U32 R15, RZ, RZ, -0x1 ;  /* 0xffffffffff0f7424 */ /* 0x000fce00078e00ff */
[----:B-1----:R-:W-:Y:S05]  /*2b460*/  WARPSYNC.COLLECTIVE R15, `(.L_x_2322) ;  /* 0x000000000f087348 */ /* 0x002fea0003c00000 */
[----:B------:R0:W2:Y:S02]  /*2b470*/  SHFL.IDX P6, R14, R13, R12, R11 ;  /* 0x0000000c0d0e7389 */ /* 0x0000a400000c000b */
[----:B012---:R-:W-:Y:S01]  /*2b480*/  ENDCOLLECTIVE ;  /* 0x000000000000791b */ /* 0x007fe20003800000 */
.L_x_2322:
[----:B------:R-:W-:Y:S05]  /*2b490*/  BSYNC B1 ;  /* 0x0000000000017941 */ /* 0x000fea0003800000 */
.L_x_2321:
[----:B------:R-:W-:Y:S01]  /*2b4a0*/  IMAD.MOV.U32 R13, RZ, RZ, R17 ;  /* 0x000000ffff0d7224 */ /* 0x000fe200078e0011 */
[----:B------:R-:W-:Y:S01]  /*2b4b0*/  LEA R7, R7, R22, 0x1 ;  /* 0x0000001607077211 */ /* 0x000fe200078e08ff */
[----:B------:R-:W-:Y:S02]  /*2b4c0*/  IMAD.MOV.U32 R12, RZ, RZ, RZ ;  /* 0x000000ffff0c7224 */ /* 0x000fe400078e00ff */
[----:B------:R-:W-:Y:S02]  /*2b4d0*/  IMAD.MOV.U32 R11, RZ, RZ, 0x181f ;  /* 0x0000181fff0b7424 */ /* 0x000fe400078e00ff */
[----:B------:R-:W-:Y:S02]  /*2b4e0*/  IMAD.MOV.U32 R15, RZ, RZ, -0x1 ;  /* 0xffffffffff0f7424 */ /* 0x000fe400078e00ff */
[----:B------:R-:W-:-:S07]  /*2b4f0*/  IMAD.MOV.U32 R3, RZ, RZ, R14 ;  /* 0x000000ffff037224 */ /* 0x000fce00078e000e */
[----:B------:R-:W-:Y:S05]  /*2b500*/  WARPSYNC.COLLECTIVE R15, `(.L_x_2323) ;  /* 0x000000000f087348 */ /* 0x000fea0003c00000 */
[----:B------:R0:W1:Y:S02]  /*2b510*/  SHFL.IDX P6, R14, R13, R12, R11 ;  /* 0x0000000c0d0e7389 */ /* 0x00006400000c000b */
[----:B01----:R-:W-:Y:S01]  /*2b520*/  ENDCOLLECTIVE ;  /* 0x000000000000791b */ /* 0x003fe20003800000 */
.L_x_2323:
[----:B------:R-:W-:Y:S02]  /*2b530*/  IMAD.MOV.U32 R13, RZ, RZ, R23 ;  /* 0x000000ffff0d7224 */ /* 0x000fe400078e0017 */
[----:B------:R-:W-:Y:S02]  /*2b540*/  IMAD.MOV.U32 R12, RZ, RZ, 0x1 ;  /* 0x00000001ff0c7424 */ /* 0x000fe400078e00ff */
[----:B------:R-:W-:-:S07]  /*2b550*/  IMAD.MOV.U32 R2, RZ, RZ, R14 ;  /* 0x000000ffff027224 */ /* 0x000fce00078e000e */
[----:B------:R-:W-:Y:S05]  /*2b560*/  WARPSYNC.COLLECTIVE R15, `(.L_x_2324) ;  /* 0x000000000f087348 */ /* 0x000fea0003c00000 */
[----:B------:R0:W1:Y:S02]  /*2b570*/  SHFL.IDX P6, R14, R13, R12, R11 ;  /* 0x0000000c0d0e7389 */ /* 0x00006400000c000b */
[----:B01----:R-:W-:Y:S01]  /*2b580*/  ENDCOLLECTIVE ;  /* 0x000000000000791b */ /* 0x003fe20003800000 */
.L_x_2324:
        /* <DEDUP_REMOVED lines=14> */
.L_x_2325:
[----:B------:R-:W-:Y:S02]  /*2b670*/  IMAD.MOV.U32 R13, RZ, RZ, R23 ;  /* 0x000000ffff0d7224 */ /* 0x000fe400078e0017 */
[----:B------:R-:W-:Y:S02]  /*2b680*/  IMAD.MOV.U32 R12, RZ, RZ, 0x2 ;  /* 0x00000002ff0c7424 */ /* 0x000fe400078e00ff */
[----:B------:R-:W-:-:S07]  /*2b690*/  IMAD.MOV.U32 R2, RZ, RZ, R14 ;  /* 0x000000ffff027224 */ /* 0x000fce00078e000e */
[----:B------:R-:W-:Y:S05]  /*2b6a0*/  WARPSYNC.COLLECTIVE R15, `(.L_x_2326) ;  /* 0x000000000f087348 */ /* 0x000fea0003c00000 */
[----:B------:R0:W1:Y:S02]  /*2b6b0*/  SHFL.IDX P6, R14, R13, R12, R11 ;  /* 0x0000000c0d0e7389 */ /* 0x00006400000c000b */
[----:B01----:R-:W-:Y:S01]  /*2b6c0*/  ENDCOLLECTIVE ;  /* 0x000000000000791b */ /* 0x003fe20003800000 */
.L_x_2326:
        /* <DEDUP_REMOVED lines=14> */
.L_x_2327:
[----:B------:R-:W-:Y:S02]  /*2b7b0*/  IMAD.MOV.U32 R13, RZ, RZ, R23 ;  /* 0x000000ffff0d7224 */ /* 0x000fe400078e0017 */
[----:B------:R-:W-:Y:S02]  /*2b7c0*/  IMAD.MOV.U32 R12, RZ, RZ, 0x3 ;  /* 0x00000003ff0c7424 */ /* 0x000fe400078e00ff */
[----:B------:R-:W-:-:S07]  /*2b7d0*/  IMAD.MOV.U32 R2, RZ, RZ, R14 ;  /* 0x000000ffff027224 */ /* 0x000fce00078e000e */
[----:B------:R-:W-:Y:S05]  /*2b7e0*/  WARPSYNC.COLLECTIVE R15, `(.L_x_2328) ;  /* 0x000000000f087348 */ /* 0x000fea0003c00000 */
[----:B------:R0:W1:Y:S02]  /*2b7f0*/  SHFL.IDX P6, R14, R13, R12, R11 ;  /* 0x0000000c0d0e7389 */ /* 0x00006400000c000b */
[----:B01----:R-:W-:Y:S01]  /*2b800*/  ENDCOLLECTIVE ;  /* 0x000000000000791b */ /* 0x003fe20003800000 */
.L_x_2328:
        /* <DEDUP_REMOVED lines=14> */
.L_x_2329:
[----:B------:R-:W-:Y:S02]  /*2b8f0*/  IMAD.MOV.U32 R13, RZ, RZ, R23 ;  /* 0x000000ffff0d7224 */ /* 0x000fe400078e0017 */
[----:B------:R-:W-:Y:S02]  /*2b900*/  IMAD.MOV.U32 R12, RZ, RZ, 0x4 ;  /* 0x00000004ff0c7424 */ /* 0x000fe400078e00ff */
[----:B------:R-:W-:-:S07]  /*2b910*/  IMAD.MOV.U32 R2, RZ, RZ, R14 ;  /* 0x000000ffff027224 */ /* 0x000fce00078e000e */
[----:B------:R-:W-:Y:S05]  /*2b920*/  WARPSYNC.COLLECTIVE R15, `(.L_x_2330) ;  /* 0x000000000f087348 */ /* 0x000fea0003c00000 */
[----:B------:R0:W1:Y:S02]  /*2b930*/  SHFL.IDX P6, R14, R13, R12, R11 ;  /* 0x0000000c0d0e7389 */ /* 0x00006400000c000b */
[----:B01----:R-:W-:Y:S01]  /*2b940*/  ENDCOLLECTIVE ;  /* 0x000000000000791b */ /* 0x003fe20003800000 */
.L_x_2330:
        /* <DEDUP_REMOVED lines=14> */
.L_x_2331:
[----:B------:R-:W-:Y:S02]  /*2ba30*/  IMAD.MOV.U32 R13, RZ, RZ, R23 ;  /* 0x000000ffff0d7224 */ /* 0x000fe400078e0017 */
[----:B------:R-:W-:Y:S02]  /*2ba40*/  IMAD.MOV.U32 R12, RZ, RZ, 0x5 ;  /* 0x00000005ff0c7424 */ /* 0x000fe400078e00ff */
[----:B------:R-:W-:-:S07]  /*2ba50*/  IMAD.MOV.U32 R2, RZ, RZ, R14 ;  /* 0x000000ffff027224 */ /* 0x000fce00078e000e */
[----:B------:R-:W-:Y:S05]  /*2ba60*/  WARPSYNC.COLLECTIVE R15, `(.L_x_2332) ;  /* 0x000000000f087348 */ /* 0x000fea0003c00000 */
[----:B------:R0:W1:Y:S02]  /*2ba70*/  SHFL.IDX P6, R14, R13, R12, R11 ;  /* 0x0000000c0d0e7389 */ /* 0x00006400000c000b */
[----:B01----:R-:W-:Y:S01]  /*2ba80*/  ENDCOLLECTIVE ;  /* 0x000000000000791b */ /* 0x003fe20003800000 */
.L_x_2332:
        /* <DEDUP_REMOVED lines=14> */
.L_x_2333:
[----:B------:R-:W-:Y:S02]  /*2bb70*/  IMAD.MOV.U32 R13, RZ, RZ, R23 ;  /* 0x000000ffff0d7224 */ /* 0x000fe400078e0017 */
[----:B------:R-:W-:Y:S02]  /*2bb80*/  IMAD.MOV.U32 R12, RZ, RZ, 0x6 ;  /* 0x00000006ff0c7424 */ /* 0x000fe400078e00ff */
[----:B------:R-:W-:-:S07]  /*2bb90*/  IMAD.MOV.U32 R2, RZ, RZ, R14 ;  /* 0x000000ffff027224 */ /* 0x000fce00078e000e */
[----:B------:R-:W-:Y:S05]  /*2bba0*/  WARPSYNC.COLLECTIVE R15, `(.L_x_2334) ;  /* 0x000000000f087348 */ /* 0x000fea0003c00000 */
[----:B------:R0:W1:Y:S02]  /*2bbb0*/  SHFL.IDX P6, R14, R13, R12, R11 ;  /* 0x0000000c0d0e7389 */ /* 0x00006400000c000b */
[----:B01----:R-:W-:Y:S01]  /*2bbc0*/  ENDCOLLECTIVE ;  /* 0x000000000000791b */ /* 0x003fe20003800000 */
.L_x_2334:
        /* <DEDUP_REMOVED lines=14> */
.L_x_2335:
[----:B------:R-:W-:Y:S02]  /*2bcb0*/  IMAD.MOV.U32 R13, RZ, RZ, R23 ;  /* 0x000000ffff0d7224 */ /* 0x000fe400078e0017 */
[----:B------:R-:W-:Y:S02]  /*2bcc0*/  IMAD.MOV.U32 R12, RZ, RZ, 0x7 ;  /* 0x00000007ff0c7424 */ /* 0x000fe400078e00ff */
[----:B------:R-:W-:-:S07]  /*2bcd0*/  IMAD.MOV.U32 R2, RZ, RZ, R14 ;  /* 0x000000ffff027224 */ /* 0x000fce00078e000e */
[----:B------:R-:W-:Y:S05]  /*2bce0*/  WARPSYNC.COLLECTIVE R15, `(.L_x_2336) ;  /* 0x000000000f087348 */ /* 0x000fea0003c00000 */
[----:B------:R0:W1:Y:S02]  /*2bcf0*/  SHFL.IDX P6, R14, R13, R12, R11 ;  /* 0x0000000c0d0e7389 */ /* 0x00006400000c000b */
[----:B01----:R-:W-:Y:S01]  /*2bd00*/  ENDCOLLECTIVE ;  /* 0x000000000000791b */ /* 0x003fe20003800000 */
.L_x_2336:
        /* <DEDUP_REMOVED lines=13> */
.L_x_2337:
[----:B------:R-:W-:Y:S01]  /*2bde0*/  @!PT LDS RZ, [RZ] ;  /* 0x00000000fffff984 */ /* 0x000fe20000000800 */
[----:B------:R-:W-:Y:S01]  /*2bdf0*/  @!PT LDS RZ, [RZ] ;  /* 0x00000000fffff984 */ /* 0x000fe20000000800 */
[----:B------:R-:W-:Y:S01]  /*2be00*/  @!PT LDS RZ, [RZ] ;  /* 0x00000000fffff984 */ /* 0x000fe20000000800 */
[----:B------:R1:W-:Y:S01]  /*2be10*/  LDGSTS.E.BYPASS.LTC128B.128 [R7+0x7400], desc[UR52][R2.64+0x80], !P0 ;  /* 0x0740008002077fae */ /* 0x0003e2000c101d74 */
[----:B------:R-:W-:Y:S05]  /*2be20*/  BRA `(.L_x_2338) ;  /* 0xffffff8400187947 */ /* 0x000fea000383ffff */
.L_x_2084:
[----:B0-----:R0:W1:Y:S02]  /*2be30*/  SYNCS.PHASECHK.TRANS64.TRYWAIT P0, [R0+URZ+0x28860], R3 ;  /* 0x02886003000075a7 */ /* 0x001064000800017f */
[----:B-1----:R-:W-:Y:S05]  /*2be40*/  @!P0 NANOSLEEP.SYNCS 0x989680 ;  /* 0x009896800000895d */ /* 0x002fea0003900000 */
[----:B------:R-:W1:Y:S02]  /*2be50*/  @!P0 SYNCS.PHASECHK.TRANS64 P0, [R0+URZ+0x28860], R3 ;  /* 0x02886003000085a7 */ /* 0x000e64000800007f */
[----:B-1----:R-:W-:Y:S05]  /*2be60*/  @!P0 BRA `(.L_x_2084) ;  /* 0xfffffffc00f08947 */ /* 0x002fea000383ffff */
[----:B------:R-:W-:Y:S05]  /*2be70*/  BRA `(.L_x_2339) ;  /* 0xffffff88002c7947 */ /* 0x000fea000383ffff */
.L_x_2085:
        /* <DEDUP_REMOVED lines=8> */
.L_x_2341:
[----:B------:R-:W-:Y:S05]  /*2bf00*/  BSYNC B0 ;  /* 0x0000000000007941 */ /* 0x000fea0003800000 */
.L_x_2340:
[----:B------:R-:W-:Y:S01]  /*2bf10*/  IMAD.MOV.U32 R13, RZ, RZ, R17 ;  /* 0x000000ffff0d7224 */ /* 0x000fe200078e0011 */
[----:B------:R-:W-:Y:S01]  /*2bf20*/  MOV R3, R14 ;  /* 0x0000000e00037202 */ /* 0x000fe20000000f00 */
[----:B------:R-:W-:Y:S02]  /*2bf30*/  IMAD.MOV.U32 R12, RZ, RZ, RZ ;  /* 0x000000ffff0c7224 */ /* 0x000fe400078e00ff */
[----:B------:R-:W-:Y:S02]  /*2bf40*/  IMAD.MOV.U32 R11, RZ, RZ, 0x181f ;  /* 0x0000181fff0b7424 */ /* 0x000fe400078e00ff */
[----:B------:R-:W-:Y:S02]  /*2bf50*/  IMAD.MOV.U32 R15, RZ, RZ, -0x1 ;  /* 0xffffffffff0f7424 */ /* 0x000fe400078e00ff */
[----:B------:R-:W-:Y:S02]  /*2bf60*/  IMAD.SHL.U32 R5, R31, 0x2, RZ ;  /* 0x000000021f057824 */ /* 0x000fe400078e00ff */
[----:B------:R-:W-:-:S07]  /*2bf70*/  IMAD R4, R9, 0x2, R22 ;  /* 0x0000000209047824 */ /* 0x000fce00078e0216 */
[----:B------:R-:W-:Y:S05]  /*2bf80*/  WARPSYNC.COLLECTIVE R15, `(.L_x_2342) ;  /* 0x000000000f087348 */ /* 0x000fea0003c00000 */
[----:B------:R0:W1:Y:S02]  /*2bf90*/  SHFL.IDX P6, R14, R13, R12, R11 ;  /* 0x0000000c0d0e7389 */ /* 0x00006400000c000b */
[----:B01----:R-:W-:Y:S01]  /*2bfa0*/  ENDCOLLECTIVE ;  /* 0x000000000000791b */ /* 0x003fe20003800000 */
.L_x_2342:
        /* <DEDUP_REMOVED lines=11> */
.L_x_2343:
        /* <DEDUP_REMOVED lines=13> */
.L_x_2344:
[----:B------:R-:W-:Y:S02]  /*2c130*/  IMAD.MOV.U32 R13, RZ, RZ, R23 ;  /* 0x000000ffff0d7224 */ /* 0x000fe400078e0017 */
[----:B------:R-:W-:Y:S02]  /*2c140*/  IMAD.MOV.U32 R12, RZ, RZ, 0x2 ;  /* 0x00000002ff0c7424 */ /* 0x000fe400078e00ff */
[----:B------:R-:W-:-:S07]  /*2c150*/  IMAD.MOV.U32 R10, RZ, RZ, R14 ;  /* 0x000000ffff0a7224 */ /* 0x000fce00078e000e */
[----:B------:R-:W-:Y:S05]  /*2c160*/  WARPSYNC.COLLECTIVE R15, `(.L_x_2345) ;  /* 0x000000000f087348 */ /* 0x000fea0003c00000 */
[----:B------:R0:W1:Y:S02]  /*2c170*/  SHFL.IDX P6, R14, R13, R12, R11 ;  /* 0x0000000c0d0e7389 */ /* 0x00006400000c000b */
[----:B01----:R-:W-:Y:S01]  /*2c180*/  ENDCOLLECTIVE ;  /* 0x000000000000791b */ /* 0x003fe20003800000 */
.L_x_2345:
        /* <DEDUP_REMOVED lines=14> */
.L_x_2346:
[----:B------:R-:W-:Y:S02]  /*2c270*/  IMAD.MOV.U32 R13, RZ, RZ, R23 ;  /* 0x000000ffff0d7224 */ /* 0x000fe400078e0017 */
[----:B------:R-:W-:Y:S01]  /*2c280*/  IMAD.MOV.U32 R12, RZ, RZ, 0x3 ;  /* 0x00000003ff0c7424 */ /* 0x000fe200078e00ff */
[----:B------:R-:W-:-:S13]  /*2c290*/  IADD3 R2, P2, R14, R5, RZ ;  /* 0x000000050e027210 */ /* 0x000fda0007f5e0ff */
[----:B------:R-:W-:Y:S05]  /*2c2a0*/  WARPSYNC.COLLECTIVE R15, `(.L_x_2347) ;  /* 0x000000000f087348 */ /* 0x000fea0003c00000 */
[----:B------:R0:W1:Y:S02]  /*2c2b0*/  SHFL.IDX P6, R14, R13, R12, R11 ;  /* 0x0000000c0d0e7389 */ /* 0x00006400000c000b */
[----:B01----:R-:W-:Y:S01]  /*2c2c0*/  ENDCOLLECTIVE ;  /* 0x000000000000791b */ /* 0x003fe20003800000 */
.L_x_2347:
        /* <DEDUP_REMOVED lines=13> */
.L_x_2348:
[----:B------:R-:W-:Y:S02]  /*2c3a0*/  IMAD.MOV.U32 R13, RZ, RZ, R23 ;  /* 0x000000ffff0d7224 */ /* 0x000fe400078e0017 */
[----:B------:R-:W-:Y:S01]  /*2c3b0*/  IMAD.MOV.U32 R12, RZ, RZ, 0x4 ;  /* 0x00000004ff0c7424 */ /* 0x000fe200078e00ff */
[----:B------:R-:W-:-:S13]  /*2c3c0*/  IADD3 R2, P2, R14, R5, RZ ;  /* 0x000000050e027210 */ /* 0x000fda0007f5e0ff */
[----:B------:R-:W-:Y:S05]  /*2c3d0*/  WARPSYNC.COLLECTIVE R15, `(.L_x_2349) ;  /* 0x000000000f087348 */ /* 0x000fea0003c00000 */
[----:B------:R0:W1:Y:S02]  /*2c3e0*/  SHFL.IDX P6, R14, R13, R12, R11 ;  /* 0x0000000c0d0e7389 */ /* 0x00006400000c000b */
[----:B01----:R-:W-:Y:S01]  /*2c3f0*/  ENDCOLLECTIVE ;  /* 0x000000000000791b */ /* 0x003fe20003800000 */
.L_x_2349:
        /* <DEDUP_REMOVED lines=13> */
.L_x_2350:
[----:B------:R-:W-:Y:S02]  /*2c4d0*/  IMAD.MOV.U32 R13, RZ, RZ, R23 ;  /* 0x000000ffff0d7224 */ /* 0x000fe400078e0017 */
[----:B------:R-:W-:Y:S02]  /*2c4e0*/  IMAD.MOV.U32 R12, RZ, RZ, 0x5 ;  /* 0x00000005ff0c7424 */ /* 0x000fe400078e00ff */
[----:B------:R-:W-:-:S07]  /*2c4f0*/  IMAD.MOV.U32 R10, RZ, RZ, R14 ;  /* 0x000000ffff0a7224 */ /* 0x000fce00078e000e */
[----:B------:R-:W-:Y:S05]  /*2c500*/  WARPSYNC.COLLECTIVE R15, `(.L_x_2351) ;  /* 0x000000000f087348 */ /* 0x000fea0003c00000 */
[----:B------:R0:W1:Y:S02]  /*2c510*/  SHFL.IDX P6, R14, R13, R12, R11 ;  /* 0x0000000c0d0e7389 */ /* 0x00006400000c000b */
[----:B01----:R-:W-:Y:S01]  /*2c520*/  ENDCOLLECTIVE ;  /* 0x000000000000791b */ /* 0x003fe20003800000 */
.L_x_2351:
        /* <DEDUP_REMOVED lines=14> */
.L_x_2352:
[----:B------:R-:W-:Y:S01]  /*2c610*/  IMAD.MOV.U32 R13, RZ, RZ, R23 ;  /* 0x000000ffff0d7224 */ /* 0x000fe200078e0017 */
[----:B------:R-:W-:Y:S02]  /*2c620*/  MOV R12, 0x6 ;  /* 0x00000006000c7802 */ /* 0x000fe40000000f00 */
[----:B------:R-:W-:-:S13]  /*2c630*/  IADD3 R2, P2, R14, R5, RZ ;  /* 0x000000050e027210 */ /* 0x000fda0007f5e0ff */
[----:B------:R-:W-:Y:S05]  /*2c640*/  WARPSYNC.COLLECTIVE R15, `(.L_x_2353) ;  /* 0x000000000f087348 */ /* 0x000fea0003c00000 */
[----:B------:R0:W1:Y:S02]  /*2c650*/  SHFL.IDX P6, R14, R13, R12, R11 ;  /* 0x0000000c0d0e7389 */ /* 0x00006400000c000b */
[----:B01----:R-:W-:Y:S01]  /*2c660*/  ENDCOLLECTIVE ;  /* 0x000000000000791b */ /* 0x003fe20003800000 */
.L_x_2353:
        /* <DEDUP_REMOVED lines=13> */
.L_x_2354:
[----:B------:R-:W-:Y:S02]  /*2c740*/  IMAD.MOV.U32 R13, RZ, RZ, R23 ;  /* 0x000000ffff0d7224 */ /* 0x000fe400078e0017 */
[----:B------:R-:W-:Y:S02]  /*2c750*/  IMAD.MOV.U32 R12, RZ, RZ, 0x7 ;  /* 0x00000007ff0c7424 */ /* 0x000fe400078e00ff */
[----:B------:R-:W-:-:S07]  /*2c760*/  IMAD.MOV.U32 R10, RZ, RZ, R14 ;  /* 0x000000ffff0a7224 */ /* 0x000fce00078e000e */
[----:B------:R-:W-:Y:S05]  /*2c770*/  WARPSYNC.COLLECTIVE R15, `(.L_x_2355) ;  /* 0x000000000f087348 */ /* 0x000fea0003c00000 */
[----:B------:R0:W1:Y:S02]  /*2c780*/  SHFL.IDX P6, R14, R13, R12, R11 ;  /* 0x0000000c0d0e7389 */ /* 0x00006400000c000b */
[----:B01----:R-:W-:Y:S01]  /*2c790*/  ENDCOLLECTIVE ;  /* 0x000000000000791b */ /* 0x003fe20003800000 */
.L_x_2355:
        /* <DEDUP_REMOVED lines=12> */
.L_x_2356:
[----:B------:R-:W-:Y:S05]  /*2c860*/  BRA `(.L_x_2357) ;  /* 0xffffff8000cc7947 */ /* 0x000fea000383ffff */
.L_x_2090:
        /* <DEDUP_REMOVED lines=8> */
.L_x_2359:
[----:B------:R-:W-:Y:S05]  /*2c8f0*/  BSYNC B0 ;  /* 0x0000000000007941 */ /* 0x000fea0003800000 */
.L_x_2358:
        /* <DEDUP_REMOVED lines=9> */
.L_x_2360:
[----:B------:R-:W-:Y:S02]  /*2c990*/  ULDC UR4, c[0x0][0xc3c] ;  /* 0x00030f0000047ab9 */ /* 0x000fe40000000800 */
[----:B------:R-:W-:-:S13]  /*2c9a0*/  ISETP.GE.OR P1, PT, R9, UR4, !P0 ;  /* 0x0000000409007c0c */ /* 0x000fda000c726670 */
[----:B------:R-:W0:Y:S08]  /*2c9b0*/  @!P1 LDC.64 R2, c[0x0][0xc80] ;  /* 0x00032000ff029b82 */ /* 0x000e300000000a00 */
[----:B------:R-:W1:Y:S01]  /*2c9c0*/  @!P1 LDC.64 R4, c[0x0][0xc78] ;  /* 0x00031e00ff049b82 */ /* 0x000e620000000a00 */
[----:B------:R-:W-:Y:S01]  /*2c9d0*/  IMAD.MOV.U32 R17, RZ, RZ, RZ ;  /* 0x000000ffff117224 */ /* 0x000fe200078e00ff */
        /* <DEDUP_REMOVED lines=10> */
[----:B------:R-:W-:Y:S01]  /*2ca80*/  ISETP.GE.U32.AND P5, PT, R8, 0x10, PT ;  /* 0x000000100800780c */ /* 0x000fe20003fa6070 */
[----:B--2---:R-:W-:Y:S02]  /*2ca90*/  @!P1 IMAD.MOV.U32 R17, RZ, RZ, R6 ;  /* 0x000000ffff119224 */ /* 0x004fe400078e0006 */
[----:B------:R-:W-:-:S02]  /*2caa0*/  IMAD.MOV.U32 R6, RZ, RZ, RZ ;  /* 0x000000ffff067224 */ /* 0x000fc400078e00ff */
[----:B---3--:R-:W-:Y:S01]  /*2cab0*/  @!P1 IMAD.MOV.U32 R4, RZ, RZ, R5 ;  /* 0x000000ffff049224 */ /* 0x008fe200078e0005 */
[----:B------:R-:W-:-:S03]  /*2cac0*/  ISETP.NE.AND P1, PT, R8, RZ, PT ;  /* 0x000000ff0800720c */ /* 0x000fc60003f25270 */
[----:B------:R-:W-:-:S10]  /*2cad0*/  IMAD R13, R4, R17, RZ ;  /* 0x00000011040d7224 */ /* 0x000fd400078e02ff */
[----:B------:R-:W-:Y:S05]  /*2cae0*/  WARPSYNC.COLLECTIVE R15, `(.L_x_2361) ;  /* 0x000000000f087348 */ /* 0x000fea0003c00000 */
[----:B------:R0:W1:Y:S02]  /*2caf0*/  SHFL.UP P6, R14, R13, R12, R11 ;  /* 0x0400000c0d0e7389 */ /* 0x00006400000c000b */
[----:B01----:R-:W-:Y:S01]  /*2cb00*/  ENDCOLLECTIVE ;  /* 0x000000000000791b */ /* 0x003fe20003800000 */
.L_x_2361:
[----:B------:R-:W-:Y:S02]  /*2cb10*/  MOV R12, 0x2 ;  /* 0x00000002000c7802 */ /* 0x000fe40000000f00 */
[----:B------:R-:W-:-:S05]  /*2cb20*/  SEL R14, R14, RZ, P1 ;  /* 0x000000ff0e0e7207 */ /* 0x000fca0000800000 */
[----:B------:R-:W-:-:S04]  /*2cb30*/  IMAD.IADD R5, R13, 0x1, R14 ;  /* 0x000000010d057824 */ /* 0x000fc800078e020e */
[----:B------:R-:W-:-:S07]  /*2cb40*/  IMAD.MOV.U32 R13, RZ, RZ, R5 ;  /* 0x000000ffff0d7224 */ /* 0x000fce00078e0005 */
[----:B------:R-:W-:Y:S05]  /*2cb50*/  WARPSYNC.COLLECTIVE R15, `(.L_x_2362) ;  /* 0x000000000f087348 */ /* 0x000fea0003c00000 */
[----:B------:R0:W1:Y:S02]  /*2cb60*/  SHFL.UP P6, R14, R13, R12, R11 ;  /* 0x0400000c0d0e7389 */ /* 0x00006400000c000b */
[----:B01----:R-:W-:Y:S01]  /*2cb70*/  ENDCOLLECTIVE ;  /* 0x000000000000791b */ /* 0x003fe20003800000 */
.L_x_2362:
[----:B------:R-:W-:Y:S01]  /*2cb80*/  IMAD.MOV.U32 R12, RZ, RZ, 0x4 ;  /* 0x00000004ff0c7424 */ /* 0x000fe200078e00ff */
[----:B------:R-:W-:-:S05]  /*2cb90*/  SEL R2, R14, RZ, P2 ;  /* 0x000000ff0e027207 */ /* 0x000fca0001000000 */
[----:B------:R-:W-:-:S04]  /*2cba0*/  IMAD.IADD R2, R5, 0x1, R2 ;  /* 0x0000000105027824 */ /* 0x000fc800078e0202 */
[----:B------:R-:W-:-:S07]  /*2cbb0*/  IMAD.MOV.U32 R13, RZ, RZ, R2 ;  /* 0x000000ffff0d7224 */ /* 0x000fce00078e0002 */
[----:B------:R-:W-:Y:S05]  /*2cbc0*/  WARPSYNC.COLLECTIVE R15, `(.L_x_2363) ;  /* 0x000000000f087348 */ /* 0x000fea0003c00000 */
[----:B------:R0:W1:Y:S02]  /*2cbd0*/  SHFL.UP P6, R14, R13, R12, R11 ;  /* 0x0400000c0d0e7389 */ /* 0x00006400000c000b */
[----:B01----:R-:W-:Y:S01]  /*2cbe0*/  ENDCOLLECTIVE ;  /* 0x000000000000791b */ /* 0x003fe20003800000 */
.L_x_2363:
[----:B------:R-:W-:Y:S01]  /*2cbf0*/  IMAD.MOV.U32 R12, RZ, RZ, 0x8 ;  /* 0x00000008ff0c7424 */ /* 0x000fe200078e00ff */
[----:B------:R-:W-:-:S05]  /*2cc00*/  SEL R3, R14, RZ, P3 ;  /* 0x000000ff0e037207 */ /* 0x000fca0001800000 */
[----:B------:R-:W-:-:S04]  /*2cc10*/  IMAD.IADD R3, R2, 0x1, R3 ;  /* 0x0000000102037824 */ /* 0x000fc800078e0203 */
[----:B------:R-:W-:-:S07]  /*2cc20*/  IMAD.MOV.U32 R13, RZ, RZ, R3 ;  /* 0x000000ffff0d7224 */ /* 0x000fce00078e0003 */
[----:B------:R-:W-:Y:S05]  /*2cc30*/  WARPSYNC.COLLECTIVE R15, `(.L_x_2364) ;  /* 0x000000000f087348 */ /* 0x000fea0003c00000 */
[----:B------:R0:W1:Y:S02]  /*2cc40*/  SHFL.UP P6, R14, R13, R12, R11 ;  /* 0x0400000c0d0e7389 */ /* 0x00006400000c000b */
[----:B01----:R-:W-:Y:S01]  /*2cc50*/  ENDCOLLECTIVE ;  /* 0x000000000000791b */ /* 0x003fe20003800000 */
.L_x_2364:
[----:B------:R-:W-:Y:S02]  /*2cc60*/  MOV R12, 0x10 ;  /* 0x00000010000c7802 */ /* 0x000fe40000000f00 */
[----:B------:R-:W-:-:S05]  /*2cc70*/  SEL R14, R14, RZ, P4 ;  /* 0x000000ff0e0e7207 */ /* 0x000fca0002000000 */
[----:B------:R-:W-:-:S04]  /*2cc80*/  IMAD.IADD R5, R3, 0x1, R14 ;  /* 0x0000000103057824 */ /* 0x000fc800078e020e */
[----:B------:R-:W-:-:S07]  /*2cc90*/  IMAD.MOV.U32 R13, RZ, RZ, R5 ;  /* 0x000000ffff0d7224 */ /* 0x000fce00078e0005 */
[----:B------:R-:W-:Y:S05]  /*2cca0*/  WARPSYNC.COLLECTIVE R15, `(.L_x_2365) ;  /* 0x000000000f087348 */ /* 0x000fea0003c00000 */
[----:B------:R0:W1:Y:S02]  /*2ccb0*/  SHFL.UP P6, R14, R13, R12, R11 ;  /* 0x0400000c0d0e7389 */ /* 0x00006400000c000b */
[----:B01----:R-:W-:Y:S01]  /*2ccc0*/  ENDCOLLECTIVE ;  /* 0x000000000000791b */ /* 0x003fe20003800000 */
.L_x_2365:
        /* <DEDUP_REMOVED lines=8> */
.L_x_2366:
[----:B------:R-:W-:Y:S05]  /*2cd50*/  BRA `(.L_x_2367) ;  /* 0xffffff8000dc7947 */ /* 0x000fea000383ffff */
.L_x_2093:
[----:B------:R-:W-:Y:S01]  /*2cd60*/  BSSY B0, `(.L_x_2368) ;  /* 0x0000007000007945 */ /* 0x000fe20003800000 */
[----:B------:R-:W-:Y:S02]  /*2cd70*/  IMAD.MOV.U32 R12, RZ, RZ, 0x1 ;  /* 0x00000001ff0c7424 */ /* 0x000fe400078e00ff */
[----:B------:R-:W-:Y:S02]  /*2cd80*/  IMAD.MOV.U32 R11, RZ, RZ, RZ ;  /* 0x000000ffff0b7224 */ /* 0x000fe400078e00ff */
[----:B------:R-:W-:-:S07]  /*2cd90*/  IMAD.MOV.U32 R15, RZ, RZ, -0x1 ;  /* 0xffffffffff0f7424 */ /* 0x000fce00078e00ff */
[----:B------:R-:W-:Y:S05]  /*2cda0*/  WARPSYNC.COLLECTIVE R15, `(.L_x_2369) ;  /* 0x000000000f087348 */ /* 0x000fea0003c00000 */
[----:B------:R0:W1:Y:S02]  /*2cdb0*/  SHFL.UP P6, R14, R13, R12, R11 ;  /* 0x0400000c0d0e7389 */ /* 0x00006400000c000b */
[----:B01----:R-:W-:Y:S01]  /*2cdc0*/  ENDCOLLECTIVE ;  /* 0x000000000000791b */ /* 0x003fe20003800000 */
.L_x_2369:
[----:B------:R-:W-:Y:S05]  /*2cdd0*/  BSYNC B0 ;  /* 0x0000000000007941 */ /* 0x000fea0003800000 */
.L_x_2368:
[----:B------:R-:W-:Y:S01]  /*2cde0*/  SEL R14, R14, RZ, P1 ;  /* 0x000000ff0e0e7207 */ /* 0x000fe20000800000 */
[----:B------:R-:W-:Y:S02]  /*2cdf0*/  IMAD.MOV.U32 R12, RZ, RZ, 0x2 ;  /* 0x00000002ff0c7424 */ /* 0x000fe400078e00ff */
[----:B------:R-:W-:Y:S01]  /*2ce00*/  IMAD.MOV.U32 R11, RZ, RZ, RZ ;  /* 0x000000ffff0b7224 */ /* 0x000fe200078e00ff */
[----:B------:R-:W-:Y:S01]  /*2ce10*/  IADD3 R13, R13, R14, RZ ;  /* 0x0000000e0d0d7210 */ /* 0x000fe20007ffe0ff */
[----:B------:R-:W-:-:S07]  /*2ce20*/  IMAD.MOV.U32 R15, RZ, RZ, -0x1 ;  /* 0xffffffffff0f7424 */ /* 0x000fce00078e00ff */
[----:B------:R-:W-:Y:S05]  /*2ce30*/  WARPSYNC.COLLECTIVE R15, `(.L_x_2370) ;  /* 0x000000000f087348 */ /* 0x000fea0003c00000 */
[----:B------:R0:W1:Y:S02]  /*2ce40*/  SHFL.UP P6, R14, R13, R12, R11 ;  /* 0x0400000c0d0e7389 */ /* 0x00006400000c000b */
[----:B01----:R-:W-:Y:S01]  /*2ce50*/  ENDCOLLECTIVE ;  /* 0x000000000000791b */ /* 0x003fe20003800000 */
.L_x_2370:
[----:B------:R-:W-:Y:S01]  /*2ce60*/  IMAD.MOV.U32 R12, RZ, RZ, 0x4 ;  /* 0x00000004ff0c7424 */ /* 0x000fe200078e00ff */
[----:B------:R-:W-:-:S05]  /*2ce70*/  SEL R2, R14, RZ, P2 ;  /* 0x000000ff0e027207 */ /* 0x000fca0001000000 */
[----:B------:R-:W-:-:S04]  /*2ce80*/  IMAD.IADD R2, R13, 0x1, R2 ;  /* 0x000000010d027824 */ /* 0x000fc800078e0202 */
[----:B------:R-:W-:-:S07]  /*2ce90*/  IMAD.MOV.U32 R13, RZ, RZ, R2 ;  /* 0x000000ffff0d7224 */ /* 0x000fce00078e0002 */
[----:B------:R-:W-:Y:S05]  /*2cea0*/  WARPSYNC.COLLECTIVE R15, `(.L_x_2371) ;  /* 0x000000000f087348 */ /* 0x000fea0003c00000 */
[----:B------:R0:W1:Y:S02]  /*2ceb0*/  SHFL.UP P6, R14, R13, R12, R11 ;  /* 0x0400000c0d0e7389 */ /* 0x00006400000c000b */
[----:B01----:R-:W-:Y:S01]  /*2cec0*/  ENDCOLLECTIVE ;  /* 0x000000000000791b */ /* 0x003fe20003800000 */
.L_x_2371:
[----:B------:R-:W-:Y:S02]  /*2ced0*/  MOV R12, 0x8 ;  /* 0x00000008000c7802 */ /* 0x000fe40000000f00 */
[----:B------:R-:W-:-:S05]  /*2cee0*/  SEL R3, R14, RZ, P3 ;  /* 0x000000ff0e037207 */ /* 0x000fca0001800000 */
[----:B------:R-:W-:-:S04]  /*2cef0*/  IMAD.IADD R3, R2, 0x1, R3 ;  /* 0x0000000102037824 */ /* 0x000fc800078e0203 */
[----:B------:R-:W-:-:S07]  /*2cf00*/  IMAD.MOV.U32 R13, RZ, RZ, R3 ;  /* 0x000000ffff0d7224 */ /* 0x000fce00078e0003 */
[----:B------:R-:W-:Y:S05]  /*2cf10*/  WARPSYNC.COLLECTIVE R15, `(.L_x_2372) ;  /* 0x000000000f087348 */ /* 0x000fea0003c00000 */
[----:B------:R0:W1:Y:S02]  /*2cf20*/  SHFL.UP P6, R14, R13, R12, R11 ;  /* 0x0400000c0d0e7389 */ /* 0x00006400000c000b */
[----:B01----:R-:W-:Y:S01]  /*2cf30*/  ENDCOLLECTIVE ;  /* 0x000000000000791b */ /* 0x003fe20003800000 */
.L_x_2372:
[----:B------:R-:W-:Y:S01]  /*2cf40*/  IMAD.MOV.U32 R12, RZ, RZ, 0x10 ;  /* 0x00000010ff0c7424 */ /* 0x000fe200078e00ff */
[----:B------:R-:W-:-:S05]  /*2cf50*/  SEL R14, R14, RZ, P4 ;  /* 0x000000ff0e0e7207 */ /* 0x000fca0002000000 */
[----:B------:R-:W-:-:S04]  /*2cf60*/  IMAD.IADD R5, R3, 0x1, R14 ;  /* 0x0000000103057824 */ /* 0x000fc800078e020e */
[----:B------:R-:W-:-:S07]  /*2cf70*/  IMAD.MOV.U32 R13, RZ, RZ, R5 ;  /* 0x000000ffff0d7224 */ /* 0x000fce00078e0005 */
[----:B------:R-:W-:Y:S05]  /*2cf80*/  WARPSYNC.COLLECTIVE R15, `(.L_x_2373) ;  /* 0x000000000f087348 */ /* 0x000fea0003c00000 */
[----:B------:R0:W1:Y:S02]  /*2cf90*/  SHFL.UP P6, R14, R13, R12, R11 ;  /* 0x0400000c0d0e7389 */ /* 0x00006400000c000b */
[----:B01----:R-:W-:Y:S01]  /*2cfa0*/  ENDCOLLECTIVE ;  /* 0x000000000000791b */ /* 0x003fe20003800000 */
.L_x_2373:
        /* <DEDUP_REMOVED lines=8> */
.L_x_2374:
[----:B------:R-:W-:Y:S05]  /*2d030*/  BRA `(.L_x_2375) ;  /* 0xffffff8000c87947 */ /* 0x000fea000383ffff */
.L_x_2095:
[----:B------:R-:W-:Y:S01]  /*2d040*/  BSSY B0, `(.L_x_2376) ;  /* 0x0000006000007945 */ /* 0x000fe20003800000 */
[----:B------:R-:W-:Y:S01]  /*2d050*/  PLOP3.LUT P6, PT, P6, PT, PT, 0x8, 0x0 ;  /* 0x000000000000781c */ /* 0x000fe200037ce170 */
[----:B------:R-:W-:-:S12]  /*2d060*/  IMAD.MOV.U32 R15, RZ, RZ, -0x1 ;  /* 0xffffffffff0f7424 */ /* 0x000fd800078e00ff */
[----:B0-----:R-:W-:Y:S05]  /*2d070*/  WARPSYNC.COLLECTIVE R15, `(.L_x_2377) ;  /* 0x000000000f087348 */ /* 0x001fea0003c00000 */
[----:B------:R-:W-:Y:S01]  /*2d080*/  VOTE.ANY R14, PT, P6 ;  /* 0x00000000000e7806 */ /* 0x000fe200030e0100 */
[----:B0-----:R-:W-:Y:S06]  /*2d090*/  ENDCOLLECTIVE ;  /* 0x000000000000791b */ /* 0x001fec0003800000 */
.L_x_2377:
[----:B------:R-:W-:Y:S05]  /*2d0a0*/  BSYNC B0 ;  /* 0x0000000000007941 */ /* 0x000fea0003800000 */
.L_x_2376:
[----:B------:R-:W-:Y:S01]  /*2d0b0*/  MOV R3, R14 ;  /* 0x0000000e00037202 */ /* 0x000fe20000000f00 */
[----:B------:R-:W-:Y:S02]  /*2d0c0*/  IMAD.MOV.U32 R13, RZ, RZ, R17 ;  /* 0x000000ffff0d7224 */ /* 0x000fe400078e0011 */
[----:B------:R-:W-:Y:S01]  /*2d0d0*/  IMAD.MOV.U32 R11, RZ, RZ, 0x1f ;  /* 0x0000001fff0b7424 */ /* 0x000fe200078e00ff */
[----:B------:R0:W1:Y:S01]  /*2d0e0*/  POPC R12, R3 ;  /* 0x00000003000c7309 */ /* 0x0000620000000000 */
[----:B------:R-:W-:-:S07]  /*2d0f0*/  IMAD.MOV.U32 R15, RZ, RZ, -0x1 ;  /* 0xffffffffff0f7424 */ /* 0x000fce00078e00ff */
[----:B01----:R-:W-:Y:S05]  /*2d100*/  WARPSYNC.COLLECTIVE R15, `(.L_x_2378) ;  /* 0x000000000f087348 */ /* 0x003fea0003c00000 */
[----:B-1----:R1:W2:Y:S02]  /*2d110*/  SHFL.IDX P6, R14, R13, R12, R11 ;  /* 0x0000000c0d0e7389 */ /* 0x0022a400000c000b */
[----:B012---:R-:W-:Y:S01]  /*2d120*/  ENDCOLLECTIVE ;  /* 0x000000000000791b */ /* 0x007fe20003800000 */
.L_x_2378:
[----:B------:R-:W-:Y:S02]  /*2d130*/  IMAD.IADD R19, R12, 0x1, R19 ;  /* 0x000000010c137824 */ /* 0x000fe400078e0213 */
[----:B------:R-:W-:Y:S02]  /*2d140*/  IMAD.MOV.U32 R13, RZ, RZ, R4 ;  /* 0x000000ffff0d7224 */ /* 0x000fe400078e0004 */
[----:B------:R-:W-:-:S07]  /*2d150*/  IMAD.MOV.U32 R17, RZ, RZ, R14 ;  /* 0x000000ffff117224 */ /* 0x000fce00078e000e */
[----:B------:R-:W-:Y:S05]  /*2d160*/  WARPSYNC.COLLECTIVE R15, `(.L_x_2379) ;  /* 0x000000000f087348 */ /* 0x000fea0003c00000 */
[----:B------:R0:W1:Y:S02]  /*2d170*/  SHFL.IDX P6, R14, R13, R12, R11 ;  /* 0x0000000c0d0e7389 */ /* 0x00006400000c000b */
[----:B01----:R-:W-:Y:S01]  /*2d180*/  ENDCOLLECTIVE ;  /* 0x000000000000791b */ /* 0x003fe20003800000 */
.L_x_2379:
[----:B------:R-:W-:Y:S01]  /*2d190*/  IMAD.MOV.U32 R4, RZ, RZ, R14 ;  /* 0x000000ffff047224 */ /* 0x000fe200078e000e */
[----:B------:R-:W-:Y:S06]  /*2d1a0*/  BRA `(.L_x_2380) ;  /* 0xffffff8000ac7947 */ /* 0x000fec000383ffff */
.L_x_2097:
[----:B------:R-:W-:Y:S01]  /*2d1b0*/  BSSY B0, `(.L_x_2381) ;  /* 0x0000007000007945 */ /* 0x000fe20003800000 */
[----:B------:R-:W-:Y:S01]  /*2d1c0*/  IMAD.MOV.U32 R13, RZ, RZ, R2 ;  /* 0x000000ffff0d7224 */ /* 0x000fe200078e0002 */
[----:B------:R-:W-:Y:S01]  /*2d1d0*/  MOV R11, 0x1f ;  /* 0x0000001f000b7802 */ /* 0x000fe20000000f00 */
[----:B------:R-:W-:-:S07]  /*2d1e0*/  IMAD.MOV.U32 R15, RZ, RZ, -0x1 ;  /* 0xffffffffff0f7424 */ /* 0x000fce00078e00ff */
[----:B0-23--:R-:W-:Y:S05]  /*2d1f0*/  WARPSYNC.COLLECTIVE R15, `(.L_x_2382) ;  /* 0x000000000f087348 */ /* 0x00dfea0003c00000 */
[----:B------:R1:W4:Y:S02]  /*2d200*/  SHFL.IDX P6, R14, R13, R12, R11 ;  /* 0x0000000c0d0e7389 */ /* 0x00032400000c000b */
[----:B01234-:R-:W-:Y:S01]  /*2d210*/  ENDCOLLECTIVE ;  /* 0x000000000000791b */ /* 0x01ffe20003800000 */
.L_x_2382:
[----:B------:R-:W-:Y:S05]  /*2d220*/  BSYNC B0 ;  /* 0x0000000000007941 */ /* 0x000fea0003800000 */
.L_x_2381:
[----:B------:R-:W-:Y:S01]  /*2d230*/  IMAD.MOV.U32 R6, RZ, RZ, R14 ;  /* 0x000000ffff067224 */ /* 0x000fe200078e000e */
[----:B------:R-:W-:Y:S06]  /*2d240*/  BRA `(.L_x_2096) ;  /* 0xffffff80009c7947 */ /* 0x000fec000383ffff */
.L_x_2103:
[----:B-1----:R1:W2:Y:S02]  /*2d250*/  SYNCS.PHASECHK.TRANS64.TRYWAIT P0, [R7+URZ+0x28820], R0 ;  /* 0x02882000070075a7 */ /* 0x0022a4000800017f */
[----:B--2---:R-:W-:Y:S05]  /*2d260*/  @!P0 NANOSLEEP.SYNCS 0x989680 ;  /* 0x009896800000895d */ /* 0x004fea0003900000 */
[----:B------:R-:W2:Y:S02]  /*2d270*/  @!P0 SYNCS.PHASECHK.TRANS64 P0, [R7+URZ+0x28820], R0 ;  /* 0x02882000070085a7 */ /* 0x000ea4000800007f */
[----:B--2---:R-:W-:Y:S05]  /*2d280*/  @!P0 BRA `(.L_x_2103) ;  /* 0xfffffffc00f08947 */ /* 0x004fea000383ffff */
[----:B------:R-:W-:Y:S05]  /*2d290*/  BRA `(.L_x_2383) ;  /* 0xffffff8800f47947 */ /* 0x000fea000383ffff */
.L_x_2104:
[----:B------:R-:W2:Y:S01]  /*2d2a0*/  S2R R2, SR_TID.X ;  /* 0x0000000000027919 */ /* 0x000ea20000002100 */
[----:B------:R-:W-:Y:S01]  /*2d2b0*/  BSSY B0, `(.L_x_2384) ;  /* 0x000000a000007945 */ /* 0x000fe20003800000 */
[----:B------:R-:W-:Y:S02]  /*2d2c0*/  IMAD.MOV.U32 R12, RZ, RZ, RZ ;  /* 0x000000ffff0c7224 */ /* 0x000fe400078e00ff */
[----:B------:R-:W-:Y:S02]  /*2d2d0*/  IMAD.MOV.U32 R11, RZ, RZ, 0x1f ;  /* 0x0000001fff0b7424 */ /* 0x000fe400078e00ff */
[----:B------:R-:W-:Y:S01]  /*2d2e0*/  IMAD.MOV.U32 R15, RZ, RZ, -0x1 ;  /* 0xffffffffff0f7424 */ /* 0x000fe200078e00ff */
[----:B--2---:R-:W-:-:S04]  /*2d2f0*/  SHF.R.U32.HI R2, RZ, 0x5, R2 ;  /* 0x00000005ff027819 */ /* 0x004fc80000011602 */
[----:B------:R-:W-:-:S05]  /*2d300*/  LOP3.LUT R2, R2, 0x3, RZ, 0xc0, !PT ;  /* 0x0000000302027812 */ /* 0x000fca00078ec0ff */
[----:B------:R-:W-:-:S07]  /*2d310*/  IMAD.MOV.U32 R13, RZ, RZ, R2 ;  /* 0x000000ffff0d7224 */ /* 0x000fce00078e0002 */
[----:B01----:R-:W-:Y:S05]  /*2d320*/  WARPSYNC.COLLECTIVE R15, `(.L_x_2385) ;  /* 0x000000000f087348 */ /* 0x003fea0003c00000 */
[----:B------:R2:W3:Y:S02]  /*2d330*/  SHFL.IDX P6, R14, R13, R12, R11 ;  /* 0x0000000c0d0e7389 */ /* 0x0004e400000c000b */
[----:B0123--:R-:W-:Y:S01]  /*2d340*/  ENDCOLLECTIVE ;  /* 0x000000000000791b */ /* 0x00ffe20003800000 */
.L_x_2385:
[----:B------:R-:W-:Y:S05]  /*2d350*/  BSYNC B0 ;  /* 0x0000000000007941 */ /* 0x000fea0003800000 */
.L_x_2384:
[----:B------:R-:W-:Y:S05]  /*2d360*/  BRA `(.L_x_2386) ;  /* 0xffffff8800dc7947 */ /* 0x000fea000383ffff */
.L_x_2105:
[----:B------:R-:W-:Y:S01]  /*2d370*/  BSSY B0, `(.L_x_2387) ;  /* 0x0000006000007945 */ /* 0x000fe20003800000 */
[----:B------:R-:W-:-:S07]  /*2d380*/  IMAD.MOV.U32 R15, RZ, RZ, -0x1 ;  /* 0xffffffffff0f7424 */ /* 0x000fce00078e00ff */
[----:B01----:R-:W-:Y:S05]  /*2d390*/  WARPSYNC.COLLECTIVE R15, `(.L_x_2388) ;  /* 0x000000000f0c7348 */ /* 0x003fea0003c00000 */
[----:B------:R-:W-:Y:S02]  /*2d3a0*/  ELECT P6, UR62, PT ;  /* 0x00000000003e782f */ /* 0x000fe400038c0000 */
[----:B------:R-:W-:Y:S01]  /*2d3b0*/  MOV R14, UR62 ;  /* 0x0000003e000e7c02 */ /* 0x000fe20008000f00 */
[----:B01----:R-:W-:Y:S10]  /*2d3c0*/  ENDCOLLECTIVE ;  /* 0x000000000000791b */ /* 0x003ff40003800000 */
.L_x_2388:
[----:B------:R-:W-:Y:S05]  /*2d3d0*/  BSYNC B0 ;  /* 0x0000000000007941 */ /* 0x000fea0003800000 */
.L_x_2387:
[----:B------:R-:W-:Y:S05]  /*2d3e0*/  BRA `(.L_x_2389) ;  /* 0xffffff8800d07947 */ /* 0x000fea000383ffff */
.L_x_2107:
[----:B-1----:R1:W2:Y:S02]  /*2d3f0*/  SYNCS.PHASECHK.TRANS64.TRYWAIT P1, [R5+URZ+0x28840], R0 ;  /* 0x02884000050075a7 */ /* 0x0022a4000802017f */
[----:B--2---:R-:W-:Y:S05]  /*2d400*/  @!P1 NANOSLEEP.SYNCS 0x989680 ;  /* 0x009896800000995d */ /* 0x004fea0003900000 */
[----:B------:R-:W2:Y:S02]  /*2d410*/  @!P1 SYNCS.PHASECHK.TRANS64 P1, [R5+URZ+0x28840], R0 ;  /* 0x02884000050095a7 */ /* 0x000ea4000802007f */
[----:B--2---:R-:W-:Y:S05]  /*2d420*/  @!P1 BRA `(.L_x_2107) ;  /* 0xfffffffc00f09947 */ /* 0x004fea000383ffff */
[----:B------:R-:W-:Y:S05]  /*2d430*/  BRA `(.L_x_2390) ;  /* 0xffffff8800f07947 */ /* 0x000fea000383ffff */
.L_x_2109:
[----:B--2---:R2:W3:Y:S02]  /*2d440*/  SYNCS.PHASECHK.TRANS64.TRYWAIT P1, [R3+URZ+0x28840], R2 ;  /* 0x02884002030075a7 */ /* 0x0044e4000802017f */
[----:B---3--:R-:W-:Y:S05]  /*2d450*/  @!P1 NANOSLEEP.SYNCS 0x989680 ;  /* 0x009896800000995d */ /* 0x008fea0003900000 */
[----:B------:R-:W3:Y:S02]  /*2d460*/  @!P1 SYNCS.PHASECHK.TRANS64 P1, [R3+URZ+0x28840], R2 ;  /* 0x02884002030095a7 */ /* 0x000ee4000802007f */
[----:B---3--:R-:W-:Y:S05]  /*2d470*/  @!P1 BRA `(.L_x_2109) ;  /* 0xfffffffc00f09947 */ /* 0x008fea000383ffff */
[----:B------:R-:W-:Y:S05]  /*2d480*/  BRA `(.L_x_2391) ;  /* 0xffffff8800fc7947 */ /* 0x000fea000383ffff */
.L_x_2111:
[----:B---3--:R3:W4:Y:S02]  /*2d490*/  SYNCS.PHASECHK.TRANS64.TRYWAIT P1, [R5+URZ+0x28860], R0 ;  /* 0x02886000050075a7 */ /* 0x008724000802017f */
[----:B----4-:R-:W-:Y:S05]  /*2d4a0*/  @!P1 NANOSLEEP.SYNCS 0x989680 ;  /* 0x009896800000995d */ /* 0x010fea0003900000 */
[----:B------:R-:W4:Y:S02]  /*2d4b0*/  @!P1 SYNCS.PHASECHK.TRANS64 P1, [R5+URZ+0x28860], R0 ;  /* 0x02886000050095a7 */ /* 0x000f24000802007f */
[----:B----4-:R-:W-:Y:S05]  /*2d4c0*/  @!P1 BRA `(.L_x_2111) ;  /* 0xfffffffc00f09947 */ /* 0x010fea000383ffff */
[----:B------:R-:W-:Y:S05]  /*2d4d0*/  BRA `(.L_x_2392) ;  /* 0xffffff8800f87947 */ /* 0x000fea000383ffff */
.L_x_2393:
        /* <DEDUP_REMOVED lines=10> */
.L_x_3547:


//--------------------- .text._ZN7cutlass13device_kernelIN5flash11enable_sm90INS1_16FlashAttnFwdSm90INS1_25CollectiveMainloopFwdSm90ILi2EN4cute5tupleIJNS5_1CILi1EEES8_S8_EEENS6_IJNS7_ILi128EEESA_SA_EEELi128ENS_6half_tEfNS_4arch4Sm90ELb1ELb0ELb0ELb0ELb1ELb0ELb0ELb1ELb1ELb1ELb1ELb0EEENS1_21CollectiveEpilogueFwdISB_S9_SC_SE_Li256ELb0ELb1ELb1ELb0EEENS1_19SingleTileSchedulerILb0ELb1ELb1ELi128EEEEEEEEEvNT_6ParamsE --------------------------
	.section	.text._ZN7cutlass13device_kernelIN5flash11enable_sm90INS1_16FlashAttnFwdSm90INS1_25CollectiveMainloopFwdSm90ILi2EN4cute5tupleIJNS5_1CILi1EEES8_S8_EEENS6_IJNS7_ILi128EEESA_SA_EEELi128ENS_6half_tEfNS_4arch4Sm90ELb1ELb0ELb0ELb0ELb1ELb0ELb0ELb1ELb1ELb1ELb1ELb0EEENS1_21CollectiveEpilogueFwdISB_S9_SC_SE_Li256ELb0ELb1ELb1ELb0EEENS1_19SingleTileSchedulerILb0ELb1ELb1ELi128EEEEEEEEEvNT_6ParamsE,"ax",@progbits
	.align	128
.text._ZN7cutlass13device_kernelIN5flash11enable_sm90INS1_16FlashAttnFwdSm90INS1_25CollectiveMainloopFwdSm90ILi2EN4cute5tupleIJNS5_1CILi1EEES8_S8_EEENS6_IJNS7_ILi128EEESA_SA_EEELi128ENS_6half_tEfNS_4arch4Sm90ELb1ELb0ELb0ELb0ELb1ELb0ELb0ELb1ELb1ELb1ELb1ELb0EEENS1_21CollectiveEpilogueFwdISB_S9_SC_SE_Li256ELb0ELb1ELb1ELb0EEENS1_19SingleTileSchedulerILb0ELb1ELb1ELi128EEEEEEEEEvNT_6ParamsE:
        .type           _ZN7cutlass13device_kernelIN5flash11enable_sm90INS1_16FlashAttnFwdSm90INS1_25CollectiveMainloopFwdSm90ILi2EN4cute5tupleIJNS5_1CILi1EEES8_S8_EEENS6_IJNS7_ILi128EEESA_SA_EEELi128ENS_6half_tEfNS_4arch4Sm90ELb1ELb0ELb0ELb0ELb1ELb0ELb0ELb1ELb1ELb1ELb1ELb0EEENS1_21CollectiveEpilogueFwdISB_S9_SC_SE_Li256ELb0ELb1ELb1ELb0EEENS1_19SingleTileSchedulerILb0ELb1ELb1ELi128EEEEEEEEEvNT_6ParamsE,@function
        .size           _ZN7cutlass13device_kernelIN5flash11enable_sm90INS1_16FlashAttnFwdSm90INS1_25CollectiveMainloopFwdSm90ILi2EN4cute5tupleIJNS5_1CILi1EEES8_S8_EEENS6_IJNS7_ILi128EEESA_SA_EEELi128ENS_6half_tEfNS_4arch4Sm90ELb1ELb0ELb0ELb0ELb1ELb0ELb0ELb1ELb1ELb1ELb1ELb0EEENS1_21CollectiveEpilogueFwdISB_S9_SC_SE_Li256ELb0ELb1ELb1ELb0EEENS1_19SingleTileSchedulerILb0ELb1ELb1ELi128EEEEEEEEEvNT_6ParamsE,(.L_x_3548 - _ZN7cutlass13device_kernelIN5flash11enable_sm90INS1_16FlashAttnFwdSm90INS1_25CollectiveMainloopFwdSm90ILi2EN4cute5tupleIJNS5_1CILi1EEES8_S8_EEENS6_IJNS7_ILi128EEESA_SA_EEELi128ENS_6half_tEfNS_4arch4Sm90ELb1ELb0ELb0ELb0ELb1ELb0ELb0ELb1ELb1ELb1ELb1ELb0EEENS1_21CollectiveEpilogueFwdISB_S9_SC_SE_Li256ELb0ELb1ELb1ELb0EEENS1_19SingleTileSchedulerILb0ELb1ELb1ELi128EEEEEEEEEvNT_6ParamsE)
        .other          _ZN7cutlass13device_kernelIN5flash11enable_sm90INS1_16FlashAttnFwdSm90INS1_25CollectiveMainloopFwdSm90ILi2EN4cute5tupleIJNS5_1CILi1EEES8_S8_EEENS6_IJNS7_ILi128EEESA_SA_EEELi128ENS_6half_tEfNS_4arch4Sm90ELb1ELb0ELb0ELb0ELb1ELb0ELb0ELb1ELb1ELb1ELb1ELb0EEENS1_21CollectiveEpilogueFwdISB_S9_SC_SE_Li256ELb0ELb1ELb1ELb0EEENS1_19SingleTileSchedulerILb0ELb1ELb1ELi128EEEEEEEEEvNT_6ParamsE,@"STO_CUDA_ENTRY STV_DEFAULT"
_ZN7cutlass13device_kernelIN5flash11enable_sm90INS1_16FlashAttnFwdSm90INS1_25CollectiveMainloopFwdSm90ILi2EN4cute5tupleIJNS5_1CILi1EEES8_S8_EEENS6_IJNS7_ILi128EEESA_SA_EEELi128ENS_6half_tEfNS_4arch4Sm90ELb1ELb0ELb0ELb0ELb1ELb0ELb0ELb1ELb1ELb1ELb1ELb0EEENS1_21CollectiveEpilogueFwdISB_S9_SC_SE_Li256ELb0ELb1ELb1ELb0EEENS1_19SingleTileSchedulerILb0ELb1ELb1ELi128EEEEEEEEEvNT_6ParamsE:
        /* <DEDUP_REMOVED lines=44> */
.L_x_2394:
        /* <DEDUP_REMOVED lines=22> */
.L_x_2395:
        /* <DEDUP_REMOVED lines=18> */
.L_x_2396:
        /* <DEDUP_REMOVED lines=22> */
.L_x_2397:
        /* <DEDUP_REMOVED lines=23> */
.L_x_2398:
        /* <DEDUP_REMOVED lines=9> */
.L_x_2401:
        /* <DEDUP_REMOVED lines=21> */
[----:B------:R-:W0:Y:S01]  /*09f0*/  S2UR UR48, SR_CTAID.X ;  /* 0x00000000003079c3 */ /* 0x000e220000002500 */
[----:B------:R-:W-:Y:S01]  /*0a00*/  ULDC UR4, c[0x0][0x448] ;  /* 0x0001120000047ab9 */ /* 0x000fe20000000800 */
[----:B------:R-:W-:Y:S01]  /*0a10*/  ULDC UR38, c[0x0][0x424] ;  /* 0x0001090000267ab9 */ /* 0x000fe20000000800 */
[----:B------:R-:W-:Y:S01]  /*0a20*/  UISETP.NE.AND UP1, UPT, UR4, 0x1, UPT ;  /* 0x000000010400788c */ /* 0x000fe2000bf25270 */
[----:B------:R-:W-:Y:S02]  /*0a30*/  ULDC UR7, c[0x0][0x288] ;  /* 0x0000a20000077ab9 */ /* 0x000fe40000000800 */
[----:B------:R-:W-:Y:S01]  /*0a40*/  ULDC.64 UR4, c[0x0][0x418] ;  /* 0x0001060000047ab9 */ /* 0x000fe20000000a00 */
[----:B------:R-:W-:Y:S02]  /*0a50*/  UIADD3 UR7, -UR7, 0x80, URZ ;  /* 0x0000008007077890 */ /* 0x000fe4000fffe13f */
[----:B------:R-:W-:Y:S01]  /*0a60*/  UISETP.NE.U32.AND UP0, UPT, UR4, URZ, UPT ;  /* 0x0000003f0400728c */ /* 0x000fe2000bf05070 */
[----:B------:R-:W-:Y:S01]  /*0a70*/  ULDC UR8, c[0x0][0x2f0] ;  /* 0x0000bc0000087ab9 */ /* 0x000fe20000000800 */
[----:B------:R-:W-:-:S02]  /*0a80*/  UP2UR UR42, UPR, URZ, 0x2 ;  /* 0x000000023f2a7883 */ /* 0x000fc40008000000 */
[----:B------:R-:W-:Y:S01]  /*0a90*/  UISETP.NE.AND.EX UP0, UPT, UR5, URZ, UPT, UP0 ;  /* 0x0000003f0500728c */ /* 0x000fe2000bf05300 */
[----:B------:R-:W-:Y:S02]  /*0aa0*/  @UP1 ULDC UR9, c[0x0][0x450] ;  /* 0x0001140000091ab9 */ /* 0x000fe40000000800 */
[----:B------:R-:W-:Y:S01]  /*0ab0*/  @UP1 ULDC UR5, c[0x0][0x44c] ;  /* 0x0001130000051ab9 */ /* 0x000fe20000000800 */
[----:B------:R-:W-:Y:S02]  /*0ac0*/  USEL UR38, UR38, 0x1, UP0 ;  /* 0x0000000126267887 */ /* 0x000fe40008000000 */
[----:B------:R-:W-:Y:S02]  /*0ad0*/  USHF.R.U32.HI UR10, URZ, 0x10, UR39 ;  /* 0x000000103f0a7899 */ /* 0x000fe40008011627 */
[----:B------:R-:W-:Y:S02]  /*0ae0*/  UIMAD UR7, UR38, UR8, UR7 ;  /* 0x00000008260772a4 */ /* 0x000fe4000f8e0207 */
[----:B0-----:R-:W-:-:S02]  /*0af0*/  USHF.L.U32 UR48, UR48, 0x7, URZ ;  /* 0x0000000730307899 */ /* 0x001fc4000800063f */
[----:B------:R-:W-:Y:S02]  /*0b00*/  ULOP3.LUT UR39, UR39, 0xffff, URZ, 0xc0, !UPT ;  /* 0x0000ffff27277892 */ /* 0x000fe4000f8ec03f */
[----:B------:R-:W-:Y:S02]  /*0b10*/  @UP1 UIADD3 UR4, UR48, 0x7f, URZ ;  /* 0x0000007f30041890 */ /* 0x000fe4000fffe03f */
[----:B------:R-:W-:Y:S02]  /*0b20*/  UIADD3 UR6, UR48, 0x7f, URZ ;  /* 0x0000007f30067890 */ /* 0x000fe4000fffe03f */
[----:B------:R-:W-:Y:S02]  /*0b30*/  UIMAD.WIDE.U32 UR4, UR4, UR5, URZ ;  /* 0x00000005040472a5 */ /* 0x000fe4000f8e003f */
[----:B------:R-:W-:Y:S02]  /*0b40*/  UIMAD UR4, UR38, UR8, 0x7f ;  /* 0x0000007f260474a4 */ /* 0x000fe4000f8e0208 */
[----:B------:R-:W-:-:S02]  /*0b50*/  @UP1 USHF.R.U32.HI UR6, URZ, UR9, UR5 ;  /* 0x000000093f061299 */ /* 0x000fc40008011605 */
[----:B------:R-:W-:Y:S02]  /*0b60*/  USHF.R.S32.HI UR5, URZ, 0x1f, UR4 ;  /* 0x0000001f3f057899 */ /* 0x000fe40008011404 */
[----:B------:R-:W-:Y:S02]  /*0b70*/  UIADD3 UR6, UR7, UR6, URZ ;  /* 0x0000000607067290 */ /* 0x000fe4000fffe03f */
[----:B------:R-:W-:Y:S02]  /*0b80*/  ULEA.HI UR5, UR5, UR4, URZ, 0x7 ;  /* 0x0000000405057291 */ /* 0x000fe4000f8f383f */
[----:B------:R-:W-:Y:S02]  /*0b90*/  USHF.R.S32.HI UR7, URZ, 0x1f, UR6 ;  /* 0x0000001f3f077899 */ /* 0x000fe40008011406 */
[----:B------:R-:W-:Y:S02]  /*0ba0*/  USHF.R.S32.HI UR5, URZ, 0x7, UR5 ;  /* 0x000000073f057899 */ /* 0x000fe40008011405 */
[----:B------:R-:W-:Y:S01]  /*0bb0*/  ULEA.HI UR7, UR7, UR6, URZ, 0x7 ;  /* 0x0000000607077291 */ /* 0x000fe2000f8f383f */
[----:B------:R-:W-:-:S03]  /*0bc0*/  UMOV UR4, URZ ;  /* 0x0000003f00047c82 */ /* 0x000fc60008000000 */
[----:B------:R-:W-:-:S04]  /*0bd0*/  USHF.R.S32.HI UR7, URZ, 0x7, UR7 ;  /* 0x000000073f077899 */ /* 0x000fc80008011407 */
[----:B------:R-:W-:-:S04]  /*0be0*/  UISETP.LT.AND UP0, UPT, UR5, UR7, UPT ;  /* 0x000000070500728c */ /* 0x000fc8000bf01270 */
[----:B------:R-:W-:Y:S02]  /*0bf0*/  USEL UR9, UR5, UR7, UP0 ;  /* 0x0000000705097287 */ /* 0x000fe40008000000 */
[----:B------:R-:W-:Y:S02]  /*0c00*/  UISETP.NE.AND UP0, UPT, UR10, URZ, UPT ;  /* 0x0000003f0a00728c */ /* 0x000fe4000bf05270 */
[----:B------:R-:W-:-:S06]  /*0c10*/  UISETP.GE.AND UP1, UPT, UR9, 0x1, UPT ;  /* 0x000000010900788c */ /* 0x000fcc000bf26270 */
[----:B------:R-:W-:-:S03]  /*0c20*/  PLOP3.LUT P0, PT, PT, PT, UP1, 0x80, 0x0 ;  /* 0x000000000000781c */ /* 0x000fc60003f0f018 */
[----:B------:R-:W-:-:S10]  /*0c30*/  @!UP0 ULDC UR10, c[0x0][0x9f0] ;  /* 0x00027c00000a8ab9 */ /* 0x000fd40000000800 */
[----:B------:R-:W-:Y:S05]  /*0c40*/  @!P0 BRA `(.L_x_2403) ;  /* 0x0000000000848947 */ /* 0x000fea0003800000 */
[----:B------:R-:W-:Y:S01]  /*0c50*/  IMAD.U32 R4, RZ, RZ, UR10 ;  /* 0x0000000aff047e24 */ /* 0x000fe2000f8e00ff */
[----:B------:R-:W-:Y:S01]  /*0c60*/  UIADD3 UR6, UR10, -0x1, UR9 ;  /* 0xffffffff0a067890 */ /* 0x000fe2000fffe009 */
[----:B------:R-:W-:-:S03]  /*0c70*/  UMOV UR4, URZ ;  /* 0x0000003f00047c82 */ /* 0x000fc60008000000 */
[-C--:B------:R-:W-:Y:S02]  /*0c80*/  IABS R0, R4.reuse ;  /* 0x0000000400007213 */ /* 0x080fe40000000000 */
[----:B------:R-:W-:Y:S01]  /*0c90*/  IMAD.U32 R5, RZ, RZ, UR6 ;  /* 0x00000006ff057e24 */ /* 0x000fe2000f8e00ff */
[----:B------:R-:W-:Y:S01]  /*0ca0*/  IABS R6, R4 ;  /* 0x0000000400067213 */ /* 0x000fe20000000000 */
[----:B------:R-:W-:Y:S01]  /*0cb0*/  ULOP3.LUT UR6, UR6, UR10, URZ, 0x3c, !UPT ;  /* 0x0000000a06067292 */ /* 0x000fe2000f8e3c3f */
[----:B------:R-:W-:Y:S02]  /*0cc0*/  R2UR UR11, R0 ;  /* 0x00000000000b72ca */ /* 0x000fe400000e0000 */
[----:B------:R-:W-:-:S05]  /*0cd0*/  IABS R5, R5 ;  /* 0x0000000500057213 */ /* 0x000fca0000000000 */
[----:B------:R-:W-:-:S05]  /*0ce0*/  IMAD.MOV.U32 R4, RZ, RZ, R5 ;  /* 0x000000ffff047224 */ /* 0x000fca00078e0005 */
[----:B------:R-:W-:Y:S01]  /*0cf0*/  R2UR UR8, R4 ;  /* 0x00000000040872ca */ /* 0x000fe200000e0000 */
        /* <DEDUP_REMOVED lines=22> */
.L_x_2403:
[----:B------:R-:W-:Y:S02]  /*0e60*/  UIMAD UR39, UR39, UR4, URZ ;  /* 0x00000004272772a4 */ /* 0x000fe4000f8e023f */
[----:B------:R-:W-:Y:S01]  /*0e70*/  IMAD.U32 R3, RZ, RZ, UR4 ;  /* 0x00000004ff037e24 */ /* 0x000fe2000f8e00ff */
[----:B------:R-:W-:Y:S01]  /*0e80*/  MOV R0, UR9 ;  /* 0x0000000900007c02 */ /* 0x000fe20008000f00 */
[----:B------:R-:W-:Y:S01]  /*0e90*/  VIADD R19, R19, 0xffffff80 ;  /* 0xffffff8013137836 */ /* 0x000fe20000000000 */
[----:B------:R-:W-:Y:S01]  /*0ea0*/  PLOP3.LUT P0, PT, PT, PT, PT, 0x80, 0x0 ;  /* 0x000000000000781c */ /* 0x000fe20003f0f070 */
[----:B------:R-:W-:Y:S01]  /*0eb0*/  IMAD.MOV.U32 R4, RZ, RZ, RZ ;  /* 0x000000ffff047224 */ /* 0x000fe200078e00ff */
[----:B------:R-:W-:Y:S01]  /*0ec0*/  VIADDMNMX R0, R3, UR39, R0, PT ;  /* 0x0000002703007c46 */ /* 0x000fe2000b800100 */
[----:B------:R-:W-:Y:S01]  /*0ed0*/  IMAD.MOV.U32 R3, RZ, RZ, RZ ;  /* 0x000000ffff037224 */ /* 0x000fe200078e00ff */
        /* <DEDUP_REMOVED lines=15> */
[----:B------:R-:W-:Y:S01]  /*0fd0*/  UISETP.GT.AND UP0, UPT, UR47, UR39, UPT ;  /* 0x000000272f00728c */ /* 0x000fe2000bf04270 */
[----:B------:R-:W-:Y:S02]  /*0fe0*/  CS2R R122, SRZ ;  /* 0x00000000007a7805 */ /* 0x000fe4000001ff00 */
[----:B------:R-:W-:Y:S02]  /*0ff0*/  CS2R R120, SRZ ;  /* 0x0000000000787805 */ /* 0x000fe4000001ff00 */
[----:B------:R-:W-:Y:S02]  /*1000*/  CS2R R118, SRZ ;  /* 0x0000000000767805 */ /* 0x000fe4000001ff00 */
[----:B------:R-:W-:Y:S02]  /*1010*/  CS2R R116, SRZ ;  /* 0x0000000000747805 */ /* 0x000fe4000001ff00 */
[----:B------:R-:W-:-:S02]  /*1020*/  CS2R R114, SRZ ;  /* 0x0000000000727805 */ /* 0x000fc4000001ff00 */
[----:B------:R-:W-:Y:S02]  /*1030*/  PLOP3.LUT P1, PT, PT, PT, UP0, 0x80, 0x0 ;  /* 0x000000000000781c */ /* 0x000fe40003f2f008 */
        /* <DEDUP_REMOVED lines=37> */
[----:B------:R-:W-:Y:S01]  /*1290*/  MOV R5, UR5 ;  /* 0x0000000500057c02 */ /* 0x000fe20008000f00 */
        /* <DEDUP_REMOVED lines=10> */
.L_x_2405:
[----:B------:R-:W-:-:S04]  /*1340*/  SHF.L.U32 R0, RZ, 0x1f, RZ ;  /* 0x0000001fff007819 */ /* 0x000fc800000006ff */
[----:B------:R-:W0:Y:S02]  /*1350*/  SYNCS.PHASECHK.TRANS64.TRYWAIT P0, [UR41+0x28800], R0 ;  /* 0x02880000ff0075a7 */ /* 0x000e240008000169 */
[----:B0-----:R-:W-:Y:S05]  /*1360*/  @!P0 BRA `(.L_x_2406) ;  /* 0x000000cc00ec8947 */ /* 0x001fea0003800000 */
.L_x_2491:
[----:B------:R-:W-:-:S06]  /*1370*/  ULOP3.LUT UR4, UR36, 0x1, URZ, 0xfc, !UPT ;  /* 0x0000000124047892 */ /* 0x000fcc000f8efc3f */
[----:B0-----:R-:W-:-:S05]  /*1380*/  IMAD.U32 R3, RZ, RZ, UR4 ;  /* 0x00000004ff037e24 */ /* 0x001fca000f8e00ff */
[----:B------:R-:W-:-:S13]  /*1390*/  ISETP.NE.AND P0, PT, R3, 0x3, PT ;  /* 0x000000030300780c */ /* 0x000fda0003f05270 */
[----:B------:R-:W-:Y:S05]  /*13a0*/  @!P0 BRA `(.L_x_2407) ;  /* 0x0000000000048947 */ /* 0x000fea0003800000 */
[----:B------:R-:W-:Y:S01]  /*13b0*/  BPT.TRAP 0x1 ;  /* 0x000000040000795c */ /* 0x000fe20000300000 */
.L_x_2407:
[----:B------:R0:W1:Y:S01]  /*13c0*/  SYNCS.PHASECHK.TRANS64.TRYWAIT P1, [UR41+0x28830], R0 ;  /* 0x02883000ff0075a7 */ /* 0x0000620008020169 */
[----:B------:R-:W-:Y:S05]  /*13d0*/  @!P0 BRA `(.L_x_2408) ;  /* 0x0000000000048947 */ /* 0x000fea0003800000 */
[----:B------:R-:W-:Y:S01]  /*13e0*/  BPT.TRAP 0x1 ;  /* 0x000000040000795c */ /* 0x000fe20000300000 */
.L_x_2408:
[----:B------:R-:W-:-:S05]  /*13f0*/  IMAD.U32 R8, RZ, RZ, UR43 ;  /* 0x0000002bff087e24 */ /* 0x000fca000f8e00ff */
[----:B------:R-:W-:Y:S01]  /*1400*/  LOP3.LUT R8, R8, 0x10000, RZ, 0xfc, !PT ;  /* 0x0001000008087812 */ /* 0x000fe200078efcff */
[----:B-1----:R-:W-:Y:S06]  /*1410*/  @P1 BRA `(.L_x_2409) ;  /* 0x0000000000081947 */ /* 0x002fec0003800000 */
[----:B------:R-:W1:Y:S02]  /*1420*/  SYNCS.PHASECHK.TRANS64.TRYWAIT P1, [UR41+0x28830], R0 ;  /* 0x02883000ff0075a7 */ /* 0x000e640008020169 */
[----:B-1----:R-:W-:Y:S05]  /*1430*/  @!P1 BRA `(.L_x_2410) ;  /* 0x000000cc00d09947 */ /* 0x002fea0003800000 */
.L_x_2409:
[----:B------:R-:W-:Y:S05]  /*1440*/  WARPSYNC.ALL ;  /* 0x0000000000007948 */ /* 0x000fea0003800000 */
[----:B------:R-:W-:Y:S01]  /*1450*/  IMAD.MOV.U32 R9, RZ, RZ, 0x40000040 ;  /* 0x40000040ff097424 */ /* 0x000fe200078e00ff */
[----:B------:R-:W-:Y:S01]  /*1460*/  UIADD3 UR4, UR41, 0x18400, URZ ;  /* 0x0001840029047890 */ /* 0x000fe2000fffe03f */
[----:B------:R-:W-:Y:S01]  /*1470*/  R2UR UR8, R8 ;  /* 0x00000000080872ca */ /* 0x000fe200000e0000 */
[----:B------:R-:W-:Y:S02]  /*1480*/  WARPGROUP.ARRIVE ;  /* 0x00000000000079c5 */ /* 0x000fe40000000000 */
[----:B------:R-:W-:Y:S01]  /*1490*/  R2UR UR9, R9 ;  /* 0x00000000090972ca */ /* 0x000fe200000e0000 */
[----:B------:R-:W-:-:S03]  /*14a0*/  USHF.R.U32.HI UR4, URZ, 0x4, UR4 ;  /* 0x000000043f047899 */ /* 0x000fc60008011604 */
[----:B------:R-:W2:Y:S01]  /*14b0*/  S2UR UR43, SR_CgaCtaId ;  /* 0x00000000002b79c3 */ /* 0x000ea20000008800 */
[----:B------:R-:W-:Y:S01]  /*14c0*/  UMOV UR11, 0x40000040 ;  /* 0x40000040000b7882 */ /* 0x000fe20000000000 */
[----:B------:R-:W-:Y:S01]  /*14d0*/  UMOV UR13, 0x40000040 ;  /* 0x40000040000d7882 */ /* 0x000fe20000000000 */
[----:B------:R-:W-:Y:S01]  /*14e0*/  ULOP3.LUT UR4, UR4, 0x3fff, URZ, 0xc0, !UPT ;  /* 0x00003fff04047892 */ /* 0x000fe2000f8ec03f */
[----:B------:R-:W-:Y:S01]  /*14f0*/  UMOV UR15, 0x40000040 ;  /* 0x40000040000f7882 */ /* 0x000fe20000000000 */
[----:B------:R-:W-:Y:S02]  /*1500*/  UMOV UR17, 0x40000040 ;  /* 0x4000004000117882 */ /* 0x000fe40000000000 */
[----:B------:R-:W-:Y:S01]  /*1510*/  ULOP3.LUT UR46, UR4, 0x10000, URZ, 0xfc, !UPT ;  /* 0x00010000042e7892 */ /* 0x000fe2000f8efc3f */
[----:B------:R-:W-:Y:S02]  /*1520*/  UMOV UR19, 0x40000040 ;  /* 0x4000004000137882 */ /* 0x000fe40000000000 */
[----:B------:R-:W-:Y:S01]  /*1530*/  R2UR UR4, R8 ;  /* 0x00000000080472ca */ /* 0x000fe200000e0000 */
[----:B------:R-:W-:-:S02]  /*1540*/  UIADD3 UR14, UR46, 0x4, URZ ;  /* 0x000000042e0e7890 */ /* 0x000fc4000fffe03f */
[----:B------:R-:W-:Y:S02]  /*1550*/  UIADD3 UR18, UR46, 0x6, URZ ;  /* 0x000000062e127890 */ /* 0x000fe4000fffe03f */
[----:B------:R-:W-:Y:S01]  /*1560*/  UMOV UR10, UR46 ;  /* 0x0000002e000a7c82 */ /* 0x000fe20008000000 */
[----:B------:R-:W-:Y:S01]  /*1570*/  UIADD3 UR22, UR46, 0x400, URZ ;  /* 0x000004002e167890 */ /* 0x000fe2000fffe03f */
[----:B------:R-:W-:Y:S01]  /*1580*/  HGMMA.64x128x16.F32 R24, gdesc[UR8], RZ, !UPT, gsb0 ;  /* 0x01e00000081879f0 */ /* 0x000fe2000c0008ff */
[----:B------:R-:W-:Y:S01]  /*1590*/  UIADD3 UR10, UR46, 0x2, URZ ;  /* 0x000000022e0a7890 */ /* 0x000fe2000fffe03f */
[----:B------:R-:W-:Y:S01]  /*15a0*/  UMOV UR9, 0x40000040 ;  /* 0x4000004000097882 */ /* 0x000fe20000000000 */
[----:B------:R-:W-:Y:S01]  /*15b0*/  UMOV UR11, 0x40000040 ;  /* 0x40000040000b7882 */ /* 0x000fe20000000000 */
[----:B------:R-:W-:Y:S02]  /*15c0*/  UMOV UR21, 0x40000040 ;  /* 0x4000004000157882 */ /* 0x000fe40000000000 */
[----:B------:R-:W-:-:S02]  /*15d0*/  UIADD3 UR8, UR4, 0x2, URZ ;  /* 0x0000000204087890 */ /* 0x000fc4000fffe03f */
[----:B------:R-:W-:Y:S02]  /*15e0*/  UIADD3 UR12, UR4, 0x4, URZ ;  /* 0x00000004040c7890 */ /* 0x000fe4000fffe03f */
[----:B------:R-:W-:Y:S02]  /*15f0*/  UIADD3 UR16, UR4, 0x6, URZ ;  /* 0x0000000604107890 */ /* 0x000fe4000fffe03f */
[----:B------:R-:W-:Y:S01]  /*1600*/  UIADD3 UR20, UR4, 0x400, URZ ;  /* 0x0000040004147890 */ /* 0x000fe2000fffe03f */
        /* <DEDUP_REMOVED lines=37> */
.L_x_2411:
[----:B01----:R-:W-:Y:S01]  /*1860*/  LOP3.LUT R0, R17, 0xffffff80, RZ, 0xc0, !PT ;  /* 0xffffff8011007812 */ /* 0x003fe200078ec0ff */
[----:B------:R-:W-:Y:S01]  /*1870*/  UISETP.NE.AND UP0, UPT, UR42, URZ, UPT ;  /* 0x0000003f2a00728c */ /* 0x000fe2000bf05270 */
[----:B------:R-:W-:Y:S01]  /*1880*/  LEA.HI R16, R16, R19, RZ, 0x2 ;  /* 0x0000001310107211 */ /* 0x000fe200078f10ff */
[----:B------:R-:W-:Y:S01]  /*1890*/  ULDC UR7, c[0x0][0x2f0] ;  /* 0x0000bc0000077ab9 */ /* 0x000fe20000000800 */
[----:B------:R-:W-:Y:S01]  /*18a0*/  LEA.HI R7, R18, R18, RZ, 0x1 ;  /* 0x0000001212077211 */ /* 0x000fe200078f08ff */
[----:B------:R-:W-:Y:S01]  /*18b0*/  IMAD.IADD R0, R19, 0x1, -R0 ;  /* 0x0000000113007824 */ /* 0x000fe200078e0a00 */
[----:B------:R-:W-:Y:S01]  /*18c0*/  LOP3.LUT R16, R16, 0xfffffffc, RZ, 0xc0, !PT ;  /* 0xfffffffc10107812 */ /* 0x000fe200078ec0ff */
[----:B------:R-:W-:Y:S01]  /*18d0*/  IMAD.U32 R13, RZ, RZ, UR7 ;  /* 0x00000007ff0d7e24 */ /* 0x000fe2000f8e00ff */
[----:B------:R-:W-:Y:S01]  /*18e0*/  LOP3.LUT R7, R7, 0x3fffffe, RZ, 0xc0, !PT ;  /* 0x03fffffe07077812 */ /* 0x000fe200078ec0ff */
[----:B------:R-:W-:Y:S01]  /*18f0*/  ULDC UR10, c[0x0][0x288] ;  /* 0x0000a200000a7ab9 */ /* 0x000fe20000000800 */
[----:B------:R-:W-:Y:S01]  /*1900*/  SHF.R.S32.HI R3, RZ, 0x1f, R0 ;  /* 0x0000001fff037819 */ /* 0x000fe20000011400 */
[----:B------:R-:W-:Y:S01]  /*1910*/  UIADD3 UR53, UR47, -0x2, URZ ;  /* 0xfffffffe2f357890 */ /* 0x000fe2000fffe03f */
[----:B------:R-:W-:Y:S01]  /*1920*/  IADD3 R16, R19, -R16, RZ ;  /* 0x8000001013107210 */ /* 0x000fe20007ffe0ff */
[----:B------:R-:W-:Y:S01]  /*1930*/  IMAD.IADD R7, R18, 0x1, -R7 ;  /* 0x0000000112077824 */ /* 0x000fe200078e0a07 */
[CC--:B------:R-:W-:Y:S01]  /*1940*/  LEA.HI R4, R3.reuse, R0.reuse, RZ, 0x2 ;  /* 0x0000000003047211 */ /* 0x0c0fe200078f10ff */
[----:B------:R-:W-:Y:S01]  /*1950*/  @UP0 ULDC UR4, c[0x0][0x44c] ;  /* 0x0001130000040ab9 */ /* 0x000fe20000000800 */
[----:B------:R-:W-:Y:S01]  /*1960*/  LEA.HI R5, R3, R0, RZ, 0x5 ;  /* 0x0000000003057211 */ /* 0x000fe200078f28ff */
[----:B------:R-:W-:Y:S01]  /*1970*/  @UP0 ULDC UR5, c[0x0][0x450] ;  /* 0x0001140000050ab9 */ /* 0x000fe20000000800 */
[--C-:B------:R-:W-:Y:S01]  /*1980*/  SHF.R.S32.HI R3, RZ, 0x2, R4.reuse ;  /* 0x00000002ff037819 */ /* 0x100fe20000011404 */
[----:B------:R-:W-:Y:S01]  /*1990*/  @UP0 ULDC UR11, c[0x0][0x450] ;  /* 0x00011400000b0ab9 */ /* 0x000fe20000000800 */
[----:B------:R-:W-:Y:S01]  /*19a0*/  SHF.R.S32.HI R6, RZ, 0x1f, R4 ;  /* 0x0000001fff067819 */ /* 0x000fe20000011404 */
[----:B------:R-:W-:Y:S01]  /*19b0*/  UIADD3 UR6, UR41, 0x28840, URZ ;  /* 0x0002884029067890 */ /* 0x000fe2000fffe03f */
[----:B------:R-:W-:-:S02]  /*19c0*/  SHF.R.S32.HI R5, RZ, 0x5, R5 ;  /* 0x00000005ff057819 */ /* 0x000fc40000011405 */
[----:B------:R-:W-:Y:S02]  /*19d0*/  CS2R R150, SRZ ;  /* 0x0000000000967805 */ /* 0x000fe4000001ff00 */
[----:B------:R-:W-:Y:S01]  /*19e0*/  LEA.HI R6, R6, R3, RZ, 0x3 ;  /* 0x0000000306067211 */ /* 0x000fe200078f18ff */
[----:B------:R-:W-:Y:S01]  /*19f0*/  UPRMT UR6, UR43, 0x654, UR6 ;  /* 0x000006542b067896 */ /* 0x000fe20008000006 */
[----:B------:R-:W-:Y:S02]  /*1a00*/  LEA.HI R10, R16, R16, RZ, 0x1 ;  /* 0x00000010100a7211 */ /* 0x000fe400078f08ff */
[----:B------:R-:W-:Y:S02]  /*1a10*/  CS2R R148, SRZ ;  /* 0x0000000000947805 */ /* 0x000fe4000001ff00 */
[----:B------:R-:W-:Y:S02]  /*1a20*/  LEA R11, R5, UR48, 0x4 ;  /* 0x00000030050b7c11 */ /* 0x000fe4000f8e20ff */
[----:B------:R-:W-:-:S02]  /*1a30*/  CS2R R146, SRZ ;  /* 0x0000000000927805 */ /* 0x000fc4000001ff00 */
[----:B------:R-:W-:Y:S02]  /*1a40*/  LOP3.LUT R6, R6, 0xfffffff8, RZ, 0xc0, !PT ;  /* 0xfffffff806067812 */ /* 0x000fe400078ec0ff */
[----:B------:R-:W-:Y:S02]  /*1a50*/  CS2R R144, SRZ ;  /* 0x0000000000907805 */ /* 0x000fe4000001ff00 */
[----:B------:R-:W-:Y:S02]  /*1a60*/  LOP3.LUT R5, R10, 0x1ffffffe, RZ, 0xc0, !PT ;  /* 0x1ffffffe0a057812 */ /* 0x000fe400078ec0ff */
[----:B------:R-:W-:Y:S02]  /*1a70*/  CS2R R142, SRZ ;  /* 0x00000000008e7805 */ /* 0x000fe4000001ff00 */
[----:B------:R-:W-:Y:S01]  /*1a80*/  IADD3 R6, R11, R3, -R6 ;  /* 0x000000030b067210 */ /* 0x000fe20007ffe806 */
[----:B------:R-:W-:Y:S01]  /*1a90*/  SYNCS.ARRIVE.TRANS64.RED.A1T0 RZ, [UR6], RZ ;  /* 0x000000ffffff79a7 */ /* 0x000fe20008100406 */
[----:B------:R-:W-:Y:S01]  /*1aa0*/  PLOP3.LUT P1, PT, PT, PT, UP0, 0x80, 0x0 ;  /* 0x000000000000781c */ /* 0x000fe20003f2f008 */
[----:B------:R-:W-:Y:S01]  /*1ab0*/  IMAD.IADD R3, R16, 0x1, -R5 ;  /* 0x0000000110037824 */ /* 0x000fe200078e0a05 */
[----:B------:R-:W-:Y:S01]  /*1ac0*/  PLOP3.LUT P2, PT, PT, PT, UP0, 0x80, 0x0 ;  /* 0x000000000000781c */ /* 0x000fe20003f4f008 */
[----:B------:R-:W-:Y:S01]  /*1ad0*/  IMAD R6, R7, 0x40, R6 ;  /* 0x0000004007067824 */ /* 0x000fe200078e0206 */
[----:B------:R-:W-:-:S02]  /*1ae0*/  CS2R R140, SRZ ;  /* 0x00000000008c7805 */ /* 0x000fc4000001ff00 */
[----:B------:R-:W-:Y:S02]  /*1af0*/  CS2R R138, SRZ ;  /* 0x00000000008a7805 */ /* 0x000fe4000001ff00 */
[----:B------:R-:W-:Y:S01]  /*1b00*/  CS2R R136, SRZ ;  /* 0x0000000000887805 */ /* 0x000fe2000001ff00 */
[----:B------:R-:W-:Y:S01]  /*1b10*/  IMAD R3, R3, 0x8, R6 ;  /* 0x0000000803037824 */ /* 0x000fe200078e0206 */
[----:B------:R-:W-:Y:S02]  /*1b20*/  CS2R R134, SRZ ;  /* 0x0000000000867805 */ /* 0x000fe4000001ff00 */
[----:B------:R-:W-:Y:S02]  /*1b30*/  CS2R R132, SRZ ;  /* 0x0000000000847805 */ /* 0x000fe4000001ff00 */
[----:B------:R-:W-:Y:S01]  /*1b40*/  CS2R R130, SRZ ;  /* 0x0000000000827805 */ /* 0x000fe2000001ff00 */
[----:B------:R-:W-:Y:S01]  /*1b50*/  IMAD.MOV.U32 R10, RZ, RZ, R3 ;  /* 0x000000ffff0a7224 */ /* 0x000fe200078e0003 */
[----:B------:R-:W-:Y:S01]  /*1b60*/  CS2R R128, SRZ ;  /* 0x0000000000807805 */ /* 0x000fe2000001ff00 */
[----:B------:R-:W-:Y:S01]  /*1b70*/  @P1 IMAD.HI.U32 R5, R3, UR4, RZ ;  /* 0x0000000403051c27 */ /* 0x000fe2000f8e00ff */
[----:B------:R-:W-:Y:S01]  /*1b80*/  UMOV UR4, 0xffffff80 ;  /* 0xffffff8000047882 */ /* 0x000fe20000000000 */
[----:B------:R-:W-:Y:S01]  /*1b90*/  CS2R R126, SRZ ;  /* 0x00000000007e7805 */ /* 0x000fe2000001ff00 */
[----:B------:R-:W-:Y:S01]  /*1ba0*/  UIMAD UR4, UR47, UR4, 0x80 ;  /* 0x000000802f0474a4 */ /* 0x000fe2000f8e0204 */
[----:B------:R-:W-:-:S02]  /*1bb0*/  CS2R R124, SRZ ;  /* 0x00000000007c7805 */ /* 0x000fc4000001ff00 */
[----:B------:R-:W-:Y:S01]  /*1bc0*/  @P2 SHF.R.U32.HI R10, RZ, UR5, R5 ;  /* 0x00000005ff0a2c19 */ /* 0x000fe20008011605 */
[----:B------:R-:W-:Y:S01]  /*1bd0*/  UMOV UR47, URZ ;  /* 0x0000003f002f7c82 */ /* 0x000fe20008000000 */
[----:B------:R-:W-:Y:S01]  /*1be0*/  UIADD3 UR5, UR4, 0x1, URZ ;  /* 0x0000000104057890 */ /* 0x000fe2000fffe03f */
[----:B------:R-:W-:Y:S01]  /*1bf0*/  LOP3.LUT R5, R4, 0x7ffffffc, RZ, 0xc0, !PT ;  /* 0x7ffffffc04057812 */ /* 0x000fe200078ec0ff */
[----:B------:R-:W-:Y:S01]  /*1c00*/  UIMAD UR4, UR38, UR7, UR4 ;  /* 0x00000007260472a4 */ /* 0x000fe2000f8e0204 */
[----:B------:R-:W0:Y:S01]  /*1c10*/  SHFL.IDX PT, R11, R10, RZ, 0x1c1f ;  /* 0x001c1fff0a0b7589 */ /* 0x000e2200000e0000 */
[----:B------:R-:W-:Y:S01]  /*1c20*/  UIMAD UR7, UR38, UR7, -UR10 ;  /* 0x00000007260772a4 */ /* 0x000fe2000f8e0a0a */
[----:B------:R-:W-:Y:S01]  /*1c30*/  IADD3 R6, R0, -R5, RZ ;  /* 0x8000000500067210 */ /* 0x000fe20007ffe0ff */
[----:B------:R-:W-:Y:S01]  /*1c40*/  IMAD.U32 R5, RZ, RZ, UR5 ;  /* 0x00000005ff057e24 */ /* 0x000fe2000f8e00ff */
[----:B------:R-:W1:Y:S01]  /*1c50*/  SHFL.IDX PT, R10, R10, 0x1, 0x1c1f ;  /* 0x003c1f000a0a7f89 */ /* 0x000e6200000e0000 */
[----:B------:R-:W-:Y:S01]  /*1c60*/  IMAD.U32 R7, RZ, RZ, UR4 ;  /* 0x00000004ff077e24 */ /* 0x000fe2000f8e00ff */
[----:B------:R-:W-:Y:S01]  /*1c70*/  ULDC UR4, c[0x0][0x988] ;  /* 0x0002620000047ab9 */ /* 0x000fe20000000800 */
[C---:B------:R-:W-:Y:S01]  /*1c80*/  IMAD R0, R6.reuse, -0x2, R5 ;  /* 0xfffffffe06007824 */ /* 0x040fe200078e0205 */
[----:B------:R-:W-:Y:S01]  /*1c90*/  CS2R R122, SRZ ;  /* 0x00000000007a7805 */ /* 0x000fe2000001ff00 */
[----:B------:R-:W-:Y:S01]  /*1ca0*/  IMAD R4, R6, -0x2, R7 ;  /* 0xfffffffe06047824 */ /* 0x000fe200078e0207 */
[----:B------:R-:W-:Y:S01]  /*1cb0*/  CS2R R120, SRZ ;  /* 0x0000000000787805 */ /* 0x000fe2000001ff00 */
[----:B------:R-:W-:-:S04]  /*1cc0*/  IMAD R5, R13, UR38, R0 ;  /* 0x000000260d057c24 */ /* 0x000fc8000f8e0200 */
[----:B------:R-:W-:-:S05]  /*1cd0*/  VIADD R7, R5, -UR10 ;  /* 0x8000000a05077c36 */ /* 0x000fca0008000000 */
[----:B0-----:R-:W-:-:S04]  /*1ce0*/  VIADDMNMX R7, R11, R7, R4, PT ;  /* 0x000000070b077246 */ /* 0x001fc80003800104 */
[C---:B------:R-:W-:Y:S02]  /*1cf0*/  ISETP.GT.AND P1, PT, R7.reuse, RZ, PT ;  /* 0x000000ff0700720c */ /* 0x040fe40003f24270 */
[C---:B------:R-:W-:Y:S02]  /*1d00*/  ISETP.GT.AND P2, PT, R7.reuse, 0x1, PT ;  /* 0x000000010700780c */ /* 0x040fe40003f44270 */
[----:B------:R-:W-:Y:S02]  /*1d10*/  ISETP.GT.AND P3, PT, R7, 0x8, PT ;  /* 0x000000080700780c */ /* 0x000fe40003f64270 */
[----:B------:R-:W-:Y:S02]  /*1d20*/  FSEL R11, R24, -INF , P1 ;  /* 0xff800000180b7808 */ /* 0x000fe40000800000 */
[----:B------:R-:W-:Y:S02]  /*1d30*/  FSEL R25, R25, -INF , P2 ;  /* 0xff80000019197808 */ /* 0x000fe40001000000 */
        /* <DEDUP_REMOVED lines=88> */
[----:B------:R-:W-:Y:S02]  /*22c0*/  FMNMX.FTZ R0, R105, R0, !PT ;  /* 0x0000000069007209 */ /* 0x000fe40007810000 */
[----:B-1----:R-:W-:Y:S02]  /*22d0*/  IADD3 R5, R10, -UR10, R5 ;  /* 0x8000000a0a057c10 */ /* 0x002fe4000fffe005 */
[----:B------:R-:W-:Y:S01]  /*22e0*/  FMNMX.FTZ R12, R85, R0, !PT ;  /* 0x00000000550c7209 */ /* 0x000fe20007810000 */
[----:B------:R-:W-:Y:S01]  /*22f0*/  IMAD.U32 R0, RZ, RZ, UR4 ;  /* 0x00000004ff007e24 */ /* 0x000fe2000f8e00ff */
[----:B------:R-:W-:Y:S01]  /*2300*/  VIMNMX R4, R4, R5, PT ;  /* 0x0000000504047248 */ /* 0x000fe20003fe0100 */
[----:B------:R-:W-:-:S02]  /*2310*/  @UP0 ULDC UR4, c[0x0][0x44c] ;  /* 0x0001130000040ab9 */ /* 0x000fc40000000800 */
[----:B------:R-:W0:Y:S01]  /*2320*/  SHFL.BFLY PT, R7, R12, 0x2, 0x1f ;  /* 0x0c401f000c077f89 */ /* 0x000e2200000e0000 */
[C---:B------:R-:W-:Y:S01]  /*2330*/  ISETP.GT.AND P2, PT, R4.reuse, 0x1, PT ;  /* 0x000000010400780c */ /* 0x040fe20003f44270 */
[----:B------:R-:W-:Y:S01]  /*2340*/  UIMAD.WIDE.U32 UR4, UR48, UR4, URZ ;  /* 0x00000004300472a5 */ /* 0x000fe2000f8e003f */
[----:B------:R-:W-:Y:S02]  /*2350*/  ISETP.GT.AND P3, PT, R4, 0x8, PT ;  /* 0x000000080400780c */ /* 0x000fe40003f64270 */
[----:B------:R-:W-:Y:S01]  /*2360*/  FSEL R27, R27, -INF , P2 ;  /* 0xff8000001b1b7808 */ /* 0x000fe20001000000 */
[----:B------:R-:W-:Y:S01]  /*2370*/  @UP0 USHF.R.U32.HI UR48, URZ, UR11, UR5 ;  /* 0x0000000b3f300299 */ /* 0x000fe20008011605 */
[----:B------:R-:W-:Y:S02]  /*2380*/  FSEL R109, R30, -INF , P3 ;  /* 0xff8000001e6d7808 */ /* 0x000fe40001800000 */
[----:B------:R-:W-:Y:S01]  /*2390*/  ISETP.GT.AND P2, PT, R4, 0x10, PT ;  /* 0x000000100400780c */ /* 0x000fe20003f44270 */
[----:B------:R-:W-:-:S03]  /*23a0*/  UIADD3 UR7, UR7, UR48, URZ ;  /* 0x0000003007077290 */ /* 0x000fc6000fffe03f */
[----:B------:R-:W-:Y:S01]  /*23b0*/  UMOV UR48, URZ ;  /* 0x0000003f00307c82 */ /* 0x000fe20008000000 */
[----:B------:R-:W-:-:S04]  /*23c0*/  USHF.R.S32.HI UR4, URZ, 0x1f, UR7 ;  /* 0x0000001f3f047899 */ /* 0x000fc80008011407 */
[----:B------:R-:W-:-:S04]  /*23d0*/  ULEA.HI UR4, UR4, UR7, URZ, 0x7 ;  /* 0x0000000704047291 */ /* 0x000fc8000f8f383f */
[----:B------:R-:W-:Y:S01]  /*23e0*/  USHF.R.S32.HI UR4, URZ, 0x7, UR4 ;  /* 0x000000073f047899 */ /* 0x000fe20008011404 */
[----:B0-----:R-:W-:-:S03]  /*23f0*/  FMNMX.FTZ R14, R12, R7, !PT ;  /* 0x000000070c0e7209 */ /* 0x001fc60007810000 */
[----:B------:R-:W-:Y:S02]  /*2400*/  UISETP.LT.AND UP0, UPT, UR39, UR4, UPT ;  /* 0x000000042700728c */ /* 0x000fe4000bf01270 */
[----:B------:R-:W0:Y:S02]  /*2410*/  SHFL.BFLY PT, R7, R14, 0x1, 0x1f ;  /* 0x0c201f000e077f89 */ /* 0x000e2400000e0000 */
[----:B------:R-:W-:-:S04]  /*2420*/  USEL UR51, UR39, UR4, !UP0 ;  /* 0x0000000427337287 */ /* 0x000fc8000c000000 */
[----:B------:R-:W-:Y:S01]  /*2430*/  UISETP.GE.AND UP0, UPT, UR53, UR51, UPT ;  /* 0x000000333500728c */ /* 0x000fe2000bf06270 */
[----:B0-----:R-:W-:-:S04]  /*2440*/  FMNMX.FTZ R7, R14, R7, !PT ;  /* 0x000000070e077209 */ /* 0x001fc80007810000 */
[C---:B------:R-:W-:Y:S01]  /*2450*/  FSETP.NEU.FTZ.AND P1, PT, R7.reuse, -INF , PT ;  /* 0xff8000000700780b */ /* 0x040fe20003f3d000 */
[----:B------:R-:W-:-:S05]  /*2460*/  FMUL.FTZ R16, R7, R0 ;  /* 0x0000000007107220 */ /* 0x000fca0000410000 */
[----:B------:R-:W-:Y:S02]  /*2470*/  FSEL R16, R16, RZ, P1 ;  /* 0x000000ff10107208 */ /* 0x000fe40000800000 */
[----:B------:R-:W-:-:S03]  /*2480*/  ISETP.GT.AND P1, PT, R4, RZ, PT ;  /* 0x000000ff0400720c */ /* 0x000fc60003f24270 */
[-CC-:B------:R-:W-:Y:S01]  /*2490*/  FFMA.FTZ R180, R11, R0.reuse, -R16.reuse ;  /* 0x000000000bb47223 */ /* 0x180fe20000010810 */
[----:B------:R-:W-:Y:S01]  /*24a0*/  FSEL R107, R26, -INF , P1 ;  /* 0xff8000001a6b7808 */ /* 0x000fe20000800000 */
[-CC-:B------:R-:W-:Y:S01]  /*24b0*/  FFMA.FTZ R11, R29, R0.reuse, -R16.reuse ;  /* 0x000000001d0b7223 */ /* 0x180fe20000010810 */
[C---:B------:R-:W-:Y:S01]  /*24c0*/  ISETP.GT.AND P1, PT, R4.reuse, 0x9, PT ;  /* 0x000000090400780c */ /* 0x040fe20003f24270 */
[-CC-:B------:R-:W-:Y:S01]  /*24d0*/  FFMA.FTZ R176, R15, R0.reuse, -R16.reuse ;  /* 0x000000000fb07223 */ /* 0x180fe20000010810 */
[----:B------:R-:W-:Y:S01]  /*24e0*/  FMNMX.FTZ R10, R107, R27, !PT ;  /* 0x0000001b6b0a7209 */ /* 0x000fe20007810000 */
[-CC-:B------:R-:W-:Y:S01]  /*24f0*/  FFMA.FTZ R15, R33, R0.reuse, -R16.reuse ;  /* 0x00000000210f7223 */ /* 0x180fe20000010810 */
[----:B------:R-:W-:Y:S01]  /*2500*/  FSEL R31, R31, -INF , P1 ;  /* 0xff8000001f1f7808 */ /* 0x000fe20000800000 */
[--C-:B------:R-:W-:Y:S01]  /*2510*/  FFMA.FTZ R178, R17, R0, -R16.reuse ;  /* 0x0000000011b27223 */ /* 0x100fe20000010810 */
[----:B------:R-:W-:Y:S01]  /*2520*/  FMNMX.FTZ R10, R109, R10, !PT ;  /* 0x0000000a6d0a7209 */ /* 0x000fe20007810000 */
[-CC-:B------:R-:W-:Y:S01]  /*2530*/  FFMA.FTZ R17, R37, R0.reuse, -R16.reuse ;  /* 0x0000000025117223 */ /* 0x180fe20000010810 */
[----:B------:R-:W-:Y:S01]  /*2540*/  ISETP.GT.AND P1, PT, R4, 0x11, PT ;  /* 0x000000110400780c */ /* 0x000fe20003f24270 */
[-CC-:B------:R-:W-:Y:S01]  /*2550*/  FFMA.FTZ R172, R19, R0.reuse, -R16.reuse ;  /* 0x0000000013ac7223 */ /* 0x180fe20000010810 */
[----:B------:R-:W-:Y:S01]  /*2560*/  FSEL R29, R34, -INF , P2 ;  /* 0xff800000221d7808 */ /* 0x000fe20001000000 */
[--C-:B------:R-:W-:Y:S01]  /*2570*/  FFMA.FTZ R19, R41, R0, -R16.reuse ;  /* 0x0000000029137223 */ /* 0x100fe20000010810 */
[----:B------:R-:W-:Y:S01]  /*2580*/  FMNMX.FTZ R10, R31, R10, !PT ;  /* 0x0000000a1f0a7209 */ /* 0x000fe20007810000 */
[-CC-:B------:R-:W-:Y:S01]  /*2590*/  FFMA.FTZ R174, R21, R0.reuse, -R16.reuse ;  /* 0x0000000015ae7223 */ /* 0x180fe20000010810 */
[C---:B------:R-:W-:Y:S01]  /*25a0*/  ISETP.GT.AND P2, PT, R4.reuse, 0x18, PT ;  /* 0x000000180400780c */ /* 0x040fe20003f44270 */
        /* <DEDUP_REMOVED lines=12> */
[----:B------:R0:W-:Y:S01]  /*2670*/  MUFU.EX2 R5, R25 ;  /* 0x0000001900057308 */ /* 0x0001e20000000800 */
[----:B------:R-:W-:Y:S01]  /*2680*/  FSEL R39, R39, -INF , P1 ;  /* 0xff80000027277808 */ /* 0x000fe20000800000 */
[--C-:B------:R-:W-:Y:S01]  /*2690*/  FFMA.FTZ R182, R13, R0, -R16.reuse ;  /* 0x000000000db67223 */ /* 0x100fe20000010810 */
[----:B------:R-:W-:Y:S01]  /*26a0*/  FMNMX.FTZ R10, R111, R10, !PT ;  /* 0x0000000a6f0a7209 */ /* 0x000fe20007810000 */
[-CC-:B------:R-:W-:Y:S01]  /*26b0*/  FFMA.FTZ R57, R57, R0.reuse, -R16.reuse ;  /* 0x0000000039397223 */ /* 0x180fe20000010810 */
[----:B------:R-:W-:Y:S01]  /*26c0*/  ISETP.GT.AND P1, PT, R4, 0x21, PT ;  /* 0x000000210400780c */ /* 0x000fe20003f24270 */
[--C-:B------:R-:W-:Y:S01]  /*26d0*/  FFMA.FTZ R93, R93, R0, -R16.reuse ;  /* 0x000000005d5d7223 */ /* 0x100fe20000010810 */
[----:B------:R-:W-:Y:S01]  /*26e0*/  FSEL R33, R42, -INF , P2 ;  /* 0xff8000002a217808 */ /* 0x000fe20001000000 */
[----:B------:R-:W-:Y:S01]  /*26f0*/  MUFU.EX2 R180, R180 ;  /* 0x000000b400b47308 */ /* 0x000fe20000000800 */
[----:B------:R-:W-:Y:S01]  /*2700*/  FMNMX.FTZ R10, R39, R10, !PT ;  /* 0x0000000a270a7209 */ /* 0x000fe20007810000 */
[-CC-:B0-----:R-:W-:Y:S01]  /*2710*/  FFMA.FTZ R25, R53, R0.reuse, -R16.reuse ;  /* 0x0000000035197223 */ /* 0x181fe20000010810 */
[C---:B------:R-:W-:Y:S01]  /*2720*/  ISETP.GT.AND P2, PT, R4.reuse, 0x28, PT ;  /* 0x000000280400780c */ /* 0x040fe20003f44270 */
[-CC-:B------:R-:W-:Y:S01]  /*2730*/  FFMA.FTZ R61, R61, R0.reuse, -R16.reuse ;  /* 0x000000003d3d7223 */ /* 0x180fe20000010810 */
[----:B------:R-:W-:Y:S01]  /*2740*/  FSEL R43, R43, -INF , P1 ;  /* 0xff8000002b2b7808 */ /* 0x000fe20000800000 */
[--C-:B------:R-:W-:Y:S01]  /*2750*/  FFMA.FTZ R95, R95, R0, -R16.reuse ;  /* 0x000000005f5f7223 */ /* 0x100fe20000010810 */
[----:B------:R-:W-:Y:S01]  /*2760*/  FMNMX.FTZ R10, R33, R10, !PT ;  /* 0x0000000a210a7209 */ /* 0x000fe20007810000 */
[----:B------:R-:W-:Y:S01]  /*2770*/  MUFU.EX2 R182, R182 ;  /* 0x000000b600b67308 */ /* 0x000fe20000000800 */
[----:B------:R-:W-:Y:S01]  /*2780*/  ISETP.GT.AND P1, PT, R4, 0x29, PT ;  /* 0x000000290400780c */ /* 0x000fe20003f24270 */
[-CC-:B------:R-:W-:Y:S01]  /*2790*/  FFMA.FTZ R65, R65, R0.reuse, -R16.reuse ;  /* 0x0000000041417223 */ /* 0x180fe20000010810 */
[----:B------:R-:W-:Y:S01]  /*27a0*/  FSEL R113, R46, -INF , P2 ;  /* 0xff8000002e717808 */ /* 0x000fe20001000000 */
[--C-:B------:R-:W-:Y:S01]  /*27b0*/  FFMA.FTZ R97, R97, R0, -R16.reuse ;  /* 0x0000000061617223 */ /* 0x100fe20000010810 */
[----:B------:R-:W-:Y:S01]  /*27c0*/  FMNMX.FTZ R10, R43, R10, !PT ;  /* 0x0000000a2b0a7209 */ /* 0x000fe20007810000 */
[-CC-:B------:R-:W-:Y:S01]  /*27d0*/  FFMA.FTZ R69, R69, R0.reuse, -R16.reuse ;  /* 0x0000000045457223 */ /* 0x180fe20000010810 */
[C---:B------:R-:W-:Y:S01]  /*27e0*/  ISETP.GT.AND P2, PT, R4.reuse, 0x30, PT ;  /* 0x000000300400780c */ /* 0x040fe20003f44270 */
[----:B------:R-:W-:Y:S01]  /*27f0*/  MUFU.EX2 R11, R11 ;  /* 0x0000000b000b7308 */ /* 0x000fe20000000800 */
        /* <DEDUP_REMOVED lines=9> */
[-CC-:B------:R-:W-:Y:S01]  /*2890*/  FFMA.FTZ R77, R77, R0.reuse, -R16.reuse ;  /* 0x000000004d4d7223 */ /* 0x180fe20000010810 */
        /* <DEDUP_REMOVED lines=9> */
[----:B------:R-:W-:Y:S01]  /*2930*/  FFMA.FTZ R16, R85, R0, -R16 ;  /* 0x0000000055107223 */ /* 0x000fe20000010810 */
[----:B------:R-:W-:-:S02]  /*2940*/  FMNMX.FTZ R10, R51, R10, !PT ;  /* 0x0000000a330a7209 */ /* 0x000fc40007810000 */
[C---:B------:R-:W-:Y:S01]  /*2950*/  ISETP.GT.AND P2, PT, R4.reuse, 0x40, PT ;  /* 0x000000400400780c */ /* 0x040fe20003f44270 */
[----:B------:R-:W-:Y:S01]  /*2960*/  MUFU.EX2 R178, R178 ;  /* 0x000000b200b27308 */ /* 0x000fe20000000800 */
[----:B------:R-:W-:Y:S02]  /*2970*/  FSEL R55, R55, -INF , P1 ;  /* 0xff80000037377808 */ /* 0x000fe40000800000 */
[----:B------:R-:W-:Y:S02]  /*2980*/  FMNMX.FTZ R10, R115, R10, !PT ;  /* 0x0000000a730a7209 */ /* 0x000fe40007810000 */
[----:B------:R-:W-:Y:S02]  /*2990*/  ISETP.GT.AND P1, PT, R4, 0x41, PT ;  /* 0x000000410400780c */ /* 0x000fe40003f24270 */
[----:B------:R-:W-:Y:S01]  /*29a0*/  FSEL R41, R58, -INF , P2 ;  /* 0xff8000003a297808 */ /* 0x000fe20001000000 */
[----:B------:R-:W-:Y:S01]  /*29b0*/  MUFU.EX2 R17, R17 ;  /* 0x0000001100117308 */ /* 0x000fe20000000800 */
[----:B------:R-:W-:-:S02]  /*29c0*/  FMNMX.FTZ R10, R55, R10, !PT ;  /* 0x0000000a370a7209 */ /* 0x000fc40007810000 */
[C---:B------:R-:W-:Y:S02]  /*29d0*/  ISETP.GT.AND P2, PT, R4.reuse, 0x48, PT ;  /* 0x000000480400780c */ /* 0x040fe40003f44270 */
[----:B------:R-:W-:Y:S02]  /*29e0*/  FSEL R59, R59, -INF , P1 ;  /* 0xff8000003b3b7808 */ /* 0x000fe40000800000 */
[----:B------:R-:W-:Y:S01]  /*29f0*/  FMNMX.FTZ R10, R41, R10, !PT ;  /* 0x0000000a290a7209 */ /* 0x000fe20007810000 */
[----:B------:R-:W-:Y:S01]  /*2a00*/  MUFU.EX2 R172, R172 ;  /* 0x000000ac00ac7308 */ /* 0x000fe20000000800 */
[----:B------:R-:W-:Y:S02]  /*2a10*/  ISETP.GT.AND P1, PT, R4, 0x49, PT ;  /* 0x000000490400780c */ /* 0x000fe40003f24270 */
[----:B------:R-:W-:Y:S02]  /*2a20*/  FSEL R117, R62, -INF , P2 ;  /* 0xff8000003e757808 */ /* 0x000fe40001000000 */
        /* <DEDUP_REMOVED lines=42> */
[----:B------:R-:W0:Y:S01]  /*2cd0*/  MUFU.EX2 R57, R57 ;  /* 0x0000003900397308 */ /* 0x000e220000000800 */
[----:B------:R-:W-:Y:S02]  /*2ce0*/  ISETP.GT.AND P1, PT, R4, 0x79, PT ;  /* 0x000000790400780c */ /* 0x000fe40003f24270 */
[----:B------:R-:W-:Y:S02]  /*2cf0*/  FSEL R91, R86, -INF , P2 ;  /* 0xff800000565b7808 */ /* 0x000fe40001000000 */
[----:B------:R-:W-:-:S02]  /*2d00*/  FMNMX.FTZ R10, R83, R10, !PT ;  /* 0x0000000a530a7209 */ /* 0x000fc40007810000 */
[----:B------:R-:W-:Y:S01]  /*2d10*/  FSEL R87, R87, -INF , P1 ;  /* 0xff80000057577808 */ /* 0x000fe20000800000 */
[----:B------:R-:W-:Y:S01]  /*2d20*/  MUFU.EX2 R93, R93 ;  /* 0x0000005d005d7308 */ /* 0x000fe20000000800 */
[----:B------:R-:W-:-:S04]  /*2d30*/  FMNMX.FTZ R10, R91, R10, !PT ;  /* 0x0000000a5b0a7209 */ /* 0x000fc80007810000 */
[----:B------:R-:W-:-:S03]  /*2d40*/  FMNMX.FTZ R10, R87, R10, !PT ;  /* 0x0000000a570a7209 */ /* 0x000fc60007810000 */
[----:B------:R-:W-:Y:S01]  /*2d50*/  MUFU.EX2 R166, R61 ;  /* 0x0000003d00a67308 */ /* 0x000fe20000000800 */
[----:B0-----:R-:W-:Y:S01]  /*2d60*/  F2FP.F16.F32.PACK_AB R164, R57, R12 ;  /* 0x0000000c39a4723e */ /* 0x001fe200000000ff */
[----:B------:R-:W0:Y:S06]  /*2d70*/  SHFL.BFLY PT, R13, R10, 0x2, 0x1f ;  /* 0x0c401f000a0d7f89 */ /* 0x000e2c00000e0000 */
[----:B------:R-:W-:Y:S08]  /*2d80*/  MUFU.EX2 R95, R95 ;  /* 0x0000005f005f7308 */ /* 0x000ff00000000800 */
[----:B------:R-:W-:Y:S08]  /*2d90*/  MUFU.EX2 R160, R65 ;  /* 0x0000004100a07308 */ /* 0x000ff00000000800 */
[----:B------:R-:W-:Y:S01]  /*2da0*/  MUFU.EX2 R97, R97 ;  /* 0x0000006100617308 */ /* 0x000fe20000000800 */
[----:B0-----:R-:W-:-:S05]  /*2db0*/  FMNMX.FTZ R4, R10, R13, !PT ;  /* 0x0000000d0a047209 */ /* 0x001fca0007810000 */
[----:B------:R-:W0:Y:S02]  /*2dc0*/  SHFL.BFLY PT, R13, R4, 0x1, 0x1f ;  /* 0x0c201f00040d7f89 */ /* 0x000e2400000e0000 */
[----:B------:R-:W-:Y:S08]  /*2dd0*/  MUFU.EX2 R162, R69 ;  /* 0x0000004500a27308 */ /* 0x000ff00000000800 */
[----:B------:R-:W-:Y:S08]  /*2de0*/  MUFU.EX2 R99, R99 ;  /* 0x0000006300637308 */ /* 0x000ff00000000800 */
[----:B------:R-:W-:Y:S01]  /*2df0*/  MUFU.EX2 R152, R73 ;  /* 0x0000004900987308 */ /* 0x000fe20000000800 */
[----:B0-----:R-:W-:-:S07]  /*2e00*/  FMNMX.FTZ R13, R4, R13, !PT ;  /* 0x0000000d040d7209 */ /* 0x001fce0007810000 */
[----:B------:R-:W-:Y:S01]  /*2e10*/  MUFU.EX2 R101, R101 ;  /* 0x0000006500657308 */ /* 0x000fe20000000800 */
[C---:B------:R-:W-:Y:S01]  /*2e20*/  FSETP.NEU.FTZ.AND P1, PT, R13.reuse, -INF , PT ;  /* 0xff8000000d00780b */ /* 0x040fe20003f3d000 */
[----:B------:R-:W-:-:S06]  /*2e30*/  FMUL.FTZ R4, R13, R0 ;  /* 0x000000000d047220 */ /* 0x000fcc0000410000 */
[----:B------:R-:W-:Y:S01]  /*2e40*/  MUFU.EX2 R154, R77 ;  /* 0x0000004d009a7308 */ /* 0x000fe20000000800 */
        /* <DEDUP_REMOVED lines=19> */
[----:B------:R-:W-:Y:S01]  /*2f80*/  FADD.FTZ R30, R182, R27 ;  /* 0x0000001bb61e7221 */ /* 0x000fe20000010000 */
[-CC-:B------:R-:W-:Y:S01]  /*2f90*/  FFMA.FTZ R115, R115, R0.reuse, -R4.reuse ;  /* 0x0000000073737223 */ /* 0x180fe20000010804 */
[-C--:B------:R-:W-:Y:S01]  /*2fa0*/  FFMA.FTZ R55, R55, R0.reuse, -R4 ;  /* 0x0000000037377223 */ /* 0x080fe20000010804 */
[----:B------:R-:W0:Y:S01]  /*2fb0*/  MUFU.EX2 R109, R109 ;  /* 0x0000006d006d7308 */ /* 0x000e220000000800 */
[----:B------:R-:W-:Y:S01]  /*2fc0*/  FADD.FTZ R27, R11, R30 ;  /* 0x0000001e0b1b7221 */ /* 0x000fe20000010000 */
[-CC-:B------:R-:W-:Y:S01]  /*2fd0*/  FFMA.FTZ R41, R41, R0.reuse, -R4.reuse ;  /* 0x0000000029297223 */ /* 0x180fe20000010804 */
[-CC-:B------:R-:W-:Y:S01]  /*2fe0*/  FFMA.FTZ R59, R59, R0.reuse, -R4.reuse ;  /* 0x000000003b3b7223 */ /* 0x180fe20000010804 */
[-CC-:B------:R-:W-:Y:S01]  /*2ff0*/  FFMA.FTZ R117, R117, R0.reuse, -R4.reuse ;  /* 0x0000000075757223 */ /* 0x180fe20000010804 */
[----:B------:R-:W-:Y:S01]  /*3000*/  FADD.FTZ R30, R176, R27 ;  /* 0x0000001bb01e7221 */ /* 0x000fe20000010000 */
[-CC-:B------:R-:W-:Y:S01]  /*3010*/  FFMA.FTZ R63, R63, R0.reuse, -R4.reuse ;  /* 0x000000003f3f7223 */ /* 0x180fe20000010804 */
[-C--:B------:R-:W-:Y:S01]  /*3020*/  FFMA.FTZ R45, R45, R0.reuse, -R4 ;  /* 0x000000002d2d7223 */ /* 0x080fe20000010804 */
[----:B------:R2:W3:Y:S01]  /*3030*/  MUFU.EX2 R14, R31 ;  /* 0x0000001f000e7308 */ /* 0x0004e20000000800 */
[----:B------:R-:W-:Y:S01]  /*3040*/  FADD.FTZ R27, R15, R30 ;  /* 0x0000001e0f1b7221 */ /* 0x000fe20000010000 */
[-CC-:B------:R-:W-:Y:S01]  /*3050*/  FFMA.FTZ R67, R67, R0.reuse, -R4.reuse ;  /* 0x0000000043437223 */ /* 0x180fe20000010804 */
[-CC-:B------:R-:W-:Y:S01]  /*3060*/  FFMA.FTZ R119, R119, R0.reuse, -R4.reuse ;  /* 0x0000000077777223 */ /* 0x180fe20000010804 */
[-CC-:B------:R-:W-:Y:S01]  /*3070*/  FFMA.FTZ R71, R71, R0.reuse, -R4.reuse ;  /* 0x0000000047477223 */ /* 0x180fe20000010804 */
[----:B------:R-:W-:Y:S01]  /*3080*/  FADD.FTZ R32, R178, R27 ;  /* 0x0000001bb2207221 */ /* 0x000fe20000010000 */
[-CC-:B------:R-:W-:Y:S01]  /*3090*/  FFMA.FTZ R49, R49, R0.reuse, -R4.reuse ;  /* 0x0000000031317223 */ /* 0x180fe20000010804 */
[-C--:B------:R-:W-:Y:S01]  /*30a0*/  FFMA.FTZ R75, R75, R0.reuse, -R4 ;  /* 0x000000004b4b7223 */ /* 0x080fe20000010804 */
[----:B------:R-:W4:Y:S01]  /*30b0*/  MUFU.EX2 R29, R29 ;  /* 0x0000001d001d7308 */ /* 0x000f220000000800 */
[----:B------:R-:W-:Y:S01]  /*30c0*/  FADD.FTZ R27, R17, R32 ;  /* 0x00000020111b7221 */ /* 0x000fe20000010000 */
[----:B-1----:R-:W-:Y:S01]  /*30d0*/  FADD.FTZ R32, R107, R10 ;  /* 0x0000000a6b207221 */ /* 0x002fe20000010000 */
[-CC-:B------:R-:W-:Y:S01]  /*30e0*/  FFMA.FTZ R89, R89, R0.reuse, -R4.reuse ;  /* 0x0000000059597223 */ /* 0x180fe20000010804 */
[-C--:B------:R-:W-:Y:S01]  /*30f0*/  FFMA.FTZ R79, R79, R0.reuse, -R4 ;  /* 0x000000004f4f7223 */ /* 0x080fe20000010804 */
[----:B------:R-:W-:Y:S01]  /*3100*/  FADD.FTZ R34, R172, R27 ;  /* 0x0000001bac227221 */ /* 0x000fe20000010000 */
[----:B0-----:R-:W-:Y:S01]  /*3110*/  FADD.FTZ R27, R109, R32 ;  /* 0x000000206d1b7221 */ /* 0x001fe20000010000 */
[-C--:B------:R-:W-:Y:S01]  /*3120*/  FFMA.FTZ R53, R53, R0.reuse, -R4 ;  /* 0x0000000035357223 */ /* 0x080fe20000010804 */
[----:B------:R-:W0:Y:S01]  /*3130*/  MUFU.EX2 R18, R35 ;  /* 0x0000002300127308 */ /* 0x000e220000000800 */
[----:B--2---:R-:W-:Y:S01]  /*3140*/  FADD.FTZ R31, R19, R34 ;  /* 0x00000022131f7221 */ /* 0x004fe20000010000 */
[----:B---3--:R-:W-:Y:S01]  /*3150*/  FADD.FTZ R34, R14, R27 ;  /* 0x0000001b0e227221 */ /* 0x008fe20000010000 */
[-CC-:B------:R-:W-:Y:S01]  /*3160*/  FFMA.FTZ R83, R83, R0.reuse, -R4.reuse ;  /* 0x0000000053537223 */ /* 0x180fe20000010804 */
[-CC-:B------:R-:W-:Y:S01]  /*3170*/  FFMA.FTZ R91, R91, R0.reuse, -R4.reuse ;  /* 0x000000005b5b7223 */ /* 0x180fe20000010804 */
[----:B------:R-:W-:Y:S01]  /*3180*/  FADD.FTZ R36, R174, R31 ;  /* 0x0000001fae247221 */ /* 0x000fe20000010000 */
[----:B------:R-:W-:Y:S01]  /*3190*/  FFMA.FTZ R87, R87, R0, -R4 ;  /* 0x0000000057577223 */ /* 0x000fe20000010804 */
[----:B------:R-:W-:Y:S01]  /*31a0*/  F2FP.F16.F32.PACK_AB R180, R5, R180 ;  /* 0x000000b405b4723e */ /* 0x000fe200000000ff */
[----:B------:R-:W1:Y:S01]  /*31b0*/  MUFU.EX2 R111, R111 ;  /* 0x0000006f006f7308 */ /* 0x000e620000000800 */
[----:B----4-:R-:W-:Y:S01]  /*31c0*/  FADD.FTZ R27, R29, R34 ;  /* 0x000000221d1b7221 */ /* 0x010fe20000010000 */
[----:B------:R-:W-:Y:S01]  /*31d0*/  FADD.FTZ R31, R21, R36 ;  /* 0x00000024151f7221 */ /* 0x000fe20000010000 */
[----:B------:R-:W-:-:S02]  /*31e0*/  F2FP.F16.F32.PACK_AB R182, R11, R182 ;  /* 0x000000b60bb6723e */ /* 0x000fc400000000ff */
[----:B------:R-:W-:Y:S01]  /*31f0*/  F2FP.F16.F32.PACK_AB R181, R10, R107 ;  /* 0x0000006b0ab5723e */ /* 0x000fe200000000ff */
[----:B------:R-:W-:Y:S01]  /*3200*/  FADD.FTZ R36, R168, R31 ;  /* 0x0000001fa8247221 */ /* 0x000fe20000010000 */
[----:B------:R-:W-:Y:S01]  /*3210*/  F2FP.F16.F32.PACK_AB R183, R14, R109 ;  /* 0x0000006d0eb7723e */ /* 0x000fe200000000ff */
[----:B------:R-:W2:Y:S01]  /*3220*/  MUFU.EX2 R20, R39 ;  /* 0x0000002700147308 */ /* 0x000ea20000000800 */
[----:B0-----:R-:W-:Y:S01]  /*3230*/  FADD.FTZ R34, R18, R27 ;  /* 0x0000001b12227221 */ /* 0x001fe20000010000 */
[----:B------:R-:W-:Y:S01]  /*3240*/  FADD.FTZ R31, R23, R36 ;  /* 0x00000024171f7221 */ /* 0x000fe20000010000 */
[----:B------:R-:W-:Y:S02]  /*3250*/  F2FP.F16.F32.PACK_AB R176, R15, R176 ;  /* 0x000000b00fb0723e */ /* 0x000fe400000000ff */
[----:B------:R-:W-:Y:S02]  /*3260*/  CS2R R108, SRZ ;  /* 0x00000000006c7805 */ /* 0x000fe4000001ff00 */
[----:B------:R-:W-:Y:S01]  /*3270*/  F2FP.F16.F32.PACK_AB R178, R17, R178 ;  /* 0x000000b211b2723e */ /* 0x000fe200000000ff */
[----:B------:R-:W-:Y:S01]  /*3280*/  FADD.FTZ R38, R170, R31 ;  /* 0x0000001faa267221 */ /* 0x000fe20000010000 */
[----:B------:R-:W-:Y:S01]  /*3290*/  F2FP.F16.F32.PACK_AB R172, R19, R172 ;  /* 0x000000ac13ac723e */ /* 0x000fe200000000ff */
[----:B------:R-:W0:Y:S01]  /*32a0*/  MUFU.EX2 R33, R33 ;  /* 0x0000002100217308 */ /* 0x000e220000000800 */
[----:B-1----:R-:W-:Y:S01]  /*32b0*/  FADD.FTZ R27, R111, R34 ;  /* 0x000000226f1b7221 */ /* 0x002fe20000010000 */
[----:B------:R-:W-:Y:S01]  /*32c0*/  FADD.FTZ R31, R25, R38 ;  /* 0x00000026191f7221 */ /* 0x000fe20000010000 */
[----:B------:R-:W-:-:S02]  /*32d0*/  F2FP.F16.F32.PACK_AB R174, R21, R174 ;  /* 0x000000ae15ae723e */ /* 0x000fc400000000ff */
[----:B------:R-:W-:Y:S02]  /*32e0*/  CS2R R106, SRZ ;  /* 0x00000000006a7805 */ /* 0x000fe4000001ff00 */
[----:B------:R-:W-:Y:S01]  /*32f0*/  F2FP.F16.F32.PACK_AB R168, R23, R168 ;  /* 0x000000a817a8723e */ /* 0x000fe200000000ff */
[----:B------:R-:W-:Y:S01]  /*3300*/  FADD.FTZ R38, R12, R31 ;  /* 0x0000001f0c267221 */ /* 0x000fe20000010000 */
[----:B------:R-:W-:Y:S01]  /*3310*/  F2FP.F16.F32.PACK_AB R170, R25, R170 ;  /* 0x000000aa19aa723e */ /* 0x000fe200000000ff */
[----:B------:R-:W1:Y:S01]  /*3320*/  MUFU.EX2 R22, R43 ;  /* 0x0000002b00167308 */ /* 0x000e620000000800 */
[C---:B--2---:R-:W-:Y:S01]  /*3330*/  FADD.FTZ R36, R20.reuse, R27 ;  /* 0x0000001b14247221 */ /* 0x044fe20000010000 */
[----:B------:R-:W-:Y:S01]  /*3340*/  FADD.FTZ R40, R57, R38 ;  /* 0x0000002639287221 */ /* 0x000fe20000010000 */
[----:B------:R-:W-:Y:S02]  /*3350*/  F2FP.F16.F32.PACK_AB R179, R20, R111 ;  /* 0x0000006f14b3723e */ /* 0x000fe400000000ff */
[----:B------:R-:W-:-:S02]  /*3360*/  CS2R R110, SRZ ;  /* 0x00000000006e7805 */ /* 0x000fc4000001ff00 */
[----:B------:R-:W-:Y:S01]  /*3370*/  F2FP.F16.F32.PACK_AB R177, R18, R29 ;  /* 0x0000001d12b1723e */ /* 0x000fe200000000ff */
[----:B------:R-:W-:Y:S01]  /*3380*/  FADD.FTZ R31, R93, R40 ;  /* 0x000000285d1f7221 */ /* 0x000fe20000010000 */
[----:B------:R-:W2:Y:S01]  /*3390*/  MUFU.EX2 R113, R113 ;  /* 0x0000007100717308 */ /* 0x000ea20000000800 */
[----:B0-----:R-:W-:Y:S02]  /*33a0*/  FADD.FTZ R27, R33, R36 ;  /* 0x00000024211b7221 */ /* 0x001fe40000010000 */
[C---:B------:R-:W-:Y:S01]  /*33b0*/  FADD.FTZ R40, R166.reuse, R31 ;  /* 0x0000001fa6287221 */ /* 0x040fe20000010000 */
[----:B------:R-:W-:Y:S02]  /*33c0*/  F2FP.F16.F32.PACK_AB R166, R166, R93 ;  /* 0x0000005da6a6723e */ /* 0x000fe400000000ff */
[----:B------:R-:W-:Y:S01]  /*33d0*/  CS2R R92, SRZ ;  /* 0x00000000005c7805 */ /* 0x000fe2000001ff00 */
[----:B------:R-:W-:Y:S01]  /*33e0*/  FADD.FTZ R31, R95, R40 ;  /* 0x000000285f1f7221 */ /* 0x000fe20000010000 */
[----:B------:R-:W0:Y:S01]  /*33f0*/  MUFU.EX2 R24, R47 ;  /* 0x0000002f00187308 */ /* 0x000e220000000800 */
[----:B-1----:R-:W-:-:S02]  /*3400*/  FADD.FTZ R36, R22, R27 ;  /* 0x0000001b16247221 */ /* 0x002fc40000010000 */
[C---:B------:R-:W-:Y:S01]  /*3410*/  FADD.FTZ R40, R160.reuse, R31 ;  /* 0x0000001fa0287221 */ /* 0x040fe20000010000 */
[----:B------:R-:W-:Y:S02]  /*3420*/  F2FP.F16.F32.PACK_AB R160, R160, R95 ;  /* 0x0000005fa0a0723e */ /* 0x000fe400000000ff */
[----:B------:R-:W-:Y:S02]  /*3430*/  CS2R R94, SRZ ;  /* 0x00000000005e7805 */ /* 0x000fe4000001ff00 */
[----:B------:R-:W-:Y:S01]  /*3440*/  F2FP.F16.F32.PACK_AB R173, R22, R33 ;  /* 0x0000002116ad723e */ /* 0x000fe200000000ff */
[----:B------:R-:W1:Y:S01]  /*3450*/  MUFU.EX2 R37, R37 ;  /* 0x0000002500257308 */ /* 0x000e620000000800 */
[----:B--2---:R-:W-:-:S07]  /*3460*/  FADD.FTZ R27, R113, R36 ;  /* 0x00000024711b7221 */ /* 0x004fce0000010000 */
[----:B------:R-:W2:Y:S01]  /*3470*/  MUFU.EX2 R26, R51 ;  /* 0x00000033001a7308 */ /* 0x000ea20000000800 */
[C---:B0-----:R-:W-:Y:S01]  /*3480*/  FADD.FTZ R38, R24.reuse, R27 ;  /* 0x0000001b18267221 */ /* 0x041fe20000010000 */
[----:B------:R-:W-:Y:S02]  /*3490*/  F2FP.F16.F32.PACK_AB R175, R24, R113 ;  /* 0x0000007118af723e */ /* 0x000fe400000000ff */
[----:B------:R-:W-:-:S04]  /*34a0*/  CS2R R112, SRZ ;  /* 0x0000000000707805 */ /* 0x000fc8000001ff00 */
        /* <DEDUP_REMOVED lines=9> */
[----:B------:R-:W-:Y:S01]  /*3540*/  FADD.FTZ R27, R97, R40 ;  /* 0x00000028611b7221 */ /* 0x000fe20000010000 */
[----:B------:R-:W-:Y:S02]  /*3550*/  F2FP.F16.F32.PACK_AB R171, R28, R115 ;  /* 0x000000731cab723e */ /* 0x000fe400000000ff */
[----:B------:R-:W-:Y:S01]  /*3560*/  CS2R R114, SRZ ;  /* 0x0000000000727805 */ /* 0x000fe2000001ff00 */
[C---:B------:R-:W-:Y:S01]  /*3570*/  FADD.FTZ R40, R162.reuse, R27 ;  /* 0x0000001ba2287221 */ /* 0x040fe20000010000 */
[----:B------:R-:W-:Y:S01]  /*3580*/  F2FP.F16.F32.PACK_AB R162, R162, R97 ;  /* 0x00000061a2a2723e */ /* 0x000fe200000000ff */
[----:B------:R-:W1:Y:S01]  /*3590*/  MUFU.EX2 R117, R117 ;  /* 0x0000007500757308 */ /* 0x000e620000000800 */
[----:B--2---:R-:W-:Y:S01]  /*35a0*/  FADD.FTZ R5, R41, R4 ;  /* 0x0000000429057221 */ /* 0x004fe20000010000 */
[----:B------:R-:W-:Y:S01]  /*35b0*/  FADD.FTZ R11, R99, R40 ;  /* 0x00000028630b7221 */ /* 0x000fe20000010000 */
[----:B------:R-:W-:-:S03]  /*35c0*/  CS2R R96, SRZ ;  /* 0x0000000000607805 */ /* 0x000fc6000001ff00 */
[C---:B------:R-:W-:Y:S01]  /*35d0*/  FADD.FTZ R42, R152.reuse, R11 ;  /* 0x0000000b982a7221 */ /* 0x040fe20000010000 */
[----:B------:R-:W-:Y:S01]  /*35e0*/  F2FP.F16.F32.PACK_AB R152, R152, R99 ;  /* 0x000000639898723e */ /* 0x000fe200000000ff */
[----:B------:R-:W2:Y:S01]  /*35f0*/  MUFU.EX2 R32, R63 ;  /* 0x0000003f00207308 */ /* 0x000ea20000000800 */
[C---:B0-----:R-:W-:Y:S01]  /*3600*/  FADD.FTZ R4, R30.reuse, R5 ;  /* 0x000000051e047221 */ /* 0x041fe20000010000 */
[----:B------:R-:W-:Y:S01]  /*3610*/  FADD.FTZ R11, R101, R42 ;  /* 0x0000002a650b7221 */ /* 0x000fe20000010000 */
[----:B------:R-:W-:Y:S02]  /*3620*/  F2FP.F16.F32.PACK_AB R165, R30, R41 ;  /* 0x000000291ea5723e */ /* 0x000fe400000000ff */
[----:B------:R-:W-:Y:S01]  /*3630*/  CS2R R98, SRZ ;  /* 0x0000000000627805 */ /* 0x000fe2000001ff00 */
[C---:B------:R-:W-:Y:S01]  /*3640*/  FADD.FTZ R12, R154.reuse, R11 ;  /* 0x0000000b9a0c7221 */ /* 0x040fe20000010000 */
[----:B------:R-:W-:Y:S01]  /*3650*/  F2FP.F16.F32.PACK_AB R154, R154, R101 ;  /* 0x000000659a9a723e */ /* 0x000fe200000000ff */
[----:B------:R-:W0:Y:S01]  /*3660*/  MUFU.EX2 R45, R45 ;  /* 0x0000002d002d7308 */ /* 0x000e220000000800 */
[----:B-1----:R-:W-:Y:S01]  /*3670*/  FADD.FTZ R5, R117, R4 ;  /* 0x0000000475057221 */ /* 0x002fe20000010000 */
[----:B------:R-:W-:-:S06]  /*3680*/  CS2R R100, SRZ ;  /* 0x0000000000647805 */ /* 0x000fcc000001ff00 */
[----:B------:R-:W1:Y:S01]  /*3690*/  MUFU.EX2 R34, R67 ;  /* 0x0000004300227308 */ /* 0x000e620000000800 */
[C---:B--2---:R-:W-:Y:S01]  /*36a0*/  FADD.FTZ R4, R32.reuse, R5 ;  /* 0x0000000520047221 */ /* 0x044fe20000010000 */
[----:B------:R-:W-:Y:S02]  /*36b0*/  F2FP.F16.F32.PACK_AB R167, R32, R117 ;  /* 0x0000007520a7723e */ /* 0x000fe400000000ff */
[----:B------:R-:W-:-:S04]  /*36c0*/  CS2R R116, SRZ ;  /* 0x0000000000747805 */ /* 0x000fc8000001ff00 */
        /* <DEDUP_REMOVED lines=28> */
[----:B------:R-:W-:Y:S02]  /*3890*/  F2FP.F16.F32.PACK_AB R156, R156, R103 ;  /* 0x000000679c9c723e */ /* 0x000fe400000000ff */
[----:B------:R-:W-:-:S04]  /*38a0*/  CS2R R102, SRZ ;  /* 0x0000000000667805 */ /* 0x000fc8000001ff00 */
[----:B------:R-:W1:Y:S01]  /*38b0*/  MUFU.EX2 R91, R91 ;  /* 0x0000005b005b7308 */ /* 0x000e620000000800 */
[C---:B--2---:R-:W-:Y:S01]  /*38c0*/  FADD.FTZ R14, R12.reuse, R5 ;  /* 0x000000050c0e7221 */ /* 0x044fe20000010000 */
[----:B------:R-:W-:-:S06]  /*38d0*/  F2FP.F16.F32.PACK_AB R157, R12, R53 ;  /* 0x000000350c9d723e */ /* 0x000fcc00000000ff */
[----:B------:R-:W2:Y:S01]  /*38e0*/  MUFU.EX2 R16, R16 ;  /* 0x0000001000107308 */ /* 0x000ea20000000800 */
[----:B0-----:R-:W-:-:S07]  /*38f0*/  FADD.FTZ R11, R105, R42 ;  /* 0x0000002a690b7221 */ /* 0x001fce0000010000 */
[----:B------:R-:W0:Y:S01]  /*3900*/  MUFU.EX2 R10, R87 ;  /* 0x00000057000a7308 */ /* 0x000e220000000800 */
[----:B-1----:R-:W-:Y:S01]  /*3910*/  FADD.FTZ R5, R91, R14 ;  /* 0x0000000e5b057221 */ /* 0x002fe20000010000 */
[C---:B--2---:R-:W-:Y:S01]  /*3920*/  F2FP.F16.F32.PACK_AB R158, R16.reuse, R105 ;  /* 0x00000069109e723e */ /* 0x044fe200000000ff */
[----:B------:R-:W-:Y:S01]  /*3930*/  FADD.FTZ R4, R16, R11 ;  /* 0x0000000b10047221 */ /* 0x000fe20000010000 */
[----:B------:R-:W-:Y:S02]  /*3940*/  CS2R R104, SRZ ;  /* 0x0000000000687805 */ /* 0x000fe4000001ff00 */
[C---:B0-----:R-:W-:Y:S01]  /*3950*/  F2FP.F16.F32.PACK_AB R159, R10.reuse, R91 ;  /* 0x0000005b0a9f723e */ /* 0x041fe200000000ff */
[----:B------:R-:W-:Y:S01]  /*3960*/  FADD.FTZ R5, R10, R5 ;  /* 0x000000050a057221 */ /* 0x000fe20000010000 */
[----:B------:R-:W-:Y:S01]  /*3970*/  CS2R R90, SRZ ;  /* 0x00000000005a7805 */ /* 0x000fe2000001ff00 */
[----:B------:R-:W-:Y:S06]  /*3980*/  @!P1 BRA `(.L_x_2412) ;  /* 0x00000028008c9947 */ /* 0x000fec0003800000 */
[----:B------:R-:W-:Y:S01]  /*3990*/  MOV R11, R13 ;  /* 0x0000000d000b7202 */ /* 0x000fe20000000f00 */
[----:B------:R-:W-:Y:S01]  /*39a0*/  IMAD.MOV.U32 R10, RZ, RZ, R7 ;  /* 0x000000ffff0a7224 */ /* 0x000fe200078e0007 */
[----:B------:R-:W-:Y:S01]  /*39b0*/  UMOV UR54, URZ ;  /* 0x0000003f00367c82 */ /* 0x000fe20008000000 */
[----:B------:R-:W-:Y:S01]  /*39c0*/  IMAD.MOV.U32 R151, RZ, RZ, RZ ;  /* 0x000000ffff977224 */ /* 0x000fe200078e00ff */
[----:B------:R-:W-:Y:S01]  /*39d0*/  UMOV UR52, URZ ;  /* 0x0000003f00347c82 */ /* 0x000fe20008000000 */
[----:B------:R-:W-:Y:S01]  /*39e0*/  ULDC UR49, c[0x0][0x288] ;  /* 0x0000a20000317ab9 */ /* 0x000fe20000000800 */
[----:B------:R-:W-:-:S05]  /*39f0*/  ULDC UR50, c[0x0][0x2f0] ;  /* 0x0000bc0000327ab9 */ /* 0x000fca0000000800 */
.L_x_2423:
[----:B------:R-:W-:Y:S01]  /*3a00*/  ISETP.NE.AND P2, PT, RZ, UR40, PT ;  /* 0x00000028ff007c0c */ /* 0x000fe2000bf45270 */
[----:B------:R-:W-:-:S04]  /*3a10*/  UISETP.NE.AND UP0, UPT, UR52, 0x1, UPT ;  /* 0x000000013400788c */ /* 0x000fc8000bf05270 */
[----:B------:R-:W-:-:S04]  /*3a20*/  USEL UR47, URZ, 0x1, UP0 ;  /* 0x000000013f2f7887 */ /* 0x000fc80008000000 */
[----:B------:R-:W-:-:S04]  /*3a30*/  ULOP3.LUT UR47, UR54, UR47, URZ, 0x3c, !UPT ;  /* 0x0000002f362f7292 */ /* 0x000fc8000f8e3c3f */
[----:B------:R-:W-:Y:S08]  /*3a40*/  @P2 BRA `(.L_x_2413) ;  /* 0x0000000000382947 */ /* 0x000ff00003800000 */
[----:B------:R-:W-:Y:S05]  /*3a50*/  @!P0 BRA `(.L_x_2414) ;  /* 0x0000000000048947 */ /* 0x000fea0003800000 */
[----:B------:R-:W-:Y:S01]  /*3a60*/  BPT.TRAP 0x1 ;  /* 0x000000040000795c */ /* 0x000fe20000300000 */
.L_x_2414:
        /* <DEDUP_REMOVED lines=9> */
.L_x_2415:
[----:B-1----:R-:W-:Y:S05]  /*3b00*/  @P1 BRA `(.L_x_2413) ;  /* 0x0000000000081947 */ /* 0x002fea0003800000 */
[----:B------:R-:W1:Y:S02]  /*3b10*/  SYNCS.PHASECHK.TRANS64.TRYWAIT P1, [UR4+0x28830], R0 ;  /* 0x02883000ff0075a7 */ /* 0x000e640008020144 */
[----:B-1----:R-:W-:Y:S05]  /*3b20*/  @!P1 BRA `(.L_x_2416) ;  /* 0x000000a8002c9947 */ /* 0x002fea0003800000 */
.L_x_2413:
        /* <DEDUP_REMOVED lines=50> */
.L_x_2418:
[----:B------:R-:W-:Y:S01]  /*3e50*/  ULEA UR4, UR52, UR41, 0x3 ;  /* 0x0000002934047291 */ /* 0x000fe2000f8e183f */
[----:B------:R-:W-:-:S05]  /*3e60*/  IMAD.U32 R0, RZ, RZ, UR54 ;  /* 0x00000036ff007e24 */ /* 0x000fca000f8e00ff */
[----:B------:R-:W-:-:S04]  /*3e70*/  SHF.L.U32 R0, R0, 0x1f, RZ ;  /* 0x0000001f00007819 */ /* 0x000fc800000006ff */
[----:B------:R0:W1:Y:S01]  /*3e80*/  SYNCS.PHASECHK.TRANS64.TRYWAIT P1, [UR4+0x28850], R0 ;  /* 0x02885000ff0075a7 */ /* 0x0000620008020144 */
[----:B------:R-:W-:Y:S05]  /*3e90*/  @!P0 BRA `(.L_x_2419) ;  /* 0x0000000000048947 */ /* 0x000fea0003800000 */
[----:B------:R-:W-:Y:S01]  /*3ea0*/  BPT.TRAP 0x1 ;  /* 0x000000040000795c */ /* 0x000fe20000300000 */
.L_x_2419:
[----:B-1----:R-:W-:Y:S05]  /*3eb0*/  @P1 BRA `(.L_x_2417) ;  /* 0x0000000000081947 */ /* 0x002fea0003800000 */
[----:B------:R-:W1:Y:S02]  /*3ec0*/  SYNCS.PHASECHK.TRANS64.TRYWAIT P1, [UR4+0x28850], R0 ;  /* 0x02885000ff0075a7 */ /* 0x000e640008020144 */
[----:B-1----:R-:W-:Y:S05]  /*3ed0*/  @!P1 BRA `(.L_x_2420) ;  /* 0x000000a400589947 */ /* 0x002fea0003800000 */
.L_x_2417:
        /* <DEDUP_REMOVED lines=49> */
.L_x_2421:
[----:B------:R-:W-:Y:S01]  /*41f0*/  UISETP.NE.AND UP0, UPT, UR42, URZ, UPT ;  /* 0x0000003f2a00728c */ /* 0x000fe2000bf05270 */
[----:B------:R-:W-:Y:S01]  /*4200*/  MOV R16, R3 ;  /* 0x0000000300107202 */ /* 0x000fe20000000f00 */
[----:B------:R-:W-:-:S04]  /*4210*/  IMAD.U32 R15, RZ, RZ, UR50 ;  /* 0x00000032ff0f7e24 */ /* 0x000fc8000f8e00ff */
[----:B------:R-:W-:Y:S02]  /*4220*/  PLOP3.LUT P1, PT, PT, PT, UP0, 0x80, 0x0 ;  /* 0x000000000000781c */ /* 0x000fe40003f2f008 */
[----:B------:R-:W-:-:S03]  /*4230*/  PLOP3.LUT P2, PT, PT, PT, UP0, 0x80, 0x0 ;  /* 0x000000000000781c */ /* 0x000fc60003f4f008 */
[----:B------:R-:W-:-:S08]  /*4240*/  @UP0 ULDC UR4, c[0x0][0x44c] ;  /* 0x0001130000040ab9 */ /* 0x000fd00000000800 */
[----:B0-----:R-:W-:Y:S01]  /*4250*/  @P1 IMAD.HI.U32 R0, R3, UR4, RZ ;  /* 0x0000000403001c27 */ /* 0x001fe2000f8e00ff */
[----:B------:R-:W-:-:S04]  /*4260*/  @UP0 ULDC UR4, c[0x0][0x450] ;  /* 0x0001140000040ab9 */ /* 0x000fc80000000800 */
[----:B------:R-:W-:Y:S01]  /*4270*/  @P2 SHF.R.U32.HI R16, RZ, UR4, R0 ;  /* 0x00000004ff102c19 */ /* 0x000fe20008011600 */
[----:B------:R-:W-:Y:S02]  /*4280*/  UMOV UR4, 0xffffff80 ;  /* 0xffffff8000047882 */ /* 0x000fe40000000000 */
[----:B------:R-:W-:Y:S02]  /*4290*/  UIMAD UR4, UR53, UR4, 0x1 ;  /* 0x00000001350474a4 */ /* 0x000fe4000f8e0204 */
[----:B------:R-:W0:Y:S04]  /*42a0*/  SHFL.IDX PT, R7, R16, RZ, 0x1c1f ;  /* 0x001c1fff10077589 */ /* 0x000e2800000e0000 */
[----:B------:R-:W-:Y:S01]  /*42b0*/  IMAD.U32 R13, RZ, RZ, UR4 ;  /* 0x00000004ff0d7e24 */ /* 0x000fe2000f8e00ff */
[----:B------:R-:W1:Y:S01]  /*42c0*/  SHFL.IDX PT, R157, R16, 0x1, 0x1c1f ;  /* 0x003c1f00109d7f89 */ /* 0x000e6200000e0000 */
[----:B------:R-:W-:-:S02]  /*42d0*/  ULEA UR4, UR48, UR41, 0x3 ;  /* 0x0000002930047291 */ /* 0x000fc4000f8e183f */
[----:B------:R-:W-:Y:S02]  /*42e0*/  IMAD R0, R6, -0x2, R13 ;  /* 0xfffffffe06007824 */ /* 0x000fe400078e020d */
[----:B------:R-:W-:Y:S02]  /*42f0*/  UIADD3 UR4, UR4, 0x28840, URZ ;  /* 0x0002884004047890 */ /* 0x000fe4000fffe03f */
[----:B------:R-:W-:Y:S02]  /*4300*/  IMAD R14, R15, UR38, R0 ;  /* 0x000000260f0e7c24 */ /* 0x000fe4000f8e0200 */
[----:B------:R-:W-:-:S09]  /*4310*/  UPRMT UR4, UR43, 0x654, UR4 ;  /* 0x000006542b047896 */ /* 0x000fd20008000004 */
[----:B------:R-:W-:Y:S01]  /*4320*/  SYNCS.ARRIVE.TRANS64.RED.A1T0 RZ, [UR4], RZ ;  /* 0x000000ffffff79a7 */ /* 0x000fe20008100404 */
[----:B0-----:R-:W-:-:S04]  /*4330*/  IADD3 R7, R7, -UR49, R14 ;  /* 0x8000003107077c10 */ /* 0x001fc8000fffe00e */
[C---:B------:R-:W-:Y:S02]  /*4340*/  ISETP.GT.AND P1, PT, R7.reuse, RZ, PT ;  /* 0x000000ff0700720c */ /* 0x040fe40003f24270 */
[C---:B------:R-:W-:Y:S02]  /*4350*/  ISETP.GT.AND P2, PT, R7.reuse, 0x1, PT ;  /* 0x000000010700780c */ /* 0x040fe40003f44270 */
[----:B------:R-:W-:Y:S02]  /*4360*/  FSEL R15, R24, -INF , P1 ;  /* 0xff800000180f7808 */ /* 0x000fe40000800000 */
[----:B------:R-:W-:Y:S02]  /*4370*/  ISETP.GT.AND P1, PT, R7, 0x8, PT ;  /* 0x000000080700780c */ /* 0x000fe40003f24270 */
[----:B------:R-:W-:Y:S02]  /*4380*/  FSEL R17, R25, -INF , P2 ;  /* 0xff80000019117808 */ /* 0x000fe40001000000 */
[----:B------:R-:W-:-:S02]  /*4390*/  FMNMX.FTZ R0, R15, R10, !PT ;  /* 0x0000000a0f007209 */ /* 0x000fc40007810000 */
[----:B------:R-:W-:Y:S02]  /*43a0*/  ISETP.GT.AND P2, PT, R7, 0x9, PT ;  /* 0x000000090700780c */ /* 0x000fe40003f44270 */
[----:B------:R-:W-:Y:S02]  /*43b0*/  FSEL R19, R28, -INF , P1 ;  /* 0xff8000001c137808 */ /* 0x000fe40000800000 */
[----:B------:R-:W-:Y:S02]  /*43c0*/  FMNMX.FTZ R0, R17, R0, !PT ;  /* 0x0000000011007209 */ /* 0x000fe40007810000 */
        /* <DEDUP_REMOVED lines=84> */
[----:B------:R-:W-:Y:S02]  /*4910*/  FSEL R85, R85, -INF , P2 ;  /* 0xff80000055557808 */ /* 0x000fe40001000000 */
[----:B------:R-:W-:Y:S02]  /*4920*/  FMNMX.FTZ R0, R45, R0, !PT ;  /* 0x000000002d007209 */ /* 0x000fe40007810000 */
[----:B-1----:R-:W-:-:S02]  /*4930*/  IADD3 R14, R157, -UR49, R14 ;  /* 0x800000319d0e7c10 */ /* 0x002fc4000fffe00e */
[----:B------:R-:W-:Y:S02]  /*4940*/  FMNMX.FTZ R18, R85, R0, !PT ;  /* 0x0000000055127209 */ /* 0x000fe40007810000 */
[----:B------:R-:W0:Y:S01]  /*4950*/  LDC R0, c[0x0][0x988] ;  /* 0x00026200ff007b82 */ /* 0x000e220000000800 */
[C---:B------:R-:W-:Y:S02]  /*4960*/  ISETP.GT.AND P2, PT, R14.reuse, RZ, PT ;  /* 0x000000ff0e00720c */ /* 0x040fe40003f44270 */
[----:B------:R-:W1:Y:S01]  /*4970*/  SHFL.BFLY PT, R7, R18, 0x2, 0x1f ;  /* 0x0c401f0012077f89 */ /* 0x000e6200000e0000 */
[----:B------:R-:W-:Y:S02]  /*4980*/  ISETP.GT.AND P3, PT, R14, 0x1, PT ;  /* 0x000000010e00780c */ /* 0x000fe40003f64270 */
        /* <DEDUP_REMOVED lines=11> */
[----:B-1----:R-:W-:Y:S02]  /*4a40*/  FMNMX.FTZ R20, R18, R7, !PT ;  /* 0x0000000712147209 */ /* 0x002fe40007810000 */
[----:B------:R-:W-:-:S03]  /*4a50*/  FMNMX.FTZ R16, R31, R16, !PT ;  /* 0x000000101f107209 */ /* 0x000fc60007810000 */
[----:B------:R-:W1:Y:S02]  /*4a60*/  SHFL.BFLY PT, R7, R20, 0x1, 0x1f ;  /* 0x0c201f0014077f89 */ /* 0x000e6400000e0000 */
[----:B-1----:R-:W-:-:S04]  /*4a70*/  FMNMX.FTZ R7, R20, R7, !PT ;  /* 0x0000000714077209 */ /* 0x002fc80007810000 */
[C---:B------:R-:W-:Y:S01]  /*4a80*/  FSETP.NEU.FTZ.AND P1, PT, R7.reuse, -INF , PT ;  /* 0xff8000000700780b */ /* 0x040fe20003f3d000 */
[----:B0-----:R-:W-:-:S05]  /*4a90*/  FMUL.FTZ R12, R7, R0 ;  /* 0x00000000070c7220 */ /* 0x001fca0000410000 */
[----:B------:R-:W-:-:S05]  /*4aa0*/  FSEL R12, R12, RZ, P1 ;  /* 0x000000ff0c0c7208 */ /* 0x000fca0000800000 */
[-CC-:B------:R-:W-:Y:S01]  /*4ab0*/  FFMA.FTZ R180, R17, R0.reuse, -R12.reuse ;  /* 0x0000000011b47223 */ /* 0x180fe2000001080c */
[-CC-:B------:R-:W-:Y:S01]  /*4ac0*/  FFMA.FTZ R17, R163, R0.reuse, -R12.reuse ;  /* 0x00000000a3117223 */ /* 0x180fe2000001080c */
[----:B------:R-:W-:Y:S01]  /*4ad0*/  FSEL R163, R34, -INF , P2 ;  /* 0xff80000022a37808 */ /* 0x000fe20001000000 */
        /* <DEDUP_REMOVED lines=58> */
[----:B------:R-:W-:Y:S01]  /*4e80*/  FFMA.FTZ R45, R85, R0, -R12 ;  /* 0x00000000552d7223 */ /* 0x000fe2000001080c */
[----:B------:R-:W-:Y:S01]  /*4e90*/  FMNMX.FTZ R16, R171, R16, !PT ;  /* 0x00000010ab107209 */ /* 0x000fe20007810000 */
[----:B------:R-:W-:Y:S01]  /*4ea0*/  MUFU.EX2 R15, R15 ;  /* 0x0000000f000f7308 */ /* 0x000fe20000000800 */
[----:B------:R-:W-:-:S02]  /*4eb0*/  ISETP.GT.AND P2, PT, R14, 0x40, PT ;  /* 0x000000400e00780c */ /* 0x000fc40003f44270 */
[----:B------:R-:W-:Y:S02]  /*4ec0*/  FSEL R55, R55, -INF , P3 ;  /* 0xff80000037377808 */ /* 0x000fe40001800000 */
[----:B------:R-:W-:Y:S02]  /*4ed0*/  FMNMX.FTZ R16, R181, R16, !PT ;  /* 0x00000010b5107209 */ /* 0x000fe40007810000 */
[----:B------:R-:W-:Y:S01]  /*4ee0*/  ISETP.GT.AND P3, PT, R14, 0x41, PT ;  /* 0x000000410e00780c */ /* 0x000fe20003f64270 */
[----:B------:R-:W-:Y:S01]  /*4ef0*/  MUFU.EX2 R180, R180 ;  /* 0x000000b400b47308 */ /* 0x000fe20000000800 */
[----:B------:R-:W-:Y:S02]  /*4f00*/  FSEL R51, R58, -INF , P2 ;  /* 0xff8000003a337808 */ /* 0x000fe40001000000 */
[----:B------:R-:W-:Y:S02]  /*4f10*/  FMNMX.FTZ R16, R55, R16, !PT ;  /* 0x0000001037107209 */ /* 0x000fe40007810000 */
[----:B------:R-:W-:-:S02]  /*4f20*/  ISETP.GT.AND P2, PT, R14, 0x48, PT ;  /* 0x000000480e00780c */ /* 0x000fc40003f44270 */
[----:B------:R-:W-:Y:S01]  /*4f30*/  FSEL R59, R59, -INF , P3 ;  /* 0xff8000003b3b7808 */ /* 0x000fe20001800000 */
[----:B------:R-:W-:Y:S01]  /*4f40*/  MUFU.EX2 R182, R182 ;  /* 0x000000b600b67308 */ /* 0x000fe20000000800 */
[----:B------:R-:W-:Y:S02]  /*4f50*/  FMNMX.FTZ R16, R51, R16, !PT ;  /* 0x0000001033107209 */ /* 0x000fe40007810000 */
[----:B------:R-:W-:Y:S02]  /*4f60*/  ISETP.GT.AND P3, PT, R14, 0x49, PT ;  /* 0x000000490e00780c */ /* 0x000fe40003f64270 */
[----:B------:R-:W-:Y:S02]  /*4f70*/  FSEL R161, R62, -INF , P2 ;  /* 0xff8000003ea17808 */ /* 0x000fe40001000000 */
        /* <DEDUP_REMOVED lines=47> */
[----:B------:R-:W-:-:S02]  /*5270*/  FSEL R87, R87, -INF , P3 ;  /* 0xff80000057577808 */ /* 0x000fc40001800000 */
        /* <DEDUP_REMOVED lines=15> */
[C---:B------:R-:W-:Y:S02]  /*5370*/  FMUL.FTZ R14, R13.reuse, R0 ;  /* 0x000000000d0e7220 */ /* 0x040fe40000410000 */
[----:B------:R-:W-:Y:S01]  /*5380*/  MUFU.EX2 R23, R23 ;  /* 0x0000001700177308 */ /* 0x000fe20000000800 */
[----:B------:R-:W-:Y:S02]  /*5390*/  FSEL R28, R13, RZ, P2 ;  /* 0x000000ff0d1c7208 */ /* 0x000fe40001000000 */
[----:B------:R-:W-:-:S03]  /*53a0*/  FSEL R12, R14, RZ, P2 ;  /* 0x000000ff0e0c7208 */ /* 0x000fc60001000000 */
[----:B------:R-:W-:Y:S02]  /*53b0*/  FADD.FTZ R11, -R28, R11 ;  /* 0x0000000b1c0b7221 */ /* 0x000fe40000010100 */
[-CC-:B------:R-:W-:Y:S01]  /*53c0*/  FFMA.FTZ R24, R47, R0.reuse, -R12.reuse ;  /* 0x000000002f187223 */ /* 0x180fe2000001080c */
[----:B------:R-:W-:Y:S01]  /*53d0*/  FSEL R47, R7, RZ, P1 ;  /* 0x000000ff072f7208 */ /* 0x000fe20000800000 */
[-CC-:B------:R-:W-:Y:S01]  /*53e0*/  FFMA.FTZ R14, R26, R0.reuse, -R12.reuse ;  /* 0x000000001a0e7223 */ /* 0x180fe2000001080c */
[-C--:B------:R-:W-:Y:S01]  /*53f0*/  FMUL.FTZ R11, R11, R0.reuse ;  /* 0x000000000b0b7220 */ /* 0x080fe20000410000 */
[-CC-:B------:R-:W-:Y:S01]  /*5400*/  FFMA.FTZ R57, R157, R0.reuse, -R12.reuse ;  /* 0x000000009d397223 */ /* 0x180fe2000001080c */
[-C--:B------:R-:W-:Y:S01]  /*5410*/  FFMA.FTZ R16, R159, R0.reuse, -R12 ;  /* 0x000000009f107223 */ /* 0x080fe2000001080c */
[----:B------:R-:W-:Y:S01]  /*5420*/  FADD.FTZ R47, -R47, R10 ;  /* 0x0000000a2f2f7221 */ /* 0x000fe20000010100 */
[-CC-:B------:R-:W-:Y:S01]  /*5430*/  FFMA.FTZ R31, R31, R0.reuse, -R12.reuse ;  /* 0x000000001f1f7223 */ /* 0x180fe2000001080c */
[----:B------:R-:W-:Y:S01]  /*5440*/  MUFU.EX2 R14, R14 ;  /* 0x0000000e000e7308 */ /* 0x000fe20000000800 */
[-CC-:B------:R-:W-:Y:S01]  /*5450*/  FFMA.FTZ R18, R163, R0.reuse, -R12.reuse ;  /* 0x00000000a3127223 */ /* 0x180fe2000001080c */
[-C--:B------:R-:W-:Y:S01]  /*5460*/  FMUL.FTZ R10, R47, R0.reuse ;  /* 0x000000002f0a7220 */ /* 0x080fe20000410000 */
        /* <DEDUP_REMOVED lines=22> */
[----:B0-----:R-:W-:Y:S01]  /*55d0*/  FFMA.FTZ R47, R10, R4, R15 ;  /* 0x000000040a2f7223 */ /* 0x001fe2000001000f */
[-CC-:B------:R-:W-:Y:S01]  /*55e0*/  FFMA.FTZ R79, R79, R0.reuse, -R12.reuse ;  /* 0x000000004f4f7223 */ /* 0x180fe2000001080c */
[-CC-:B------:R-:W-:Y:S01]  /*55f0*/  FFMA.FTZ R185, R185, R0.reuse, -R12.reuse ;  /* 0x00000000b9b97223 */ /* 0x180fe2000001080c */
[-CC-:B------:R-:W-:Y:S01]  /*5600*/  FFMA.FTZ R83, R83, R0.reuse, -R12.reuse ;  /* 0x0000000053537223 */ /* 0x180fe2000001080c */
[----:B------:R-:W-:-:S03]  /*5610*/  FFMA.FTZ R187, R187, R0, -R12 ;  /* 0x00000000bbbb7223 */ /* 0x000fc6000001080c */
[----:B------:R-:W0:Y:S01]  /*5620*/  MUFU.EX2 R16, R16 ;  /* 0x0000001000107308 */ /* 0x000e220000000800 */
[----:B-1----:R-:W-:Y:S01]  /*5630*/  FFMA.FTZ R4, R11, R5, R14 ;  /* 0x000000050b047223 */ /* 0x002fe2000001000e */
[----:B------:R-:W-:Y:S01]  /*5640*/  FADD.FTZ R5, R180, R47 ;  /* 0x0000002fb4057221 */ /* 0x000fe20000010000 */
[----:B------:R-:W-:-:S05]  /*5650*/  FFMA.FTZ R47, R63, R0, -R12 ;  /* 0x000000003f2f7223 */ /* 0x000fca000001080c */
[----:B------:R-:W1:Y:S01]  /*5660*/  MUFU.EX2 R31, R31 ;  /* 0x0000001f001f7308 */ /* 0x000e620000000800 */
[----:B--2---:R-:W-:Y:S01]  /*5670*/  FADD.FTZ R51, R57, R4 ;  /* 0x0000000439337221 */ /* 0x004fe20000010000 */
[----:B------:R-:W-:-:S04]  /*5680*/  FADD.FTZ R4, R182, R5 ;  /* 0x00000005b6047221 */ /* 0x000fc80000010000 */
[----:B------:R-:W-:Y:S02]  /*5690*/  FADD.FTZ R5, R17, R4 ;  /* 0x0000000411057221 */ /* 0x000fe40000010000 */
[----:B------:R-:W2:Y:S01]  /*56a0*/  MUFU.EX2 R18, R18 ;  /* 0x0000001200127308 */ /* 0x000ea20000000800 */
[----:B0-----:R-:W-:Y:S01]  /*56b0*/  FADD.FTZ R34, R16, R51 ;  /* 0x0000003310227221 */ /* 0x001fe20000010000 */
[----:B------:R-:W-:-:S04]  /*56c0*/  FADD.FTZ R4, R176, R5 ;  /* 0x00000005b0047221 */ /* 0x000fc80000010000 */
[----:B------:R-:W-:Y:S02]  /*56d0*/  FADD.FTZ R5, R19, R4 ;  /* 0x0000000413057221 */ /* 0x000fe40000010000 */
[----:B------:R-:W0:Y:S01]  /*56e0*/  MUFU.EX2 R61, R61 ;  /* 0x0000003d003d7308 */ /* 0x000e220000000800 */
[----:B-1----:R-:W-:Y:S01]  /*56f0*/  FADD.FTZ R51, R31, R34 ;  /* 0x000000221f337221 */ /* 0x002fe20000010000 */
[----:B------:R-:W-:-:S04]  /*5700*/  FADD.FTZ R4, R178, R5 ;  /* 0x00000005b2047221 */ /* 0x000fc80000010000 */
[----:B------:R-:W-:Y:S02]  /*5710*/  FADD.FTZ R5, R27, R4 ;  /* 0x000000041b057221 */ /* 0x000fe40000010000 */
[----:B------:R-:W1:Y:S01]  /*5720*/  MUFU.EX2 R20, R20 ;  /* 0x0000001400147308 */ /* 0x000e620000000800 */
[----:B--2---:R-:W-:Y:S01]  /*5730*/  FADD.FTZ R34, R18, R51 ;  /* 0x0000003312227221 */ /* 0x004fe20000010000 */
[----:B------:R-:W-:-:S04]  /*5740*/  FADD.FTZ R4, R172, R5 ;  /* 0x00000005ac047221 */ /* 0x000fc80000010000 */
[----:B------:R-:W-:Y:S02]  /*5750*/  FADD.FTZ R5, R35, R4 ;  /* 0x0000000423057221 */ /* 0x000fe40000010000 */
[----:B------:R-:W2:Y:S01]  /*5760*/  MUFU.EX2 R39, R39 ;  /* 0x0000002700277308 */ /* 0x000ea20000000800 */
[----:B0-----:R-:W-:Y:S01]  /*5770*/  FADD.FTZ R51, R61, R34 ;  /* 0x000000223d337221 */ /* 0x001fe20000010000 */
[----:B------:R-:W-:Y:S01]  /*5780*/  FADD.FTZ R4, R174, R5 ;  /* 0x00000005ae047221 */ /* 0x000fe20000010000 */
[-CC-:B------:R-:W-:Y:S01]  /*5790*/  FFMA.FTZ R34, R67, R0.reuse, -R12.reuse ;  /* 0x0000000043227223 */ /* 0x180fe2000001080c */
[----:B------:R-:W-:-:S04]  /*57a0*/  FFMA.FTZ R12, R87, R0, -R12 ;  /* 0x00000000570c7223 */ /* 0x000fc8000001080c */
[----:B------:R-:W0:Y:S01]  /*57b0*/  MUFU.EX2 R22, R22 ;  /* 0x0000001600167308 */ /* 0x000e220000000800 */
[----:B-1----:R-:W-:-:S07]  /*57c0*/  FADD.FTZ R36, R20, R51 ;  /* 0x0000003314247221 */ /* 0x002fce0000010000 */
[----:B------:R-:W1:Y:S01]  /*57d0*/  MUFU.EX2 R65, R65 ;  /* 0x0000004100417308 */ /* 0x000e620000000800 */
[----:B--2---:R-:W-:-:S07]  /*57e0*/  FADD.FTZ R51, R39, R36 ;  /* 0x0000002427337221 */ /* 0x004fce0000010000 */
[----:B------:R-:W2:Y:S01]  /*57f0*/  MUFU.EX2 R175, R175 ;  /* 0x000000af00af7308 */ /* 0x000ea20000000800 */
[----:B0-----:R-:W-:Y:S01]  /*5800*/  FADD.FTZ R36, R22, R51 ;  /* 0x0000003316247221 */ /* 0x001fe20000010000 */
[----:B------:R-:W-:-:S06]  /*5810*/  FADD.FTZ R51, R43, R4 ;  /* 0x000000042b337221 */ /* 0x000fcc0000010000 */
[----:B------:R-:W0:Y:S01]  /*5820*/  MUFU.EX2 R24, R24 ;  /* 0x0000001800187308 */ /* 0x000e220000000800 */
[----:B-1----:R-:W-:-:S07]  /*5830*/  FADD.FTZ R36, R65, R36 ;  /* 0x0000002441247221 */ /* 0x002fce0000010000 */
        /* <DEDUP_REMOVED lines=20> */
[----:B------:R-:W-:-:S06]  /*5980*/  FADD.FTZ R4, R166, R51 ;  /* 0x00000033a6047221 */ /* 0x000fcc0000010000 */
[----:B------:R-:W2:Y:S01]  /*5990*/  MUFU.EX2 R47, R47 ;  /* 0x0000002f002f7308 */ /* 0x000ea20000000800 */
[----:B0-----:R-:W-:-:S07]  /*59a0*/  FADD.FTZ R5, R30, R5 ;  /* 0x000000051e057221 */ /* 0x001fce0000010000 */
[----:B------:R-:W0:Y:S01]  /*59b0*/  MUFU.EX2 R161, R161 ;  /* 0x000000a100a17308 */ /* 0x000e220000000800 */
[----:B-1----:R-:W-:Y:S01]  /*59c0*/  FADD.FTZ R36, R32, R5 ;  /* 0x0000000520247221 */ /* 0x002fe20000010000 */
[----:B------:R-:W-:-:S04]  /*59d0*/  FADD.FTZ R5, R53, R4 ;  /* 0x0000000435057221 */ /* 0x000fc80000010000 */
[----:B------:R-:W-:Y:S02]  /*59e0*/  FADD.FTZ R4, R160, R5 ;  /* 0x00000005a0047221 */ /* 0x000fe40000010000 */
        /* <DEDUP_REMOVED lines=47> */
.L_x_2422:
[----:B------:R-:W-:Y:S01]  /*5ce0*/  UISETP.GT.AND UP0, UPT, UR53, UR51, UPT ;  /* 0x000000333500728c */ /* 0x000fe2000bf04270 */
[-C--:B------:R-:W-:Y:S01]  /*5cf0*/  FMUL.FTZ R88, R88, R10.reuse ;  /* 0x0000000a58587220 */ /* 0x080fe20000410000 */
[----:B------:R-:W-:Y:S01]  /*5d00*/  ULEA UR4, UR52, UR41, 0x3 ;  /* 0x0000002934047291 */ /* 0x000fe2000f8e183f */
[-C--:B------:R-:W-:Y:S01]  /*5d10*/  FMUL.FTZ R89, R89, R10.reuse ;  /* 0x0000000a59597220 */ /* 0x080fe20000410000 */
[----:B------:R-:W-:Y:S01]  /*5d20*/  UIADD3 UR5, UR53, -0x1, URZ ;  /* 0xffffffff35057890 */ /* 0x000fe2000fffe03f */
[-C--:B------:R-:W-:Y:S01]  /*5d30*/  FMUL.FTZ R92, R92, R10.reuse ;  /* 0x0000000a5c5c7220 */ /* 0x080fe20000410000 */
[----:B------:R-:W-:Y:S01]  /*5d40*/  UIADD3 UR4, UR4, 0x28860, URZ ;  /* 0x0002886004047890 */ /* 0x000fe2000fffe03f */
[----:B------:R-:W-:Y:S01]  /*5d50*/  PLOP3.LUT P1, PT, PT, PT, UP0, 0x80, 0x0 ;  /* 0x000000000000781c */ /* 0x000fe20003f2f008 */
[----:B------:R-:W-:Y:S01]  /*5d60*/  UMOV UR54, UR47 ;  /* 0x0000002f00367c82 */ /* 0x000fe20008000000 */
[----:B------:R-:W-:Y:S01]  /*5d70*/  UMOV UR52, UR48 ;  /* 0x0000003000347c82 */ /* 0x000fe20008000000 */
[----:B------:R-:W-:Y:S01]  /*5d80*/  UPRMT UR4, UR43, 0x654, UR4 ;  /* 0x000006542b047896 */ /* 0x000fe20008000004 */
[-C--:B------:R-:W-:Y:S01]  /*5d90*/  FMUL.FTZ R93, R93, R10.reuse ;  /* 0x0000000a5d5d7220 */ /* 0x080fe20000410000 */
[----:B------:R-:W-:Y:S01]  /*5da0*/  UMOV UR53, UR5 ;  /* 0x0000000500357c82 */ /* 0x000fe20008000000 */
        /* <DEDUP_REMOVED lines=96> */
[----:B------:R-:W-:-:S05]  /*63b0*/  UMOV UR53, UR5 ;  /* 0x0000000500357c82 */ /* 0x000fca0008000000 */
.L_x_2412:
[----:B------:R-:W-:-:S06]  /*63c0*/  UISETP.GE.AND UP0, UPT, UR53, UR39, UPT ;  /* 0x000000273500728c */ /* 0x000fcc000bf06270 */
[----:B------:R-:W-:-:S13]  /*63d0*/  PLOP3.LUT P1, PT, PT, PT, UP0, 0x80, 0x0 ;  /* 0x000000000000781c */ /* 0x000fda0003f2f008 */
[----:B------:R-:W-:Y:S05]  /*63e0*/  @!P1 BRA `(.L_x_2424) ;  /* 0x0000002000109947 */ /* 0x000fea0003800000 */
[C---:B------:R-:W-:Y:S01]  /*63f0*/  VIADD R3, R2.reuse, 0x8 ;  /* 0x0000000802037836 */ /* 0x040fe20000000000 */
[----:B------:R-:W-:Y:S01]  /*6400*/  MOV R6, R7 ;  /* 0x0000000700067202 */ /* 0x000fe20000000f00 */
[----:B------:R-:W-:Y:S01]  /*6410*/  IMAD.MOV.U32 R10, RZ, RZ, R13 ;  /* 0x000000ffff0a7224 */ /* 0x000fe200078e000d */
[----:B------:R-:W-:Y:S01]  /*6420*/  IADD3 R2, -R2, 0xb, RZ ;  /* 0x0000000b02027810 */ /* 0x000fe20007ffe1ff */
[----:B------:R-:W-:Y:S01]  /*6430*/  UMOV UR42, UR47 ;  /* 0x0000002f002a7c82 */ /* 0x000fe20008000000 */
[----:B------:R-:W-:-:S05]  /*6440*/  UMOV UR38, UR48 ;  /* 0x0000003000267c82 */ /* 0x000fca0008000000 */
.L_x_2435:
        /* <DEDUP_REMOVED lines=9> */
.L_x_2426:
[----:B------:R-:W-:Y:S01]  /*64e0*/  ULEA UR4, UR48, UR41, 0x3 ;  /* 0x0000002930047291 */ /* 0x000fe2000f8e183f */
[----:B------:R-:W-:-:S05]  /*64f0*/  IMAD.U32 R0, RZ, RZ, UR47 ;  /* 0x0000002fff007e24 */ /* 0x000fca000f8e00ff */
[----:B------:R-:W-:-:S04]  /*6500*/  SHF.L.U32 R0, R0, 0x1f, RZ ;  /* 0x0000001f00007819 */ /* 0x000fc800000006ff */
[----:B------:R0:W1:Y:S01]  /*6510*/  SYNCS.PHASECHK.TRANS64.TRYWAIT P1, [UR4+0x28830], R0 ;  /* 0x02883000ff0075a7 */ /* 0x0000620008020144 */
[----:B------:R-:W-:Y:S05]  /*6520*/  @!P0 BRA `(.L_x_2427) ;  /* 0x0000000000048947 */ /* 0x000fea0003800000 */
[----:B------:R-:W-:Y:S01]  /*6530*/  BPT.TRAP 0x1 ;  /* 0x000000040000795c */ /* 0x000fe20000300000 */
.L_x_2427:
[----:B-1----:R-:W-:Y:S05]  /*6540*/  @P1 BRA `(.L_x_2425) ;  /* 0x0000000000081947 */ /* 0x002fea0003800000 */
[----:B------:R-:W1:Y:S02]  /*6550*/  SYNCS.PHASECHK.TRANS64.TRYWAIT P1, [UR4+0x28830], R0 ;  /* 0x02883000ff0075a7 */ /* 0x000e640008020144 */
[----:B-1----:R-:W-:Y:S05]  /*6560*/  @!P1 BRA `(.L_x_2428) ;  /* 0x0000007c00cc9947 */ /* 0x002fea0003800000 */
.L_x_2425:
        /* <DEDUP_REMOVED lines=46> */
.L_x_2430:
[----:B------:R-:W-:Y:S01]  /*6850*/  ULEA UR4, UR38, UR41, 0x3 ;  /* 0x0000002926047291 */ /* 0x000fe2000f8e183f */
[----:B01----:R-:W-:-:S05]  /*6860*/  IMAD.U32 R0, RZ, RZ, UR42 ;  /* 0x0000002aff007e24 */ /* 0x003fca000f8e00ff */
[----:B------:R-:W-:-:S04]  /*6870*/  SHF.L.U32 R0, R0, 0x1f, RZ ;  /* 0x0000001f00007819 */ /* 0x000fc800000006ff */
[----:B------:R0:W1:Y:S01]  /*6880*/  SYNCS.PHASECHK.TRANS64.TRYWAIT P1, [UR4+0x28850], R0 ;  /* 0x02885000ff0075a7 */ /* 0x0000620008020144 */
[----:B------:R-:W-:Y:S05]  /*6890*/  @!P0 BRA `(.L_x_2431) ;  /* 0x0000000000048947 */ /* 0x000fea0003800000 */
[----:B------:R-:W-:Y:S01]  /*68a0*/  BPT.TRAP 0x1 ;  /* 0x000000040000795c */ /* 0x000fe20000300000 */
.L_x_2431:
[----:B-1----:R-:W-:Y:S05]  /*68b0*/  @P1 BRA `(.L_x_2429) ;  /* 0x0000000000081947 */ /* 0x002fea0003800000 */
[----:B------:R-:W1:Y:S02]  /*68c0*/  SYNCS.PHASECHK.TRANS64.TRYWAIT P1, [UR4+0x28850], R0 ;  /* 0x02885000ff0075a7 */ /* 0x000e640008020144 */
[----:B-1----:R-:W-:Y:S05]  /*68d0*/  @!P1 BRA `(.L_x_2432) ;  /* 0x0000007c00089947 */ /* 0x002fea0003800000 */
.L_x_2429:
        /* <DEDUP_REMOVED lines=49> */
.L_x_2433:
[----:B01----:R-:W-:Y:S01]  /*6bf0*/  FMNMX.FTZ R0, R24, R6, !PT ;  /* 0x0000000618007209 */ /* 0x003fe20007810000 */
        /* <DEDUP_REMOVED lines=73> */
[----:B------:R-:W3:Y:S01]  /*7090*/  SHFL.BFLY PT, R16, R15, 0x1, 0x1f ;  /* 0x0c201f000f107f89 */ /* 0x000ee200000e0000 */
[----:B-1----:R-:W-:-:S02]  /*70a0*/  FMNMX.FTZ R7, R14, R7, !PT ;  /* 0x000000070e077209 */ /* 0x002fc40007810000 */
[----:B---3--:R-:W-:-:S03]  /*70b0*/  FMNMX.FTZ R13, R15, R16, !PT ;  /* 0x000000100f0d7209 */ /* 0x008fc60007810000 */
[C---:B------:R-:W-:Y:S01]  /*70c0*/  FADD.FTZ R17, -R7.reuse, R6 ;  /* 0x0000000607117221 */ /* 0x040fe20000010100 */
[----:B0-----:R-:W-:-:S03]  /*70d0*/  FMUL.FTZ R153, R7, R0 ;  /* 0x0000000007997220 */ /* 0x001fc60000410000 */
[-C--:B------:R-:W-:Y:S01]  /*70e0*/  FMUL.FTZ R17, R17, R0.reuse ;  /* 0x0000000011117220 */ /* 0x080fe20000410000 */
[-CC-:B------:R-:W-:Y:S01]  /*70f0*/  FFMA.FTZ R29, R29, R0.reuse, -R153.reuse ;  /* 0x000000001d1d7223 */ /* 0x180fe20000010899 */
        /* <DEDUP_REMOVED lines=19> */
[-CC-:B0-----:R-:W-:Y:S01]  /*7230*/  FFMA.FTZ R29, R49, R0.reuse, -R153.reuse ;  /* 0x00000000311d7223 */ /* 0x181fe20000010899 */
[-CC-:B------:R-:W-:Y:S01]  /*7240*/  FFMA.FTZ R49, R69, R0.reuse, -R153.reuse ;  /* 0x0000000045317223 */ /* 0x180fe20000010899 */
[-C--:B------:R-:W-:Y:S01]  /*7250*/  FMUL.FTZ R69, R13, R0.reuse ;  /* 0x000000000d457220 */ /* 0x080fe20000410000 */
[-CC-:B------:R-:W-:Y:S01]  /*7260*/  FFMA.FTZ R164, R56, R0.reuse, -R153.reuse ;  /* 0x0000000038a47223 */ /* 0x180fe20000010899 */
[-CC-:B------:R-:W-:Y:S01]  /*7270*/  FFMA.FTZ R37, R57, R0.reuse, -R153.reuse ;  /* 0x0000000039257223 */ /* 0x180fe20000010899 */
[-C--:B------:R-:W-:Y:S01]  /*7280*/  FFMA.FTZ R166, R60, R0.reuse, -R153 ;  /* 0x000000003ca67223 */ /* 0x080fe20000010899 */
        /* <DEDUP_REMOVED lines=9> */
[--C-:B------:R-:W-:Y:S01]  /*7320*/  FFMA.FTZ R173, R42, R0, -R69.reuse ;  /* 0x000000002aad7223 */ /* 0x100fe20000010845 */
[----:B------:R-:W0:Y:S01]  /*7330*/  MUFU.EX2 R181, R181 ;  /* 0x000000b500b57308 */ /* 0x000e220000000800 */
[----:B-1----:R-:W-:Y:S01]  /*7340*/  FFMA.FTZ R4, R11, R4, R180 ;  /* 0x000000040b047223 */ /* 0x002fe200000100b4 */
        /* <DEDUP_REMOVED lines=10> */
[-C--:B------:R-:W-:Y:S01]  /*73f0*/  FFMA.FTZ R167, R62, R0.reuse, -R69 ;  /* 0x000000003ea77223 */ /* 0x080fe20000010845 */
[-C--:B------:R-:W-:Y:S01]  /*7400*/  FFMA.FTZ R41, R61, R0.reuse, -R153 ;  /* 0x000000003d297223 */ /* 0x080fe20000010899 */
[-C--:B------:R-:W-:Y:S01]  /*7410*/  FFMA.FTZ R28, R63, R0.reuse, -R69 ;  /* 0x000000003f1c7223 */ /* 0x080fe20000010845 */
[-C--:B------:R-:W-:Y:S01]  /*7420*/  FFMA.FTZ R160, R64, R0.reuse, -R153 ;  /* 0x0000000040a07223 */ /* 0x080fe20000010899 */
[----:B------:R-:W3:Y:S01]  /*7430*/  MUFU.EX2 R10, R10 ;  /* 0x0000000a000a7308 */ /* 0x000ee20000000800 */
[----:B0-----:R-:W-:Y:S01]  /*7440*/  FFMA.FTZ R5, R6, R5, R181 ;  /* 0x0000000506057223 */ /* 0x001fe200000100b5 */
[-C--:B------:R-:W-:Y:S01]  /*7450*/  FFMA.FTZ R161, R66, R0.reuse, -R69 ;  /* 0x0000000042a17223 */ /* 0x080fe20000010845 */
[-CC-:B------:R-:W-:Y:S01]  /*7460*/  FFMA.FTZ R45, R65, R0.reuse, -R153.reuse ;  /* 0x00000000412d7223 */ /* 0x180fe20000010899 */
[-C--:B------:R-:W-:Y:S01]  /*7470*/  FFMA.FTZ R162, R68, R0.reuse, -R153 ;  /* 0x0000000044a27223 */ /* 0x080fe20000010899 */
[-CC-:B------:R-:W-:Y:S01]  /*7480*/  FFMA.FTZ R70, R70, R0.reuse, -R69.reuse ;  /* 0x0000000046467223 */ /* 0x180fe20000010845 */
[-C--:B------:R-:W-:Y:S01]  /*7490*/  FFMA.FTZ R71, R71, R0.reuse, -R69 ;  /* 0x0000000047477223 */ /* 0x080fe20000010845 */
[-C--:B------:R-:W-:Y:S01]  /*74a0*/  FFMA.FTZ R152, R72, R0.reuse, -R153 ;  /* 0x0000000048987223 */ /* 0x080fe20000010899 */
[----:B------:R-:W0:Y:S01]  /*74b0*/  MUFU.EX2 R182, R182 ;  /* 0x000000b600b67308 */ /* 0x000e220000000800 */
[----:B-1----:R-:W-:Y:S01]  /*74c0*/  FADD.FTZ R27, R15, R4 ;  /* 0x000000040f1b7221 */ /* 0x002fe20000010000 */
[-C--:B------:R-:W-:Y:S01]  /*74d0*/  FFMA.FTZ R74, R74, R0.reuse, -R69 ;  /* 0x000000004a4a7223 */ /* 0x080fe20000010845 */
[-C--:B------:R-:W-:Y:S01]  /*74e0*/  FFMA.FTZ R53, R73, R0.reuse, -R153 ;  /* 0x0000000049357223 */ /* 0x080fe20000010899 */
[-C--:B------:R-:W-:Y:S01]  /*74f0*/  FFMA.FTZ R75, R75, R0.reuse, -R69 ;  /* 0x000000004b4b7223 */ /* 0x080fe20000010845 */
[-C--:B------:R-:W-:Y:S01]  /*7500*/  FFMA.FTZ R154, R76, R0.reuse, -R153 ;  /* 0x000000004c9a7223 */ /* 0x080fe20000010899 */
[-C--:B------:R-:W-:Y:S01]  /*7510*/  FFMA.FTZ R78, R78, R0.reuse, -R69 ;  /* 0x000000004e4e7223 */ /* 0x080fe20000010845 */
[-C--:B------:R-:W-:Y:S01]  /*7520*/  FFMA.FTZ R57, R77, R0.reuse, -R153 ;  /* 0x000000004d397223 */ /* 0x080fe20000010899 */
[----:B------:R-:W1:Y:S01]  /*7530*/  MUFU.EX2 R183, R183 ;  /* 0x000000b700b77308 */ /* 0x000e620000000800 */
[----:B---3--:R-:W-:Y:S01]  /*7540*/  FADD.FTZ R4, R10, R5 ;  /* 0x000000050a047221 */ /* 0x008fe20000010000 */
[-C--:B------:R-:W-:Y:S01]  /*7550*/  FFMA.FTZ R79, R79, R0.reuse, -R69 ;  /* 0x000000004f4f7223 */ /* 0x080fe20000010845 */
[-C--:B------:R-:W-:Y:S01]  /*7560*/  FFMA.FTZ R156, R80, R0.reuse, -R153 ;  /* 0x00000000509c7223 */ /* 0x080fe20000010899 */
[-C--:B------:R-:W-:Y:S01]  /*7570*/  FFMA.FTZ R82, R82, R0.reuse, -R69 ;  /* 0x0000000052527223 */ /* 0x080fe20000010845 */
[-C--:B------:R-:W-:Y:S01]  /*7580*/  FFMA.FTZ R61, R81, R0.reuse, -R153 ;  /* 0x00000000513d7223 */ /* 0x080fe20000010899 */
[-C--:B------:R-:W-:Y:S01]  /*7590*/  FFMA.FTZ R83, R83, R0.reuse, -R69 ;  /* 0x0000000053537223 */ /* 0x080fe20000010845 */
[-C--:B------:R-:W-:Y:S01]  /*75a0*/  FFMA.FTZ R158, R84, R0.reuse, -R153 ;  /* 0x00000000549e7223 */ /* 0x080fe20000010899 */
[----:B------:R-:W3:Y:S01]  /*75b0*/  MUFU.EX2 R12, R12 ;  /* 0x0000000c000c7308 */ /* 0x000ee20000000800 */
[----:B0-----:R-:W-:Y:S01]  /*75c0*/  FADD.FTZ R30, R182, R27 ;  /* 0x0000001bb61e7221 */ /* 0x001fe20000010000 */
[-C--:B------:R-:W-:Y:S01]  /*75d0*/  FFMA.FTZ R86, R86, R0.reuse, -R69 ;  /* 0x0000000056567223 */ /* 0x080fe20000010845 */
[----:B------:R-:W-:-:S02]  /*75e0*/  FFMA.FTZ R65, R85, R0, -R153 ;  /* 0x0000000055417223 */ /* 0x000fc40000010899 */
[----:B------:R-:W-:-:S03]  /*75f0*/  FADD.FTZ R27, R17, R30 ;  /* 0x0000001e111b7221 */ /* 0x000fc60000010000 */
        /* <DEDUP_REMOVED lines=9> */
[----:B---3--:R-:W-:Y:S01]  /*7690*/  FADD.FTZ R27, R19, R30 ;  /* 0x0000001e131b7221 */ /* 0x008fe20000010000 */
[-CC-:B------:R-:W-:Y:S01]  /*76a0*/  FFMA.FTZ R30, R67, R0.reuse, -R69.reuse ;  /* 0x00000000431e7223 */ /* 0x180fe20000010845 */
[----:B------:R-:W-:-:S05]  /*76b0*/  FFMA.FTZ R69, R87, R0, -R69 ;  /* 0x0000000057457223 */ /* 0x000fca0000010845 */
        /* <DEDUP_REMOVED lines=102> */
[----:B0-----:R-:W-:-:S03]  /*7d20*/  FADD.FTZ R4, R65, R4 ;  /* 0x0000000441047221 */ /* 0x001fc60000010000 */
[----:B-1----:R-:W-:Y:S01]  /*7d30*/  FADD.FTZ R5, R69, R5 ;  /* 0x0000000545057221 */ /* 0x002fe20000010000 */
[----:B------:R-:W-:Y:S06]  /*7d40*/  @!P0 BRA `(.L_x_2434) ;  /* 0x0000000000048947 */ /* 0x000fec0003800000 */
[----:B------:R-:W-:Y:S01]  /*7d50*/  BPT.TRAP 0x1 ;  /* 0x000000040000795c */ /* 0x000fe20000300000 */
.L_x_2434:
[----:B------:R-:W-:Y:S01]  /*7d60*/  UISETP.GT.AND UP0, UPT, UR53, UR39, UPT ;  /* 0x000000273500728c */ /* 0x000fe2000bf04270 */
[----:B------:R-:W-:Y:S01]  /*7d70*/  F2FP.F16.F32.PACK_AB R181, R10, R181 ;  /* 0x000000b50ab5723e */ /* 0x000fe200000000ff */
        /* <DEDUP_REMOVED lines=103> */
[----:B------:R-:W-:Y:S01]  /*83f0*/  FMUL.FTZ R149, R149, R11 ;  /* 0x0000000b95957220 */ /* 0x000fe20000410000 */
[----:B------:R-:W-:-:S02]  /*8400*/  IMAD.MOV.U32 R10, RZ, RZ, R13 ;  /* 0x000000ffff0a7224 */ /* 0x000fc400078e000d */
[----:B------:R-:W-:Y:S01]  /*8410*/  IMAD.MOV.U32 R6, RZ, RZ, R7 ;  /* 0x000000ffff067224 */ /* 0x000fe200078e0007 */
[----:B------:R-:W-:Y:S06]  /*8420*/  @P1 BRA `(.L_x_2435) ;  /* 0xffffffe000081947 */ /* 0x000fec000383ffff */
.L_x_2424:
[----:B------:R-:W-:Y:S06]  /*8430*/  BAR.ARV 0x8, 0x180 ;  /* 0x0206000000007b1d */ /* 0x000fec0000002000 */
[----:B------:R-:W-:Y:S05]  /*8440*/  @!P0 BRA `(.L_x_2436) ;  /* 0x0000000000048947 */ /* 0x000fea0003800000 */
[----:B------:R-:W-:Y:S01]  /*8450*/  BPT.TRAP 0x1 ;  /* 0x000000040000795c */ /* 0x000fe20000300000 */
.L_x_2436:
[----:B------:R-:W-:Y:S01]  /*8460*/  ULEA UR5, UR48, UR41, 0x3 ;  /* 0x0000002930057291 */ /* 0x000fe2000f8e183f */
[----:B--2---:R-:W-:-:S04]  /*8470*/  MOV R2, UR47 ;  /* 0x0000002f00027c02 */ /* 0x004fc80008000f00 */
[----:B------:R-:W-:-:S04]  /*8480*/  SHF.L.U32 R2, R2, 0x1f, RZ ;  /* 0x0000001f02027819 */ /* 0x000fc800000006ff */
[----:B------:R0:W1:Y:S01]  /*8490*/  SYNCS.PHASECHK.TRANS64.TRYWAIT P1, [UR5+0x28850], R2 ;  /* 0x02885002ff0075a7 */ /* 0x0000620008020145 */
[----:B------:R-:W-:Y:S05]  /*84a0*/  @!P0 BRA `(.L_x_2437) ;  /* 0x0000000000048947 */ /* 0x000fea0003800000 */
[----:B------:R-:W-:Y:S01]  /*84b0*/  BPT.TRAP 0x1 ;  /* 0x000000040000795c */ /* 0x000fe20000300000 */
.L_x_2437:
[----:B-1----:R-:W-:Y:S05]  /*84c0*/  @P1 BRA `(.L_x_2438) ;  /* 0x0000000000081947 */ /* 0x002fea0003800000 */
[----:B------:R-:W1:Y:S02]  /*84d0*/  SYNCS.PHASECHK.TRANS64.TRYWAIT P1, [UR5+0x28850], R2 ;  /* 0x02885002ff0075a7 */ /* 0x000e640008020145 */
[----:B-1----:R-:W-:Y:S05]  /*84e0*/  @!P1 BRA `(.L_x_2439) ;  /* 0x00000060001c9947 */ /* 0x002fea0003800000 */
.L_x_2438:
[----:B------:R-:W-:Y:S01]  /*84f0*/  UIADD3 UR41, UR41, 0x400, URZ ;  /* 0x0000040029297890 */ /* 0x000fe2000fffe03f */
[----:B------:R-:W-:Y:S01]  /*8500*/  WARPGROUP.ARRIVE ;  /* 0x00000000000079c5 */ /* 0x000fe20000000000 */
[----:B------:R-:W-:Y:S01]  /*8510*/  UMOV UR7, 0x40000040 ;  /* 0x4000004000077882 */ /* 0x000fe20000000000 */
[----:B-1----:R-:W1:Y:S01]  /*8520*/  SHFL.BFLY PT, R3, R4, 0x2, 0x1f ;  /* 0x0c401f0004037f89 */ /* 0x002e6200000e0000 */
[----:B------:R-:W-:Y:S01]  /*8530*/  USHF.R.U32.HI UR41, URZ, 0x4, UR41 ;  /* 0x000000043f297899 */ /* 0x000fe20008011629 */
[----:B------:R-:W-:Y:S02]  /*8540*/  IMAD.MOV.U32 R8, RZ, RZ, RZ ;  /* 0x000000ffff087224 */ /* 0x000fe400078e00ff */
[----:B0-----:R-:W0:Y:S01]  /*8550*/  SHFL.BFLY PT, R2, R5, 0x2, 0x1f ;  /* 0x0c401f0005027f89 */ /* 0x001e2200000e0000 */
[----:B------:R-:W-:-:S04]  /*8560*/  ULOP3.LUT UR41, UR41, 0x3fff, URZ, 0xc0, !UPT ;  /* 0x00003fff29297892 */ /* 0x000fc8000f8ec03f */
[----:B------:R-:W-:-:S04]  /*8570*/  ULOP3.LUT UR41, UR41, 0x4000000, URZ, 0xfc, !UPT ;  /* 0x0400000029297892 */ /* 0x000fc8000f8efc3f */
[----:B------:R-:W-:-:S04]  /*8580*/  ULEA UR48, UR48, UR41, 0xb ;  /* 0x0000002930307291 */ /* 0x000fc8000f8e583f */
[----:B------:R-:W-:-:S03]  /*8590*/  UIADD3 UR4, UR48, 0x80, URZ ;  /* 0x0000008030047890 */ /* 0x000fc6000fffe03f */
[----:B------:R-:W-:-:S06]  /*85a0*/  UMOV UR6, UR48 ;  /* 0x0000003000067c82 */ /* 0x000fcc0008000000 */
[----:B------:R-:W-:Y:S01]  /*85b0*/  HGMMA.64x128x16.F32 R88, R180, gdesc[UR4].tnspB, R88, gsb0 ;  /* 0x41e00004b4587df0 */ /* 0x000fe20008000858 */
[----:B------:R-:W-:Y:S01]  /*85c0*/  UMOV UR7, 0x40000040 ;  /* 0x4000004000077882 */ /* 0x000fe20000000000 */
[----:B------:R-:W-:Y:S01]  /*85d0*/  UMOV UR6, UR4 ;  /* 0x0000000400067c82 */ /* 0x000fe20008000000 */
[----:B------:R-:W-:Y:S01]  /*85e0*/  UIADD3 UR4, UR48, 0x100, URZ ;  /* 0x0000010030047890 */ /* 0x000fe2000fffe03f */
[----:B-1----:R-:W-:Y:S01]  /*85f0*/  FADD.FTZ R3, R3, R4 ;  /* 0x0000000403037221 */ /* 0x002fe20000010000 */
[----:B------:R-:W-:Y:S02]  /*8600*/  IMAD.MOV.U32 R4, RZ, RZ, -0x800000 ;  /* 0xff800000ff047424 */ /* 0x000fe400078e00ff */
[----:B0-----:R-:W-:Y:S02]  /*8610*/  FADD.FTZ R6, R2, R5 ;  /* 0x0000000502067221 */ /* 0x001fe40000010000 */
[----:B------:R-:W0:Y:S04]  /*8620*/  SHFL.BFLY PT, R2, R3, 0x1, 0x1f ;  /* 0x0c201f0003027f89 */ /* 0x000e2800000e0000 */
[----:B------:R-:W1:Y:S01]  /*8630*/  SHFL.BFLY PT, R9, R6, 0x1, 0x1f ;  /* 0x0c201f0006097f89 */ /* 0x000e6200000e0000 */
[----:B0-----:R-:W-:Y:S01]  /*8640*/  FADD.FTZ R10, R3, R2 ;  /* 0x00000002030a7221 */ /* 0x001fe20000010000 */
[----:B------:R-:W-:-:S02]  /*8650*/  IMAD.MOV.U32 R2, RZ, RZ, RZ ;  /* 0x000000ffff027224 */ /* 0x000fc400078e00ff */
        /* <DEDUP_REMOVED lines=55> */
.L_x_2440:
        /* <DEDUP_REMOVED lines=68> */
.L_x_2404:
        /* <DEDUP_REMOVED lines=27> */
[----:B------:R-:W-:Y:S02]  /*8fc0*/  LOP3.LUT R5, R5, 0xfffffffc, RZ, 0xc0, !PT ;  /* 0xfffffffc05057812 */ /* 0x000fe400078ec0ff */
[C---:B------:R-:W-:Y:S01]  /*8fd0*/  IADD3 R24, R2.reuse, -R7, RZ ;  /* 0x8000000702187210 */ /* 0x040fe20007ffe0ff */
[----:B------:R-:W3:Y:S01]  /*8fe0*/  @P0 LDC R27, c[0x0][0xbec] ;  /* 0x0002fb00ff1b0b82 */ /* 0x000ee20000000800 */
[----:B------:R-:W-:Y:S01]  /*8ff0*/  SHF.R.S32.HI R7, RZ, 0x7, R0 ;  /* 0x00000007ff077819 */ /* 0x000fe20000011400 */
[----:B------:R-:W-:Y:S01]  /*9000*/  IMAD.IADD R8, R2, 0x1, -R5 ;  /* 0x0000000102087824 */ /* 0x000fe200078e0a05 */
[----:B------:R-:W-:Y:S01]  /*9010*/  SHF.R.S32.HI R9, RZ, 0x1f, R24 ;  /* 0x0000001fff097819 */ /* 0x000fe20000011418 */
[----:B----4-:R-:W-:Y:S01]  /*9020*/  IMAD R23, R23, R14, UR11 ;  /* 0x0000000b17177e24 */ /* 0x010fe2000f8e020e */
[----:B------:R-:W-:-:S02]  /*9030*/  LEA.HI R0, R0, R7, RZ, 0x1 ;  /* 0x0000000700007211 */ /* 0x000fc400078f08ff */
[----:B------:R-:W-:Y:S01]  /*9040*/  LEA.HI R25, R9, R24, RZ, 0x2 ;  /* 0x0000001809197211 */ /* 0x000fe200078f10ff */
[----:B------:R-:W4:Y:S01]  /*9050*/  @P0 LDC R15, c[0x0][0xbf0] ;  /* 0x0002fc00ff0f0b82 */ /* 0x000f220000000800 */
[----:B------:R-:W-:Y:S01]  /*9060*/  LOP3.LUT R0, R0, 0x3fffffe, RZ, 0xc0, !PT ;  /* 0x03fffffe00007812 */ /* 0x000fe200078ec0ff */
[----:B0-----:R-:W-:Y:S01]  /*9070*/  IMAD R12, R18, UR10, RZ ;  /* 0x0000000a120c7c24 */ /* 0x001fe2000f8e02ff */
[--C-:B------:R-:W-:Y:S02]  /*9080*/  SHF.R.S32.HI R6, RZ, 0x2, R25.reuse ;  /* 0x00000002ff067819 */ /* 0x100fe40000011419 */
[----:B------:R-:W-:Y:S01]  /*9090*/  SHF.R.S32.HI R11, RZ, 0x1f, R25 ;  /* 0x0000001fff0b7819 */ /* 0x000fe20000011419 */
[----:B------:R-:W-:Y:S01]  /*90a0*/  IMAD.IADD R0, R7, 0x1, -R0 ;  /* 0x0000000107007824 */ /* 0x000fe200078e0a00 */
[----:B------:R-:W-:Y:S01]  /*90b0*/  LEA.HI R5, R8, R8, RZ, 0x1 ;  /* 0x0000000808057211 */ /* 0x000fe200078f08ff */
[----:B------:R-:W0:Y:S01]  /*90c0*/  @P0 LDC R16, c[0x0][0xbf0] ;  /* 0x0002fc00ff100b82 */ /* 0x000e220000000800 */
[----:B------:R-:W-:-:S02]  /*90d0*/  LEA.HI R11, R11, R6, RZ, 0x3 ;  /* 0x000000060b0b7211 */ /* 0x000fc400078f18ff */
[----:B------:R-:W-:Y:S02]  /*90e0*/  LEA.HI R9, R9, R24, RZ, 0x5 ;  /* 0x0000001809097211 */ /* 0x000fe400078f28ff */
[----:B------:R-:W-:Y:S02]  /*90f0*/  LOP3.LUT R11, R11, 0xfffffff8, RZ, 0xc0, !PT ;  /* 0xfffffff80b0b7812 */ /* 0x000fe400078ec0ff */
[----:B------:R-:W-:Y:S02]  /*9100*/  LOP3.LUT R7, R5, 0x1ffffffe, RZ, 0xc0, !PT ;  /* 0x1ffffffe05077812 */ /* 0x000fe400078ec0ff */
[----:B------:R-:W-:Y:S01]  /*9110*/  SHF.R.S32.HI R5, RZ, 0x5, R9 ;  /* 0x00000005ff057819 */ /* 0x000fe20000011409 */
[----:B------:R-:W-:Y:S01]  /*9120*/  IMAD.IADD R2, R6, 0x1, -R11 ;  /* 0x0000000106027824 */ /* 0x000fe200078e0a0b */
[----:B------:R-:W-:Y:S01]  /*9130*/  MOV R6, UR4 ;  /* 0x0000000400067c02 */ /* 0x000fe20008000f00 */
[----:B------:R-:W5:Y:S01]  /*9140*/  LDC.64 R10, c[0x0][0xbd8] ;  /* 0x0002f600ff0a7b82 */ /* 0x000f620000000a00 */
[----:B------:R-:W-:Y:S01]  /*9150*/  IMAD.IADD R9, R8, 0x1, -R7 ;  /* 0x0000000108097824 */ /* 0x000fe200078e0a07 */
[----:B------:R-:W-:Y:S01]  /*9160*/  LOP3.LUT R25, R25, 0x7ffffffc, RZ, 0xc0, !PT ;  /* 0x7ffffffc19197812 */ /* 0x000fe200078ec0ff */
[----:B------:R-:W-:-:S02]  /*9170*/  IMAD R5, R5, 0x10, R2 ;  /* 0x0000001005057824 */ /* 0x000fc400078e0202 */
[----:B------:R-:W-:Y:S01]  /*9180*/  IMAD.U32 R7, RZ, RZ, UR5 ;  /* 0x00000005ff077e24 */ /* 0x000fe2000f8e00ff */
[----:B------:R-:W-:Y:S01]  /*9190*/  UIMAD.WIDE.U32 UR4, UR37, UR8, URZ ;  /* 0x00000008250472a5 */ /* 0x000fe2000f8e003f */
[----:B------:R-:W-:Y:S01]  /*91a0*/  IMAD.U32 R7, RZ, RZ, UR6 ;  /* 0x00000006ff077e24 */ /* 0x000fe2000f8e00ff */
[----:B------:R-:W-:Y:S01]  /*91b0*/  UIMAD UR6, UR37, UR9, UR7 ;  /* 0x00000009250672a4 */ /* 0x000fe2000f8e0207 */
[----:B------:R-:W-:Y:S02]  /*91c0*/  IMAD R0, R0, 0x40, R5 ;  /* 0x0000004000007824 */ /* 0x000fe400078e0205 */
[----:B------:R-:W-:Y:S01]  /*91d0*/  ULDC.64 UR8, c[0x0][0xb28] ;  /* 0x0002ca0000087ab9 */ /* 0x000fe20000000a00 */
[----:B------:R-:W-:Y:S01]  /*91e0*/  UIADD3 UR6, UR5, UR6, URZ ;  /* 0x0000000605067290 */ /* 0x000fe2000fffe03f */
[----:B------:R-:W-:Y:S02]  /*91f0*/  IMAD R2, R9, 0x8, R0 ;  /* 0x0000000809027824 */ /* 0x000fe400078e0200 */
[----:B------:R-:W-:-:S02]  /*9200*/  IMAD.U32 R9, RZ, RZ, UR5 ;  /* 0x00000005ff097e24 */ /* 0x000fc4000f8e00ff */
[----:B--2---:R-:W-:Y:S02]  /*9210*/  IMAD R2, R21, 0x80, R2 ;  /* 0x0000008015027824 */ /* 0x004fe400078e0202 */
[----:B------:R-:W-:Y:S01]  /*9220*/  IMAD.U32 R9, RZ, RZ, UR6 ;  /* 0x00000006ff097e24 */ /* 0x000fe2000f8e00ff */
[----:B------:R-:W-:Y:S01]  /*9230*/  ULDC.64 UR6, c[0x0][0xb48] ;  /* 0x0002d20000067ab9 */ /* 0x000fe20000000a00 */
[----:B---3--:R-:W-:-:S04]  /*9240*/  @P0 IMAD.HI.U32 R27, R2, R27, RZ ;  /* 0x0000001b021b0227 */ /* 0x008fc800078e00ff */
[C---:B-----5:R-:W-:Y:S02]  /*9250*/  IMAD R8, R10.reuse, UR10, RZ ;  /* 0x0000000a0a087c24 */ /* 0x060fe4000f8e02ff */
[----:B------:R-:W-:-:S04]  /*9260*/  IMAD.WIDE.U32 R6, R10, UR12, R6 ;  /* 0x0000000c0a067c25 */ /* 0x000fc8000f8e0006 */
[----:B------:R-:W-:Y:S01]  /*9270*/  IMAD R11, R11, UR12, R8 ;  /* 0x0000000c0b0b7c24 */ /* 0x000fe2000f8e0208 */
[----:B------:R-:W-:Y:S01]  /*9280*/  MOV R8, UR4 ;  /* 0x0000000400087c02 */ /* 0x000fe20008000f00 */
[----:B-1----:R-:W-:Y:S01]  /*9290*/  @P0 IMAD.HI.U32 R10, R2, R13, RZ ;  /* 0x0000000d020a0227 */ /* 0x002fe200078e00ff */
[----:B------:R-:W-:-:S03]  /*92a0*/  ULDC.64 UR4, c[0x0][0xbe0] ;  /* 0x0002f80000047ab9 */ /* 0x000fc60000000a00 */
[----:B------:R-:W-:Y:S01]  /*92b0*/  IMAD R13, R19, UR12, R12 ;  /* 0x0000000c130d7c24 */ /* 0x000fe2000f8e020c */
[----:B------:R-:W-:Y:S01]  /*92c0*/  SHF.R.S32.HI R12, RZ, 0x1f, R23 ;  /* 0x0000001fff0c7819 */ /* 0x000fe20000011417 */
[----:B------:R-:W-:-:S04]  /*92d0*/  IMAD.WIDE.U32 R8, R18, UR12, R8 ;  /* 0x0000000c12087c25 */ /* 0x000fc8000f8e0008 */
[----:B------:R-:W-:Y:S01]  /*92e0*/  IMAD.IADD R7, R7, 0x1, R11 ;  /* 0x0000000107077824 */ /* 0x000fe200078e020b */
[----:B------:R-:W-:Y:S01]  /*92f0*/  MOV R11, R2 ;  /* 0x00000002000b7202 */ /* 0x000fe20000000f00 */
[----:B------:R-:W-:Y:S01]  /*9300*/  IMAD.IADD R9, R9, 0x1, R13 ;  /* 0x0000000109097824 */ /* 0x000fe200078e020d */
[----:B0-----:R-:W-:Y:S01]  /*9310*/  @P0 SHF.R.U32.HI R11, RZ, R16, R27 ;  /* 0x00000010ff0b0219 */ /* 0x001fe2000001161b */
[----:B------:R-:W-:Y:S01]  /*9320*/  IMAD.MOV.U32 R5, RZ, RZ, R2 ;  /* 0x000000ffff057224 */ /* 0x000fe200078e0002 */
[----:B----4-:R-:W-:Y:S01]  /*9330*/  @P0 SHF.R.U32.HI R5, RZ, R15, R10 ;  /* 0x0000000fff050219 */ /* 0x010fe2000001160a */
[----:B------:R-:W-:Y:S02]  /*9340*/  IMAD R13, R12, UR6, RZ ;  /* 0x000000060c0d7c24 */ /* 0x000fe4000f8e02ff */
[----:B------:R-:W-:-:S04]  /*9350*/  IMAD.WIDE.U32 R6, R23, UR4, R6 ;  /* 0x0000000417067c25 */ /* 0x000fc8000f8e0006 */
        /* <DEDUP_REMOVED lines=13> */
[----:B------:R-:W-:Y:S01]  /*9430*/  IMAD R13, R17, R14, R2 ;  /* 0x0000000e110d7224 */ /* 0x000fe200078e0202 */
[----:B------:R-:W-:Y:S01]  /*9440*/  SHF.R.S32.HI R2, RZ, 0x1f, R5 ;  /* 0x0000001fff027819 */ /* 0x000fe20000011405 */
[----:B------:R-:W-:Y:S02]  /*9450*/  IMAD R10, R10, UR4, RZ ;  /* 0x000000040a0a7c24 */ /* 0x000fe4000f8e02ff */
[----:B------:R-:W-:Y:S02]  /*9460*/  IMAD.IADD R9, R9, 0x1, R15 ;  /* 0x0000000109097824 */ /* 0x000fe400078e020f */
[C---:B------:R-:W-:Y:S01]  /*9470*/  IMAD R15, R11.reuse, UR5, R10 ;  /* 0x000000050b0f7c24 */ /* 0x040fe2000f8e020a */
[----:B------:R-:W0:Y:S01]  /*9480*/  S2UR UR5, SR_CgaCtaId ;  /* 0x00000000000579c3 */ /* 0x000e220000008800 */
[----:B------:R-:W-:Y:S01]  /*9490*/  SHF.R.S32.HI R10, RZ, 0x1f, R13 ;  /* 0x0000001fff0a7819 */ /* 0x000fe2000001140d */
[----:B------:R-:W-:Y:S02]  /*94a0*/  IMAD R2, R2, UR6, RZ ;  /* 0x0000000602027c24 */ /* 0x000fe4000f8e02ff */
[----:B------:R-:W-:Y:S01]  /*94b0*/  IMAD.WIDE.U32 R8, R11, UR4, R8 ;  /* 0x000000040b087c25 */ /* 0x000fe2000f8e0008 */
[----:B------:R-:W-:-:S03]  /*94c0*/  UMOV UR4, 0x400 ;  /* 0x0000040000047882 */ /* 0x000fc60000000000 */
[C---:B------:R-:W-:Y:S02]  /*94d0*/  IMAD R11, R5.reuse, UR7, R2 ;  /* 0x00000007050b7c24 */ /* 0x040fe4000f8e0202 */
[----:B------:R-:W-:Y:S01]  /*94e0*/  IMAD.WIDE.U32 R6, R5, UR6, R6 ;  /* 0x0000000605067c25 */ /* 0x000fe2000f8e0006 */
[----:B------:R-:W-:-:S03]  /*94f0*/  ULDC.64 UR6, c[0x0][0xba8] ;  /* 0x0002ea0000067ab9 */ /* 0x000fc60000000a00 */
[----:B------:R-:W-:Y:S01]  /*9500*/  IMAD.IADD R9, R9, 0x1, R15 ;  /* 0x0000000109097824 */ /* 0x000fe200078e020f */
[----:B------:R-:W-:Y:S01]  /*9510*/  LEA R2, P0, R6, UR6, 0x2 ;  /* 0x0000000606027c11 */ /* 0x000fe2000f8010ff */
[----:B------:R-:W-:Y:S01]  /*9520*/  IMAD R10, R10, UR8, RZ ;  /* 0x000000080a0a7c24 */ /* 0x000fe2000f8e02ff */
[----:B------:R-:W-:Y:S01]  /*9530*/  IADD3 R7, R7, R11, RZ ;  /* 0x0000000b07077210 */ /* 0x000fe20007ffe0ff */
[----:B------:R-:W-:Y:S01]  /*9540*/  IMAD.WIDE.U32 R8, R13, UR8, R8 ;  /* 0x000000080d087c25 */ /* 0x000fe2000f8e0008 */
[----:B------:R-:W-:-:S03]  /*9550*/  ULDC UR6, c[0x0][0xa88] ;  /* 0x0002a20000067ab9 */ /* 0x000fc60000000800 */
[----:B------:R-:W-:Y:S01]  /*9560*/  IMAD R5, R13, UR9, R10 ;  /* 0x000000090d057c24 */ /* 0x000fe2000f8e020a */
[----:B------:R-:W-:Y:S01]  /*9570*/  ULDC.64 UR8, c[0x0][0xb00] ;  /* 0x0002c00000087ab9 */ /* 0x000fe20000000a00 */
[----:B------:R-:W-:Y:S01]  /*9580*/  LEA.HI.X R10, R6, UR7, R7, 0x2, P0 ;  /* 0x00000007060a7c11 */ /* 0x000fe200080f1407 */
[----:B------:R-:W-:Y:S01]  /*9590*/  IMAD R0, R21, 0x80, R0 ;  /* 0x0000008015007824 */ /* 0x000fe200078e0200 */
[----:B------:R-:W-:Y:S01]  /*95a0*/  LEA R20, P1, R8, UR8, 0x2 ;  /* 0x0000000808147c11 */ /* 0x000fe2000f8210ff */
[----:B------:R-:W-:Y:S01]  /*95b0*/  IMAD.IADD R5, R9, 0x1, R5 ;  /* 0x0000000109057824 */ /* 0x000fe200078e0205 */
[----:B------:R-:W-:Y:S01]  /*95c0*/  SHFL.IDX PT, R6, R2, RZ, 0x1c1f ;  /* 0x001c1fff02067589 */ /* 0x000fe200000e0000 */
[----:B0-----:R-:W-:Y:S01]  /*95d0*/  ULEA UR4, UR5, UR4, 0x18 ;  /* 0x0000000405047291 */ /* 0x001fe2000f8ec03f */
[----:B------:R-:W-:Y:S01]  /*95e0*/  IMAD R17, R17, UR6, RZ ;  /* 0x0000000611117c24 */ /* 0x000fe2000f8e02ff */
[----:B------:R-:W-:Y:S01]  /*95f0*/  LOP3.LUT P0, RZ, R24, 0x3, RZ, 0xc0, !PT ;  /* 0x0000000318ff7812 */ /* 0x000fe2000780c0ff */
[----:B------:R-:W0:Y:S01]  /*9600*/  SHFL.IDX PT, R7, R10, RZ, 0x1c1f ;  /* 0x001c1fff0a077589 */ /* 0x000e2200000e0000 */
[----:B------:R-:W-:Y:S01]  /*9610*/  LEA.HI.X R22, R8, UR9, R5, 0x2, P1 ;  /* 0x0000000908167c11 */ /* 0x000fe200088f1405 */
[C---:B------:R-:W-:Y:S01]  /*9620*/  VIADD R16, R0.reuse, 0x8 ;  /* 0x0000000800107836 */ /* 0x040fe20000000000 */
[----:B------:R-:W-:Y:S01]  /*9630*/  UIADD3 UR4, UR4, 0x28820, URZ ;  /* 0x0002882004047890 */ /* 0x000fe2000fffe03f */
[----:B------:R-:W-:Y:S01]  /*9640*/  SHFL.IDX PT, R8, R2, 0x1, 0x1c1f ;  /* 0x003c1f0002087f89 */ /* 0x000fe200000e0000 */
[-C--:B------:R-:W-:Y:S01]  /*9650*/  ISETP.GE.OR P1, PT, R0, R17.reuse, P0 ;  /* 0x000000110000720c */ /* 0x080fe20000726670 */
[----:B------:R-:W-:Y:S01]  /*9660*/  IMAD.IADD R19, R24, 0x1, -R25 ;  /* 0x0000000118137824 */ /* 0x000fe200078e0a19 */
[-C--:B------:R-:W-:Y:S01]  /*9670*/  ISETP.GE.OR P0, PT, R16, R17.reuse, P0 ;  /* 0x000000111000720c */ /* 0x080fe20000706670 */
[----:B------:R-:W1:Y:S01]  /*9680*/  SHFL.IDX PT, R9, R10, 0x1, 0x1c1f ;  /* 0x003c1f000a097f89 */ /* 0x000e6200000e0000 */
[----:B------:R-:W-:Y:S01]  /*9690*/  UPRMT UR4, URZ, 0x654, UR4 ;  /* 0x000006543f047896 */ /* 0x000fe20008000004 */
[----:B------:R-:W-:Y:S01]  /*96a0*/  ISETP.GE.AND P2, PT, R0, R17, PT ;  /* 0x000000110000720c */ /* 0x000fe20003f46270 */
[----:B------:R-:W-:Y:S01]  /*96b0*/  IMAD.SHL.U32 R19, R19, 0x2, RZ ;  /* 0x0000000213137824 */ /* 0x000fe200078e00ff */
[----:B------:R2:W3:Y:S04]  /*96c0*/  SHFL.IDX PT, R14, R20, RZ, 0x1c1f ;  /* 0x001c1fff140e7589 */ /* 0x0004e800000e0000 */
[----:B------:R2:W4:Y:S02]  /*96d0*/  SHFL.IDX PT, R15, R22, RZ, 0x1c1f ;  /* 0x001c1fff160f7589 */ /* 0x00052400000e0000 */
[----:B------:R-:W-:Y:S02]  /*96e0*/  SYNCS.ARRIVE.TRANS64.RED.A1T0 RZ, [UR4], RZ ;  /* 0x000000ffffff79a7 */ /* 0x000fe40008100404 */
[----:B0-----:R2:W-:Y:S04]  /*96f0*/  @!P1 ST.E desc[UR44][R6.64], R3 ;  /* 0x0000000306009985 */ /* 0x0015e8000c10192c */
[----:B-1----:R2:W-:Y:S01]  /*9700*/  @!P0 ST.E desc[UR44][R8.64], R4 ;  /* 0x0000000408008985 */ /* 0x0025e2000c10192c */
[----:B------:R-:W-:Y:S05]  /*9710*/  @P2 BRA `(.L_x_2443) ;  /* 0x0000000400782947 */ /* 0x000fea0003800000 */
[C---:B------:R-:W-:Y:S01]  /*9720*/  IADD3 R0, R19.reuse, 0x8, RZ ;  /* 0x0000000813007810 */ /* 0x040fe20007ffe0ff */
[----:B------:R-:W-:Y:S01]  /*9730*/  ULDC UR4, c[0x0][0xac8] ;  /* 0x0002b20000047ab9 */ /* 0x000fe20000000800 */
[C---:B--2---:R-:W-:Y:S01]  /*9740*/  VIADD R6, R19.reuse, 0x10 ;  /* 0x0000001013067836 */ /* 0x044fe20000000000 */
[C---:B------:R-:W-:Y:S01]  /*9750*/  ISETP.GE.AND P2, PT, R19.reuse, UR4, PT ;  /* 0x0000000413007c0c */ /* 0x040fe2000bf46270 */
[C---:B------:R-:W-:Y:S01]  /*9760*/  VIADD R7, R19.reuse, 0x18 ;  /* 0x0000001813077836 */ /* 0x040fe20000000000 */
[----:B------:R-:W-:Y:S01]  /*9770*/  ISETP.GE.AND P3, PT, R0, UR4, PT ;  /* 0x0000000400007c0c */ /* 0x000fe2000bf66270 */
[C---:B------:R-:W-:Y:S01]  /*9780*/  VIADD R8, R19.reuse, 0x28 ;  /* 0x0000002813087836 */ /* 0x040fe20000000000 */
[----:B------:R-:W-:Y:S01]  /*9790*/  ISETP.GE.AND P0, PT, R6, UR4, PT ;  /* 0x0000000406007c0c */ /* 0x000fe2000bf06270 */
[----:B------:R-:W-:Y:S01]  /*97a0*/  VIADD R9, R19, 0x30 ;  /* 0x0000003013097836 */ /* 0x000fe20000000000 */
[----:B------:R-:W-:Y:S01]  /*97b0*/  ISETP.GE.AND P1, PT, R7, UR4, PT ;  /* 0x0000000407007c0c */ /* 0x000fe2000bf26270 */
[C---:B------:R-:W-:Y:S01]  /*97c0*/  VIADD R11, R19.reuse, 0x40 ;  /* 0x00000040130b7836 */ /* 0x040fe20000000000 */
[C---:B------:R-:W-:Y:S01]  /*97d0*/  IADD3 R10, R19.reuse, 0x38, RZ ;  /* 0x00000038130a7810 */ /* 0x040fe20007ffe0ff */
[----:B------:R-:W-:Y:S01]  /*97e0*/  VIADD R12, R19, 0x50 ;  /* 0x00000050130c7836 */ /* 0x000fe20000000000 */
[----:B------:R-:W-:Y:S01]  /*97f0*/  ISETP.GE.AND P4, PT, R9, UR4, PT ;  /* 0x0000000409007c0c */ /* 0x000fe2000bf86270 */
[C---:B------:R-:W-:Y:S01]  /*9800*/  VIADD R18, R19.reuse, 0x60 ;  /* 0x0000006013127836 */ /* 0x040fe20000000000 */
[----:B------:R-:W-:Y:S01]  /*9810*/  ISETP.GE.AND P5, PT, R10, UR4, PT ;  /* 0x000000040a007c0c */ /* 0x000fe2000bfa6270 */
[----:B---34-:R-:W-:Y:S01]  /*9820*/  @!P2 IMAD.WIDE R2, R19, 0x4, R14 ;  /* 0x000000041302a825 */ /* 0x018fe200078e020e */
[----:B------:R-:W-:-:S02]  /*9830*/  ISETP.GE.AND P6, PT, R11, UR4, PT ;  /* 0x000000040b007c0c */ /* 0x000fc4000bfc6270 */
[----:B------:R-:W-:Y:S02]  /*9840*/  @!P3 LEA.HI R0, R0, R0, RZ, 0x1 ;  /* 0x000000000000b211 */ /* 0x000fe400078f08ff */
[----:B------:R0:W-:Y:S01]  /*9850*/  @!P2 ST.E.64 desc[UR44][R2.64], R88 ;  /* 0x000000580200a985 */ /* 0x0001e2000c101b2c */
[----:B------:R-:W-:Y:S02]  /*9860*/  @!P0 LEA.HI R6, R6, R6, RZ, 0x1 ;  /* 0x0000000606068211 */ /* 0x000fe400078f08ff */
[----:B------:R-:W-:Y:S01]  /*9870*/  @!P3 LOP3.LUT R5, R0, 0xfffffffe, RZ, 0xc0, !PT ;  /* 0xfffffffe0005b812 */ /* 0x000fe200078ec0ff */
[----:B------:R-:W-:Y:S01]  /*9880*/  VIADD R0, R19, 0x20 ;  /* 0x0000002013007836 */ /* 0x000fe20000000000 */
[----:B------:R-:W-:Y:S02]  /*9890*/  @!P1 LEA.HI R7, R7, R7, RZ, 0x1 ;  /* 0x0000000707079211 */ /* 0x000fe400078f08ff */
[----:B------:R-:W-:Y:S01]  /*98a0*/  @!P5 LEA.HI R10, R10, R10, RZ, 0x1 ;  /* 0x0000000a0a0ad211 */ /* 0x000fe200078f08ff */
[----:B------:R-:W-:Y:S01]  /*98b0*/  @!P3 IMAD.WIDE R4, R5, 0x4, R14 ;  /* 0x000000040504b825 */ /* 0x000fe200078e020e */
[----:B------:R-:W-:-:S02]  /*98c0*/  ISETP.GE.AND P2, PT, R0, UR4, PT ;  /* 0x0000000400007c0c */ /* 0x000fc4000bf46270 */
[----:B------:R-:W-:Y:S02]  /*98d0*/  @!P5 LOP3.LUT R13, R10, 0xfffffffe, RZ, 0xc0, !PT ;  /* 0xfffffffe0a0dd812 */ /* 0x000fe400078ec0ff */
[----:B------:R1:W-:Y:S01]  /*98e0*/  @!P3 ST.E.64 desc[UR44][R4.64], R92 ;  /* 0x0000005c0400b985 */ /* 0x0003e2000c101b2c */
[----:B------:R-:W-:Y:S02]  /*98f0*/  ISETP.GE.AND P3, PT, R8, UR4, PT ;  /* 0x0000000408007c0c */ /* 0x000fe4000bf66270 */
        /* <DEDUP_REMOVED lines=28> */
[----:B------:R1:W-:Y:S01]  /*9ac0*/  @!P4 ST.E.64 desc[UR44][R4.64], R112 ;  /* 0x000000700400c985 */ /* 0x0003e2000c101b2c */
[C---:B0-----:R-:W-:Y:S02]  /*9ad0*/  IADD3 R6, R19.reuse, 0x68, RZ ;  /* 0x0000006813067810 */ /* 0x041fe40007ffe0ff */
[C---:B------:R-:W-:Y:S01]  /*9ae0*/  VIADD R7, R19.reuse, 0x70 ;  /* 0x0000007013077836 */ /* 0x040fe20000000000 */
[----:B------:R0:W-:Y:S01]  /*9af0*/  @!P5 ST.E.64 desc[UR44][R8.64], R116 ;  /* 0x000000740800d985 */ /* 0x0001e2000c101b2c */
[----:B--2---:R-:W-:Y:S01]  /*9b00*/  VIADD R3, R19, 0x78 ;  /* 0x0000007813037836 */ /* 0x004fe20000000000 */
[----:B------:R-:W-:Y:S02]  /*9b10*/  ISETP.GE.AND P4, PT, R6, UR4, PT ;  /* 0x0000000406007c0c */ /* 0x000fe4000bf86270 */
[----:B------:R2:W-:Y:S01]  /*9b20*/  @!P6 ST.E.64 desc[UR44][R10.64], R120 ;  /* 0x000000780a00e985 */ /* 0x0005e2000c101b2c */
[----:B------:R-:W-:-:S02]  /*9b30*/  ISETP.GE.AND P5, PT, R7, UR4, PT ;  /* 0x0000000407007c0c */ /* 0x000fc4000bfa6270 */
[----:B------:R-:W-:Y:S02]  /*9b40*/  ISETP.GE.AND P6, PT, R3, UR4, PT ;  /* 0x0000000403007c0c */ /* 0x000fe4000bfc6270 */
[----:B------:R-:W-:Y:S02]  /*9b50*/  @!P0 LEA.HI R0, R0, R0, RZ, 0x1 ;  /* 0x0000000000008211 */ /* 0x000fe400078f08ff */
[----:B------:R-:W-:Y:S02]  /*9b60*/  @!P2 LEA.HI R13, R13, R13, RZ, 0x1 ;  /* 0x0000000d0d0da211 */ /* 0x000fe400078f08ff */
[----:B------:R-:W-:Y:S02]  /*9b70*/  @!P3 LEA.HI R18, R18, R18, RZ, 0x1 ;  /* 0x000000121212b211 */ /* 0x000fe400078f08ff */
[----:B------:R-:W-:Y:S02]  /*9b80*/  @!P4 LEA.HI R6, R6, R6, RZ, 0x1 ;  /* 0x000000060606c211 */ /* 0x000fe400078f08ff */
[----:B-1----:R-:W-:-:S02]  /*9b90*/  @!P1 LOP3.LUT R5, R12, 0xfffffffe, RZ, 0xc0, !PT ;  /* 0xfffffffe0c059812 */ /* 0x002fc400078ec0ff */
[----:B------:R-:W-:Y:S02]  /*9ba0*/  @!P5 LEA.HI R2, R7, R7, RZ, 0x1 ;  /* 0x000000070702d211 */ /* 0x000fe400078f08ff */
[----:B------:R-:W-:Y:S02]  /*9bb0*/  @!P6 LEA.HI R4, R3, R3, RZ, 0x1 ;  /* 0x000000030304e211 */ /* 0x000fe400078f08ff */
[----:B------:R-:W-:Y:S02]  /*9bc0*/  @!P0 LOP3.LUT R3, R0, 0xfffffffe, RZ, 0xc0, !PT ;  /* 0xfffffffe00038812 */ /* 0x000fe400078ec0ff */
[----:B------:R-:W-:Y:S02]  /*9bd0*/  @!P2 LOP3.LUT R7, R13, 0xfffffffe, RZ, 0xc0, !PT ;  /* 0xfffffffe0d07a812 */ /* 0x000fe400078ec0ff */
[----:B0-----:R-:W-:Y:S02]  /*9be0*/  @!P3 LOP3.LUT R9, R18, 0xfffffffe, RZ, 0xc0, !PT ;  /* 0xfffffffe1209b812 */ /* 0x001fe400078ec0ff */
[----:B--2---:R-:W-:Y:S01]  /*9bf0*/  @!P4 LOP3.LUT R11, R6, 0xfffffffe, RZ, 0xc0, !PT ;  /* 0xfffffffe060bc812 */ /* 0x004fe200078ec0ff */
[----:B------:R-:W-:Y:S01]  /*9c00*/  @!P2 IMAD.WIDE R6, R7, 0x4, R14 ;  /* 0x000000040706a825 */ /* 0x000fe200078e020e */
[----:B------:R-:W-:-:S02]  /*9c10*/  @!P5 LOP3.LUT R13, R2, 0xfffffffe, RZ, 0xc0, !PT ;  /* 0xfffffffe020dd812 */ /* 0x000fc400078ec0ff */
        /* <DEDUP_REMOVED lines=14> */
.L_x_2443:
[----:B------:R-:W-:Y:S05]  /*9d00*/  BSYNC B0 ;  /* 0x0000000000007941 */ /* 0x000fea0003800000 */
.L_x_2442:
[----:B------:R-:W-:Y:S01]  /*9d10*/  ISETP.GE.AND P0, PT, R16, R17, PT ;  /* 0x000000111000720c */ /* 0x000fe20003f06270 */
[----:B0-----:R0:W1:Y:S04]  /*9d20*/  SHFL.IDX PT, R13, R22, 0x1, 0x1c1f ;  /* 0x003c1f00160d7f89 */ /* 0x00106800000e0000 */
[----:B------:R0:W0:Y:S08]  /*9d30*/  SHFL.IDX PT, R12, R20, 0x1, 0x1c1f ;  /* 0x003c1f00140c7f89 */ /* 0x00003000000e0000 */
[----:B------:R-:W-:Y:S05]  /*9d40*/  @P0 BRA `(.L_x_2402) ;  /* 0x00000044006c0947 */ /* 0x000fea0003800000 */
[----:B------:R-:W-:Y:S01]  /*9d50*/  ULDC UR4, c[0x0][0xac8] ;  /* 0x0002b20000047ab9 */ /* 0x000fe20000000800 */
[C---:B------:R-:W-:Y:S01]  /*9d60*/  VIADD R0, R19.reuse, 0x8 ;  /* 0x0000000813007836 */ /* 0x040fe20000000000 */
[C---:B------:R-:W-:Y:S01]  /*9d70*/  ISETP.GE.AND P0, PT, R19.reuse, UR4, PT ;  /* 0x0000000413007c0c */ /* 0x040fe2000bf06270 */
[C---:B--2---:R-:W-:Y:S01]  /*9d80*/  VIADD R4, R19.reuse, 0x10 ;  /* 0x0000001013047836 */ /* 0x044fe20000000000 */
[C---:B------:R-:W-:Y:S01]  /*9d90*/  IADD3 R8, R19.reuse, 0x20, RZ ;  /* 0x0000002013087810 */ /* 0x040fe20007ffe0ff */
[C---:B------:R-:W-:Y:S01]  /*9da0*/  VIADD R6, R19.reuse, 0x18 ;  /* 0x0000001813067836 */ /* 0x040fe20000000000 */
[----:B------:R-:W-:Y:S01]  /*9db0*/  ISETP.GE.AND P5, PT, R0, UR4, PT ;  /* 0x0000000400007c0c */ /* 0x000fe2000bfa6270 */
[C---:B------:R-:W-:Y:S01]  /*9dc0*/  VIADD R9, R19.reuse, 0x28 ;  /* 0x0000002813097836 */ /* 0x040fe20000000000 */
[----:B------:R-:W-:Y:S01]  /*9dd0*/  ISETP.GE.AND P6, PT, R4, UR4, PT ;  /* 0x0000000404007c0c */ /* 0x000fe2000bfc6270 */
[C---:B------:R-:W-:Y:S01]  /*9de0*/  VIADD R10, R19.reuse, 0x30 ;  /* 0x00000030130a7836 */ /* 0x040fe20000000000 */
[----:B------:R-:W-:Y:S01]  /*9df0*/  ISETP.GE.AND P4, PT, R8, UR4, PT ;  /* 0x0000000408007c0c */ /* 0x000fe2000bf86270 */
[----:B------:R-:W-:Y:S01]  /*9e00*/  VIADD R11, R19, 0x38 ;  /* 0x00000038130b7836 */ /* 0x000fe20000000000 */
[----:B------:R-:W-:Y:S01]  /*9e10*/  ISETP.GE.AND P3, PT, R9, UR4, PT ;  /* 0x0000000409007c0c */ /* 0x000fe2000bf66270 */
[C---:B------:R-:W-:Y:S01]  /*9e20*/  VIADD R16, R19.reuse, 0x40 ;  /* 0x0000004013107836 */ /* 0x040fe20000000000 */
[----:B------:R-:W-:Y:S01]  /*9e30*/  ISETP.GE.AND P2, PT, R10, UR4, PT ;  /* 0x000000040a007c0c */ /* 0x000fe2000bf46270 */
[----:B01----:R-:W-:Y:S01]  /*9e40*/  @!P0 IMAD.WIDE R2, R19, 0x4, R12 ;  /* 0x0000000413028825 */ /* 0x003fe200078e020c */
[----:B------:R-:W-:-:S03]  /*9e50*/  ISETP.GE.AND P1, PT, R11, UR4, PT ;  /* 0x000000040b007c0c */ /* 0x000fc6000bf26270 */
[----:B------:R-:W-:Y:S01]  /*9e60*/  @!P5 LEA.HI R0, R0, R0, RZ, 0x1 ;  /* 0x000000000000d211 */ /* 0x000fe200078f08ff */
[----:B------:R0:W-:Y:S01]  /*9e70*/  @!P0 ST.E.64 desc[UR44][R2.64], R90 ;  /* 0x0000005a02008985 */ /* 0x0001e2000c101b2c */
[----:B------:R-:W-:Y:S01]  /*9e80*/  ISETP.GE.AND P0, PT, R6, UR4, PT ;  /* 0x0000000406007c0c */ /* 0x000fe2000bf06270 */
[C---:B------:R-:W-:Y:S01]  /*9e90*/  VIADD R18, R19.reuse, 0x48 ;  /* 0x0000004813127836 */ /* 0x040fe20000000000 */
[----:B------:R-:W-:Y:S01]  /*9ea0*/  @!P6 LEA.HI R4, R4, R4, RZ, 0x1 ;  /* 0x000000040404e211 */ /* 0x000fe200078f08ff */
[----:B------:R-:W-:Y:S01]  /*9eb0*/  VIADD R20, R19, 0x70 ;  /* 0x0000007013147836 */ /* 0x000fe20000000000 */
[----:B------:R-:W-:Y:S02]  /*9ec0*/  @!P5 LOP3.LUT R5, R0, 0xfffffffe, RZ, 0xc0, !PT ;  /* 0xfffffffe0005d812 */ /* 0x000fe400078ec0ff */
[----:B------:R-:W-:Y:S02]  /*9ed0*/  @!P6 LOP3.LUT R7, R4, 0xfffffffe, RZ, 0xc0, !PT ;  /* 0xfffffffe0407e812 */ /* 0x000fe400078ec0ff */
[----:B------:R-:W-:-:S02]  /*9ee0*/  @!P4 LEA.HI R8, R8, R8, RZ, 0x1 ;  /* 0x000000080808c211 */ /* 0x000fc400078f08ff */
[----:B------:R-:W-:Y:S02]  /*9ef0*/  @!P3 LEA.HI R0, R9, R9, RZ, 0x1 ;  /* 0x000000090900b211 */ /* 0x000fe400078f08ff */
[----:B------:R-:W-:Y:S01]  /*9f00*/  @!P2 LEA.HI R10, R10, R10, RZ, 0x1 ;  /* 0x0000000a0a0aa211 */ /* 0x000fe200078f08ff */
[--C-:B0-----:R-:W-:Y:S01]  /*9f10*/  @!P5 IMAD.WIDE R2, R5, 0x4, R12.reuse ;  /* 0x000000040502d825 */ /* 0x101fe200078e020c */
[----:B------:R-:W-:Y:S02]  /*9f20*/  @!P0 LEA.HI R6, R6, R6, RZ, 0x1 ;  /* 0x0000000606068211 */ /* 0x000fe400078f08ff */
[----:B---3--:R-:W-:Y:S01]  /*9f30*/  @!P1 LEA.HI R14, R11, R11, RZ, 0x1 ;  /* 0x0000000b0b0e9211 */ /* 0x008fe200078f08ff */
[----:B------:R-:W-:Y:S01]  /*9f40*/  @!P6 IMAD.WIDE R4, R7, 0x4, R12 ;  /* 0x000000040704e825 */ /* 0x000fe200078e020c */
[----:B------:R-:W-:Y:S01]  /*9f50*/  @!P0 LOP3.LUT R7, R6, 0xfffffffe, RZ, 0xc0, !PT ;  /* 0xfffffffe06078812 */ /* 0x000fe200078ec0ff */
[----:B------:R0:W-:Y:S01]  /*9f60*/  @!P5 ST.E.64 desc[UR44][R2.64], R94 ;  /* 0x0000005e0200d985 */ /* 0x0001e2000c101b2c */
[----:B------:R-:W-:-:S02]  /*9f70*/  @!P4 LOP3.LUT R9, R8, 0xfffffffe, RZ, 0xc0, !PT ;  /* 0xfffffffe0809c812 */ /* 0x000fc400078ec0ff */
[----:B------:R-:W-:Y:S01]  /*9f80*/  @!P3 LOP3.LUT R11, R0, 0xfffffffe, RZ, 0xc0, !PT ;  /* 0xfffffffe000bb812 */ /* 0x000fe200078ec0ff */
[----:B------:R1:W-:Y:S01]  /*9f90*/  @!P6 ST.E.64 desc[UR44][R4.64], R98 ;  /* 0x000000620400e985 */ /* 0x0003e2000c101b2c */
[----:B----4-:R-:W-:Y:S02]  /*9fa0*/  @!P2 LOP3.LUT R15, R10, 0xfffffffe, RZ, 0xc0, !PT ;  /* 0xfffffffe0a0fa812 */ /* 0x010fe400078ec0ff */
[----:B------:R-:W-:Y:S01]  /*9fb0*/  @!P1 LOP3.LUT R17, R14, 0xfffffffe, RZ, 0xc0, !PT ;  /* 0xfffffffe0e119812 */ /* 0x000fe200078ec0ff */
[C---:B------:R-:W-:Y:S01]  /*9fc0*/  VIADD R14, R19.reuse, 0x58 ;  /* 0x00000058130e7836 */ /* 0x040fe20000000000 */
[----:B------:R-:W-:Y:S02]  /*9fd0*/  ISETP.GE.AND P5, PT, R16, UR4, PT ;  /* 0x0000000410007c0c */ /* 0x000fe4000bfa6270 */
[----:B------:R-:W-:Y:S02]  /*9fe0*/  ISETP.GE.AND P6, PT, R18, UR4, PT ;  /* 0x0000000412007c0c */ /* 0x000fe4000bfc6270 */
[----:B------:R-:W-:Y:S01]  /*9ff0*/  IADD3 R0, R19, 0x50, RZ ;  /* 0x0000005013007810 */ /* 0x000fe20007ffe0ff */
        /* <DEDUP_REMOVED lines=53> */
.L_x_2441:
[----:B------:R-:W0:Y:S02]  /*a350*/  S2R R0, SR_TID.X ;  /* 0x0000000000007919 */ /* 0x000e240000002100 */
[----:B0-----:R-:W-:-:S04]  /*a360*/  IADD3 R2, R0, -0x80, RZ ;  /* 0xffffff8000027810 */ /* 0x001fc80007ffe0ff */
        /* <DEDUP_REMOVED lines=58> */
.L_x_2400:
        /* <DEDUP_REMOVED lines=18> */
.L_x_2444:
[----:B------:R-:W-:Y:S01]  /*a830*/  ULDC UR43, c[0x0][0xc50] ;  /* 0x00031400002b7ab9 */ /* 0x000fe20000000800 */
[----:B------:R-:W-:Y:S01]  /*a840*/  UMOV UR40, UR6 ;  /* 0x0000000600287c82 */ /* 0x000fe20008000000 */
[----:B------:R-:W-:-:S11]  /*a850*/  UISETP.NE.AND UP0, UPT, UR43, 0x1, UPT ;  /* 0x000000012b00788c */ /* 0x000fd6000bf05270 */
[----:B------:R-:W-:Y:S01]  /*a860*/  @UP0 ULDC UR4, c[0x0][0xc54] ;  /* 0x0003150000040ab9 */ /* 0x000fe20000000800 */
[----:B------:R-:W-:Y:S01]  /*a870*/  @UP0 ULDC UR7, c[0x0][0xc58] ;  /* 0x0003160000070ab9 */ /* 0x000fe20000000800 */
[----:B------:R-:W-:-:S04]  /*a880*/  UIMAD.WIDE.U32 UR4, UR6, UR4, URZ ;  /* 0x00000004060472a5 */ /* 0x000fc8000f8e003f */
[----:B------:R-:W-:-:S12]  /*a890*/  @UP0 USHF.R.U32.HI UR40, URZ, UR7, UR5 ;  /* 0x000000073f280299 */ /* 0x000fd80008011605 */
.L_x_2445:
[----:B------:R-:W-:Y:S01]  /*a8a0*/  ISETP.GE.AND P0, PT, R35, RZ, PT ;  /* 0x000000ff2300720c */ /* 0x000fe20003f06270 */
[----:B------:R-:W-:Y:S01]  /*a8b0*/  UIADD3 UR4, -UR40, URZ, URZ ;  /* 0x0000003f28047290 */ /* 0x000fe2000fffe13f */
[----:B------:R-:W-:Y:S01]  /*a8c0*/  MOV R8, 0x1 ;  /* 0x0000000100087802 */ /* 0x000fe20000000f00 */
[----:B------:R-:W-:Y:S02]  /*a8d0*/  IMAD.MOV.U32 R0, RZ, RZ, RZ ;  /* 0x000000ffff007224 */ /* 0x000fe400078e00ff */
[----:B------:R-:W-:Y:S01]  /*a8e0*/  UIMAD UR43, UR43, UR4, UR6 ;  /* 0x000000042b2b72a4 */ /* 0x000fe2000f8e0206 */
[----:B------:R-:W-:-:S07]  /*a8f0*/  IMAD.MOV.U32 R9, RZ, RZ, 0x1 ;  /* 0x00000001ff097424 */ /* 0x000fce00078e00ff */
[----:B------:R-:W-:Y:S05]  /*a900*/  @!P0 BRA `(.L_x_2446) ;  /* 0x0000003400c88947 */ /* 0x000fea0003800000 */
[----:B------:R-:W0:Y:S01]  /*a910*/  LDC.64 R2, c[0x0][0xa28] ;  /* 0x00028a00ff027b82 */ /* 0x000e220000000a00 */
[----:B------:R-:W-:Y:S01]  /*a920*/  ULDC UR4, c[0x0][0x448] ;  /* 0x0001120000047ab9 */ /* 0x000fe20000000800 */
[----:B------:R-:W-:Y:S01]  /*a930*/  ULDC UR7, c[0x0][0x2f0] ;  /* 0x0000bc0000077ab9 */ /* 0x000fe20000000800 */
[----:B------:R-:W-:-:S05]  /*a940*/  IMAD.MOV.U32 R31, RZ, RZ, RZ ;  /* 0x000000ffff1f7224 */ /* 0x000fca00078e00ff */
[----:B------:R-:W1:Y:S01]  /*a950*/  S2UR UR49, SR_CTAID.X ;  /* 0x00000000003179c3 */ /* 0x000e620000002500 */
[----:B------:R-:W-:Y:S01]  /*a960*/  UISETP.NE.AND UP1, UPT, UR4, 0x1, UPT ;  /* 0x000000010400788c */ /* 0x000fe2000bf25270 */
[----:B------:R-:W-:Y:S02]  /*a970*/  ULDC UR8, c[0x0][0x288] ;  /* 0x0000a20000087ab9 */ /* 0x000fe40000000800 */
[----:B------:R-:W-:Y:S02]  /*a980*/  ULDC.64 UR4, c[0x0][0x418] ;  /* 0x0001060000047ab9 */ /* 0x000fe40000000a00 */
[----:B------:R-:W-:-:S03]  /*a990*/  UISETP.NE.U32.AND UP0, UPT, UR4, URZ, UPT ;  /* 0x0000003f0400728c */ /* 0x000fc6000bf05070 */
[----:B------:R-:W-:Y:S01]  /*a9a0*/  ULDC UR4, c[0x0][0x424] ;  /* 0x0001090000047ab9 */ /* 0x000fe20000000800 */
[----:B------:R-:W-:-:S03]  /*a9b0*/  UISETP.NE.AND.EX UP0, UPT, UR5, URZ, UPT, UP0 ;  /* 0x0000003f0500728c */ /* 0x000fc6000bf05300 */
[----:B------:R-:W-:Y:S01]  /*a9c0*/  @UP1 ULDC UR5, c[0x0][0x44c] ;  /* 0x0001130000051ab9 */ /* 0x000fe20000000800 */
[----:B0-----:R-:W-:Y:S01]  /*a9d0*/  ISETP.NE.U32.AND P0, PT, R2, RZ, PT ;  /* 0x000000ff0200720c */ /* 0x001fe20003f05070 */
[----:B------:R-:W-:-:S03]  /*a9e0*/  USEL UR41, UR4, 0x1, UP0 ;  /* 0x0000000104297887 */ /* 0x000fc60008000000 */
[----:B------:R-:W-:Y:S01]  /*a9f0*/  ISETP.NE.AND.EX P0, PT, R3, RZ, PT, P0 ;  /* 0x000000ff0300720c */ /* 0x000fe20003f05300 */
[----:B-1----:R-:W-:Y:S02]  /*aa00*/  ULEA UR6, UR49, 0x7f, 0x7 ;  /* 0x0000007f31067891 */ /* 0x002fe4000f8e383f */
[----:B------:R-:W-:Y:S02]  /*aa10*/  UIMAD UR41, UR41, UR7, URZ ;  /* 0x00000007292972a4 */ /* 0x000fe4000f8e023f */
[----:B------:R-:W-:Y:S01]  /*aa20*/  UIMAD.WIDE.U32 UR4, UR6, UR5, URZ ;  /* 0x00000005060472a5 */ /* 0x000fe2000f8e003f */
[----:B------:R-:W-:-:S03]  /*aa30*/  @UP1 ULDC UR7, c[0x0][0x450] ;  /* 0x0001140000071ab9 */ /* 0x000fc60000000800 */
[----:B------:R-:W-:-:S04]  /*aa40*/  @UP1 USHF.R.U32.HI UR6, URZ, UR7, UR5 ;  /* 0x000000073f061299 */ /* 0x000fc80008011605 */
[----:B------:R-:W0:Y:S01]  /*aa50*/  @P0 LDC.64 R2, c[0x0][0xa28] ;  /* 0x00028a00ff020b82 */ /* 0x000e220000000a00 */
[----:B------:R-:W-:Y:S02]  /*aa60*/  UIADD3 UR5, UR41, 0x80, -UR8 ;  /* 0x0000008029057890 */ /* 0x000fe4000fffe808 */
[----:B------:R-:W-:Y:S02]  /*aa70*/  UIADD3 UR4, UR41, 0x7f, URZ ;  /* 0x0000007f29047890 */ /* 0x000fe4000fffe03f */
[----:B------:R-:W-:Y:S02]  /*aa80*/  UIADD3 UR6, UR5, UR6, URZ ;  /* 0x0000000605067290 */ /* 0x000fe4000fffe03f */
[----:B------:R-:W-:Y:S02]  /*aa90*/  USHF.R.S32.HI UR5, URZ, 0x1f, UR4 ;  /* 0x0000001f3f057899 */ /* 0x000fe40008011404 */
[----:B------:R-:W-:Y:S02]  /*aaa0*/  USHF.R.S32.HI UR7, URZ, 0x1f, UR6 ;  /* 0x0000001f3f077899 */ /* 0x000fe40008011406 */
[----:B------:R-:W-:-:S02]  /*aab0*/  ULEA.HI UR5, UR5, UR4, URZ, 0x7 ;  /* 0x0000000405057291 */ /* 0x000fc4000f8f383f */
[----:B------:R-:W-:Y:S02]  /*aac0*/  ULEA.HI UR7, UR7, UR6, URZ, 0x7 ;  /* 0x0000000607077291 */ /* 0x000fe4000f8f383f */
[----:B------:R-:W-:Y:S02]  /*aad0*/  USHF.R.S32.HI UR42, URZ, 0x7, UR5 ;  /* 0x000000073f2a7899 */ /* 0x000fe40008011405 */
[----:B------:R-:W-:-:S04]  /*aae0*/  USHF.R.S32.HI UR46, URZ, 0x7, UR7 ;  /* 0x000000073f2e7899 */ /* 0x000fc80008011407 */
[----:B------:R-:W-:Y:S02]  /*aaf0*/  UISETP.LT.AND UP0, UPT, UR42, UR46, UPT ;  /* 0x0000002e2a00728c */ /* 0x000fe4000bf01270 */
[----:B------:R-:W-:Y:S01]  /*ab00*/  UP2UR UR50, UPR, URZ, 0x2 ;  /* 0x000000023f327883 */ /* 0x000fe20008000000 */
[----:B0-----:R-:W-:Y:S01]  /*ab10*/  @P0 IMAD.WIDE R2, R35, 0x4, R2 ;  /* 0x0000000423020825 */ /* 0x001fe200078e0202 */
[----:B------:R-:W-:-:S04]  /*ab20*/  USEL UR11, UR42, UR46, UP0 ;  /* 0x0000002e2a0b7287 */ /* 0x000fc80008000000 */
[----:B------:R-:W-:Y:S01]  /*ab30*/  UISETP.GE.AND UP1, UPT, UR11, 0x1, UPT ;  /* 0x000000010b00788c */ /* 0x000fe2000bf26270 */
[----:B------:R0:W5:Y:S01]  /*ab40*/  @P0 LDG.E R31, desc[UR44][R2.64] ;  /* 0x0000002c021f0981 */ /* 0x000162000c1e1900 */
[----:B------:R-:W-:Y:S02]  /*ab50*/  USHF.R.U32.HI UR9, URZ, 0x10, UR43 ;  /* 0x000000103f097899 */ /* 0x000fe4000801162b */
[----:B------:R-:W-:Y:S02]  /*ab60*/  ULOP3.LUT UR43, UR43, 0xffff, URZ, 0xc0, !UPT ;  /* 0x0000ffff2b2b7892 */ /* 0x000fe4000f8ec03f */
[----:B------:R-:W-:Y:S01]  /*ab70*/  PLOP3.LUT P0, PT, PT, PT, UP1, 0x80, 0x0 ;  /* 0x000000000000781c */ /* 0x000fe20003f0f018 */
[----:B------:R-:W-:Y:S01]  /*ab80*/  UISETP.NE.AND UP0, UPT, UR9, URZ, UPT ;  /* 0x0000003f0900728c */ /* 0x000fe2000bf05270 */
[----:B------:R-:W-:-:S10]  /*ab90*/  UMOV UR37, URZ ;  /* 0x0000003f00257c82 */ /* 0x000fd40008000000 */
[----:B------:R-:W-:Y:S01]  /*aba0*/  @!UP0 ULDC UR9, c[0x0][0x9f0] ;  /* 0x00027c0000098ab9 */ /* 0x000fe20000000800 */
[----:B0-----:R-:W-:Y:S05]  /*abb0*/  @!P0 BRA `(.L_x_2447) ;  /* 0x0000000000788947 */ /* 0x001fea0003800000 */
[----:B------:R-:W-:Y:S01]  /*abc0*/  IABS R0, UR9 ;  /* 0x0000000900007c13 */ /* 0x000fe20008000000 */
[----:B------:R-:W-:Y:S02]  /*abd0*/  UIADD3 UR6, UR9, -0x1, UR11 ;  /* 0xffffffff09067890 */ /* 0x000fe4000fffe00b */
[----:B------:R-:W-:Y:S01]  /*abe0*/  IABS R4, UR9 ;  /* 0x0000000900047c13 */ /* 0x000fe20008000000 */
[----:B------:R-:W-:Y:S01]  /*abf0*/  UMOV UR4, URZ ;  /* 0x0000003f00047c82 */ /* 0x000fe20008000000 */
        /* <DEDUP_REMOVED lines=26> */
.L_x_2447:
[----:B------:R-:W-:Y:S02]  /*ada0*/  UIMAD UR51, UR43, UR37, URZ ;  /* 0x000000252b3372a4 */ /* 0x000fe4000f8e023f */
[----:B------:R-:W-:Y:S01]  /*adb0*/  MOV R3, UR37 ;  /* 0x0000002500037c02 */ /* 0x000fe20008000f00 */
[----:B------:R-:W-:Y:S02]  /*adc0*/  IMAD.MOV.U32 R0, RZ, RZ, RZ ;  /* 0x000000ffff007224 */ /* 0x000fe400078e00ff */
[----:B------:R-:W-:Y:S02]  /*add0*/  IMAD.MOV.U32 R9, RZ, RZ, 0x1 ;  /* 0x00000001ff097424 */ /* 0x000fe400078e00ff */
[----:B------:R-:W-:-:S05]  /*ade0*/  IMAD.U32 R34, RZ, RZ, UR51 ;  /* 0x00000033ff227e24 */ /* 0x000fca000f8e00ff */
        /* <DEDUP_REMOVED lines=14> */
[----:B------:R-:W-:Y:S01]  /*aed0*/  MOV R6, UR6 ;  /* 0x0000000600067c02 */ /* 0x000fe20008000f00 */
[----:B------:R-:W-:Y:S01]  /*aee0*/  IMAD.U32 R5, RZ, RZ, UR5 ;  /* 0x00000005ff057e24 */ /* 0x000fe2000f8e00ff */
[----:B------:R-:W0:Y:S01]  /*aef0*/  LDC.64 R2, c[0x4][R2] ;  /* 0x0100000002027b82 */ /* 0x000e220000000a00 */
[----:B------:R-:W-:Y:S01]  /*af00*/  ULDC.64 UR4, c[0x4][0x8] ;  /* 0x0100020000047ab9 */ /* 0x000fe20000000a00 */
[----:B------:R-:W-:Y:S01]  /*af10*/  IMAD.U32 R7, RZ, RZ, UR7 ;  /* 0x00000007ff077e24 */ /* 0x000fe2000f8e00ff */
[----:B------:R-:W-:Y:S01]  /*af20*/  MOV R13, RZ ;  /* 0x000000ff000d7202 */ /* 0x000fe20000000f00 */
[----:B------:R-:W-:-:S02]  /*af30*/  IMAD.U32 R10, RZ, RZ, UR4 ;  /* 0x00000004ff0a7e24 */ /* 0x000fc4000f8e00ff */
[----:B------:R-:W-:Y:S02]  /*af40*/  IMAD.U32 R11, RZ, RZ, UR5 ;  /* 0x00000005ff0b7e24 */ /* 0x000fe4000f8e00ff */
[----:B------:R-:W-:Y:S02]  /*af50*/  IMAD.MOV.U32 R8, RZ, RZ, 0x70 ;  /* 0x00000070ff087424 */ /* 0x000fe400078e00ff */
[----:B------:R-:W-:-:S07]  /*af60*/  IMAD.MOV.U32 R12, RZ, RZ, 0x1 ;  /* 0x00000001ff0c7424 */ /* 0x000fce00078e00ff */
[----:B------:R-:W-:-:S07]  /*af70*/  LEPC R20, `(.L_x_2448) ;  /* 0x000000001014794e */ /* 0x000fce0000000000 */
[----:B0----5:R-:W-:Y:S05]  /*af80*/  CALL.ABS.NOINC R2 ;  /* 0x0000000002007343 */ /* 0x021fea0003c00000 */
.L_x_2448:
        /* <DEDUP_REMOVED lines=19> */
[----:B-1---5:R-:W-:Y:S05]  /*b0c0*/  CALL.ABS.NOINC R2 ;  /* 0x0000000002007343 */ /* 0x022fea0003c00000 */
.L_x_2450:
        /* <DEDUP_REMOVED lines=8> */
[----:B------:R-:W-:Y:S01]  /*b150*/  MOV R13, RZ ;  /* 0x000000ff000d7202 */ /* 0x000fe20000000f00 */
[----:B------:R-:W-:Y:S02]  /*b160*/  IMAD.U32 R10, RZ, RZ, UR4 ;  /* 0x00000004ff0a7e24 */ /* 0x000fe4000f8e00ff */
[----:B------:R-:W-:-:S02]  /*b170*/  IMAD.U32 R11, RZ, RZ, UR5 ;  /* 0x00000005ff0b7e24 */ /* 0x000fc4000f8e00ff */
[----:B------:R-:W-:Y:S02]  /*b180*/  IMAD.MOV.U32 R8, RZ, RZ, 0x70 ;  /* 0x00000070ff087424 */ /* 0x000fe400078e00ff */
[----:B0-----:R-:W-:-:S07]  /*b190*/  IMAD.MOV.U32 R12, RZ, RZ, 0x1 ;  /* 0x00000001ff0c7424 */ /* 0x001fce00078e00ff */
[----:B------:R-:W-:-:S07]  /*b1a0*/  LEPC R20, `(.L_x_2449) ;  /* 0x000000001014794e */ /* 0x000fce0000000000 */
[----:B-1----:R-:W-:Y:S05]  /*b1b0*/  CALL.ABS.NOINC R2 ;  /* 0x0000000002007343 */ /* 0x002fea0003c00000 */
.L_x_2449:
        /* <DEDUP_REMOVED lines=18> */
[C---:B------:R-:W-:Y:S02]  /*b2e0*/  ISETP.GE.AND P0, PT, R8.reuse, UR41, PT ;  /* 0x0000002908007c0c */ /* 0x040fe4000bf06270 */
[----:B-----5:R-:W-:Y:S01]  /*b2f0*/  IADD3 R8, R8, R31, RZ ;  /* 0x0000001f08087210 */ /* 0x020fe20007ffe0ff */
[----:B0-----:R-:W0:Y:S01]  /*b300*/  @P1 LDC R3, c[0x0][0x434] ;  /* 0x00010d00ff031b82 */ /* 0x001e220000000800 */
[----:B------:R-:W-:-:S03]  /*b310*/  @P1 LOP3.LUT R23, R23, 0x8, RZ, 0xfc, !PT ;  /* 0x0000000817171812 */ /* 0x000fc600078efcff */
[----:B------:R-:W-:-:S04]  /*b320*/  IMAD.MOV.U32 R9, RZ, RZ, R8 ;  /* 0x000000ffff097224 */ /* 0x000fc800078e0008 */
        /* <DEDUP_REMOVED lines=27> */
.L_x_2493:
[----:B------:R-:W-:Y:S01]  /*b4e0*/  ULOP3.LUT UR4, UR36, 0x2, URZ, 0xfc, !UPT ;  /* 0x0000000224047892 */ /* 0x000fe2000f8efc3f */
[----:B------:R-:W-:Y:S01]  /*b4f0*/  IMAD.U32 R24, RZ, RZ, UR40 ;  /* 0x00000028ff187e24 */ /* 0x000fe2000f8e00ff */
[----:B------:R-:W-:Y:S01]  /*b500*/  LOP3.LUT R23, R23, 0xfffffffb, RZ, 0xc0, !PT ;  /* 0xfffffffb17177812 */ /* 0x000fe200078ec0ff */
[----:B------:R-:W-:-:S03]  /*b510*/  IMAD.MOV R4, RZ, RZ, -R9 ;  /* 0x000000ffff047224 */ /* 0x000fc600078e0a09 */
[----:B------:R-:W-:Y:S01]  /*b520*/  MOV R18, UR4 ;  /* 0x0000000400127c02 */ /* 0x000fe20008000f00 */
[----:B------:R-:W-:Y:S01]  /*b530*/  IMAD R4, R29, R4, R8 ;  /* 0x000000041d047224 */ /* 0x000fe200078e0208 */
[----:B------:R-:W-:Y:S02]  /*b540*/  SHF.R.S32.HI R24, RZ, 0x1f, R24 ;  /* 0x0000001fff187819 */ /* 0x000fe40000011418 */
[----:B------:R-:W-:-:S13]  /*b550*/  ISETP.NE.AND P0, PT, R18, 0x3, PT ;  /* 0x000000031200780c */ /* 0x000fda0003f05270 */
[----:B------:R-:W-:Y:S01]  /*b560*/  @P0 LOP3.LUT R23, R23, 0x4, RZ, 0xfc, !PT ;  /* 0x0000000417170812 */ /* 0x000fe200078efcff */
[----:B------:R-:W-:Y:S06]  /*b570*/  @!P0 BRA `(.L_x_2452) ;  /* 0x0000000000048947 */ /* 0x000fec0003800000 */
[----:B------:R-:W-:Y:S01]  /*b580*/  BPT.TRAP 0x1 ;  /* 0x000000040000795c */ /* 0x000fe20000300000 */
.L_x_2452:
        /* <DEDUP_REMOVED lines=16> */
[----:B------:R-:W-:Y:S01]  /*b690*/  IMAD.IADD R3, R3, 0x1, R11 ;  /* 0x0000000103037824 */ /* 0x000fe200078e020b */
[----:B------:R-:W-:Y:S01]  /*b6a0*/  MOV R11, UR4 ;  /* 0x00000004000b7c02 */ /* 0x000fe20008000f00 */
[----:B------:R-:W-:-:S03]  /*b6b0*/  UIMAD UR4, UR6, UR4, URZ ;  /* 0x00000004060472a4 */ /* 0x000fc6000f8e023f */
[----:B------:R-:W-:Y:S01]  /*b6c0*/  ULDC.64 UR6, c[0x0][0x318] ;  /* 0x0000c60000067ab9 */ /* 0x000fe20000000a00 */
[----:B------:R-:W-:Y:S02]  /*b6d0*/  UIMAD UR4, UR40, UR5, UR4 ;  /* 0x00000005280472a4 */ /* 0x000fe4000f8e0204 */
[----:B------:R-:W-:-:S04]  /*b6e0*/  IMAD.WIDE.U32 R2, R11, UR40, R2 ;  /* 0x000000280b027c25 */ /* 0x000fc8000f8e0002 */
[----:B------:R-:W-:Y:S01]  /*b6f0*/  VIADD R3, R3, UR4 ;  /* 0x0000000403037c36 */ /* 0x000fe20008000000 */
[----:B------:R-:W-:-:S04]  /*b700*/  LEA R16, P1, R2, UR6, 0x1 ;  /* 0x0000000602107c11 */ /* 0x000fc8000f8208ff */
[----:B------:R-:W-:Y:S01]  /*b710*/  LEA.HI.X R2, R2, UR7, R3, 0x1, P1 ;  /* 0x0000000702027c11 */ /* 0x000fe200088f0c03 */
[----:B0-----:R-:W-:Y:S08]  /*b720*/  @!P0 BRA `(.L_x_2453) ;  /* 0x0000002c00c48947 */ /* 0x001ff00003800000 */
.L_x_2494:
        /* <DEDUP_REMOVED lines=23> */
[----:B------:R-:W-:Y:S01]  /*b8a0*/  ULDC.64 UR6, c[0x0][0x2e8] ;  /* 0x0000ba0000067ab9 */ /* 0x000fe20000000a00 */
[----:B------:R-:W-:-:S02]  /*b8b0*/  IADD3 R6, -R28, R3, RZ ;  /* 0x000000031c067210 */ /* 0x000fc40007ffe1ff */
        /* <DEDUP_REMOVED lines=28> */
[----:B------:R-:W2:Y:S01]  /*ba80*/  SHFL.IDX PT, R10, R3, 0x4, 0x181f ;  /* 0x00981f00030a7f89 */ /* 0x000ea200000e0000 */
[----:B---3--:R-:W-:Y:S01]  /*ba90*/  IMAD.MOV.U32 R4, RZ, RZ, R37 ;  /* 0x000000ffff047224 */ /* 0x008fe200078e0025 */
[----:B------:R-:W-:Y:S02]  /*baa0*/  @P1 LEA R37, R19, UR47, 0x1 ;  /* 0x0000002f13251c11 */ /* 0x000fe4000f8e08ff */
[----:B------:R-:W-:Y:S01]  /*bab0*/  @P0 LDGSTS.E.BYPASS.LTC128B.128 [R36+0x18c00], desc[UR44][R20.64], !P3 ;  /* 0x18c0000014240fae */ /* 0x000fe2000d901d6c */
[----:B------:R-:W-:-:S03]  /*bac0*/  @P1 IMAD.WIDE.U32 R8, R26, 0x2, R4 ;  /* 0x000000021a081825 */ /* 0x000fc600078e0004 */
[----:B------:R3:W-:Y:S01]  /*bad0*/  @P0 LDGSTS.E.BYPASS.LTC128B.128 [R36+0x1cc00], desc[UR44][R20.64+0x80], !P2 ;  /* 0x1cc0008014240fae */ /* 0x0007e2000d101d6c */
[C---:B------:R-:W-:Y:S01]  /*bae0*/  ISETP.GE.AND P0, PT, R6.reuse, 0x31, PT ;  /* 0x000000310600780c */ /* 0x040fe20003f06270 */
[----:B0-----:R-:W-:Y:S02]  /*baf0*/  IMAD.MOV.U32 R4, RZ, RZ, R32 ;  /* 0x000000ffff047224 */ /* 0x001fe400078e0020 */
[----:B------:R-:W-:Y:S01]  /*bb00*/  IMAD.MOV.U32 R5, RZ, RZ, R7 ;  /* 0x000000ffff057224 */ /* 0x000fe200078e0007 */
[----:B------:R-:W-:Y:S04]  /*bb10*/  @P1 LDGSTS.E.BYPASS.LTC128B.128 [R37+0x19400], desc[UR44][R8.64], !P3 ;  /* 0x1940000008251fae */ /* 0x000fe8000d901d6c */
[----:B------:R0:W-:Y:S01]  /*bb20*/  @P1 LDGSTS.E.BYPASS.LTC128B.128 [R37+0x1d400], desc[UR44][R8.64+0x80], !P2 ;  /* 0x1d40008008251fae */ /* 0x0001e2000d101d6c */
[----:B------:R-:W-:-:S03]  /*bb30*/  ISETP.GE.AND P1, PT, R6, 0x51, PT ;  /* 0x000000510600780c */ /* 0x000fc60003f26270 */
[----:B------:R-:W4:Y:S01]  /*bb40*/  SHFL.IDX PT, R32, R3, 0x5, 0x181f ;  /* 0x00b81f0003207f89 */ /* 0x000f2200000e0000 */
[----:B------:R-:W-:Y:S01]  /*bb50*/  @P0 IMAD.WIDE.U32 R4, R26, 0x2, R4 ;  /* 0x000000021a040825 */ /* 0x000fe200078e0004 */
[----:B------:R-:W-:Y:S02]  /*bb60*/  @P0 LEA R7, R19, UR47, 0x1 ;  /* 0x0000002f13070c11 */ /* 0x000fe4000f8e08ff */
[----:B---3--:R-:W-:Y:S04]  /*bb70*/  SHFL.IDX PT, R36, R0, 0x6, 0x181f ;  /* 0x00d81f0000247f89 */ /* 0x008fe800000e0000 */
[----:B------:R-:W-:Y:S04]  /*bb80*/  @P0 LDGSTS.E.BYPASS.LTC128B.128 [R7+0x19c00], desc[UR44][R4.64], !P3 ;  /* 0x19c0000004070fae */ /* 0x000fe8000d901d6c */
[----:B------:R3:W-:Y:S01]  /*bb90*/  @P0 LDGSTS.E.BYPASS.LTC128B.128 [R7+0x1dc00], desc[UR44][R4.64+0x80], !P2 ;  /* 0x1dc0008004070fae */ /* 0x0007e2000d101d6c */
[----:B------:R-:W-:-:S03]  /*bba0*/  ISETP.GE.AND P0, PT, R6, 0x41, PT ;  /* 0x000000410600780c */ /* 0x000fc60003f06270 */
[----:B0-----:R-:W0:Y:S04]  /*bbb0*/  SHFL.IDX PT, R37, R0, 0x5, 0x181f ;  /* 0x00b81f0000257f89 */ /* 0x001e2800000e0000 */
[----:B---3--:R-:W3:Y:S01]  /*bbc0*/  SHFL.IDX PT, R7, R3, 0x6, 0x181f ;  /* 0x00d81f0003077f89 */ /* 0x008ee200000e0000 */
[----:B-1----:R-:W-:Y:S02]  /*bbd0*/  IMAD.MOV.U32 R4, RZ, RZ, R14 ;  /* 0x000000ffff047224 */ /* 0x002fe400078e000e */
[----:B--2---:R-:W-:-:S03]  /*bbe0*/  IMAD.MOV.U32 R5, RZ, RZ, R10 ;  /* 0x000000ffff057224 */ /* 0x004fc600078e000a */
[----:B------:R-:W-:Y:S01]  /*bbf0*/  @P0 LEA R10, R19, UR47, 0x1 ;  /* 0x0000002f130a0c11 */ /* 0x000fe2000f8e08ff */
[----:B------:R-:W1:Y:S01]  /*bc00*/  SHFL.IDX PT, R3, R3, 0x7, 0x181f ;  /* 0x00f81f0003037f89 */ /* 0x000e6200000e0000 */
[----:B------:R-:W-:Y:S01]  /*bc10*/  @P0 IMAD.WIDE.U32 R20, R26, 0x2, R4 ;  /* 0x000000021a140825 */ /* 0x000fe200078e0004 */
[----:B----4-:R-:W-:Y:S02]  /*bc20*/  MOV R5, R32 ;  /* 0x0000002000057202 */ /* 0x010fe40000000f00 */
[----:B------:R2:W4:Y:S04]  /*bc30*/  SHFL.IDX PT, R14, R0, 0x7, 0x181f ;  /* 0x00f81f00000e7f89 */ /* 0x00052800000e0000 */
[----:B------:R2:W-:Y:S01]  /*bc40*/  @P0 LDGSTS.E.BYPASS.LTC128B.128 [R10+0x1a400], desc[UR44][R20.64], !P3 ;  /* 0x1a400000140a0fae */ /* 0x0005e2000d901d6c */
[----:B0-----:R-:W-:-:S03]  /*bc50*/  IMAD.MOV.U32 R4, RZ, RZ, R37 ;  /* 0x000000ffff047224 */ /* 0x001fc600078e0025 */
[----:B------:R2:W-:Y:S01]  /*bc60*/  @P0 LDGSTS.E.BYPASS.LTC128B.128 [R10+0x1e400], desc[UR44][R20.64+0x80], !P2 ;  /* 0x1e400080140a0fae */ /* 0x0005e2000d101d6c */
[----:B------:R-:W-:Y:S01]  /*bc70*/  ISETP.GE.AND P0, PT, R6, 0x61, PT ;  /* 0x000000610600780c */ /* 0x000fe20003f06270 */
[----:B------:R-:W-:Y:S01]  /*bc80*/  @P1 IMAD.WIDE.U32 R8, R26, 0x2, R4 ;  /* 0x000000021a081825 */ /* 0x000fe200078e0004 */
[----:B------:R-:W-:-:S03]  /*bc90*/  @P1 LEA R37, R19, UR47, 0x1 ;  /* 0x0000002f13251c11 */ /* 0x000fc6000f8e08ff */
[----:B------:R-:W-:Y:S02]  /*bca0*/  IMAD.MOV.U32 R4, RZ, RZ, R36 ;  /* 0x000000ffff047224 */ /* 0x000fe400078e0024 */
[----:B---3--:R-:W-:Y:S01]  /*bcb0*/  IMAD.MOV.U32 R5, RZ, RZ, R7 ;  /* 0x000000ffff057224 */ /* 0x008fe200078e0007 */
[----:B------:R2:W-:Y:S05]  /*bcc0*/  @P1 LDGSTS.E.BYPASS.LTC128B.128 [R37+0x1ac00], desc[UR44][R8.64], !P3 ;  /* 0x1ac0000008251fae */ /* 0x0005ea000d901d6c */
[----:B------:R-:W-:Y:S01]  /*bcd0*/  @P0 IMAD.WIDE.U32 R4, R26, 0x2, R4 ;  /* 0x000000021a040825 */ /* 0x000fe200078e0004 */
[----:B------:R-:W-:Y:S01]  /*bce0*/  @P0 LEA R7, R19, UR47, 0x1 ;  /* 0x0000002f13070c11 */ /* 0x000fe2000f8e08ff */
[----:B------:R2:W-:Y:S04]  /*bcf0*/  @P1 LDGSTS.E.BYPASS.LTC128B.128 [R37+0x1ec00], desc[UR44][R8.64+0x80], !P2 ;  /* 0x1ec0008008251fae */ /* 0x0005e8000d101d6c */
[----:B------:R2:W-:Y:S04]  /*bd00*/  @P0 LDGSTS.E.BYPASS.LTC128B.128 [R7+0x1b400], desc[UR44][R4.64], !P3 ;  /* 0x1b40000004070fae */ /* 0x0005e8000d901d6c */
[----:B-1--4-:R2:W-:Y:S02]  /*bd10*/  @P0 LDGSTS.E.BYPASS.LTC128B.128 [R7+0x1f400], desc[UR44][R4.64+0x80], !P2 ;  /* 0x1f40008004070fae */ /* 0x0125e4000d101d6c */
.L_x_2512:
        /* <DEDUP_REMOVED lines=17> */
.L_x_2455:
        /* <DEDUP_REMOVED lines=23> */
[----:B------:R-:W-:Y:S02]  /*bfa0*/  IMAD.U32 R7, RZ, RZ, UR7 ;  /* 0x00000007ff077e24 */ /* 0x000fe4000f8e00ff */
[----:B------:R-:W-:-:S02]  /*bfb0*/  IMAD.U32 R10, RZ, RZ, UR8 ;  /* 0x00000008ff0a7e24 */ /* 0x000fc4000f8e00ff */
[----:B------:R-:W-:Y:S02]  /*bfc0*/  IMAD.U32 R11, RZ, RZ, UR9 ;  /* 0x00000009ff0b7e24 */ /* 0x000fe4000f8e00ff */
[----:B------:R-:W-:Y:S02]  /*bfd0*/  IMAD.MOV.U32 R8, RZ, RZ, 0x70 ;  /* 0x00000070ff087424 */ /* 0x000fe400078e00ff */
[----:B------:R-:W-:-:S07]  /*bfe0*/  IMAD.MOV.U32 R13, RZ, RZ, RZ ;  /* 0x000000ffff0d7224 */ /* 0x000fce00078e00ff */
[----:B------:R-:W-:-:S07]  /*bff0*/  LEPC R20, `(.L_x_2456) ;  /* 0x000000001014794e */ /* 0x000fce0000000000 */
[----:B0-----:R-:W-:Y:S05]  /*c000*/  CALL.ABS.NOINC R14 ;  /* 0x000000000e007343 */ /* 0x001fea0003c00000 */
.L_x_2456:
[----:B------:R-:W-:Y:S01]  /*c010*/  UISETP.NE.AND UP0, UPT, UR50, URZ, UPT ;  /* 0x0000003f3200728c */ /* 0x000fe2000bf05270 */
[----:B------:R-:W-:Y:S01]  /*c020*/  IMAD.U32 R4, RZ, RZ, UR38 ;  /* 0x00000026ff047e24 */ /* 0x000fe2000f8e00ff */
[----:B------:R-:W0:Y:S01]  /*c030*/  LDC R0, c[0x0][0x448] ;  /* 0x00011200ff007b82 */ /* 0x000e220000000800 */
[----:B------:R-:W-:Y:S01]  /*c040*/  IADD3 R3, R33, R28, RZ ;  /* 0x0000001c21037210 */ /* 0x000fe20007ffe0ff */
[----:B------:R-:W-:Y:S01]  /*c050*/  IMAD.U32 R7, RZ, RZ, UR48 ;  /* 0x00000030ff077e24 */ /* 0x000fe2000f8e00ff */
[----:B------:R-:W-:Y:S01]  /*c060*/  ULDC.64 UR4, c[0x0][0x2e0] ;  /* 0x0000b80000047ab9 */ /* 0x000fe20000000a00 */
[----:B------:R-:W-:Y:S01]  /*c070*/  PLOP3.LUT P0, PT, PT, PT, UP0, 0x80, 0x0 ;  /* 0x000000000000781c */ /* 0x000fe20003f0f008 */
[----:B------:R-:W-:Y:S01]  /*c080*/  IMAD.MOV.U32 R6, RZ, RZ, R4 ;  /* 0x000000ffff067224 */ /* 0x000fe200078e0004 */
[----:B------:R-:W-:Y:S01]  /*c090*/  PLOP3.LUT P1, PT, PT, PT, UP0, 0x80, 0x0 ;  /* 0x000000000000781c */ /* 0x000fe20003f2f008 */
[----:B------:R-:W-:Y:S01]  /*c0a0*/  IMAD.U32 R4, RZ, RZ, UR49 ;  /* 0x00000031ff047e24 */ /* 0x000fe2000f8e00ff */
[----:B------:R-:W-:Y:S01]  /*c0b0*/  ULDC.64 UR6, c[0x0][0x280] ;  /* 0x0000a00000067ab9 */ /* 0x000fe20000000a00 */
[----:B------:R-:W-:-:S02]  /*c0c0*/  IMAD R32, R32, UR4, RZ ;  /* 0x0000000420207c24 */ /* 0x000fc4000f8e02ff */
[----:B------:R-:W-:Y:S02]  /*c0d0*/  IMAD R3, R4, 0x80, R3 ;  /* 0x0000008004037824 */ /* 0x000fe400078e0203 */
[----:B------:R-:W-:Y:S01]  /*c0e0*/  IMAD.WIDE.U32 R6, R35, UR4, R6 ;  /* 0x0000000423067c25 */ /* 0x000fe2000f8e0006 */
[----:B------:R-:W-:-:S03]  /*c0f0*/  @UP0 ULDC UR4, c[0x0][0x44c] ;  /* 0x0001130000040ab9 */ /* 0x000fc60000000800 */
[----:B------:R-:W-:Y:S01]  /*c100*/  @P0 IMAD.HI.U32 R4, R3, UR4, RZ ;  /* 0x0000000403040c27 */ /* 0x000fe2000f8e00ff */
[----:B------:R-:W-:-:S03]  /*c110*/  @UP0 ULDC UR4, c[0x0][0x450] ;  /* 0x0001140000040ab9 */ /* 0x000fc60000000800 */
[----:B------:R-:W-:Y:S01]  /*c120*/  IMAD.MOV.U32 R9, RZ, RZ, R3 ;  /* 0x000000ffff097224 */ /* 0x000fe200078e0003 */
[----:B------:R-:W-:Y:S01]  /*c130*/  @P1 SHF.R.U32.HI R9, RZ, UR4, R4 ;  /* 0x00000004ff091c19 */ /* 0x000fe20008011604 */
[----:B------:R-:W-:Y:S02]  /*c140*/  IMAD.U32 R5, RZ, RZ, UR39 ;  /* 0x00000027ff057e24 */ /* 0x000fe4000f8e00ff */
[----:B------:R-:W-:Y:S01]  /*c150*/  IMAD R5, R35, UR5, R32 ;  /* 0x0000000523057c24 */ /* 0x000fe2000f8e0220 */
[----:B------:R-:W-:Y:S01]  /*c160*/  ULDC.64 UR4, c[0x0][0x2d0] ;  /* 0x0000b40000047ab9 */ /* 0x000fe20000000a00 */
[----:B------:R-:W-:Y:S02]  /*c170*/  IMAD.MOV R4, RZ, RZ, -R9 ;  /* 0x000000ffff047224 */ /* 0x000fe400078e0a09 */
[----:B------:R-:W-:Y:S02]  /*c180*/  IMAD.IADD R7, R7, 0x1, R5 ;  /* 0x0000000107077824 */ /* 0x000fe400078e0205 */
        /* <DEDUP_REMOVED lines=8> */
[----:B------:R-:W-:Y:S02]  /*c210*/  IADD3 R5, R5, R9, RZ ;  /* 0x0000000905057210 */ /* 0x000fe40007ffe0ff */
        /* <DEDUP_REMOVED lines=11> */
[----:B------:R-:W-:Y:S01]  /*c2d0*/  IMAD.U32 R3, RZ, RZ, UR49 ;  /* 0x00000031ff037e24 */ /* 0x000fe2000f8e00ff */
[----:B------:R-:W-:Y:S02]  /*c2e0*/  ULDC UR4, c[0x0][0x288] ;  /* 0x0000a20000047ab9 */ /* 0x000fe40000000800 */
[----:B------:R-:W0:Y:S01]  /*c2f0*/  SHFL.IDX PT, R4, R6, RZ, 0x181f ;  /* 0x00181fff06047589 */ /* 0x000e2200000e0000 */
[----:B------:R-:W-:Y:S02]  /*c300*/  IMAD R0, R0, UR4, RZ ;  /* 0x0000000400007c24 */ /* 0x000fe4000f8e02ff */
[----:B------:R-:W-:Y:S01]  /*c310*/  IMAD R3, R3, 0x80, R28 ;  /* 0x0000008003037824 */ /* 0x000fe200078e021c */
[----:B------:R-:W-:Y:S03]  /*c320*/  SHFL.IDX PT, R8, R7, 0x1, 0x181f ;  /* 0x00381f0007087f89 */ /* 0x000fe600000e0000 */
[C---:B------:R-:W-:Y:S01]  /*c330*/  VIADD R9, R3.reuse, 0x10 ;  /* 0x0000001003097836 */ /* 0x040fe20000000000 */
[C---:B------:R-:W-:Y:S01]  /*c340*/  ISETP.GE.AND P2, PT, R3.reuse, R0, PT ;  /* 0x000000000300720c */ /* 0x040fe20003f46270 */
[----:B------:R-:W1:Y:S01]  /*c350*/  SHFL.IDX PT, R14, R6, 0x1, 0x181f ;  /* 0x00381f00060e7f89 */ /* 0x000e6200000e0000 */
[----:B------:R-:W-:-:S03]  /*c360*/  VIADD R11, R3, 0x20 ;  /* 0x00000020030b7836 */ /* 0x000fc60000000000 */
[----:B------:R-:W-:Y:S08]  /*c370*/  SHFL.IDX PT, R10, R7, 0x3, 0x181f ;  /* 0x00781f00070a7f89 */ /* 0x000ff000000e0000 */
[----:B------:R-:W-:Y:S01]  /*c380*/  @!P2 LEA R21, R19, UR47, 0x1 ;  /* 0x0000002f1315ac11 */ /* 0x000fe2000f8e08ff */
[----:B0-----:R-:W-:-:S05]  /*c390*/  @!P2 IMAD.WIDE.U32 R4, R26, 0x2, R4 ;  /* 0x000000021a04a825 */ /* 0x001fca00078e0004 */
[----:B------:R-:W-:Y:S04]  /*c3a0*/  @!P2 LDGSTS.E.BYPASS.LTC128B.128 [R21+0x10400], desc[UR44][R4.64], !P0 ;  /* 0x104000000415afae */ /* 0x000fe8000c101d6c */
[----:B------:R1:W-:Y:S01]  /*c3b0*/  @!P2 LDGSTS.E.BYPASS.LTC128B.128 [R21+0x14400], desc[UR44][R4.64+0x80], !P1 ;  /* 0x144000800415afae */ /* 0x0003e2000c901d6c */
[----:B------:R-:W-:Y:S01]  /*c3c0*/  ISETP.GE.AND P2, PT, R9, R0, PT ;  /* 0x000000000900720c */ /* 0x000fe20003f46270 */
[----:B-1----:R-:W-:Y:S01]  /*c3d0*/  IMAD.MOV.U32 R4, RZ, RZ, R14 ;  /* 0x000000ffff047224 */ /* 0x002fe200078e000e */
[----:B------:R-:W-:Y:S01]  /*c3e0*/  MOV R5, R8 ;  /* 0x0000000800057202 */ /* 0x000fe20000000f00 */
[----:B------:R-:W-:Y:S10]  /*c3f0*/  SHFL.IDX PT, R14, R6, 0x3, 0x181f ;  /* 0x00781f00060e7f89 */ /* 0x000ff400000e0000 */
[----:B------:R-:W-:Y:S01]  /*c400*/  @!P2 LEA R35, R19, UR47, 0x1 ;  /* 0x0000002f1323ac11 */ /* 0x000fe2000f8e08ff */
[----:B------:R-:W-:-:S02]  /*c410*/  @!P2 IMAD.WIDE.U32 R8, R26, 0x2, R4 ;  /* 0x000000021a08a825 */ /* 0x000fc400078e0004 */
        /* <DEDUP_REMOVED lines=24> */
[----:B-1----:R-:W-:-:S09]  /*c5a0*/  IADD3 R9, R3, 0x50, RZ ;  /* 0x0000005003097810 */ /* 0x002fd20007ffe0ff */
        /* <DEDUP_REMOVED lines=20> */
.L_x_2529:
[----:B------:R-:W-:Y:S01]  /*c6f0*/  VIADD R3, R3, 0x70 ;  /* 0x0000007003037836 */ /* 0x000fe20000000000 */
[----:B------:R-:W-:Y:S01]  /*c700*/  BSSY B0, `(.L_x_2458) ;  /* 0x000000e000007945 */ /* 0x000fe20003800000 */
[----:B-12---:R-:W-:Y:S01]  /*c710*/  MOV R4, R14 ;  /* 0x0000000e00047202 */ /* 0x006fe20000000f00 */
[----:B------:R-:W-:Y:S02]  /*c720*/  IMAD.MOV.U32 R5, RZ, RZ, R10 ;  /* 0x000000ffff057224 */ /* 0x000fe400078e000a */
        /* <DEDUP_REMOVED lines=11> */
.L_x_2459:
[----:B------:R-:W-:Y:S05]  /*c7e0*/  BSYNC B0 ;  /* 0x0000000000007941 */ /* 0x000fea0003800000 */
.L_x_2458:
        /* <DEDUP_REMOVED lines=9> */
.L_x_2530:
[----:B------:R-:W-:Y:S02]  /*c880*/  IMAD.MOV.U32 R8, RZ, RZ, 0x1 ;  /* 0x00000001ff087424 */ /* 0x000fe400078e00ff */
[----:B------:R-:W-:Y:S01]  /*c890*/  IMAD.MOV.U32 R10, RZ, RZ, RZ ;  /* 0x000000ffff0a7224 */ /* 0x000fe200078e00ff */
[----:B------:R-:W-:Y:S06]  /*c8a0*/  @!P1 BRA `(.L_x_2461) ;  /* 0x00000010002c9947 */ /* 0x000fec0003800000 */
[----:B------:R-:W-:Y:S01]  /*c8b0*/  UIADD3 UR4, UR43, 0x1, URZ ;  /* 0x000000012b047890 */ /* 0x000fe2000fffe03f */
[----:B0-----:R-:W-:Y:S01]  /*c8c0*/  LOP3.LUT R0, RZ, UR42, RZ, 0x33, !PT ;  /* 0x0000002aff007c12 */ /* 0x001fe2000f8e33ff */
[----:B------:R-:W-:Y:S01]  /*c8d0*/  ULOP3.LUT UR5, URZ, UR46, URZ, 0x33, !UPT ;  /* 0x0000002e3f057292 */ /* 0x000fe2000f8e333f */
[----:B------:R-:W-:Y:S01]  /*c8e0*/  IADD3 R31, R33, R31, R28 ;  /* 0x0000001f211f7210 */ /* 0x000fe20007ffe01c */
[----:B------:R-:W-:Y:S01]  /*c8f0*/  UIMAD UR4, UR4, UR37, URZ ;  /* 0x00000025040472a4 */ /* 0x000fe2000f8e023f */
[----:B------:R-:W-:Y:S01]  /*c900*/  BSSY B0, `(.L_x_2461) ;  /* 0x0000105000007945 */ /* 0x000fe20003800000 */
[----:B------:R-:W-:Y:S01]  /*c910*/  MOV R9, 0x1 ;  /* 0x0000000100097802 */ /* 0x000fe20000000f00 */
[----:B------:R-:W-:Y:S02]  /*c920*/  IMAD.MOV.U32 R20, RZ, RZ, RZ ;  /* 0x000000ffff147224 */ /* 0x000fe400078e00ff */
[----:B------:R-:W-:Y:S01]  /*c930*/  VIADD R31, R31, 0xfffffe80 ;  /* 0xfffffe801f1f7836 */ /* 0x000fe20000000000 */
[----:B------:R-:W-:Y:S01]  /*c940*/  LOP3.LUT R3, RZ, UR4, RZ, 0x33, !PT ;  /* 0x00000004ff037c12 */ /* 0x000fe2000f8e33ff */
[----:B------:R-:W-:-:S02]  /*c950*/  ULDC UR4, c[0x0][0x2f4] ;  /* 0x0000bd0000047ab9 */ /* 0x000fc40000000800 */
[----:B------:R-:W-:Y:S02]  /*c960*/  ISETP.GE.AND P2, PT, R26, UR4, PT ;  /* 0x000000041a007c0c */ /* 0x000fe4000bf46270 */
[----:B------:R-:W-:Y:S02]  /*c970*/  VIMNMX3 R0, R0, UR5, R3, !PT ;  /* 0x0000000500007c0f */ /* 0x000fe4000f800103 */
[----:B------:R-:W-:Y:S02]  /*c980*/  IADD3 R3, -R28, UR41, RZ ;  /* 0x000000291c037c10 */ /* 0x000fe4000fffe1ff */
[----:B------:R-:W-:Y:S01]  /*c990*/  ISETP.GE.AND P1, PT, R25, UR4, PT ;  /* 0x0000000419007c0c */ /* 0x000fe2000bf26270 */
[C---:B------:R-:W-:Y:S01]  /*c9a0*/  IMAD R21, R0.reuse, -0x80, R31 ;  /* 0xffffff8000157824 */ /* 0x040fe200078e021f */
[C---:B------:R-:W-:Y:S01]  /*c9b0*/  IADD3 R22, -R0.reuse, -0x2, RZ ;  /* 0xfffffffe00167810 */ /* 0x040fe20007ffe1ff */
[----:B------:R-:W-:-:S04]  /*c9c0*/  IMAD R3, R0, 0x80, R3 ;  /* 0x0000008000037824 */ /* 0x000fc800078e0203 */
[----:B------:R-:W-:-:S07]  /*c9d0*/  VIADD R31, R3, 0x100 ;  /* 0x00000100031f7836 */ /* 0x000fce0000000000 */
.L_x_2474:
        /* <DEDUP_REMOVED lines=26> */
.L_x_2462:
[----:B------:R-:W-:Y:S01]  /*cb80*/  LEA R34, R10, UR47, 0x3 ;  /* 0x0000002f0a227c11 */ /* 0x000fe2000f8e18ff */
[----:B------:R-:W-:Y:S01]  /*cb90*/  BSSY B1, `(.L_x_2463) ;  /* 0x0000004000017945 */ /* 0x000fe20003800000 */
[----:B------:R-:W-:-:S04]  /*cba0*/  SHF.L.U32 R3, R8, 0x1f, RZ ;  /* 0x0000001f08037819 */ /* 0x000fc800000006ff */
[----:B------:R-:W0:Y:S02]  /*cbb0*/  SYNCS.PHASECHK.TRANS64.TRYWAIT P0, [R34+URZ+0x28840], R3 ;  /* 0x02884003220075a7 */ /* 0x000e24000800017f */
[----:B0-----:R-:W-:Y:S05]  /*cbc0*/  @!P0 BRA `(.L_x_2464) ;  /* 0x0000002c00c88947 */ /* 0x001fea0003800000 */
.L_x_2531:
[----:B------:R-:W-:Y:S05]  /*cbd0*/  BSYNC B1 ;  /* 0x0000000000017941 */ /* 0x000fea0003800000 */
.L_x_2463:
        /* <DEDUP_REMOVED lines=26> */
[----:B------:R-:W-:Y:S02]  /*cd80*/  LEA.HI.X R5, R4, UR7, R5, 0x1, P0 ;  /* 0x0000000704057c11 */ /* 0x000fe400080f0c05 */
[----:B------:R-:W-:Y:S01]  /*cd90*/  LEA R4, R10, R19, 0xe ;  /* 0x000000130a047211 */ /* 0x000fe200078e70ff */
        /* <DEDUP_REMOVED lines=47> */
.L_x_2549:
        /* <DEDUP_REMOVED lines=9> */
.L_x_2466:
        /* <DEDUP_REMOVED lines=10> */
.L_x_2467:
[----:B------:R2:W-:Y:S01]  /*d1c0*/  SYNCS.ARRIVE.TRANS64.A1T0 RZ, [R34+URZ+0x28830], RZ ;  /* 0x028830ff22ff79a7 */ /* 0x0005e2000810003f */
[----:B------:R-:W-:Y:S05]  /*d1d0*/  @!P4 BRA `(.L_x_2468) ;  /* 0x000000000004c947 */ /* 0x000fea0003800000 */
[----:B------:R-:W-:Y:S01]  /*d1e0*/  BPT.TRAP 0x1 ;  /* 0x000000040000795c */ /* 0x000fe20000300000 */
.L_x_2468:
[----:B------:R-:W-:Y:S01]  /*d1f0*/  SHF.L.U32 R5, R9, 0x1f, RZ ;  /* 0x0000001f09057819 */ /* 0x000fe200000006ff */
[----:B------:R-:W-:Y:S01]  /*d200*/  BSSY B1, `(.L_x_2469) ;  /* 0x0000004000017945 */ /* 0x000fe20003800000 */
[----:B------:R-:W-:-:S04]  /*d210*/  LEA R0, R20, UR47, 0x3 ;  /* 0x0000002f14007c11 */ /* 0x000fc8000f8e18ff */
[----:B------:R-:W3:Y:S02]  /*d220*/  SYNCS.PHASECHK.TRANS64.TRYWAIT P0, [R0+URZ+0x28860], R5 ;  /* 0x02886005000075a7 */ /* 0x000ee4000800017f */
[----:B---3--:R-:W-:Y:S05]  /*d230*/  @!P0 BRA `(.L_x_2470) ;  /* 0x00000030009c8947 */ /* 0x008fea0003800000 */
.L_x_2550:
[----:B------:R-:W-:Y:S05]  /*d240*/  BSYNC B1 ;  /* 0x0000000000017941 */ /* 0x000fea0003800000 */
.L_x_2469:
        /* <DEDUP_REMOVED lines=15> */
[----:B------:R-:W1:Y:S01]  /*d340*/  SHFL.IDX PT, R14, R16, 0x2, 0x181f ;  /* 0x00581f00100e7f89 */ /* 0x000e6200000e0000 */
[----:B------:R-:W-:Y:S02]  /*d350*/  IADD3.X R13, RZ, R6, RZ, P0, !PT ;  /* 0x00000006ff0d7210 */ /* 0x000fe400007fe4ff */
        /* <DEDUP_REMOVED lines=45> */
.L_x_2568:
        /* <DEDUP_REMOVED lines=21> */
.L_x_2472:
        /* <DEDUP_REMOVED lines=10> */
.L_x_2473:
[----:B------:R-:W-:Y:S01]  /*d820*/  R2UR UR4, R24 ;  /* 0x00000000180472ca */ /* 0x000fe200000e0000 */
[----:B------:R-:W-:Y:S01]  /*d830*/  ULDC.64 UR6, c[0x0][0x330] ;  /* 0x0000cc0000067ab9 */ /* 0x000fe20000000a00 */
[----:B------:R-:W-:Y:S01]  /*d840*/  IMAD.MOV.U32 R5, RZ, RZ, R33 ;  /* 0x000000ffff057224 */ /* 0x000fe200078e0021 */
[----:B------:R-:W-:Y:S01]  /*d850*/  IADD3 R22, R22, -0x1, RZ ;  /* 0xffffffff16167810 */ /* 0x000fe20007ffe0ff */
[----:B0-----:R-:W-:Y:S01]  /*d860*/  IMAD.U32 R3, RZ, RZ, UR6 ;  /* 0x00000006ff037e24 */ /* 0x001fe2000f8e00ff */
[----:B------:R0:W-:Y:S01]  /*d870*/  SYNCS.ARRIVE.TRANS64.A1T0 RZ, [R0+URZ+0x28850], RZ ;  /* 0x028850ff00ff79a7 */ /* 0x0001e2000810003f */
[----:B------:R-:W-:Y:S02]  /*d880*/  VIADD R31, R31, 0x80 ;  /* 0x000000801f1f7836 */ /* 0x000fe40000000000 */
[----:B------:R-:W-:-:S04]  /*d890*/  IMAD.WIDE.U32 R4, R3, UR40, R4 ;  /* 0x0000002803047c25 */ /* 0x000fc8000f8e0004 */
[----:B------:R-:W-:Y:S01]  /*d8a0*/  VIADD R21, R21, 0xffffff80 ;  /* 0xffffff8015157836 */ /* 0x000fe20000000000 */
        /* <DEDUP_REMOVED lines=11> */
.L_x_2461:
[----:B------:R-:W-:-:S13]  /*d960*/  ISETP.NE.AND P0, PT, R18, 0x3, PT ;  /* 0x000000031200780c */ /* 0x000fda0003f05270 */
[----:B------:R-:W-:Y:S05]  /*d970*/  @!P0 BRA `(.L_x_2475) ;  /* 0x0000000000048947 */ /* 0x000fea0003800000 */
[----:B------:R-:W-:Y:S01]  /*d980*/  BPT.TRAP 0x1 ;  /* 0x000000040000795c */ /* 0x000fe20000300000 */
.L_x_2475:
        /* <DEDUP_REMOVED lines=9> */
.L_x_2569:
[----:B------:R-:W-:Y:S05]  /*da20*/  BSYNC B0 ;  /* 0x0000000000007941 */ /* 0x000fea0003800000 */
.L_x_2476:
        /* <DEDUP_REMOVED lines=31> */
[----:B------:R-:W5:Y:S01]  /*dc20*/  SHFL.IDX PT, R19, R2, 0x5, 0x181f ;  /* 0x00b81f0002137f89 */ /* 0x000f6200000e0000 */
[----:B0-----:R-:W-:-:S03]  /*dc30*/  MOV R12, R24 ;  /* 0x00000018000c7202 */ /* 0x001fc60000000f00 */
[----:B------:R-:W0:Y:S01]  /*dc40*/  SHFL.IDX PT, R14, R16, 0x5, 0x181f ;  /* 0x00b81f00100e7f89 */ /* 0x000e2200000e0000 */
[----:B-1----:R-:W-:Y:S01]  /*dc50*/  IMAD.MOV.U32 R13, RZ, RZ, R9 ;  /* 0x000000ffff0d7224 */ /* 0x002fe200078e0009 */
[----:B------:R-:W-:Y:S02]  /*dc60*/  MOV R9, RZ ;  /* 0x000000ff00097202 */ /* 0x000fe40000000f00 */
        /* <DEDUP_REMOVED lines=32> */
.L_x_2587:
        /* <DEDUP_REMOVED lines=12> */
.L_x_2479:
        /* <DEDUP_REMOVED lines=10> */
.L_x_2480:
[----:B------:R1:W-:Y:S02]  /*dfd0*/  SYNCS.ARRIVE.TRANS64.A1T0 RZ, [R0+URZ+0x28850], RZ ;  /* 0x028850ff00ff79a7 */ /* 0x0003e4000810003f */
[----:B-1----:R-:W-:-:S05]  /*dfe0*/  VIADD R0, R10, 0x1 ;  /* 0x000000010a007836 */ /* 0x002fca0000000000 */
[----:B------:R-:W-:-:S04]  /*dff0*/  ISETP.NE.AND P0, PT, R0, 0x2, PT ;  /* 0x000000020000780c */ /* 0x000fc80003f05270 */
[----:B0-----:R-:W-:Y:S02]  /*e000*/  SEL R3, RZ, 0x1, P0 ;  /* 0x00000001ff037807 */ /* 0x001fe40000000000 */
[----:B------:R-:W-:Y:S02]  /*e010*/  SEL R0, R0, RZ, P0 ;  /* 0x000000ff00007207 */ /* 0x000fe40000000000 */
[----:B------:R-:W-:-:S07]  /*e020*/  LOP3.LUT R8, R8, R3, RZ, 0x3c, !PT ;  /* 0x0000000308087212 */ /* 0x000fce00078e3cff */
.L_x_2446:
[----:B------:R-:W0:Y:S01]  /*e030*/  S2R R3, SR_CgaCtaId ;  /* 0x0000000000037919 */ /* 0x000e220000008800 */
[----:B------:R-:W-:Y:S02]  /*e040*/  MOV R2, 0x400 ;  /* 0x0000040000027802 */ /* 0x000fe40000000f00 */
[----:B------:R-:W-:Y:S02]  /*e050*/  SHF.L.U32 R9, R9, 0x1f, RZ ;  /* 0x0000001f09097819 */ /* 0x000fe400000006ff */
[----:B0-----:R-:W-:-:S04]  /*e060*/  LEA R7, R3, R2, 0x18 ;  /* 0x0000000203077211 */ /* 0x001fc800078ec0ff */
[----:B------:R-:W0:Y:S02]  /*e070*/  SYNCS.PHASECHK.TRANS64.TRYWAIT P0, [R7+URZ+0x28820], R9 ;  /* 0x02882009070075a7 */ /* 0x000e24000800017f */
[----:B0-----:R-:W-:Y:S05]  /*e080*/  @!P0 BRA `(.L_x_2481) ;  /* 0x00000038007c8947 */ /* 0x001fea0003800000 */
.L_x_2588:
[----:B------:R-:W-:-:S03]  /*e090*/  UMOV UR4, 0xffffffff ;  /* 0xffffffff00047882 */ /* 0x000fc60000000000 */
[----:B------:R-:W-:Y:S05]  /*e0a0*/  BRA.DIV UR4, `(.L_x_2482) ;  /* 0x0000003a04887947 */ /* 0x000fea000b800000 */
[----:B------:R1:W3:Y:S02]  /*e0b0*/  SHFL.IDX PT, R14, R17, RZ, 0x1f ;  /* 0x00001fff110e7589 */ /* 0x0002e400000e0000 */
.L_x_2591:
[----:B---3--:R-:W-:-:S13]  /*e0c0*/  ISETP.NE.AND P0, PT, R14, RZ, PT ;  /* 0x000000ff0e00720c */ /* 0x008fda0003f05270 */
[----:B------:R-:W-:Y:S05]  /*e0d0*/  @P0 BRA `(.L_x_2402) ;  /* 0x0000000000880947 */ /* 0x000fea0003800000 */
[----:B------:R-:W-:-:S03]  /*e0e0*/  UMOV UR4, 0xffffffff ;  /* 0xffffffff00047882 */ /* 0x000fc60000000000 */
[----:B------:R-:W-:Y:S05]  /*e0f0*/  BRA.DIV UR4, `(.L_x_2483) ;  /* 0x0000003a049c7947 */ /* 0x000fea000b800000 */
[----:B------:R-:W-:-:S13]  /*e100*/  ELECT P6, URZ, PT ;  /* 0x00000000003f782f */ /* 0x000fda00038c0000 */
.L_x_2594:
[----:B------:R-:W-:Y:S05]  /*e110*/  @!P6 BRA `(.L_x_2402) ;  /* 0x000000000078e947 */ /* 0x000fea0003800000 */
[----:B------:R-:W-:-:S06]  /*e120*/  ULOP3.LUT UR4, UR36, 0x2, URZ, 0xfc, !UPT ;  /* 0x0000000224047892 */ /* 0x000fcc000f8efc3f */
[----:B------:R-:W-:-:S05]  /*e130*/  IMAD.U32 R2, RZ, RZ, UR4 ;  /* 0x00000004ff027e24 */ /* 0x000fca000f8e00ff */
[----:B------:R-:W-:-:S13]  /*e140*/  ISETP.NE.AND P0, PT, R2, 0x3, PT ;  /* 0x000000030200780c */ /* 0x000fda0003f05270 */
[----:B------:R-:W-:Y:S05]  /*e150*/  @!P0 BRA `(.L_x_2484) ;  /* 0x0000000000048947 */ /* 0x000fea0003800000 */
[----:B------:R-:W-:Y:S01]  /*e160*/  BPT.TRAP 0x1 ;  /* 0x000000040000795c */ /* 0x000fe20000300000 */
.L_x_2484:
[----:B------:R-:W-:Y:S01]  /*e170*/  IMAD R5, R0, 0x8, R7 ;  /* 0x0000000800057824 */ /* 0x000fe200078e0207 */
[----:B------:R-:W-:Y:S02]  /*e180*/  SHF.L.U32 R2, R8, 0x1f, RZ ;  /* 0x0000001f08027819 */ /* 0x000fe400000006ff */
[----:B------:R-:W-:Y:S02]  /*e190*/  IADD3 R0, R0, 0x1, RZ ;  /* 0x0000000100007810 */ /* 0x000fe40007ffe0ff */
[----:B------:R-:W3:Y:S02]  /*e1a0*/  SYNCS.PHASECHK.TRANS64.TRYWAIT P1, [R5+URZ+0x28840], R2 ;  /* 0x02884002050075a7 */ /* 0x000ee4000802017f */
[----:B------:R-:W-:-:S04]  /*e1b0*/  ISETP.NE.AND P2, PT, R0, 0x2, PT ;  /* 0x000000020000780c */ /* 0x000fc80003f45270 */
[----:B------:R-:W-:Y:S01]  /*e1c0*/  SEL R3, RZ, 0x1, P2 ;  /* 0x00000001ff037807 */ /* 0x000fe20001000000 */
[----:B---3--:R-:W-:Y:S08]  /*e1d0*/  @!P1 BRA `(.L_x_2485) ;  /* 0x0000003800849947 */ /* 0x008ff00003800000 */
.L_x_2595:
[----:B------:R-:W-:Y:S02]  /*e1e0*/  SEL R0, R0, RZ, P2 ;  /* 0x000000ff00007207 */ /* 0x000fe40001000000 */
[----:B------:R-:W-:Y:S01]  /*e1f0*/  LOP3.LUT R3, R8, R3, RZ, 0x3c, !PT ;  /* 0x0000000308037212 */ /* 0x000fe200078e3cff */
[----:B------:R-:W-:Y:S06]  /*e200*/  @!P0 BRA `(.L_x_2486) ;  /* 0x0000000000048947 */ /* 0x000fec0003800000 */
[----:B------:R-:W-:Y:S01]  /*e210*/  BPT.TRAP 0x1 ;  /* 0x000000040000795c */ /* 0x000fe20000300000 */
.L_x_2486:
[----:B0-----:R-:W-:Y:S01]  /*e220*/  IMAD R7, R0, 0x8, R7 ;  /* 0x0000000800077824 */ /* 0x001fe200078e0207 */
[----:B------:R-:W-:-:S04]  /*e230*/  SHF.L.U32 R0, R3, 0x1f, RZ ;  /* 0x0000001f03007819 */ /* 0x000fc800000006ff */
[----:B------:R-:W0:Y:S02]  /*e240*/  SYNCS.PHASECHK.TRANS64.TRYWAIT P1, [R7+URZ+0x28840], R0 ;  /* 0x02884000070075a7 */ /* 0x000e24000802017f */
[----:B0-----:R-:W-:Y:S05]  /*e250*/  @!P1 BRA `(.L_x_2487) ;  /* 0x0000003800789947 */ /* 0x001fea0003800000 */
.L_x_2596:
[----:B------:R-:W-:Y:S05]  /*e260*/  @!P0 BRA `(.L_x_2488) ;  /* 0x0000000000048947 */ /* 0x000fea0003800000 */
[----:B------:R-:W-:Y:S01]  /*e270*/  BPT.TRAP 0x1 ;  /* 0x000000040000795c */ /* 0x000fe20000300000 */
.L_x_2488:
[----:B------:R-:W4:Y:S02]  /*e280*/  SYNCS.PHASECHK.TRANS64.TRYWAIT P1, [R5+URZ+0x28860], R2 ;  /* 0x02886002050075a7 */ /* 0x000f24000802017f */
[----:B----4-:R-:W-:Y:S05]  /*e290*/  @!P1 BRA `(.L_x_2489) ;  /* 0x00000038007c9947 */ /* 0x010fea0003800000 */
.L_x_2597:
[----:B------:R-:W-:Y:S05]  /*e2a0*/  @!P0 BRA `(.L_x_2490) ;  /* 0x0000000000048947 */ /* 0x000fea0003800000 */
[----:B------:R-:W-:Y:S01]  /*e2b0*/  BPT.TRAP 0x1 ;  /* 0x000000040000795c */ /* 0x000fe20000300000 */
.L_x_2490:
[----:B------:R0:W0:Y:S02]  /*e2c0*/  SYNCS.PHASECHK.TRANS64.TRYWAIT P0, [R7+URZ+0x28860], R0 ;  /* 0x02886000070075a7 */ /* 0x000024000800017f */
[----:B0-----:R-:W-:Y:S05]  /*e2d0*/  @!P0 NANOSLEEP.SYNCS 0x989680 ;  /* 0x009896800000895d */ /* 0x001fea0003900000 */
[----:B------:R-:W0:Y:S02]  /*e2e0*/  @!P0 SYNCS.PHASECHK.TRANS64 P0, [R7+URZ+0x28860], R0 ;  /* 0x02886000070085a7 */ /* 0x000e24000800007f */
[----:B0-----:R-:W-:Y:S05]  /*e2f0*/  @!P0 BRA `(.L_x_2490) ;  /* 0xfffffffc00f08947 */ /* 0x001fea000383ffff */
.L_x_2402:
[----:B------:R-:W-:Y:S05]  /*e300*/  BSYNC B6 ;  /* 0x0000000000067941 */ /* 0x000fea0003800000 */
.L_x_2399:
[----:B------:R-:W-:Y:S05]  /*e310*/  EXIT ;  /* 0x000000000000794d */ /* 0x000fea0003800000 */
.L_x_2406:
[----:B0-----:R-:W-:-:S04]  /*e320*/  IMAD.U32 R3, RZ, RZ, UR41 ;  /* 0x00000029ff037e24 */ /* 0x001fc8000f8e00ff */
[----:B------:R0:W1:Y:S03]  /*e330*/  SYNCS.PHASECHK.TRANS64.TRYWAIT P0, [R3+URZ+0x28800], R0 ;  /* 0x02880000030075a7 */ /* 0x000066000800017f */
[----:B-1----:R-:W-:Y:S05]  /*e340*/  @!P0 NANOSLEEP.SYNCS 0x989680 ;  /* 0x009896800000895d */ /* 0x002fea0003900000 */
[----:B------:R-:W1:Y:S02]  /*e350*/  @!P0 SYNCS.PHASECHK.TRANS64 P0, [R3+URZ+0x28800], R0 ;  /* 0x02880000030085a7 */ /* 0x000e64000800007f */
[----:B-1----:R-:W-:Y:S05]  /*e360*/  @!P0 BRA `(.L_x_2406) ;  /* 0xfffffffc00ec8947 */ /* 0x002fea000383ffff */
[----:B------:R-:W-:Y:S05]  /*e370*/  BRA `(.L_x_2491) ;  /* 0xffffff2c00fc7947 */ /* 0x000fea000383ffff */
.L_x_2410:
[----:B-1----:R-:W-:-:S04]  /*e380*/  IMAD.U32 R3, RZ, RZ, UR41 ;  /* 0x00000029ff037e24 */ /* 0x002fc8000f8e00ff */
[----:B------:R1:W2:Y:S03]  /*e390*/  SYNCS.PHASECHK.TRANS64.TRYWAIT P1, [R3+URZ+0x28830], R0 ;  /* 0x02883000030075a7 */ /* 0x0002a6000802017f */
[----:B--2---:R-:W-:Y:S05]  /*e3a0*/  @!P1 NANOSLEEP.SYNCS 0x989680 ;  /* 0x009896800000995d */ /* 0x004fea0003900000 */
[----:B------:R-:W2:Y:S02]  /*e3b0*/  @!P1 SYNCS.PHASECHK.TRANS64 P1, [R3+URZ+0x28830], R0 ;  /* 0x02883000030095a7 */ /* 0x000ea4000802007f */
[----:B--2---:R-:W-:Y:S05]  /*e3c0*/  @!P1 BRA `(.L_x_2410) ;  /* 0xfffffffc00ec9947 */ /* 0x004fea000383ffff */
[----:B------:R-:W-:Y:S05]  /*e3d0*/  BRA `(.L_x_2409) ;  /* 0xffffff3000187947 */ /* 0x000fea000383ffff */
.L_x_2416:
[----:B-1----:R-:W-:-:S04]  /*e3e0*/  IMAD.U32 R7, RZ, RZ, UR4 ;  /* 0x00000004ff077e24 */ /* 0x002fc8000f8e00ff */
[----:B------:R1:W2:Y:S03]  /*e3f0*/  SYNCS.PHASECHK.TRANS64.TRYWAIT P1, [R7+URZ+0x28830], R0 ;  /* 0x02883000070075a7 */ /* 0x0002a6000802017f */
[----:B--2---:R-:W-:Y:S05]  /*e400*/  @!P1 NANOSLEEP.SYNCS 0x989680 ;  /* 0x009896800000995d */ /* 0x004fea0003900000 */
[----:B------:R-:W2:Y:S02]  /*e410*/  @!P1 SYNCS.PHASECHK.TRANS64 P1, [R7+URZ+0x28830], R0 ;  /* 0x02883000070095a7 */ /* 0x000ea4000802007f */
[----:B--2---:R-:W-:Y:S05]  /*e420*/  @!P1 BRA `(.L_x_2416) ;  /* 0xfffffffc00ec9947 */ /* 0x004fea000383ffff */
[----:B------:R-:W-:Y:S05]  /*e430*/  BRA `(.L_x_2413) ;  /* 0xffffff5400bc7947 */ /* 0x000fea000383ffff */
.L_x_2420:
[----:B-1----:R-:W-:-:S04]  /*e440*/  IMAD.U32 R7, RZ, RZ, UR4 ;  /* 0x00000004ff077e24 */ /* 0x002fc8000f8e00ff */
[----:B------:R1:W2:Y:S03]  /*e450*/  SYNCS.PHASECHK.TRANS64.TRYWAIT P1, [R7+URZ+0x28850], R0 ;  /* 0x02885000070075a7 */ /* 0x0002a6000802017f */
[----:B--2---:R-:W-:Y:S05]  /*e460*/  @!P1 NANOSLEEP.SYNCS 0x989680 ;  /* 0x009896800000995d */ /* 0x004fea0003900000 */
[----:B------:R-:W2:Y:S02]  /*e470*/  @!P1 SYNCS.PHASECHK.TRANS64 P1, [R7+URZ+0x28850], R0 ;  /* 0x02885000070095a7 */ /* 0x000ea4000802007f */
[----:B--2---:R-:W-:Y:S05]  /*e480*/  @!P1 BRA `(.L_x_2420) ;  /* 0xfffffffc00ec9947 */ /* 0x004fea000383ffff */
[----:B------:R-:W-:Y:S05]  /*e490*/  BRA `(.L_x_2417) ;  /* 0xffffff5800907947 */ /* 0x000fea000383ffff */
.L_x_2428:
[----:B-1----:R-:W-:-:S04]  /*e4a0*/  MOV R7, UR4 ;  /* 0x0000000400077c02 */ /* 0x002fc80008000f00 */
[----:B------:R1:W2:Y:S03]  /*e4b0*/  SYNCS.PHASECHK.TRANS64.TRYWAIT P1, [R7+URZ+0x28830], R0 ;  /* 0x02883000070075a7 */ /* 0x0002a6000802017f */
[----:B--2---:R-:W-:Y:S05]  /*e4c0*/  @!P1 NANOSLEEP.SYNCS 0x989680 ;  /* 0x009896800000995d */ /* 0x004fea0003900000 */
[----:B------:R-:W2:Y:S02]  /*e4d0*/  @!P1 SYNCS.PHASECHK.TRANS64 P1, [R7+URZ+0x28830], R0 ;  /* 0x02883000070095a7 */ /* 0x000ea4000802007f */
[----:B--2---:R-:W-:Y:S05]  /*e4e0*/  @!P1 BRA `(.L_x_2428) ;  /* 0xfffffffc00ec9947 */ /* 0x004fea000383ffff */
[----:B------:R-:W-:Y:S05]  /*e4f0*/  BRA `(.L_x_2425) ;  /* 0xffffff80001c7947 */ /* 0x000fea000383ffff */
.L_x_2432:
[----:B-1----:R-:W-:-:S04]  /*e500*/  IMAD.U32 R7, RZ, RZ, UR4 ;  /* 0x00000004ff077e24 */ /* 0x002fc8000f8e00ff */
[----:B------:R1:W2:Y:S03]  /*e510*/  SYNCS.PHASECHK.TRANS64.TRYWAIT P1, [R7+URZ+0x28850], R0 ;  /* 0x02885000070075a7 */ /* 0x0002a6000802017f */
[----:B--2---:R-:W-:Y:S05]  /*e520*/  @!P1 NANOSLEEP.SYNCS 0x989680 ;  /* 0x009896800000995d */ /* 0x004fea0003900000 */
[----:B------:R-:W2:Y:S02]  /*e530*/  @!P1 SYNCS.PHASECHK.TRANS64 P1, [R7+URZ+0x28850], R0 ;  /* 0x02885000070095a7 */ /* 0x000ea4000802007f */
[----:B--2---:R-:W-:Y:S05]  /*e540*/  @!P1 BRA `(.L_x_2432) ;  /* 0xfffffffc00ec9947 */ /* 0x004fea000383ffff */
[----:B------:R-:W-:Y:S05]  /*e550*/  BRA `(.L_x_2429) ;  /* 0xffffff8000e07947 */ /* 0x000fea000383ffff */
.L_x_2439:
[----:B-1----:R-:W-:-:S04]  /*e560*/  IMAD.U32 R3, RZ, RZ, UR5 ;  /* 0x00000005ff037e24 */ /* 0x002fc8000f8e00ff */
[----:B------:R1:W2:Y:S03]  /*e570*/  SYNCS.PHASECHK.TRANS64.TRYWAIT P1, [R3+URZ+0x28850], R2 ;  /* 0x02885002030075a7 */ /* 0x0002a6000802017f */
[----:B--2---:R-:W-:Y:S05]  /*e580*/  @!P1 NANOSLEEP.SYNCS 0x989680 ;  /* 0x009896800000995d */ /* 0x004fea0003900000 */
[----:B------:R-:W2:Y:S02]  /*e590*/  @!P1 SYNCS.PHASECHK.TRANS64 P1, [R3+URZ+0x28850], R2 ;  /* 0x02885002030095a7 */ /* 0x000ea4000802007f */
[----:B--2---:R-:W-:Y:S05]  /*e5a0*/  @!P1 BRA `(.L_x_2439) ;  /* 0xfffffffc00ec9947 */ /* 0x004fea000383ffff */
[----:B------:R-:W-:Y:S05]  /*e5b0*/  BRA `(.L_x_2438) ;  /* 0xffffff9c00cc7947 */ /* 0x000fea000383ffff */
.L_x_2451:
[----:B------:R-:W-:Y:S01]  /*e5c0*/  IMAD.MOV.U32 R13, RZ, RZ, R17 ;  /* 0x000000ffff0d7224 */ /* 0x000fe200078e0011 */
[----:B------:R-:W-:Y:S01]  /*e5d0*/  MOV R15, 0xffffffff ;  /* 0xffffffff000f7802 */ /* 0x000fe20000000f00 */
[----:B------:R-:W-:Y:S02]  /*e5e0*/  IMAD.MOV.U32 R12, RZ, RZ, RZ ;  /* 0x000000ffff0c7224 */ /* 0x000fe400078e00ff */
[----:B------:R-:W-:-:S07]  /*e5f0*/  IMAD.MOV.U32 R11, RZ, RZ, 0x1f ;  /* 0x0000001fff0b7424 */ /* 0x000fce00078e00ff */
[----:B-----5:R-:W-:Y:S05]  /*e600*/  WARPSYNC.COLLECTIVE R15, `(.L_x_2492) ;  /* 0x000000000f087348 */ /* 0x020fea0003c00000 */
[----:B------:R0:W1:Y:S02]  /*e610*/  SHFL.IDX P6, R14, R13, R12, R11 ;  /* 0x0000000c0d0e7389 */ /* 0x00006400000c000b */
[----:B01---5:R-:W-:Y:S01]  /*e620*/  ENDCOLLECTIVE ;  /* 0x000000000000791b */ /* 0x023fe20003800000 */
.L_x_2492:
[----:B------:R-:W-:Y:S05]  /*e630*/  BRA `(.L_x_2493) ;  /* 0xffffffcc00a87947 */ /* 0x000fea000383ffff */
.L_x_2453:
[----:B0-----:R-:W-:-:S04]  /*e640*/  IMAD.U32 R10, RZ, RZ, UR47 ;  /* 0x0000002fff0a7e24 */ /* 0x001fc8000f8e00ff */
[----:B------:R0:W1:Y:S03]  /*e650*/  SYNCS.PHASECHK.TRANS64.TRYWAIT P0, [R10+URZ+0x28840], R9 ;  /* 0x028840090a0075a7 */ /* 0x000066000800017f */
[----:B-1----:R-:W-:Y:S05]  /*e660*/  @!P0 NANOSLEEP.SYNCS 0x989680 ;  /* 0x009896800000895d */ /* 0x002fea0003900000 */
[----:B------:R-:W1:Y:S02]  /*e670*/  @!P0 SYNCS.PHASECHK.TRANS64 P0, [R10+URZ+0x28840], R9 ;  /* 0x028840090a0085a7 */ /* 0x000e64000800007f */
[----:B-1----:R-:W-:Y:S05]  /*e680*/  @!P0 BRA `(.L_x_2453) ;  /* 0xfffffffc00ec8947 */ /* 0x002fea000383ffff */
[----:B------:R-:W-:Y:S05]  /*e690*/  BRA `(.L_x_2494) ;  /* 0xffffffd000247947 */ /* 0x000fea000383ffff */
.L_x_2454:
        /* <DEDUP_REMOVED lines=8> */
.L_x_2496:
[----:B------:R-:W-:Y:S05]  /*e720*/  BSYNC B0 ;  /* 0x0000000000007941 */ /* 0x000fea0003800000 */
.L_x_2495:
[----:B------:R-:W-:Y:S01]  /*e730*/  IMAD.MOV.U32 R13, RZ, RZ, R0 ;  /* 0x000000ffff0d7224 */ /* 0x000fe200078e0000 */
[----:B------:R-:W-:Y:S01]  /*e740*/  MOV R5, R14 ;  /* 0x0000000e00057202 */ /* 0x000fe20000000f00 */
[----:B------:R-:W-:Y:S01]  /*e750*/  IMAD.MOV.U32 R12, RZ, RZ, RZ ;  /* 0x000000ffff0c7224 */ /* 0x000fe200078e00ff */
[----:B------:R-:W-:Y:S01]  /*e760*/  @P0 LEA R9, R19, UR47, 0x1 ;  /* 0x0000002f13090c11 */ /* 0x000fe2000f8e08ff */
[----:B------:R-:W-:Y:S02]  /*e770*/  IMAD.MOV.U32 R11, RZ, RZ, 0x181f ;  /* 0x0000181fff0b7424 */ /* 0x000fe400078e00ff */
[----:B------:R-:W-:-:S07]  /*e780*/  IMAD.MOV.U32 R15, RZ, RZ, -0x1 ;  /* 0xffffffffff0f7424 */ /* 0x000fce00078e00ff */
[----:B------:R-:W-:Y:S05]  /*e790*/  WARPSYNC.COLLECTIVE R15, `(.L_x_2497) ;  /* 0x000000000f087348 */ /* 0x000fea0003c00000 */
[----:B------:R0:W1:Y:S02]  /*e7a0*/  SHFL.IDX P6, R14, R13, R12, R11 ;  /* 0x0000000c0d0e7389 */ /* 0x00006400000c000b */
[----:B01----:R-:W-:Y:S01]  /*e7b0*/  ENDCOLLECTIVE ;  /* 0x000000000000791b */ /* 0x003fe20003800000 */
.L_x_2497:
[----:B------:R-:W-:Y:S01]  /*e7c0*/  MOV R13, R3 ;  /* 0x00000003000d7202 */ /* 0x000fe20000000f00 */
[----:B------:R-:W-:Y:S02]  /*e7d0*/  IMAD.MOV.U32 R12, RZ, RZ, 0x1 ;  /* 0x00000001ff0c7424 */ /* 0x000fe400078e00ff */
[----:B------:R-:W-:-:S07]  /*e7e0*/  IMAD.MOV.U32 R4, RZ, RZ, R14 ;  /* 0x000000ffff047224 */ /* 0x000fce00078e000e */
[----:B------:R-:W-:Y:S05]  /*e7f0*/  WARPSYNC.COLLECTIVE R15, `(.L_x_2498) ;  /* 0x000000000f087348 */ /* 0x000fea0003c00000 */
[----:B------:R0:W1:Y:S02]  /*e800*/  SHFL.IDX P6, R14, R13, R12, R11 ;  /* 0x0000000c0d0e7389 */ /* 0x00006400000c000b */
[----:B01----:R-:W-:Y:S01]  /*e810*/  ENDCOLLECTIVE ;  /* 0x000000000000791b */ /* 0x003fe20003800000 */
.L_x_2498:
        /* <DEDUP_REMOVED lines=13> */
.L_x_2499:
[----:B------:R-:W-:Y:S01]  /*e8f0*/  IMAD.MOV.U32 R5, RZ, RZ, R8 ;  /* 0x000000ffff057224 */ /* 0x000fe200078e0008 */
[----:B------:R-:W-:Y:S01]  /*e900*/  MOV R13, R3 ;  /* 0x00000003000d7202 */ /* 0x000fe20000000f00 */
[----:B------:R-:W-:Y:S02]  /*e910*/  IMAD.MOV.U32 R12, RZ, RZ, 0x2 ;  /* 0x00000002ff0c7424 */ /* 0x000fe400078e00ff */
[----:B------:R-:W-:-:S07]  /*e920*/  IMAD.MOV.U32 R4, RZ, RZ, R14 ;  /* 0x000000ffff047224 */ /* 0x000fce00078e000e */
[----:B------:R-:W-:Y:S05]  /*e930*/  WARPSYNC.COLLECTIVE R15, `(.L_x_2500) ;  /* 0x000000000f087348 */ /* 0x000fea0003c00000 */
[----:B------:R0:W1:Y:S02]  /*e940*/  SHFL.IDX P6, R14, R13, R12, R11 ;  /* 0x0000000c0d0e7389 */ /* 0x00006400000c000b */
[----:B01----:R-:W-:Y:S01]  /*e950*/  ENDCOLLECTIVE ;  /* 0x000000000000791b */ /* 0x003fe20003800000 */
.L_x_2500:
        /* <DEDUP_REMOVED lines=12> */
.L_x_2501:
[----:B------:R-:W-:Y:S01]  /*ea20*/  MOV R5, R10 ;  /* 0x0000000a00057202 */ /* 0x000fe20000000f00 */
[----:B------:R-:W-:Y:S02]  /*ea30*/  IMAD.MOV.U32 R13, RZ, RZ, R3 ;  /* 0x000000ffff0d7224 */ /* 0x000fe400078e0003 */
[----:B------:R-:W-:Y:S02]  /*ea40*/  IMAD.MOV.U32 R12, RZ, RZ, 0x3 ;  /* 0x00000003ff0c7424 */ /* 0x000fe400078e00ff */
[----:B------:R-:W-:-:S07]  /*ea50*/  IMAD.MOV.U32 R37, RZ, RZ, R14 ;  /* 0x000000ffff257224 */ /* 0x000fce00078e000e */
[----:B------:R-:W-:Y:S05]  /*ea60*/  WARPSYNC.COLLECTIVE R15, `(.L_x_2502) ;  /* 0x000000000f087348 */ /* 0x000fea0003c00000 */
[----:B------:R0:W1:Y:S02]  /*ea70*/  SHFL.IDX P6, R14, R13, R12, R11 ;  /* 0x0000000c0d0e7389 */ /* 0x00006400000c000b */
[----:B01----:R-:W-:Y:S01]  /*ea80*/  ENDCOLLECTIVE ;  /* 0x000000000000791b */ /* 0x003fe20003800000 */
.L_x_2502:
[----:B------:R-:W-:Y:S01]  /*ea90*/  IMAD.MOV.U32 R4, RZ, RZ, R37 ;  /* 0x000000ffff047224 */ /* 0x000fe200078e0025 */
[----:B------:R-:W-:-:S03]  /*eaa0*/  @P0 LEA R37, R19, UR47, 0x1 ;  /* 0x0000002f13250c11 */ /* 0x000fc6000f8e08ff */
        /* <DEDUP_REMOVED lines=12> */
.L_x_2503:
        /* <DEDUP_REMOVED lines=8> */
.L_x_2504:
[----:B------:R-:W-:-:S05]  /*ebf0*/  MOV R4, R32 ;  /* 0x0000002000047202 */ /* 0x000fca0000000f00 */
        /* <DEDUP_REMOVED lines=12> */
.L_x_2505:
        /* <DEDUP_REMOVED lines=8> */
.L_x_2506:
        /* <DEDUP_REMOVED lines=12> */
.L_x_2507:
[----:B------:R-:W-:Y:S02]  /*ee00*/  IMAD.MOV.U32 R5, RZ, RZ, R32 ;  /* 0x000000ffff057224 */ /* 0x000fe400078e0020 */
[----:B------:R-:W-:Y:S02]  /*ee10*/  IMAD.MOV.U32 R13, RZ, RZ, R3 ;  /* 0x000000ffff0d7224 */ /* 0x000fe400078e0003 */
[----:B------:R-:W-:Y:S01]  /*ee20*/  IMAD.MOV.U32 R12, RZ, RZ, 0x6 ;  /* 0x00000006ff0c7424 */ /* 0x000fe200078e00ff */
[----:B------:R-:W-:-:S07]  /*ee30*/  MOV R37, R14 ;  /* 0x0000000e00257202 */ /* 0x000fce0000000f00 */
[----:B------:R-:W-:Y:S05]  /*ee40*/  WARPSYNC.COLLECTIVE R15, `(.L_x_2508) ;  /* 0x000000000f087348 */ /* 0x000fea0003c00000 */
[----:B------:R0:W1:Y:S02]  /*ee50*/  SHFL.IDX P6, R14, R13, R12, R11 ;  /* 0x0000000c0d0e7389 */ /* 0x00006400000c000b */
[----:B01----:R-:W-:Y:S01]  /*ee60*/  ENDCOLLECTIVE ;  /* 0x000000000000791b */ /* 0x003fe20003800000 */
.L_x_2508:
        /* <DEDUP_REMOVED lines=14> */
.L_x_2509:
        /* <DEDUP_REMOVED lines=8> */
.L_x_2510:
        /* <DEDUP_REMOVED lines=8> */
[----:B------:R-:W-:-:S07]  /*f050*/  MOV R3, R14 ;  /* 0x0000000e00037202 */ /* 0x000fce0000000f00 */
[----:B0-----:R-:W-:Y:S05]  /*f060*/  WARPSYNC.COLLECTIVE R15, `(.L_x_2511) ;  /* 0x000000000f087348 */ /* 0x001fea0003c00000 */
[----:B------:R1:W2:Y:S02]  /*f070*/  SHFL.IDX P6, R14, R13, R12, R11 ;  /* 0x0000000c0d0e7389 */ /* 0x0002a400000c000b */
[----:B012---:R-:W-:Y:S01]  /*f080*/  ENDCOLLECTIVE ;  /* 0x000000000000791b */ /* 0x007fe20003800000 */
.L_x_2511:
[----:B------:R-:W-:Y:S05]  /*f090*/  BRA `(.L_x_2512) ;  /* 0xffffffcc00207947 */ /* 0x000fea000383ffff */
.L_x_2457:
[----:B------:R-:W-:Y:S02]  /*f0a0*/  IMAD.MOV.U32 R13, RZ, RZ, R7 ;  /* 0x000000ffff0d7224 */ /* 0x000fe400078e0007 */
[----:B------:R-:W-:Y:S02]  /*f0b0*/  IMAD.MOV.U32 R12, RZ, RZ, RZ ;  /* 0x000000ffff0c7224 */ /* 0x000fe400078e00ff */
[----:B------:R-:W-:Y:S02]  /*f0c0*/  IMAD.MOV.U32 R11, RZ, RZ, 0x181f ;  /* 0x0000181fff0b7424 */ /* 0x000fe400078e00ff */
[----:B------:R-:W-:Y:S02]  /*f0d0*/  IMAD.MOV.U32 R15, RZ, RZ, -0x1 ;  /* 0xffffffffff0f7424 */ /* 0x000fe400078e00ff */
[----:B------:R-:W-:-:S07]  /*f0e0*/  IMAD.U32 R3, RZ, RZ, UR49 ;  /* 0x00000031ff037e24 */ /* 0x000fce000f8e00ff */
[----:B------:R-:W-:Y:S05]  /*f0f0*/  WARPSYNC.COLLECTIVE R15, `(.L_x_2513) ;  /* 0x000000000f087348 */ /* 0x000fea0003c00000 */
[----:B------:R0:W1:Y:S02]  /*f100*/  SHFL.IDX P6, R14, R13, R12, R11 ;  /* 0x0000000c0d0e7389 */ /* 0x00006400000c000b */
[----:B01----:R-:W-:Y:S01]  /*f110*/  ENDCOLLECTIVE ;  /* 0x000000000000791b */ /* 0x003fe20003800000 */
.L_x_2513:
[----:B------:R-:W-:-:S04]  /*f120*/  IMAD R3, R3, 0x80, R28 ;  /* 0x0000008003037824 */ /* 0x000fc800078e021c */
[----:B------:R-:W-:Y:S02]  /*f130*/  VIADD R9, R3, 0x10 ;  /* 0x0000001003097836 */ /* 0x000fe40000000000 */
[----:B------:R-:W-:Y:S01]  /*f140*/  IMAD.MOV.U32 R13, RZ, RZ, R6 ;  /* 0x000000ffff0d7224 */ /* 0x000fe200078e0006 */
[----:B------:R-:W-:-:S07]  /*f150*/  MOV R5, R14 ;  /* 0x0000000e00057202 */ /* 0x000fce0000000f00 */
[----:B------:R-:W-:Y:S05]  /*f160*/  WARPSYNC.COLLECTIVE R15, `(.L_x_2514) ;  /* 0x000000000f087348 */ /* 0x000fea0003c00000 */
[----:B------:R0:W1:Y:S02]  /*f170*/  SHFL.IDX P6, R14, R13, R12, R11 ;  /* 0x0000000c0d0e7389 */ /* 0x00006400000c000b */
[----:B01----:R-:W-:Y:S01]  /*f180*/  ENDCOLLECTIVE ;  /* 0x000000000000791b */ /* 0x003fe20003800000 */
.L_x_2514:
[----:B------:R-:W-:Y:S02]  /*f190*/  ULDC UR4, c[0x0][0x288] ;  /* 0x0000a20000047ab9 */ /* 0x000fe40000000800 */
[----:B------:R-:W-:-:S05]  /*f1a0*/  IMAD R0, R0, UR4, RZ ;  /* 0x0000000400007c24 */ /* 0x000fca000f8e02ff */
[----:B------:R-:W-:Y:S02]  /*f1b0*/  ISETP.GE.AND P2, PT, R3, R0, PT ;  /* 0x000000000300720c */ /* 0x000fe40003f46270 */
[----:B------:R-:W-:Y:S01]  /*f1c0*/  MOV R13, R7 ;  /* 0x00000007000d7202 */ /* 0x000fe20000000f00 */
[----:B------:R-:W-:-:S10]  /*f1d0*/  IMAD.MOV.U32 R12, RZ, RZ, 0x1 ;  /* 0x00000001ff0c7424 */ /* 0x000fd400078e00ff */
[----:B------:R-:W-:Y:S01]  /*f1e0*/  @!P2 LEA R21, R19, UR47, 0x1 ;  /* 0x0000002f1315ac11 */ /* 0x000fe2000f8e08ff */
[----:B------:R-:W-:-:S07]  /*f1f0*/  IMAD.MOV.U32 R4, RZ, RZ, R14 ;  /* 0x000000ffff047224 */ /* 0x000fce00078e000e */
[----:B------:R-:W-:Y:S05]  /*f200*/  WARPSYNC.COLLECTIVE R15, `(.L_x_2515) ;  /* 0x000000000f087348 */ /* 0x000fea0003c00000 */
[----:B------:R0:W1:Y:S02]  /*f210*/  SHFL.IDX P6, R14, R13, R12, R11 ;  /* 0x0000000c0d0e7389 */ /* 0x00006400000c000b */
[----:B01----:R-:W-:Y:S01]  /*f220*/  ENDCOLLECTIVE ;  /* 0x000000000000791b */ /* 0x003fe20003800000 */
.L_x_2515:
        /* <DEDUP_REMOVED lines=13> */
.L_x_2516:
[----:B------:R-:W-:Y:S02]  /*f300*/  IMAD.MOV.U32 R5, RZ, RZ, R8 ;  /* 0x000000ffff057224 */ /* 0x000fe400078e0008 */
[----:B------:R-:W-:Y:S02]  /*f310*/  IMAD.MOV.U32 R13, RZ, RZ, R7 ;  /* 0x000000ffff0d7224 */ /* 0x000fe400078e0007 */
[----:B------:R-:W-:Y:S02]  /*f320*/  IMAD.MOV.U32 R12, RZ, RZ, 0x2 ;  /* 0x00000002ff0c7424 */ /* 0x000fe400078e00ff */
[----:B------:R-:W-:-:S07]  /*f330*/  IMAD.MOV.U32 R4, RZ, RZ, R14 ;  /* 0x000000ffff047224 */ /* 0x000fce00078e000e */
[----:B------:R-:W-:Y:S05]  /*f340*/  WARPSYNC.COLLECTIVE R15, `(.L_x_2517) ;  /* 0x000000000f087348 */ /* 0x000fea0003c00000 */
[----:B------:R0:W1:Y:S02]  /*f350*/  SHFL.IDX P6, R14, R13, R12, R11 ;  /* 0x0000000c0d0e7389 */ /* 0x00006400000c000b */
[----:B01----:R-:W-:Y:S01]  /*f360*/  ENDCOLLECTIVE ;  /* 0x000000000000791b */ /* 0x003fe20003800000 */
.L_x_2517:
[----:B------:R-:W-:Y:S01]  /*f370*/  @!P2 IMAD.WIDE.U32 R8, R26, 0x2, R4 ;  /* 0x000000021a08a825 */ /* 0x000fe200078e0004 */
        /* <DEDUP_REMOVED lines=8> */
[----:B0-----:R-:W-:Y:S01]  /*f400*/  IADD3 R9, R3, 0x30, RZ ;  /* 0x0000003003097810 */ /* 0x001fe20007ffe0ff */
[----:B------:R-:W-:-:S10]  /*f410*/  IMAD.MOV.U32 R5, RZ, RZ, R14 ;  /* 0x000000ffff057224 */ /* 0x000fd400078e000e */
[----:B------:R-:W-:-:S07]  /*f420*/  @!P2 LEA R21, R19, UR47, 0x1 ;  /* 0x0000002f1315ac11 */ /* 0x000fce000f8e08ff */
[----:B------:R-:W-:Y:S05]  /*f430*/  WARPSYNC.COLLECTIVE R15, `(.L_x_2518) ;  /* 0x000000000f087348 */ /* 0x000fea0003c00000 */
[----:B------:R0:W1:Y:S02]  /*f440*/  SHFL.IDX P6, R14, R13, R12, R11 ;  /* 0x0000000c0d0e7389 */ /* 0x00006400000c000b */
[----:B01----:R-:W-:Y:S01]  /*f450*/  ENDCOLLECTIVE ;  /* 0x000000000000791b */ /* 0x003fe20003800000 */
.L_x_2518:
[----:B------:R-:W-:Y:S02]  /*f460*/  IMAD.MOV.U32 R13, RZ, RZ, R7 ;  /* 0x000000ffff0d7224 */ /* 0x000fe400078e0007 */
[----:B------:R-:W-:Y:S02]  /*f470*/  IMAD.MOV.U32 R12, RZ, RZ, 0x3 ;  /* 0x00000003ff0c7424 */ /* 0x000fe400078e00ff */
[----:B------:R-:W-:-:S07]  /*f480*/  IMAD.MOV.U32 R4, RZ, RZ, R14 ;  /* 0x000000ffff047224 */ /* 0x000fce00078e000e */
[----:B------:R-:W-:Y:S05]  /*f490*/  WARPSYNC.COLLECTIVE R15, `(.L_x_2519) ;  /* 0x000000000f087348 */ /* 0x000fea0003c00000 */
[----:B------:R0:W1:Y:S02]  /*f4a0*/  SHFL.IDX P6, R14, R13, R12, R11 ;  /* 0x0000000c0d0e7389 */ /* 0x00006400000c000b */
[----:B01----:R-:W-:Y:S01]  /*f4b0*/  ENDCOLLECTIVE ;  /* 0x000000000000791b */ /* 0x003fe20003800000 */
.L_x_2519:
        /* <DEDUP_REMOVED lines=13> */
.L_x_2520:
[----:B------:R-:W-:Y:S01]  /*f590*/  MOV R5, R10 ;  /* 0x0000000a00057202 */ /* 0x000fe20000000f00 */
[----:B------:R-:W-:Y:S02]  /*f5a0*/  IMAD.MOV.U32 R13, RZ, RZ, R7 ;  /* 0x000000ffff0d7224 */ /* 0x000fe400078e0007 */
[----:B------:R-:W-:Y:S02]  /*f5b0*/  IMAD.MOV.U32 R12, RZ, RZ, 0x4 ;  /* 0x00000004ff0c7424 */ /* 0x000fe400078e00ff */
[----:B------:R-:W-:-:S07]  /*f5c0*/  IMAD.MOV.U32 R4, RZ, RZ, R14 ;  /* 0x000000ffff047224 */ /* 0x000fce00078e000e */
[----:B------:R-:W-:Y:S05]  /*f5d0*/  WARPSYNC.COLLECTIVE R15, `(.L_x_2521) ;  /* 0x000000000f087348 */ /* 0x000fea0003c00000 */
[----:B------:R0:W1:Y:S02]  /*f5e0*/  SHFL.IDX P6, R14, R13, R12, R11 ;  /* 0x0000000c0d0e7389 */ /* 0x00006400000c000b */
[----:B01----:R-:W-:Y:S01]  /*f5f0*/  ENDCOLLECTIVE ;  /* 0x000000000000791b */ /* 0x003fe20003800000 */
.L_x_2521:
        /* <DEDUP_REMOVED lines=15> */
.L_x_2522:
[----:B------:R-:W-:Y:S02]  /*f6f0*/  IMAD.MOV.U32 R13, RZ, RZ, R7 ;  /* 0x000000ffff0d7224 */ /* 0x000fe400078e0007 */
[----:B------:R-:W-:Y:S01]  /*f700*/  IMAD.MOV.U32 R12, RZ, RZ, 0x5 ;  /* 0x00000005ff0c7424 */ /* 0x000fe200078e00ff */
[----:B------:R-:W-:-:S07]  /*f710*/  MOV R4, R14 ;  /* 0x0000000e00047202 */ /* 0x000fce0000000f00 */
[----:B------:R-:W-:Y:S05]  /*f720*/  WARPSYNC.COLLECTIVE R15, `(.L_x_2523) ;  /* 0x000000000f087348 */ /* 0x000fea0003c00000 */
[----:B------:R0:W1:Y:S02]  /*f730*/  SHFL.IDX P6, R14, R13, R12, R11 ;  /* 0x0000000c0d0e7389 */ /* 0x00006400000c000b */
[----:B01----:R-:W-:Y:S01]  /*f740*/  ENDCOLLECTIVE ;  /* 0x000000000000791b */ /* 0x003fe20003800000 */
.L_x_2523:
        /* <DEDUP_REMOVED lines=12> */
.L_x_2524:
[----:B------:R-:W-:Y:S01]  /*f810*/  @!P2 LEA R35, R19, UR47, 0x1 ;  /* 0x0000002f1323ac11 */ /* 0x000fe2000f8e08ff */
[----:B------:R-:W-:Y:S02]  /*f820*/  IMAD.MOV.U32 R5, RZ, RZ, R10 ;  /* 0x000000ffff057224 */ /* 0x000fe400078e000a */
[----:B------:R-:W-:Y:S02]  /*f830*/  IMAD.MOV.U32 R13, RZ, RZ, R7 ;  /* 0x000000ffff0d7224 */ /* 0x000fe400078e0007 */
[----:B------:R-:W-:Y:S01]  /*f840*/  IMAD.MOV.U32 R12, RZ, RZ, 0x6 ;  /* 0x00000006ff0c7424 */ /* 0x000fe200078e00ff */
[----:B------:R-:W-:-:S07]  /*f850*/  MOV R4, R14 ;  /* 0x0000000e00047202 */ /* 0x000fce0000000f00 */
[----:B------:R-:W-:Y:S05]  /*f860*/  WARPSYNC.COLLECTIVE R15, `(.L_x_2525) ;  /* 0x000000000f087348 */ /* 0x000fea0003c00000 */
[----:B------:R0:W1:Y:S02]  /*f870*/  SHFL.IDX P6, R14, R13, R12, R11 ;  /* 0x0000000c0d0e7389 */ /* 0x00006400000c000b */
[----:B01----:R-:W-:Y:S01]  /*f880*/  ENDCOLLECTIVE ;  /* 0x000000000000791b */ /* 0x003fe20003800000 */
.L_x_2525:
[----:B------:R-:W-:-:S04]  /*f890*/  @!P2 IMAD.WIDE.U32 R8, R26, 0x2, R4 ;  /* 0x000000021a08a825 */ /* 0x000fc800078e0004 */
[----:B------:R-:W-:Y:S01]  /*f8a0*/  VIADD R5, R3, 0x60 ;  /* 0x0000006003057836 */ /* 0x000fe20000000000 */
        /* <DEDUP_REMOVED lines=8> */
[----:B0-----:R-:W-:Y:S05]  /*f930*/  WARPSYNC.COLLECTIVE R15, `(.L_x_2526) ;  /* 0x000000000f087348 */ /* 0x001fea0003c00000 */
[----:B------:R1:W2:Y:S02]  /*f940*/  SHFL.IDX P6, R14, R13, R12, R11 ;  /* 0x0000000c0d0e7389 */ /* 0x0002a400000c000b */
[----:B012---:R-:W-:Y:S01]  /*f950*/  ENDCOLLECTIVE ;  /* 0x000000000000791b */ /* 0x007fe20003800000 */
.L_x_2526:
[----:B------:R-:W-:Y:S01]  /*f960*/  @!P2 LEA R21, R19, UR47, 0x1 ;  /* 0x0000002f1315ac11 */ /* 0x000fe2000f8e08ff */
[----:B------:R-:W-:Y:S02]  /*f970*/  IMAD.MOV.U32 R13, RZ, RZ, R7 ;  /* 0x000000ffff0d7224 */ /* 0x000fe400078e0007 */
[----:B------:R-:W-:Y:S02]  /*f980*/  IMAD.MOV.U32 R12, RZ, RZ, 0x7 ;  /* 0x00000007ff0c7424 */ /* 0x000fe400078e00ff */
[----:B------:R-:W-:-:S07]  /*f990*/  IMAD.MOV.U32 R4, RZ, RZ, R14 ;  /* 0x000000ffff047224 */ /* 0x000fce00078e000e */
[----:B------:R-:W-:Y:S05]  /*f9a0*/  WARPSYNC.COLLECTIVE R15, `(.L_x_2527) ;  /* 0x000000000f087348 */ /* 0x000fea0003c00000 */
[----:B------:R0:W1:Y:S02]  /*f9b0*/  SHFL.IDX P6, R14, R13, R12, R11 ;  /* 0x0000000c0d0e7389 */ /* 0x00006400000c000b */
[----:B01----:R-:W-:Y:S01]  /*f9c0*/  ENDCOLLECTIVE ;  /* 0x000000000000791b */ /* 0x003fe20003800000 */
.L_x_2527:
        /* <DEDUP_REMOVED lines=11> */
.L_x_2528:
[----:B------:R-:W-:Y:S05]  /*fa80*/  BRA `(.L_x_2529) ;  /* 0xffffffcc00187947 */ /* 0x000fea000383ffff */
.L_x_2460:
[----:B0-----:R-:W-:-:S04]  /*fa90*/  MOV R3, UR47 ;  /* 0x0000002f00037c02 */ /* 0x001fc80008000f00 */
[----:B------:R0:W1:Y:S03]  /*faa0*/  SYNCS.PHASECHK.TRANS64.TRYWAIT P0, [R3+URZ+0x28820], R0 ;  /* 0x02882000030075a7 */ /* 0x000066000800017f */
[----:B-1----:R-:W-:Y:S05]  /*fab0*/  @!P0 NANOSLEEP.SYNCS 0x989680 ;  /* 0x009896800000895d */ /* 0x002fea0003900000 */
[----:B------:R-:W1:Y:S02]  /*fac0*/  @!P0 SYNCS.PHASECHK.TRANS64 P0, [R3+URZ+0x28820], R0 ;  /* 0x02882000030085a7 */ /* 0x000e64000800007f */
[----:B-1----:R-:W-:Y:S05]  /*fad0*/  @!P0 BRA `(.L_x_2460) ;  /* 0xfffffffc00ec8947 */ /* 0x002fea000383ffff */
[----:B------:R-:W-:Y:S05]  /*fae0*/  BRA `(.L_x_2530) ;  /* 0xffffffcc00647947 */ /* 0x000fea000383ffff */
.L_x_2464:
[----:B0-----:R0:W1:Y:S02]  /*faf0*/  SYNCS.PHASECHK.TRANS64.TRYWAIT P0, [R34+URZ+0x28840], R3 ;  /* 0x02884003220075a7 */ /* 0x001064000800017f */
[----:B-1----:R-:W-:Y:S05]  /*fb00*/  @!P0 NANOSLEEP.SYNCS 0x989680 ;  /* 0x009896800000895d */ /* 0x002fea0003900000 */
[----:B------:R-:W1:Y:S02]  /*fb10*/  @!P0 SYNCS.PHASECHK.TRANS64 P0, [R34+URZ+0x28840], R3 ;  /* 0x02884003220085a7 */ /* 0x000e64000800007f */
[----:B-1----:R-:W-:Y:S05]  /*fb20*/  @!P0 BRA `(.L_x_2464) ;  /* 0xfffffffc00f08947 */ /* 0x002fea000383ffff */
[----:B------:R-:W-:Y:S05]  /*fb30*/  BRA `(.L_x_2531) ;  /* 0xffffffd000247947 */ /* 0x000fea000383ffff */
.L_x_2465:
        /* <DEDUP_REMOVED lines=8> */
.L_x_2533:
[----:B------:R-:W-:Y:S05]  /*fbc0*/  BSYNC B1 ;  /* 0x0000000000017941 */ /* 0x000fea0003800000 */
.L_x_2532:
[----:B------:R-:W-:Y:S01]  /*fbd0*/  MOV R13, R6 ;  /* 0x00000006000d7202 */ /* 0x000fe20000000f00 */
[----:B------:R-:W-:Y:S01]  /*fbe0*/  IMAD.MOV.U32 R12, RZ, RZ, RZ ;  /* 0x000000ffff0c7224 */ /* 0x000fe200078e00ff */
[----:B------:R-:W-:Y:S01]  /*fbf0*/  LEA R4, R4, UR47, 0x1 ;  /* 0x0000002f04047c11 */ /* 0x000fe2000f8e08ff */
[----:B------:R-:W-:Y:S02]  /*fc00*/  IMAD.MOV.U32 R11, RZ, RZ, 0x181f ;  /* 0x0000181fff0b7424 */ /* 0x000fe400078e00ff */
[----:B------:R-:W-:Y:S02]  /*fc10*/  IMAD.MOV.U32 R15, RZ, RZ, -0x1 ;  /* 0xffffffffff0f7424 */ /* 0x000fe400078e00ff */
[----:B------:R-:W-:Y:S02]  /*fc20*/  IMAD.MOV.U32 R0, RZ, RZ, R14 ;  /* 0x000000ffff007224 */ /* 0x000fe400078e000e */
[----:B------:R-:W-:-:S07]  /*fc30*/  IMAD.SHL.U32 R3, R26, 0x2, RZ ;  /* 0x000000021a037824 */ /* 0x000fce00078e00ff */
[----:B------:R-:W-:Y:S05]  /*fc40*/  WARPSYNC.COLLECTIVE R15, `(.L_x_2534) ;  /* 0x000000000f087348 */ /* 0x000fea0003c00000 */
[----:B------:R0:W1:Y:S02]  /*fc50*/  SHFL.IDX P6, R14, R13, R12, R11 ;  /* 0x0000000c0d0e7389 */ /* 0x00006400000c000b */
[----:B01----:R-:W-:Y:S01]  /*fc60*/  ENDCOLLECTIVE ;  /* 0x000000000000791b */ /* 0x003fe20003800000 */
.L_x_2534:
[----:B------:R-:W-:Y:S01]  /*fc70*/  MOV R13, R5 ;  /* 0x00000005000d7202 */ /* 0x000fe20000000f00 */
        /* <DEDUP_REMOVED lines=12> */
.L_x_2535:
[----:B------:R-:W-:Y:S02]  /*fd40*/  IMAD.MOV.U32 R13, RZ, RZ, R6 ;  /* 0x000000ffff0d7224 */ /* 0x000fe400078e0006 */
[----:B------:R-:W-:-:S07]  /*fd50*/  IMAD.MOV.U32 R0, RZ, RZ, R14 ;  /* 0x000000ffff007224 */ /* 0x000fce00078e000e */
[----:B------:R-:W-:Y:S05]  /*fd60*/  WARPSYNC.COLLECTIVE R15, `(.L_x_2536) ;  /* 0x000000000f087348 */ /* 0x000fea0003c00000 */
[----:B------:R0:W1:Y:S02]  /*fd70*/  SHFL.IDX P6, R14, R13, R12, R11 ;  /* 0x0000000c0d0e7389 */ /* 0x00006400000c000b */
[----:B01----:R-:W-:Y:S01]  /*fd80*/  ENDCOLLECTIVE ;  /* 0x000000000000791b */ /* 0x003fe20003800000 */
.L_x_2536:
        /* <DEDUP_REMOVED lines=14> */
.L_x_2537:
[----:B------:R-:W-:Y:S01]  /*fe70*/  MOV R13, R6 ;  /* 0x00000006000d7202 */ /* 0x000fe20000000f00 */
[----:B------:R-:W-:-:S07]  /*fe80*/  IMAD.MOV.U32 R7, RZ, RZ, R14 ;  /* 0x000000ffff077224 */ /* 0x000fce00078e000e */
[----:B------:R-:W-:Y:S05]  /*fe90*/  WARPSYNC.COLLECTIVE R15, `(.L_x_2538) ;  /* 0x000000000f087348 */ /* 0x000fea0003c00000 */
[----:B------:R0:W1:Y:S02]  /*fea0*/  SHFL.IDX P6, R14, R13, R12, R11 ;  /* 0x0000000c0d0e7389 */ /* 0x00006400000c000b */
[----:B01----:R-:W-:Y:S01]  /*feb0*/  ENDCOLLECTIVE ;  /* 0x000000000000791b */ /* 0x003fe20003800000 */
.L_x_2538:
        /* <DEDUP_REMOVED lines=13> */
.L_x_2539:
[----:B------:R-:W-:Y:S01]  /*ff90*/  IMAD.MOV.U32 R13, RZ, RZ, R6 ;  /* 0x000000ffff0d7224 */ /* 0x000fe200078e0006 */
[----:B------:R-:W-:-:S07]  /*ffa0*/  MOV R0, R14 ;  /* 0x0000000e00007202 */ /* 0x000fce0000000f00 */
[----:B------:R-:W-:Y:S05]  /*ffb0*/  WARPSYNC.COLLECTIVE R15, `(.L_x_2540) ;  /* 0x000000000f087348 */ /* 0x000fea0003c00000 */
[----:B------:R0:W1:Y:S02]  /*ffc0*/  SHFL.IDX P6, R14, R13, R12, R11 ;  /* 0x0000000c0d0e7389 */ /* 0x00006400000c000b */
[----:B01----:R-:W-:Y:S01]  /*ffd0*/  ENDCOLLECTIVE ;  /* 0x000000000000791b */ /* 0x003fe20003800000 */
.L_x_2540:
[----:B------:R-:W-:Y:S01]  /*ffe0*/  IMAD.MOV.U32 R13, RZ, RZ, R5 ;  /* 0x000000ffff0d7224 */ /* 0x000fe200078e0005 */
[----:B------:R-:W-:Y:S01]  /*fff0*/  MOV R12, 0x4 ;  /* 0x00000004000c7802 */ /* 0x000fe20000000f00 */
        /* <DEDUP_REMOVED lines=12> */
.L_x_2541:
[----:B------:R-:W-:Y:S02]  /*100c0*/  IMAD.MOV.U32 R13, RZ, RZ, R6 ;  /* 0x000000ffff0d7224 */ /* 0x000fe400078e0006 */
[----:B------:R-:W-:-:S07]  /*100d0*/  IMAD.MOV.U32 R0, RZ, RZ, R14 ;  /* 0x000000ffff007224 */ /* 0x000fce00078e000e */
[----:B------:R-:W-:Y:S05]  /*100e0*/  WARPSYNC.COLLECTIVE R15, `(.L_x_2542) ;  /* 0x000000000f087348 */ /* 0x000fea0003c00000 */
[----:B------:R0:W1:Y:S02]  /*100f0*/  SHFL.IDX P6, R14, R13, R12, R11 ;  /* 0x0000000c0d0e7389 */ /* 0x00006400000c000b */
[----:B01----:R-:W-:Y:S01]  /*10100*/  ENDCOLLECTIVE ;  /* 0x000000000000791b */ /* 0x003fe20003800000 */
.L_x_2542:
        /* <DEDUP_REMOVED lines=14> */
.L_x_2543:
[----:B------:R-:W-:Y:S01]  /*101f0*/  MOV R13, R6 ;  /* 0x00000006000d7202 */ /* 0x000fe20000000f00 */
[----:B------:R-:W-:-:S07]  /*10200*/  IMAD.MOV.U32 R7, RZ, RZ, R14 ;  /* 0x000000ffff077224 */ /* 0x000fce00078e000e */
[----:B------:R-:W-:Y:S05]  /*10210*/  WARPSYNC.COLLECTIVE R15, `(.L_x_2544) ;  /* 0x000000000f087348 */ /* 0x000fea0003c00000 */
[----:B------:R0:W1:Y:S02]  /*10220*/  SHFL.IDX P6, R14, R13, R12, R11 ;  /* 0x0000000c0d0e7389 */ /* 0x00006400000c000b */
[----:B01----:R-:W-:Y:S01]  /*10230*/  ENDCOLLECTIVE ;  /* 0x000000000000791b */ /* 0x003fe20003800000 */
.L_x_2544:
        /* <DEDUP_REMOVED lines=13> */
.L_x_2545:
[----:B------:R-:W-:Y:S01]  /*10310*/  IMAD.MOV.U32 R13, RZ, RZ, R6 ;  /* 0x000000ffff0d7224 */ /* 0x000fe200078e0006 */
[----:B------:R-:W-:-:S07]  /*10320*/  MOV R0, R14 ;  /* 0x0000000e00007202 */ /* 0x000fce0000000f00 */
[----:B------:R-:W-:Y:S05]  /*10330*/  WARPSYNC.COLLECTIVE R15, `(.L_x_2546) ;  /* 0x000000000f087348 */ /* 0x000fea0003c00000 */
[----:B------:R0:W1:Y:S02]  /*10340*/  SHFL.IDX P6, R14, R13, R12, R11 ;  /* 0x0000000c0d0e7389 */ /* 0x00006400000c000b */
[----:B01----:R-:W-:Y:S01]  /*10350*/  ENDCOLLECTIVE ;  /* 0x000000000000791b */ /* 0x003fe20003800000 */
.L_x_2546:
        /* <DEDUP_REMOVED lines=14> */
.L_x_2547:
[----:B------:R-:W-:Y:S02]  /*10440*/  IMAD.MOV.U32 R13, RZ, RZ, R6 ;  /* 0x000000ffff0d7224 */ /* 0x000fe400078e0006 */
[----:B------:R-:W-:-:S07]  /*10450*/  IMAD.MOV.U32 R5, RZ, RZ, R14 ;  /* 0x000000ffff057224 */ /* 0x000fce00078e000e */
[----:B------:R-:W-:Y:S05]  /*10460*/  WARPSYNC.COLLECTIVE R15, `(.L_x_2548) ;  /* 0x000000000f087348 */ /* 0x000fea0003c00000 */
[----:B------:R0:W1:Y:S02]  /*10470*/  SHFL.IDX P6, R14, R13, R12, R11 ;  /* 0x0000000c0d0e7389 */ /* 0x00006400000c000b */
[----:B01----:R-:W-:Y:S01]  /*10480*/  ENDCOLLECTIVE ;  /* 0x000000000000791b */ /* 0x003fe20003800000 */
.L_x_2548:
[----:B------:R-:W-:Y:S01]  /*10490*/  IMAD.MOV.U32 R6, RZ, RZ, R14 ;  /* 0x000000ffff067224 */ /* 0x000fe200078e000e */
[----:B------:R-:W-:Y:S06]  /*104a0*/  BRA `(.L_x_2549) ;  /* 0xffffffc800f87947 */ /* 0x000fec000383ffff */
.L_x_2470:
[----:B---3--:R3:W4:Y:S02]  /*104b0*/  SYNCS.PHASECHK.TRANS64.TRYWAIT P0, [R0+URZ+0x28860], R5 ;  /* 0x02886005000075a7 */ /* 0x008724000800017f */
[----:B----4-:R-:W-:Y:S05]  /*104c0*/  @!P0 NANOSLEEP.SYNCS 0x989680 ;  /* 0x009896800000895d */ /* 0x010fea0003900000 */
[----:B------:R-:W4:Y:S02]  /*104d0*/  @!P0 SYNCS.PHASECHK.TRANS64 P0, [R0+URZ+0x28860], R5 ;  /* 0x02886005000085a7 */ /* 0x000f24000800007f */
[----:B----4-:R-:W-:Y:S05]  /*104e0*/  @!P0 BRA `(.L_x_2470) ;  /* 0xfffffffc00f08947 */ /* 0x010fea000383ffff */
[----:B------:R-:W-:Y:S05]  /*104f0*/  BRA `(.L_x_2550) ;  /* 0xffffffcc00507947 */ /* 0x000fea000383ffff */
.L_x_2471:
[----:B------:R-:W-:Y:S01]  /*10500*/  BSSY B1, `(.L_x_2551) ;  /* 0x0000008000017945 */ /* 0x000fe20003800000 */
[----:B0-----:R-:W-:Y:S01]  /*10510*/  MOV R13, R2 ;  /* 0x00000002000d7202 */ /* 0x001fe20000000f00 */
[----:B------:R-:W-:Y:S02]  /*10520*/  IMAD.MOV.U32 R12, RZ, RZ, RZ ;  /* 0x000000ffff0c7224 */ /* 0x000fe400078e00ff */
[----:B------:R-:W-:Y:S02]  /*10530*/  IMAD.MOV.U32 R11, RZ, RZ, 0x181f ;  /* 0x0000181fff0b7424 */ /* 0x000fe400078e00ff */
[----:B------:R-:W-:-:S07]  /*10540*/  IMAD.MOV.U32 R15, RZ, RZ, -0x1 ;  /* 0xffffffffff0f7424 */ /* 0x000fce00078e00ff */
[----:B--23--:R-:W-:Y:S05]  /*10550*/  WARPSYNC.COLLECTIVE R15, `(.L_x_2552) ;  /* 0x000000000f087348 */ /* 0x00cfea0003c00000 */
[----:B------:R0:W1:Y:S02]  /*10560*/  SHFL.IDX P6, R14, R13, R12, R11 ;  /* 0x0000000c0d0e7389 */ /* 0x00006400000c000b */
[----:B0123--:R-:W-:Y:S01]  /*10570*/  ENDCOLLECTIVE ;  /* 0x000000000000791b */ /* 0x00ffe20003800000 */
.L_x_2552:
[----:B------:R-:W-:Y:S05]  /*10580*/  BSYNC B1 ;  /* 0x0000000000017941 */ /* 0x000fea0003800000 */
.L_x_2551:
[----:B------:R-:W-:Y:S01]  /*10590*/  MOV R13, R16 ;  /* 0x00000010000d7202 */ /* 0x000fe20000000f00 */
[----:B------:R-:W-:Y:S01]  /*105a0*/  IMAD.MOV.U32 R12, RZ, RZ, RZ ;  /* 0x000000ffff0c7224 */ /* 0x000fe200078e00ff */
[----:B------:R-:W-:Y:S01]  /*105b0*/  LEA R7, R7, UR47, 0x1 ;  /* 0x0000002f07077c11 */ /* 0x000fe2000f8e08ff */
[----:B------:R-:W-:Y:S02]  /*105c0*/  IMAD.MOV.U32 R11, RZ, RZ, 0x181f ;  /* 0x0000181fff0b7424 */ /* 0x000fe400078e00ff */
[----:B------:R-:W-:Y:S02]  /*105d0*/  IMAD.MOV.U32 R15, RZ, RZ, -0x1 ;  /* 0xffffffffff0f7424 */ /* 0x000fe400078e00ff */
[----:B------:R-:W-:-:S07]  /*105e0*/  IMAD.MOV.U32 R5, RZ, RZ, R14 ;  /* 0x000000ffff057224 */ /* 0x000fce00078e000e */
[----:B------:R-:W-:Y:S05]  /*105f0*/  WARPSYNC.COLLECTIVE R15, `(.L_x_2553) ;  /* 0x000000000f087348 */ /* 0x000fea0003c00000 */
[----:B------:R0:W1:Y:S02]  /*10600*/  SHFL.IDX P6, R14, R13, R12, R11 ;  /* 0x0000000c0d0e7389 */ /* 0x00006400000c000b */
[----:B01----:R-:W-:Y:S01]  /*10610*/  ENDCOLLECTIVE ;  /* 0x000000000000791b */ /* 0x003fe20003800000 */
.L_x_2553:
[----:B------:R-:W-:Y:S01]  /*10620*/  MOV R13, R2 ;  /* 0x00000002000d7202 */ /* 0x000fe20000000f00 */
[----:B------:R-:W-:Y:S01]  /*10630*/  IMAD.MOV.U32 R12, RZ, RZ, 0x1 ;  /* 0x00000001ff0c7424 */ /* 0x000fe200078e00ff */
[----:B------:R-:W-:-:S13]  /*10640*/  IADD3 R4, P0, R14, R3, RZ ;  /* 0x000000030e047210 */ /* 0x000fda0007f1e0ff */
[----:B------:R-:W-:Y:S05]  /*10650*/  WARPSYNC.COLLECTIVE R15, `(.L_x_2554) ;  /* 0x000000000f087348 */ /* 0x000fea0003c00000 */
[----:B------:R0:W1:Y:S02]  /*10660*/  SHFL.IDX P6, R14, R13, R12, R11 ;  /* 0x0000000c0d0e7389 */ /* 0x00006400000c000b */
[----:B01----:R-:W-:Y:S01]  /*10670*/  ENDCOLLECTIVE ;  /* 0x000000000000791b */ /* 0x003fe20003800000 */
.L_x_2554:
        /* <DEDUP_REMOVED lines=12> */
.L_x_2555:
        /* <DEDUP_REMOVED lines=10> */
.L_x_2556:
        /* <DEDUP_REMOVED lines=12> */
.L_x_2557:
        /* <DEDUP_REMOVED lines=10> */
.L_x_2558:
        /* <DEDUP_REMOVED lines=12> */
.L_x_2559:
        /* <DEDUP_REMOVED lines=10> */
.L_x_2560:
        /* <DEDUP_REMOVED lines=12> */
.L_x_2561:
        /* <DEDUP_REMOVED lines=10> */
.L_x_2562:
        /* <DEDUP_REMOVED lines=12> */
.L_x_2563:
        /* <DEDUP_REMOVED lines=10> */
.L_x_2564:
        /* <DEDUP_REMOVED lines=12> */
.L_x_2565:
        /* <DEDUP_REMOVED lines=10> */
.L_x_2566:
        /* <DEDUP_REMOVED lines=12> */
.L_x_2567:
[----:B------:R-:W-:Y:S01]  /*10f80*/  @!PT LDS RZ, [RZ] ;  /* 0x00000000fffff984 */ /* 0x000fe20000000800 */
[----:B------:R-:W-:Y:S01]  /*10f90*/  @!PT LDS RZ, [RZ] ;  /* 0x00000000fffff984 */ /* 0x000fe20000000800 */
[----:B------:R-:W-:Y:S01]  /*10fa0*/  @!PT LDS RZ, [RZ] ;  /* 0x00000000fffff984 */ /* 0x000fe20000000800 */
[----:B------:R0:W-:Y:S01]  /*10fb0*/  LDGSTS.E.BYPASS.LTC128B.128 [R7+0x7400], desc[UR44][R4.64+0x80], !P0 ;  /* 0x0740008004077fae */ /* 0x0001e2000c101d6c */
[----:B------:R-:W-:Y:S05]  /*10fc0*/  BRA `(.L_x_2568) ;  /* 0xffffffc400987947 */ /* 0x000fea000383ffff */
.L_x_2477:
[----:B0-----:R0:W1:Y:S02]  /*10fd0*/  SYNCS.PHASECHK.TRANS64.TRYWAIT P0, [R0+URZ+0x28860], R5 ;  /* 0x02886005000075a7 */ /* 0x001064000800017f */
[----:B-1----:R-:W-:Y:S05]  /*10fe0*/  @!P0 NANOSLEEP.SYNCS 0x989680 ;  /* 0x009896800000895d */ /* 0x002fea0003900000 */
[----:B------:R-:W1:Y:S02]  /*10ff0*/  @!P0 SYNCS.PHASECHK.TRANS64 P0, [R0+URZ+0x28860], R5 ;  /* 0x02886005000085a7 */ /* 0x000e64000800007f */
[----:B-1----:R-:W-:Y:S05]  /*11000*/  @!P0 BRA `(.L_x_2477) ;  /* 0xfffffffc00f08947 */ /* 0x002fea000383ffff */
[----:B------:R-:W-:Y:S05]  /*11010*/  BRA `(.L_x_2569) ;  /* 0xffffffc800807947 */ /* 0x000fea000383ffff */
.L_x_2478:
        /* <DEDUP_REMOVED lines=8> */
.L_x_2571:
[----:B------:R-:W-:Y:S05]  /*110a0*/  BSYNC B0 ;  /* 0x0000000000007941 */ /* 0x000fea0003800000 */
.L_x_2570:
        /* <DEDUP_REMOVED lines=9> */
.L_x_2572:
[----:B------:R-:W-:Y:S02]  /*11140*/  ULDC UR4, c[0x0][0x2f4] ;  /* 0x0000bd0000047ab9 */ /* 0x000fe40000000800 */
[----:B------:R-:W-:Y:S02]  /*11150*/  ISETP.GE.AND P0, PT, R25, UR4, PT ;  /* 0x0000000419007c0c */ /* 0x000fe4000bf06270 */
[----:B------:R-:W-:Y:S02]  /*11160*/  ISETP.GE.AND P1, PT, R26, UR4, PT ;  /* 0x000000041a007c0c */ /* 0x000fe4000bf26270 */
[C---:B------:R-:W-:Y:S02]  /*11170*/  ISETP.LT.OR P3, PT, R28.reuse, 0x1, P0 ;  /* 0x000000011c00780c */ /* 0x040fe40000761670 */
[----:B------:R-:W-:Y:S01]  /*11180*/  ISETP.LT.OR P2, PT, R28, 0x1, P1 ;  /* 0x000000011c00780c */ /* 0x000fe20000f41670 */
[----:B------:R-:W-:Y:S01]  /*11190*/  IMAD.MOV.U32 R13, RZ, RZ, R2 ;  /* 0x000000ffff0d7224 */ /* 0x000fe200078e0002 */
[----:B------:R-:W-:Y:S01]  /*111a0*/  MOV R12, 0x1 ;  /* 0x00000001000c7802 */ /* 0x000fe20000000f00 */
[----:B------:R-:W-:-:S10]  /*111b0*/  IMAD.MOV.U32 R4, RZ, RZ, R14 ;  /* 0x000000ffff047224 */ /* 0x000fd400078e000e */
[----:B------:R-:W-:Y:S05]  /*111c0*/  WARPSYNC.COLLECTIVE R15, `(.L_x_2573) ;  /* 0x000000000f087348 */ /* 0x000fea0003c00000 */
[----:B------:R0:W1:Y:S02]  /*111d0*/  SHFL.IDX P6, R14, R13, R12, R11 ;  /* 0x0000000c0d0e7389 */ /* 0x00006400000c000b */
[----:B01----:R-:W-:Y:S01]  /*111e0*/  ENDCOLLECTIVE ;  /* 0x000000000000791b */ /* 0x003fe20003800000 */
.L_x_2573:
        /* <DEDUP_REMOVED lines=13> */
.L_x_2574:
[----:B------:R-:W-:Y:S01]  /*112c0*/  IMAD.MOV.U32 R5, RZ, RZ, R19 ;  /* 0x000000ffff057224 */ /* 0x000fe200078e0013 */
[----:B------:R-:W-:Y:S01]  /*112d0*/  MOV R13, R2 ;  /* 0x00000002000d7202 */ /* 0x000fe20000000f00 */
[----:B------:R-:W-:Y:S02]  /*112e0*/  IMAD.MOV.U32 R12, RZ, RZ, 0x2 ;  /* 0x00000002ff0c7424 */ /* 0x000fe400078e00ff */
[----:B------:R-:W-:-:S07]  /*112f0*/  IMAD.MOV.U32 R4, RZ, RZ, R14 ;  /* 0x000000ffff047224 */ /* 0x000fce00078e000e */
[----:B------:R-:W-:Y:S05]  /*11300*/  WARPSYNC.COLLECTIVE R15, `(.L_x_2575) ;  /* 0x000000000f087348 */ /* 0x000fea0003c00000 */
[----:B------:R0:W1:Y:S02]  /*11310*/  SHFL.IDX P6, R14, R13, R12, R11 ;  /* 0x0000000c0d0e7389 */ /* 0x00006400000c000b */
[----:B01----:R-:W-:Y:S01]  /*11320*/  ENDCOLLECTIVE ;  /* 0x000000000000791b */ /* 0x003fe20003800000 */
.L_x_2575:
        /* <DEDUP_REMOVED lines=13> */
.L_x_2576:
[----:B------:R-:W-:Y:S02]  /*11400*/  IMAD.MOV.U32 R5, RZ, RZ, R23 ;  /* 0x000000ffff057224 */ /* 0x000fe400078e0017 */
[----:B------:R-:W-:Y:S02]  /*11410*/  IMAD.MOV.U32 R13, RZ, RZ, R2 ;  /* 0x000000ffff0d7224 */ /* 0x000fe400078e0002 */
[----:B------:R-:W-:Y:S02]  /*11420*/  IMAD.MOV.U32 R12, RZ, RZ, 0x3 ;  /* 0x00000003ff0c7424 */ /* 0x000fe400078e00ff */
[----:B------:R-:W-:-:S07]  /*11430*/  IMAD.MOV.U32 R22, RZ, RZ, R14 ;  /* 0x000000ffff167224 */ /* 0x000fce00078e000e */
[----:B------:R-:W-:Y:S05]  /*11440*/  WARPSYNC.COLLECTIVE R15, `(.L_x_2577) ;  /* 0x000000000f087348 */ /* 0x000fea0003c00000 */
[----:B------:R0:W1:Y:S02]  /*11450*/  SHFL.IDX P6, R14, R13, R12, R11 ;  /* 0x0000000c0d0e7389 */ /* 0x00006400000c000b */
[----:B01----:R-:W-:Y:S01]  /*11460*/  ENDCOLLECTIVE ;  /* 0x000000000000791b */ /* 0x003fe20003800000 */
.L_x_2577:
[----:B------:R-:W-:-:S05]  /*11470*/  MOV R4, R22 ;  /* 0x0000001600047202 */ /* 0x000fca0000000f00 */
[----:B------:R-:W-:-:S05]  /*11480*/  IMAD.WIDE.U32 R4, R26, 0x2, R4 ;  /* 0x000000021a047825 */ /* 0x000fca00078e0004 */
        /* <DEDUP_REMOVED lines=12> */
.L_x_2578:
[----:B------:R-:W-:Y:S02]  /*11550*/  IMAD.MOV.U32 R5, RZ, RZ, R21 ;  /* 0x000000ffff057224 */ /* 0x000fe400078e0015 */
[----:B------:R-:W-:Y:S01]  /*11560*/  IMAD.MOV.U32 R13, RZ, RZ, R2 ;  /* 0x000000ffff0d7224 */ /* 0x000fe200078e0002 */
[----:B------:R-:W-:Y:S01]  /*11570*/  MOV R12, 0x4 ;  /* 0x00000004000c7802 */ /* 0x000fe20000000f00 */
[----:B------:R-:W-:-:S07]  /*11580*/  IMAD.MOV.U32 R20, RZ, RZ, R14 ;  /* 0x000000ffff147224 */ /* 0x000fce00078e000e */
[----:B------:R-:W-:Y:S05]  /*11590*/  WARPSYNC.COLLECTIVE R15, `(.L_x_2579) ;  /* 0x000000000f087348 */ /* 0x000fea0003c00000 */
[----:B------:R0:W1:Y:S02]  /*115a0*/  SHFL.IDX P6, R14, R13, R12, R11 ;  /* 0x0000000c0d0e7389 */ /* 0x00006400000c000b */
[----:B01----:R-:W-:Y:S01]  /*115b0*/  ENDCOLLECTIVE ;  /* 0x000000000000791b */ /* 0x003fe20003800000 */
.L_x_2579:
        /* <DEDUP_REMOVED lines=14> */
.L_x_2580:
[----:B------:R-:W-:Y:S01]  /*116a0*/  MOV R5, R9 ;  /* 0x0000000900057202 */ /* 0x000fe20000000f00 */
[----:B------:R-:W-:Y:S02]  /*116b0*/  IMAD.MOV.U32 R9, RZ, RZ, RZ ;  /* 0x000000ffff097224 */ /* 0x000fe400078e00ff */
[----:B------:R-:W-:Y:S02]  /*116c0*/  IMAD.MOV.U32 R13, RZ, RZ, R2 ;  /* 0x000000ffff0d7224 */ /* 0x000fe400078e0002 */
[----:B------:R-:W-:Y:S02]  /*116d0*/  IMAD.MOV.U32 R12, RZ, RZ, 0x5 ;  /* 0x00000005ff0c7424 */ /* 0x000fe400078e00ff */
[----:B------:R-:W-:-:S07]  /*116e0*/  IMAD.MOV.U32 R24, RZ, RZ, R14 ;  /* 0x000000ffff187224 */ /* 0x000fce00078e000e */
[----:B------:R-:W-:Y:S05]  /*116f0*/  WARPSYNC.COLLECTIVE R15, `(.L_x_2581) ;  /* 0x000000000f087348 */ /* 0x000fea0003c00000 */
[----:B------:R0:W1:Y:S02]  /*11700*/  SHFL.IDX P6, R14, R13, R12, R11 ;  /* 0x0000000c0d0e7389 */ /* 0x00006400000c000b */
[----:B01----:R-:W-:Y:S01]  /*11710*/  ENDCOLLECTIVE ;  /* 0x000000000000791b */ /* 0x003fe20003800000 */
.L_x_2581:
        /* <DEDUP_REMOVED lines=14> */
.L_x_2582:
[----:B------:R-:W-:Y:S02]  /*11800*/  IMAD.MOV.U32 R5, RZ, RZ, R19 ;  /* 0x000000ffff057224 */ /* 0x000fe400078e0013 */
[----:B------:R-:W-:Y:S02]  /*11810*/  IMAD.MOV.U32 R13, RZ, RZ, R2 ;  /* 0x000000ffff0d7224 */ /* 0x000fe400078e0002 */
[----:B------:R-:W-:Y:S01]  /*11820*/  IMAD.MOV.U32 R12, RZ, RZ, 0x6 ;  /* 0x00000006ff0c7424 */ /* 0x000fe200078e00ff */
[----:B------:R-:W-:-:S07]  /*11830*/  MOV R4, R14 ;  /* 0x0000000e00047202 */ /* 0x000fce0000000f00 */
[----:B------:R-:W-:Y:S05]  /*11840*/  WARPSYNC.COLLECTIVE R15, `(.L_x_2583) ;  /* 0x000000000f087348 */ /* 0x000fea0003c00000 */
[----:B------:R0:W1:Y:S02]  /*11850*/  SHFL.IDX P6, R14, R13, R12, R11 ;  /* 0x0000000c0d0e7389 */ /* 0x00006400000c000b */
[----:B01----:R-:W-:Y:S01]  /*11860*/  ENDCOLLECTIVE ;  /* 0x000000000000791b */ /* 0x003fe20003800000 */
.L_x_2583:
        /* <DEDUP_REMOVED lines=13> */
.L_x_2584:
[----:B------:R-:W-:Y:S02]  /*11940*/  IMAD.MOV.U32 R5, RZ, RZ, R25 ;  /* 0x000000ffff057224 */ /* 0x000fe400078e0019 */
[----:B------:R-:W-:Y:S01]  /*11950*/  IMAD.MOV.U32 R13, RZ, RZ, R2 ;  /* 0x000000ffff0d7224 */ /* 0x000fe200078e0002 */
[----:B------:R-:W-:Y:S01]  /*11960*/  MOV R12, 0x7 ;  /* 0x00000007000c7802 */ /* 0x000fe20000000f00 */
[----:B------:R-:W-:-:S07]  /*11970*/  IMAD.MOV.U32 R30, RZ, RZ, R14 ;  /* 0x000000ffff1e7224 */ /* 0x000fce00078e000e */
[----:B------:R-:W-:Y:S05]  /*11980*/  WARPSYNC.COLLECTIVE R15, `(.L_x_2585) ;  /* 0x000000000f087348 */ /* 0x000fea0003c00000 */
[----:B------:R0:W1:Y:S02]  /*11990*/  SHFL.IDX P6, R14, R13, R12, R11 ;  /* 0x0000000c0d0e7389 */ /* 0x00006400000c000b */
[----:B01----:R-:W-:Y:S01]  /*119a0*/  ENDCOLLECTIVE ;  /* 0x000000000000791b */ /* 0x003fe20003800000 */
.L_x_2585:
        /* <DEDUP_REMOVED lines=12> */
.L_x_2586:
[----:B------:R-:W-:Y:S05]  /*11a70*/  BRA `(.L_x_2587) ;  /* 0xffffffc000fc7947 */ /* 0x000fea000383ffff */
.L_x_2481:
[----:B0-----:R0:W1:Y:S02]  /*11a80*/  SYNCS.PHASECHK.TRANS64.TRYWAIT P0, [R7+URZ+0x28820], R9 ;  /* 0x02882009070075a7 */ /* 0x001064000800017f */
[----:B-1----:R-:W-:Y:S05]  /*11a90*/  @!P0 NANOSLEEP.SYNCS 0x989680 ;  /* 0x009896800000895d */ /* 0x002fea0003900000 */
[----:B------:R-:W1:Y:S02]  /*11aa0*/  @!P0 SYNCS.PHASECHK.TRANS64 P0, [R7+URZ+0x28820], R9 ;  /* 0x02882009070085a7 */ /* 0x000e64000800007f */
[----:B-1----:R-:W-:Y:S05]  /*11ab0*/  @!P0 BRA `(.L_x_2481) ;  /* 0xfffffffc00f08947 */ /* 0x002fea000383ffff */
[----:B------:R-:W-:Y:S05]  /*11ac0*/  BRA `(.L_x_2588) ;  /* 0xffffffc400707947 */ /* 0x000fea000383ffff */
.L_x_2482:
[----:B------:R-:W-:Y:S01]  /*11ad0*/  BSSY B0, `(.L_x_2589) ;  /* 0x0000008000007945 */ /* 0x000fe20003800000 */
[----:B------:R-:W-:Y:S01]  /*11ae0*/  IMAD.MOV.U32 R13, RZ, RZ, R17 ;  /* 0x000000ffff0d7224 */ /* 0x000fe200078e0011 */
[----:B------:R-:W-:Y:S01]  /*11af0*/  MOV R12, RZ ;  /* 0x000000ff000c7202 */ /* 0x000fe20000000f00 */
[----:B------:R-:W-:Y:S02]  /*11b00*/  IMAD.MOV.U32 R11, RZ, RZ, 0x1f ;  /* 0x0000001fff0b7424 */ /* 0x000fe400078e00ff */
[----:B------:R-:W-:-:S07]  /*11b10*/  IMAD.MOV.U32 R15, RZ, RZ, -0x1 ;  /* 0xffffffffff0f7424 */ /* 0x000fce00078e00ff */
[----:B0-2--5:R-:W-:Y:S05]  /*11b20*/  WARPSYNC.COLLECTIVE R15, `(.L_x_2590) ;  /* 0x000000000f087348 */ /* 0x025fea0003c00000 */
[----:B------:R1:W3:Y:S02]  /*11b30*/  SHFL.IDX P6, R14, R13, R12, R11 ;  /* 0x0000000c0d0e7389 */ /* 0x0002e400000c000b */
[----:B0123-5:R-:W-:Y:S01]  /*11b40*/  ENDCOLLECTIVE ;  /* 0x000000000000791b */ /* 0x02ffe20003800000 */
.L_x_2590:
[----:B------:R-:W-:Y:S05]  /*11b50*/  BSYNC B0 ;  /* 0x0000000000007941 */ /* 0x000fea0003800000 */
.L_x_2589:
[----:B------:R-:W-:Y:S05]  /*11b60*/  BRA `(.L_x_2591) ;  /* 0xffffffc400547947 */ /* 0x000fea000383ffff */
.L_x_2483:
[----:B------:R-:W-:Y:S01]  /*11b70*/  BSSY B0, `(.L_x_2592) ;  /* 0x0000006000007945 */ /* 0x000fe20003800000 */
[----:B------:R-:W-:-:S07]  /*11b80*/  IMAD.MOV.U32 R15, RZ, RZ, -0x1 ;  /* 0xffffffffff0f7424 */ /* 0x000fce00078e00ff */
[----:B012--5:R-:W-:Y:S05]  /*11b90*/  WARPSYNC.COLLECTIVE R15, `(.L_x_2593) ;  /* 0x000000000f0c7348 */ /* 0x027fea0003c00000 */
[----:B------:R-:W-:Y:S02]  /*11ba0*/  ELECT P6, UR62, PT ;  /* 0x00000000003e782f */ /* 0x000fe400038c0000 */
[----:B------:R-:W-:Y:S01]  /*11bb0*/  MOV R14, UR62 ;  /* 0x0000003e000e7c02 */ /* 0x000fe20008000f00 */
[----:B012--5:R-:W-:Y:S10]  /*11bc0*/  ENDCOLLECTIVE ;  /* 0x000000000000791b */ /* 0x027ff40003800000 */
.L_x_2593:
[----:B------:R-:W-:Y:S05]  /*11bd0*/  BSYNC B0 ;  /* 0x0000000000007941 */ /* 0x000fea0003800000 */
.L_x_2592:
[----:B------:R-:W-:Y:S05]  /*11be0*/  BRA `(.L_x_2594) ;  /* 0xffffffc400487947 */ /* 0x000fea000383ffff */
.L_x_2485:
[----:B---3--:R3:W4:Y:S02]  /*11bf0*/  SYNCS.PHASECHK.TRANS64.TRYWAIT P1, [R5+URZ+0x28840], R2 ;  /* 0x02884002050075a7 */ /* 0x008724000802017f */
[----:B----4-:R-:W-:Y:S05]  /*11c00*/  @!P1 NANOSLEEP.SYNCS 0x989680 ;  /* 0x009896800000995d */ /* 0x010fea0003900000 */
[----:B------:R-:W4:Y:S02]  /*11c10*/  @!P1 SYNCS.PHASECHK.TRANS64 P1, [R5+URZ+0x28840], R2 ;  /* 0x02884002050095a7 */ /* 0x000f24000802007f */
[----:B----4-:R-:W-:Y:S05]  /*11c20*/  @!P1 BRA `(.L_x_2485) ;  /* 0xfffffffc00f09947 */ /* 0x010fea000383ffff */
[----:B------:R-:W-:Y:S05]  /*11c30*/  BRA `(.L_x_2595) ;  /* 0xffffffc400687947 */ /* 0x000fea000383ffff */
.L_x_2487:
[----:B0-----:R0:W4:Y:S02]  /*11c40*/  SYNCS.PHASECHK.TRANS64.TRYWAIT P1, [R7+URZ+0x28840], R0 ;  /* 0x02884000070075a7 */ /* 0x001124000802017f */
[----:B----4-:R-:W-:Y:S05]  /*11c50*/  @!P1 NANOSLEEP.SYNCS 0x989680 ;  /* 0x009896800000995d */ /* 0x010fea0003900000 */
[----:B------:R-:W4:Y:S02]  /*11c60*/  @!P1 SYNCS.PHASECHK.TRANS64 P1, [R7+URZ+0x28840], R0 ;  /* 0x02884000070095a7 */ /* 0x000f24000802007f */
[----:B----4-:R-:W-:Y:S05]  /*11c70*/  @!P1 BRA `(.L_x_2487) ;  /* 0xfffffffc00f09947 */ /* 0x010fea000383ffff */
[----:B------:R-:W-:Y:S05]  /*11c80*/  BRA `(.L_x_2596) ;  /* 0xffffffc400747947 */ /* 0x000fea000383ffff */
.L_x_2489:
[----:B----4-:R4:W0:Y:S02]  /*11c90*/  SYNCS.PHASECHK.TRANS64.TRYWAIT P1, [R5+URZ+0x28860], R2 ;  /* 0x02886002050075a7 */ /* 0x010824000802017f */
[----:B0-----:R-:W-:Y:S05]  /*11ca0*/  @!P1 NANOSLEEP.SYNCS 0x989680 ;  /* 0x009896800000995d */ /* 0x001fea0003900000 */
[----:B------:R-:W0:Y:S02]  /*11cb0*/  @!P1 SYNCS.PHASECHK.TRANS64 P1, [R5+URZ+0x28860], R2 ;  /* 0x02886002050095a7 */ /* 0x000e24000802007f */
[----:B0-----:R-:W-:Y:S05]  /*11cc0*/  @!P1 BRA `(.L_x_2489) ;  /* 0xfffffffc00f09947 */ /* 0x001fea000383ffff */
[----:B------:R-:W-:Y:S05]  /*11cd0*/  BRA `(.L_x_2597) ;  /* 0xffffffc400707947 */ /* 0x000fea000383ffff */
.L_x_2598:
        /* <DEDUP_REMOVED lines=10> */
.L_x_3548:


//--------------------- .text._ZN7cutlass13device_kernelIN5flash11enable_sm90INS1_16FlashAttnFwdSm90INS1_25CollectiveMainloopFwdSm90ILi2EN4cute5tupleIJNS5_1CILi1EEES8_S8_EEENS6_IJNS7_ILi128EEESA_SA_EEELi128ENS_6half_tEfNS_4arch4Sm90ELb1ELb0ELb0ELb1ELb1ELb0ELb0ELb1ELb1ELb1ELb1ELb0EEENS1_21CollectiveEpilogueFwdISB_S9_SC_SE_Li256ELb1ELb1ELb1ELb0EEENS1_36VarlenDynamicPersistentTileSchedulerILi128ELi128ELi256ELi128ELb1ELb1ELb1ELb1ELb1ELb1EEEEEEEEEvNT_6ParamsE --------------------------
	.section	.text._ZN7cutlass13device_kernelIN5flash11enable_sm90INS1_16FlashAttnFwdSm90INS1_25CollectiveMainloopFwdSm90ILi2EN4cute5tupleIJNS5_1CILi1EEES8_S8_EEENS6_IJNS7_ILi128EEESA_SA_EEELi128ENS_6half_tEfNS_4arch4Sm90ELb1ELb0ELb0ELb1ELb1ELb0ELb0ELb1ELb1ELb1ELb1ELb0EEENS1_21CollectiveEpilogueFwdISB_S9_SC_SE_Li256ELb1ELb1ELb1ELb0EEENS1_36VarlenDynamicPersistentTileSchedulerILi128ELi128ELi256ELi128ELb1ELb1ELb1ELb1ELb1ELb1EEEEEEEEEvNT_6ParamsE,"ax",@progbits
	.align	128
.text._ZN7cutlass13device_kernelIN5flash11enable_sm90INS1_16FlashAttnFwdSm90INS1_25CollectiveMainloopFwdSm90ILi2EN4cute5tupleIJNS5_1CILi1EEES8_S8_EEENS6_IJNS7_ILi128EEESA_SA_EEELi128ENS_6half_tEfNS_4arch4Sm90ELb1ELb0ELb0ELb1ELb1ELb0ELb0ELb1ELb1ELb1ELb1ELb0EEENS1_21CollectiveEpilogueFwdISB_S9_SC_SE_Li256ELb1ELb1ELb1ELb0EEENS1_36VarlenDynamicPersistentTileSchedulerILi128ELi128ELi256ELi128ELb1ELb1ELb1ELb1ELb1ELb1EEEEEEEEEvNT_6ParamsE:
        .type           _ZN7cutlass13device_kernelIN5flash11enable_sm90INS1_16FlashAttnFwdSm90INS1_25CollectiveMainloopFwdSm90ILi2EN4cute5tupleIJNS5_1CILi1EEES8_S8_EEENS6_IJNS7_ILi128EEESA_SA_EEELi128ENS_6half_tEfNS_4arch4Sm90ELb1ELb0ELb0ELb1ELb1ELb0ELb0ELb1ELb1ELb1ELb1ELb0EEENS1_21CollectiveEpilogueFwdISB_S9_SC_SE_Li256ELb1ELb1ELb1ELb0EEENS1_36VarlenDynamicPersistentTileSchedulerILi128ELi128ELi256ELi128ELb1ELb1ELb1ELb1ELb1ELb1EEEEEEEEEvNT_6ParamsE,@function
        .size           _ZN7cutlass13device_kernelIN5flash11enable_sm90INS1_16FlashAttnFwdSm90INS1_25CollectiveMainloopFwdSm90ILi2EN4cute5tupleIJNS5_1CILi1EEES8_S8_EEENS6_IJNS7_ILi128EEESA_SA_EEELi128ENS_6half_tEfNS_4arch4Sm90ELb1ELb0ELb0ELb1ELb1ELb0ELb0ELb1ELb1ELb1ELb1ELb0EEENS1_21CollectiveEpilogueFwdISB_S9_SC_SE_Li256ELb1ELb1ELb1ELb0EEENS1_36VarlenDynamicPersistentTileSchedulerILi128ELi128ELi256ELi128ELb1ELb1ELb1ELb1ELb1ELb1EEEEEEEEEvNT_6ParamsE,(.L_x_3549 - _ZN7cutlass13device_kernelIN5flash11enable_sm90INS1_16FlashAttnFwdSm90INS1_25CollectiveMainloopFwdSm90ILi2EN4cute5tupleIJNS5_1CILi1EEES8_S8_EEENS6_IJNS7_ILi128EEESA_SA_EEELi128ENS_6half_tEfNS_4arch4Sm90ELb1ELb0ELb0ELb1ELb1ELb0ELb0ELb1ELb1ELb1ELb1ELb0EEENS1_21CollectiveEpilogueFwdISB_S9_SC_SE_Li256ELb1ELb1ELb1ELb0EEENS1_36VarlenDynamicPersistentTileSchedulerILi128ELi128ELi256ELi128ELb1ELb1ELb1ELb1ELb1ELb1EEEEEEEEEvNT_6ParamsE)
        .other          _ZN7cutlass13device_kernelIN5flash11enable_sm90INS1_16FlashAttnFwdSm90INS1_25CollectiveMainloopFwdSm90ILi2EN4cute5tupleIJNS5_1CILi1EEES8_S8_EEENS6_IJNS7_ILi128EEESA_SA_EEELi128ENS_6half_tEfNS_4arch4Sm90ELb1ELb0ELb0ELb1ELb1ELb0ELb0ELb1ELb1ELb1ELb1ELb0EEENS1_21CollectiveEpilogueFwdISB_S9_SC_SE_Li256ELb1ELb1ELb1ELb0EEENS1_36VarlenDynamicPersistentTileSchedulerILi128ELi128ELi256ELi128ELb1ELb1ELb1ELb1ELb1ELb1EEEEEEEEEvNT_6ParamsE,@"STO_CUDA_ENTRY STV_DEFAULT"
_ZN7cutlass13device_kernelIN5flash11enable_sm90INS1_16FlashAttnFwdSm90INS1_25CollectiveMainloopFwdSm90ILi2EN4cute5tupleIJNS5_1CILi1EEES8_S8_EEENS6_IJNS7_ILi128EEESA_SA_EEELi128ENS_6half_tEfNS_4arch4Sm90ELb1ELb0ELb0ELb1ELb1ELb0ELb0ELb1ELb1ELb1ELb1ELb0EEENS1_21CollectiveEpilogueFwdISB_S9_SC_SE_Li256ELb1ELb1ELb1ELb0EEENS1_36VarlenDynamicPersistentTileSchedulerILi128ELi128ELi256ELi128ELb1ELb1ELb1ELb1ELb1ELb1EEEEEEEEEvNT_6ParamsE:
        /* <DEDUP_REMOVED lines=45> */
.L_x_2599:
        /* <DEDUP_REMOVED lines=22> */
.L_x_2600:
        /* <DEDUP_REMOVED lines=18> */
.L_x_2601:
        /* <DEDUP_REMOVED lines=22> */
.L_x_2602:
        /* <DEDUP_REMOVED lines=23> */
.L_x_2603:
[----:B------:R-:W-:Y:S01]  /*0820*/  UISETP.NE.AND UP0, UPT, UR9, URZ, UPT ;  /* 0x0000003f0900728c */ /* 0x000fe2000bf05270 */
[----:B------:R-:W-:Y:S01]  /*0830*/  NOP ;  /* 0x0000000000007918 */ /* 0x000fe20000000000 */
[----:B------:R-:W-:Y:S01]  /*0840*/  UMOV UR44, 0x1 ;  /* 0x00000001002c7882 */ /* 0x000fe20000000000 */
[----:B------:R-:W-:Y:S01]  /*0850*/  ULDC.64 UR56, c[0x0][0x208] ;  /* 0x0000820000387ab9 */ /* 0x000fe20000000a00 */
[----:B------:R-:W-:Y:S01]  /*0860*/  USEL UR44, UR44, 0x2, !UP0 ;  /* 0x000000022c2c7887 */ /* 0x000fe2000c000000 */
[----:B01234-:R-:W-:Y:S01]  /*0870*/  BAR.SYNC.DEFER_BLOCKING 0x0 ;  /* 0x0000000000007b1d */ /* 0x01ffe20000010000 */
[----:B------:R-:W-:-:S13]  /*0880*/  PLOP3.LUT P0, PT, PT, PT, UP0, 0x80, 0x0 ;  /* 0x000000000000781c */ /* 0x000fda0003f0f008 */
[----:B------:R-:W-:Y:S05]  /*0890*/  @!P0 BRA `(.L_x_2604) ;  /* 0x000000b800e48947 */ /* 0x000fea0003800000 */
.L_x_2605:
        /* <DEDUP_REMOVED lines=18> */
[----:B------:R-:W-:Y:S01]  /*09c0*/  VIADD R219, R2, 0xffffff80 ;  /* 0xffffff8002db7836 */ /* 0x000fe20000000000 */
[----:B------:R-:W-:Y:S01]  /*09d0*/  R2UR UR6, R33 ;  /* 0x00000000210672ca */ /* 0x000fe200000e0000 */
[----:B------:R-:W-:Y:S01]  /*09e0*/  ULOP3.LUT UR50, UR44, 0x1, URZ, 0xfc, !UPT ;  /* 0x000000012c327892 */ /* 0x000fe2000f8efc3f */
[----:B------:R-:W-:Y:S01]  /*09f0*/  R2UR UR5, R34 ;  /* 0x00000000220572ca */ /* 0x000fe200000e0000 */
[----:B------:R-:W-:Y:S01]  /*0a00*/  UMOV UR49, URZ ;  /* 0x0000003f00317c82 */ /* 0x000fe20008000000 */
[----:B------:R-:W-:Y:S01]  /*0a10*/  SHF.R.S32.HI R0, RZ, 0x1f, R219 ;  /* 0x0000001fff007819 */ /* 0x000fe200000114db */
[----:B------:R-:W-:Y:S01]  /*0a20*/  UMOV UR48, URZ ;  /* 0x0000003f00307c82 */ /* 0x000fe20008000000 */
[----:B------:R-:W-:Y:S02]  /*0a30*/  UMOV UR47, URZ ;  /* 0x0000003f002f7c82 */ /* 0x000fe40008000000 */
[CC--:B------:R-:W-:Y:S02]  /*0a40*/  LEA.HI R4, R0.reuse, R219.reuse, RZ, 0x5 ;  /* 0x000000db00047211 */ /* 0x0c0fe400078f28ff */
[----:B------:R-:W-:-:S02]  /*0a50*/  LEA.HI R2, R0, R219, RZ, 0x4 ;  /* 0x000000db00027211 */ /* 0x000fc400078f20ff */
[----:B------:R-:W-:Y:S01]  /*0a60*/  LEA.HI R3, R0, R219, RZ, 0x7 ;  /* 0x000000db00037211 */ /* 0x000fe200078f38ff */
[----:B------:R-:W-:Y:S01]  /*0a70*/  IMAD.SHL.U32 R6, R4, 0x20, RZ ;  /* 0x0000002004067824 */ /* 0x000fe200078e00ff */
[----:B------:R-:W-:Y:S02]  /*0a80*/  LOP3.LUT R4, R2, 0x3fffff0, RZ, 0xc0, !PT ;  /* 0x03fffff002047812 */ /* 0x000fe400078ec0ff */
[----:B------:R-:W-:Y:S02]  /*0a90*/  SHF.R.S32.HI R5, RZ, 0x4, R2 ;  /* 0x00000004ff057819 */ /* 0x000fe40000011402 */
[----:B------:R-:W-:Y:S01]  /*0aa0*/  LOP3.LUT R7, R6, 0xfffffc00, RZ, 0xc0, !PT ;  /* 0xfffffc0006077812 */ /* 0x000fe200078ec0ff */
[----:B------:R-:W-:Y:S01]  /*0ab0*/  IMAD.IADD R4, R219, 0x1, -R4 ;  /* 0x00000001db047824 */ /* 0x000fe200078e0a04 */
[----:B------:R-:W-:Y:S02]  /*0ac0*/  LOP3.LUT R198, R3, 0xffffff80, RZ, 0xc0, !PT ;  /* 0xffffff8003c67812 */ /* 0x000fe400078ec0ff */
[----:B------:R-:W-:Y:S01]  /*0ad0*/  LEA.HI R2, R2, R5, RZ, 0x1 ;  /* 0x0000000502027211 */ /* 0x000fe200078f08ff */
[----:B------:R-:W-:Y:S01]  /*0ae0*/  IMAD R7, R4, 0x40, R7 ;  /* 0x0000004004077824 */ /* 0x000fe200078e0207 */
[----:B------:R-:W-:Y:S01]  /*0af0*/  LEA.HI R4, R0, R219, RZ, 0x2 ;  /* 0x000000db00047211 */ /* 0x000fe200078f10ff */
[----:B------:R-:W-:Y:S01]  /*0b00*/  IMAD.IADD R198, R219, 0x1, -R198 ;  /* 0x00000001dbc67824 */ /* 0x000fe200078e0ac6 */
[----:B------:R-:W-:-:S02]  /*0b10*/  LOP3.LUT R2, R2, 0x1ffffffe, RZ, 0xc0, !PT ;  /* 0x1ffffffe02027812 */ /* 0x000fc400078ec0ff */
[----:B------:R-:W-:Y:S02]  /*0b20*/  LOP3.LUT R4, R4, 0xfffffffc, RZ, 0xc0, !PT ;  /* 0xfffffffc04047812 */ /* 0x000fe400078ec0ff */
[----:B------:R-:W-:Y:S01]  /*0b30*/  SHF.R.S32.HI R9, RZ, 0x1f, R198 ;  /* 0x0000001fff097819 */ /* 0x000fe200000114c6 */
[----:B------:R-:W-:Y:S01]  /*0b40*/  IMAD.IADD R2, R5, 0x1, -R2 ;  /* 0x0000000105027824 */ /* 0x000fe200078e0a02 */
[----:B------:R-:W-:Y:S01]  /*0b50*/  LEA.HI R0, R0, R219, RZ, 0x3 ;  /* 0x000000db00007211 */ /* 0x000fe200078f18ff */
[----:B------:R-:W-:Y:S01]  /*0b60*/  IMAD.IADD R4, R219, 0x1, -R4 ;  /* 0x00000001db047824 */ /* 0x000fe200078e0a04 */
[----:B------:R-:W-:Y:S01]  /*0b70*/  LEA.HI R8, R9, R198, RZ, 0x2 ;  /* 0x000000c609087211 */ /* 0x000fe200078f10ff */
[----:B------:R-:W-:Y:S01]  /*0b80*/  IMAD R216, R2, 0x8, R7 ;  /* 0x0000000802d87824 */ /* 0x000fe200078e0207 */
[----:B------:R-:W-:Y:S02]  /*0b90*/  SHF.R.S32.HI R214, RZ, 0x7, R3 ;  /* 0x00000007ffd67819 */ /* 0x000fe40000011403 */
[----:B------:R-:W-:-:S02]  /*0ba0*/  LEA.HI R2, R4, R4, RZ, 0x1 ;  /* 0x0000000404027211 */ /* 0x000fc400078f08ff */
[--C-:B------:R-:W-:Y:S02]  /*0bb0*/  SHF.R.S32.HI R6, RZ, 0x2, R8.reuse ;  /* 0x00000002ff067819 */ /* 0x100fe40000011408 */
[----:B------:R-:W-:Y:S02]  /*0bc0*/  SHF.R.S32.HI R11, RZ, 0x1f, R8 ;  /* 0x0000001fff0b7819 */ /* 0x000fe40000011408 */
[----:B------:R-:W-:Y:S02]  /*0bd0*/  LOP3.LUT R5, R2, 0x1ffffffe, RZ, 0xc0, !PT ;  /* 0x1ffffffe02057812 */ /* 0x000fe400078ec0ff */
[----:B------:R-:W-:Y:S02]  /*0be0*/  LEA.HI R11, R11, R6, RZ, 0x3 ;  /* 0x000000060b0b7211 */ /* 0x000fe400078f18ff */
[----:B------:R-:W-:Y:S01]  /*0bf0*/  LOP3.LUT R2, R0, 0xfffffff8, RZ, 0xc0, !PT ;  /* 0xfffffff800027812 */ /* 0x000fe200078ec0ff */
[----:B------:R-:W-:Y:S01]  /*0c00*/  IMAD.IADD R4, R4, 0x1, -R5 ;  /* 0x0000000104047824 */ /* 0x000fe200078e0a05 */
[----:B------:R-:W-:-:S02]  /*0c10*/  LOP3.LUT R5, R8, 0x7ffffffc, RZ, 0xc0, !PT ;  /* 0x7ffffffc08057812 */ /* 0x000fc400078ec0ff */
        /* <DEDUP_REMOVED lines=13> */
[----:B------:R-:W-:-:S02]  /*0cf0*/  IMAD.IADD R3, R214, 0x1, -R3 ;  /* 0x00000001d6037824 */ /* 0x000fc400078e0a03 */
[----:B------:R-:W-:Y:S02]  /*0d00*/  VIADD R18, R2, 0x40 ;  /* 0x0000004002127836 */ /* 0x000fe40000000000 */
[C---:B------:R-:W-:Y:S02]  /*0d10*/  VIADD R196, R16.reuse, 0x8 ;  /* 0x0000000810c47836 */ /* 0x040fe40000000000 */
        /* <DEDUP_REMOVED lines=28> */
[----:B------:R-:W-:Y:S01]  /*0ee0*/  IMAD R215, R3, 0x40, R6 ;  /* 0x0000004003d77824 */ /* 0x000fe200078e0206 */
[----:B------:R-:W-:-:S02]  /*0ef0*/  SHF.R.S32.HI R200, RZ, 0x1f, R23 ;  /* 0x0000001fffc87819 */ /* 0x000fc40000011417 */
[----:B------:R-:W-:Y:S01]  /*0f00*/  SHF.R.S32.HI R199, RZ, 0x1f, R22 ;  /* 0x0000001fffc77819 */ /* 0x000fe20000011416 */
[----:B------:R-:W-:-:S07]  /*0f10*/  IMAD R17, R4, 0x8, R215 ;  /* 0x0000000804117824 */ /* 0x000fce00078e02d7 */
.L_x_2669:
[----:B0-2-4-:R-:W0:Y:S01]  /*0f20*/  LDC.64 R4, c[0x0][0xc88] ;  /* 0x00032200ff047b82 */ /* 0x015e220000000a00 */
[----:B------:R-:W-:Y:S01]  /*0f30*/  ULDC.64 UR8, c[0x0][0xa28] ;  /* 0x00028a0000087ab9 */ /* 0x000fe20000000a00 */
[----:B------:R-:W-:Y:S01]  /*0f40*/  ULDC.64 UR10, c[0x0][0xa18] ;  /* 0x00028600000a7ab9 */ /* 0x000fe20000000a00 */
[----:B------:R-:W-:Y:S01]  /*0f50*/  ULDC UR4, c[0x0][0x424] ;  /* 0x0001090000047ab9 */ /* 0x000fe20000000800 */
[----:B------:R-:W-:Y:S01]  /*0f60*/  ULDC UR7, c[0x0][0x2f0] ;  /* 0x0000bc0000077ab9 */ /* 0x000fe20000000800 */
[----:B0-----:R-:W-:-:S06]  /*0f70*/  IMAD.WIDE R4, R35, 0x4, R4 ;  /* 0x0000000423047825 */ /* 0x001fcc00078e0204 */
[----:B------:R-:W2:Y:S01]  /*0f80*/  LDG.E R4, desc[UR56][R4.64] ;  /* 0x0000003804047981 */ /* 0x000ea2000c1e1900 */
[----:B------:R-:W-:Y:S02]  /*0f90*/  UISETP.NE.U32.AND UP0, UPT, UR8, URZ, UPT ;  /* 0x0000003f0800728c */ /* 0x000fe4000bf05070 */
[----:B------:R-:W-:Y:S02]  /*0fa0*/  UISETP.NE.U32.AND UP1, UPT, UR10, URZ, UPT ;  /* 0x0000003f0a00728c */ /* 0x000fe4000bf25070 */
[----:B------:R-:W-:Y:S02]  /*0fb0*/  UISETP.NE.AND.EX UP0, UPT, UR9, URZ, UPT, UP0 ;  /* 0x0000003f0900728c */ /* 0x000fe4000bf05300 */
[----:B------:R-:W-:-:S04]  /*0fc0*/  UISETP.NE.AND.EX UP1, UPT, UR11, URZ, UPT, UP1 ;  /* 0x0000003f0b00728c */ /* 0x000fc8000bf25310 */
[----:B------:R-:W-:Y:S02]  /*0fd0*/  PLOP3.LUT P0, PT, PT, PT, UP0, 0x80, 0x0 ;  /* 0x000000000000781c */ /* 0x000fe40003f0f008 */
[----:B------:R-:W-:Y:S02]  /*0fe0*/  PLOP3.LUT P2, PT, PT, PT, UP1, 0x80, 0x0 ;  /* 0x000000000000781c */ /* 0x000fe40003f4f018 */
[----:B--2---:R-:W-:-:S13]  /*0ff0*/  R2UR UR42, R4 ;  /* 0x00000000042a72ca */ /* 0x004fda00000e0000 */
[----:B------:R-:W-:Y:S02]  /*1000*/  USHF.R.S32.HI UR36, URZ, 0x1f, UR42 ;  /* 0x0000001f3f247899 */ /* 0x000fe4000801142a */
[----:B------:R-:W-:-:S04]  /*1010*/  @UP0 ULEA UR8, UP2, UR42, UR8, 0x2 ;  /* 0x000000082a080291 */ /* 0x000fc8000f84103f */
[----:B------:R-:W-:Y:S02]  /*1020*/  @UP0 ULEA.HI.X UR9, UR42, UR9, UR36, 0x2, UP2 ;  /* 0x000000092a090291 */ /* 0x000fe400090f1424 */
[----:B------:R-:W-:Y:S01]  /*1030*/  @UP1 ULEA UR10, UP0, UR42, UR10, 0x2 ;  /* 0x0000000a2a0a1291 */ /* 0x000fe2000f80103f */
[----:B------:R-:W-:-:S03]  /*1040*/  IMAD.U32 R4, RZ, RZ, UR8 ;  /* 0x00000008ff047e24 */ /* 0x000fc6000f8e00ff */
[----:B------:R-:W-:Y:S01]  /*1050*/  @UP1 ULEA.HI.X UR11, UR42, UR11, UR36, 0x2, UP0 ;  /* 0x0000000b2a0b1291 */ /* 0x000fe200080f1424 */
[----:B------:R-:W-:Y:S01]  /*1060*/  IMAD.U32 R5, RZ, RZ, UR9 ;  /* 0x00000009ff057e24 */ /* 0x000fe2000f8e00ff */
[----:B------:R-:W-:Y:S01]  /*1070*/  ULDC.64 UR8, c[0x0][0x418] ;  /* 0x0001060000087ab9 */ /* 0x000fe20000000a00 */
[----:B------:R-:W-:-:S03]  /*1080*/  IMAD.U32 R6, RZ, RZ, UR10 ;  /* 0x0000000aff067e24 */ /* 0x000fc6000f8e00ff */
[----:B---3--:R-:W-:Y:S01]  /*1090*/  IMAD.U32 R7, RZ, RZ, UR11 ;  /* 0x0000000bff077e24 */ /* 0x008fe2000f8e00ff */
[----:B------:R-:W2:Y:S01]  /*10a0*/  @P0 LDG.E R4, desc[UR56][R4.64] ;  /* 0x0000003804040981 */ /* 0x000ea2000c1e1900 */
[----:B------:R-:W-:Y:S01]  /*10b0*/  UISETP.NE.U32.AND UP0, UPT, UR8, URZ, UPT ;  /* 0x0000003f0800728c */ /* 0x000fe2000bf05070 */
[----:B------:R-:W-:Y:S02]  /*10c0*/  ULDC.64 UR10, c[0x0][0xa20] ;  /* 0x00028800000a7ab9 */ /* 0x000fe40000000a00 */
[----:B------:R-:W3:Y:S01]  /*10d0*/  @P2 LDG.E R6, desc[UR56][R6.64] ;  /* 0x0000003806062981 */ /* 0x000ee2000c1e1900 */
[----:B------:R-:W-:Y:S01]  /*10e0*/  UISETP.NE.AND.EX UP0, UPT, UR9, URZ, UPT, UP0 ;  /* 0x0000003f0900728c */ /* 0x000fe2000bf05300 */
[----:B------:R-:W-:Y:S01]  /*10f0*/  ISETP.NE.U32.AND P1, PT, RZ, UR10, PT ;  /* 0x0000000aff007c0c */ /* 0x000fe2000bf25070 */
[----:B------:R-:W-:Y:S01]  /*1100*/  UMOV UR52, URZ ;  /* 0x0000003f00347c82 */ /* 0x000fe20008000000 */
[----:B------:R-:W-:Y:S02]  /*1110*/  ULOP3.LUT UR43, UR5, 0xffff, URZ, 0xc0, !UPT ;  /* 0x0000ffff052b7892 */ /* 0x000fe4000f8ec03f */
[----:B------:R-:W-:Y:S01]  /*1120*/  USEL UR4, UR4, 0x1, UP0 ;  /* 0x0000000104047887 */ /* 0x000fe20008000000 */
[----:B------:R-:W-:-:S03]  /*1130*/  ISETP.NE.AND.EX P1, PT, RZ, UR11, PT, P1 ;  /* 0x0000000bff007c0c */ /* 0x000fc6000bf25310 */
[----:B------:R-:W-:Y:S01]  /*1140*/  UIMAD UR4, UR4, UR7, URZ ;  /* 0x00000007040472a4 */ /* 0x000fe2000f8e023f */
[----:B--2---:R-:W-:Y:S02]  /*1150*/  @P0 R2UR UR52, R4 ;  /* 0x00000000043402ca */ /* 0x004fe400000e0000 */
[----:B---3--:R-:W-:Y:S01]  /*1160*/  @P2 R2UR UR53, R6 ;  /* 0x00000000063522ca */ /* 0x008fe200000e0000 */
[----:B-1---5:R-:W-:-:S14]  /*1170*/  @P2 BRA `(.L_x_2606) ;  /* 0x0000000000382947 */ /* 0x022fdc0003800000 */
        /* <DEDUP_REMOVED lines=14> */
.L_x_2606:
[----:B------:R-:W-:Y:S05]  /*1260*/  @!P1 BRA `(.L_x_2607) ;  /* 0x00000000001c9947 */ /* 0x000fea0003800000 */
[----:B------:R-:W-:-:S04]  /*1270*/  ULEA UR4, UP0, UR42, UR10, 0x2 ;  /* 0x0000000a2a047291 */ /* 0x000fc8000f80103f */
[----:B------:R-:W-:Y:S02]  /*1280*/  ULEA.HI.X UR7, UR42, UR11, UR36, 0x2, UP0 ;  /* 0x0000000b2a077291 */ /* 0x000fe400080f1424 */
[----:B------:R-:W-:-:S04]  /*1290*/  IMAD.U32 R4, RZ, RZ, UR4 ;  /* 0x00000004ff047e24 */ /* 0x000fc8000f8e00ff */
[----:B------:R-:W-:-:S05]  /*12a0*/  IMAD.U32 R5, RZ, RZ, UR7 ;  /* 0x00000007ff057e24 */ /* 0x000fca000f8e00ff */
[----:B------:R-:W2:Y:S02]  /*12b0*/  LDG.E R4, desc[UR56][R4.64] ;  /* 0x0000003804047981 */ /* 0x000ea4000c1e1900 */
[----:B--2---:R-:W-:Y:S01]  /*12c0*/  R2UR UR4, R4 ;  /* 0x00000000040472ca */ /* 0x004fe200000e0000 */
[----:B------:R-:W-:-:S14]  /*12d0*/  BRA `(.L_x_2608) ;  /* 0x0000000000347947 */ /* 0x000fdc0003800000 */
.L_x_2607:
        /* <DEDUP_REMOVED lines=13> */
.L_x_2608:
[----:B------:R-:W-:Y:S01]  /*13b0*/  ULDC UR7, c[0x0][0x448] ;  /* 0x0001120000077ab9 */ /* 0x000fe20000000800 */
[----:B------:R-:W-:Y:S02]  /*13c0*/  USHF.L.U32 UR37, UR6, 0x7, URZ ;  /* 0x0000000706257899 */ /* 0x000fe4000800063f */
[----:B------:R-:W-:Y:S02]  /*13d0*/  UISETP.NE.AND UP0, UPT, UR7, 0x1, UPT ;  /* 0x000000010700788c */ /* 0x000fe4000bf05270 */
[----:B------:R-:W-:Y:S02]  /*13e0*/  UIADD3 UR8, UR37, 0x7f, URZ ;  /* 0x0000007f25087890 */ /* 0x000fe4000fffe03f */
[----:B------:R-:W-:Y:S02]  /*13f0*/  UIADD3 UR52, -UR52, UR4, URZ ;  /* 0x0000000434347290 */ /* 0x000fe4000fffe13f */
[----:B------:R-:W-:Y:S02]  /*1400*/  UP2UR UR54, UPR, URZ, 0x1 ;  /* 0x000000013f367883 */ /* 0x000fe40008000000 */
[----:B------:R-:W-:-:S03]  /*1410*/  UIADD3 UR9, UR52, 0x80, -UR53 ;  /* 0x0000008034097890 */ /* 0x000fc6000fffe835 */
[----:B------:R-:W-:Y:S01]  /*1420*/  @UP0 ULDC UR6, c[0x0][0x44c] ;  /* 0x0001130000060ab9 */ /* 0x000fe20000000800 */
[----:B------:R-:W-:Y:S01]  /*1430*/  @UP0 ULDC UR4, c[0x0][0x450] ;  /* 0x0001140000040ab9 */ /* 0x000fe20000000800 */
[----:B------:R-:W-:-:S04]  /*1440*/  UIMAD.WIDE.U32 UR6, UR8, UR6, URZ ;  /* 0x00000006080672a5 */ /* 0x000fc8000f8e003f */
[----:B------:R-:W-:Y:S02]  /*1450*/  @UP0 USHF.R.U32.HI UR8, URZ, UR4, UR7 ;  /* 0x000000043f080299 */ /* 0x000fe40008011607 */
[----:B------:R-:W-:Y:S02]  /*1460*/  UIADD3 UR4, UR52, 0x7f, URZ ;  /* 0x0000007f34047890 */ /* 0x000fe4000fffe03f */
[----:B------:R-:W-:Y:S02]  /*1470*/  UIADD3 UR8, UR9, UR8, URZ ;  /* 0x0000000809087290 */ /* 0x000fe4000fffe03f */
[----:B------:R-:W-:Y:S02]  /*1480*/  USHF.R.S32.HI UR6, URZ, 0x1f, UR4 ;  /* 0x0000001f3f067899 */ /* 0x000fe40008011404 */
[----:B------:R-:W-:Y:S02]  /*1490*/  USHF.R.S32.HI UR7, URZ, 0x1f, UR8 ;  /* 0x0000001f3f077899 */ /* 0x000fe40008011408 */
[----:B------:R-:W-:-:S02]  /*14a0*/  ULEA.HI UR6, UR6, UR4, URZ, 0x7 ;  /* 0x0000000406067291 */ /* 0x000fc4000f8f383f */
[----:B------:R-:W-:Y:S02]  /*14b0*/  ULEA.HI UR7, UR7, UR8, URZ, 0x7 ;  /* 0x0000000807077291 */ /* 0x000fe4000f8f383f */
[----:B------:R-:W-:Y:S02]  /*14c0*/  USHF.R.S32.HI UR6, URZ, 0x7, UR6 ;  /* 0x000000073f067899 */ /* 0x000fe40008011406 */
[----:B------:R-:W-:Y:S02]  /*14d0*/  USHF.R.S32.HI UR7, URZ, 0x7, UR7 ;  /* 0x000000073f077899 */ /* 0x000fe40008011407 */
[----:B------:R-:W-:Y:S02]  /*14e0*/  ULOP3.LUT UR4, UR5, 0xff000000, URZ, 0xc0, !UPT ;  /* 0xff00000005047892 */ /* 0x000fe4000f8ec03f */
[----:B------:R-:W-:Y:S02]  /*14f0*/  UISETP.LT.AND UP0, UPT, UR6, UR7, UPT ;  /* 0x000000070600728c */ /* 0x000fe4000bf01270 */
[----:B------:R-:W-:-:S02]  /*1500*/  ULOP3.LUT UR5, UR5, 0xff0000, URZ, 0xc0, !UPT ;  /* 0x00ff000005057892 */ /* 0x000fc4000f8ec03f */
[----:B------:R-:W-:Y:S02]  /*1510*/  USEL UR9, UR6, UR7, UP0 ;  /* 0x0000000706097287 */ /* 0x000fe40008000000 */
[----:B------:R-:W-:Y:S02]  /*1520*/  USHF.R.U32.HI UR4, URZ, 0x8, UR4 ;  /* 0x000000083f047899 */ /* 0x000fe40008011604 */
[----:B------:R-:W-:Y:S02]  /*1530*/  UISETP.GE.AND UP0, UPT, UR9, 0x1, UPT ;  /* 0x000000010900788c */ /* 0x000fe4000bf06270 */
        /* <DEDUP_REMOVED lines=8> */
[----:B------:R-:W-:-:S03]  /*15c0*/  USEL UR10, UR46, UR4, UP0 ;  /* 0x000000042e0a7287 */ /* 0x000fc60008000000 */
[----:B------:R-:W-:Y:S01]  /*15d0*/  UMOV UR4, URZ ;  /* 0x0000003f00047c82 */ /* 0x000fe20008000000 */
[----:B------:R-:W-:Y:S02]  /*15e0*/  UIADD3 UR6, UR10, -0x1, UR9 ;  /* 0xffffffff0a067890 */ /* 0x000fe4000fffe009 */
[----:B------:R-:W-:-:S04]  /*15f0*/  IMAD.U32 R4, RZ, RZ, UR10 ;  /* 0x0000000aff047e24 */ /* 0x000fc8000f8e00ff */
[----:B------:R-:W-:Y:S01]  /*1600*/  IMAD.U32 R5, RZ, RZ, UR6 ;  /* 0x00000006ff057e24 */ /* 0x000fe2000f8e00ff */
[-C--:B------:R-:W-:Y:S01]  /*1610*/  IABS R0, R4.reuse ;  /* 0x0000000400007213 */ /* 0x080fe20000000000 */
[----:B------:R-:W-:Y:S01]  /*1620*/  ULOP3.LUT UR6, UR6, UR10, URZ, 0x3c, !UPT ;  /* 0x0000000a06067292 */ /* 0x000fe2000f8e3c3f */
[----:B------:R-:W-:Y:S02]  /*1630*/  IABS R6, R4 ;  /* 0x0000000400067213 */ /* 0x000fe40000000000 */
        /* <DEDUP_REMOVED lines=26> */
.L_x_2609:
[----:B------:R-:W-:Y:S01]  /*17e0*/  UIMAD UR39, UR38, UR4, URZ ;  /* 0x00000004262772a4 */ /* 0x000fe2000f8e023f */
[----:B------:R-:W-:Y:S01]  /*17f0*/  IMAD.U32 R0, RZ, RZ, UR9 ;  /* 0x00000009ff007e24 */ /* 0x000fe2000f8e00ff */
[----:B------:R-:W-:Y:S01]  /*1800*/  PLOP3.LUT P0, PT, PT, PT, PT, 0x80, 0x0 ;  /* 0x000000000000781c */ /* 0x000fe20003f0f070 */
[----:B------:R-:W-:Y:S01]  /*1810*/  IMAD.U32 R3, RZ, RZ, UR4 ;  /* 0x00000004ff037e24 */ /* 0x000fe2000f8e00ff */
[----:B------:R-:W-:Y:S02]  /*1820*/  CS2R R150, SRZ ;  /* 0x0000000000967805 */ /* 0x000fe4000001ff00 */
[----:B------:R-:W-:Y:S02]  /*1830*/  CS2R R148, SRZ ;  /* 0x0000000000947805 */ /* 0x000fe4000001ff00 */
[----:B------:R-:W-:Y:S02]  /*1840*/  CS2R R146, SRZ ;  /* 0x0000000000927805 */ /* 0x000fe4000001ff00 */
[----:B------:R-:W-:-:S02]  /*1850*/  CS2R R144, SRZ ;  /* 0x0000000000907805 */ /* 0x000fc4000001ff00 */
[----:B------:R-:W-:Y:S01]  /*1860*/  VIADDMNMX R3, R3, UR39, R0, PT ;  /* 0x0000002703037c46 */ /* 0x000fe2000b800100 */
[----:B------:R-:W-:Y:S01]  /*1870*/  IMAD.MOV.U32 R0, RZ, RZ, RZ ;  /* 0x000000ffff007224 */ /* 0x000fe200078e00ff */
[----:B------:R-:W-:Y:S02]  /*1880*/  CS2R R142, SRZ ;  /* 0x00000000008e7805 */ /* 0x000fe4000001ff00 */
[----:B------:R-:W-:Y:S02]  /*1890*/  CS2R R140, SRZ ;  /* 0x00000000008c7805 */ /* 0x000fe4000001ff00 */
[----:B------:R-:W-:Y:S01]  /*18a0*/  R2UR UR60, R3 ;  /* 0x00000000033c72ca */ /* 0x000fe200000e0000 */
[----:B------:R-:W-:Y:S01]  /*18b0*/  IMAD.MOV.U32 R3, RZ, RZ, RZ ;  /* 0x000000ffff037224 */ /* 0x000fe200078e00ff */
        /* <DEDUP_REMOVED lines=11> */
[----:B------:R-:W-:Y:S01]  /*1970*/  UISETP.GT.AND UP0, UPT, UR60, UR39, UPT ;  /* 0x000000273c00728c */ /* 0x000fe2000bf04270 */
[----:B------:R-:W-:Y:S02]  /*1980*/  CS2R R116, SRZ ;  /* 0x0000000000747805 */ /* 0x000fe4000001ff00 */
[----:B------:R-:W-:Y:S02]  /*1990*/  CS2R R114, SRZ ;  /* 0x0000000000727805 */ /* 0x000fe4000001ff00 */
[----:B------:R-:W-:-:S02]  /*19a0*/  CS2R R112, SRZ ;  /* 0x0000000000707805 */ /* 0x000fc4000001ff00 */
[----:B------:R-:W-:Y:S02]  /*19b0*/  CS2R R110, SRZ ;  /* 0x00000000006e7805 */ /* 0x000fe4000001ff00 */
[----:B------:R-:W-:Y:S02]  /*19c0*/  CS2R R108, SRZ ;  /* 0x00000000006c7805 */ /* 0x000fe4000001ff00 */
[----:B------:R-:W-:Y:S02]  /*19d0*/  PLOP3.LUT P1, PT, PT, PT, UP0, 0x80, 0x0 ;  /* 0x000000000000781c */ /* 0x000fe40003f2f008 */
        /* <DEDUP_REMOVED lines=42> */
.L_x_2611:
[----:B------:R-:W-:Y:S01]  /*1c80*/  ULEA.HI UR4, UR49, UR49, URZ, 0x1 ;  /* 0x0000003131047291 */ /* 0x000fe2000f8f083f */
[----:B------:R-:W-:-:S03]  /*1c90*/  IMAD.U32 R3, RZ, RZ, UR50 ;  /* 0x00000032ff037e24 */ /* 0x000fc6000f8e00ff */
[----:B------:R-:W-:Y:S02]  /*1ca0*/  ULOP3.LUT UR4, UR4, 0xfffffffe, URZ, 0xc0, !UPT ;  /* 0xfffffffe04047892 */ /* 0x000fe4000f8ec03f */
[----:B------:R-:W-:Y:S02]  /*1cb0*/  ISETP.NE.AND P0, PT, R3, 0x3, PT ;  /* 0x000000030300780c */ /* 0x000fe40003f05270 */
[----:B------:R-:W-:-:S06]  /*1cc0*/  UIADD3 UR4, UR49, -UR4, URZ ;  /* 0x8000000431047290 */ /* 0x000fcc000fffe03f */
[----:B------:R-:W-:-:S05]  /*1cd0*/  IMAD.U32 R0, RZ, RZ, UR4 ;  /* 0x00000004ff007e24 */ /* 0x000fca000f8e00ff */
[----:B------:R-:W-:-:S04]  /*1ce0*/  SHF.L.U32 R0, R0, 0x1f, RZ ;  /* 0x0000001f00007819 */ /* 0x000fc800000006ff */
[----:B------:R-:W0:Y:S02]  /*1cf0*/  SYNCS.PHASECHK.TRANS64.TRYWAIT P1, [UR41+0x28800], R0 ;  /* 0x02880000ff0075a7 */ /* 0x000e240008020169 */
[----:B0-----:R-:W-:Y:S05]  /*1d00*/  @!P1 BRA `(.L_x_2612) ;  /* 0x0000010800d09947 */ /* 0x001fea0003800000 */
.L_x_2758:
[----:B------:R-:W-:Y:S05]  /*1d10*/  @!P0 BRA `(.L_x_2613) ;  /* 0x0000000000048947 */ /* 0x000fea0003800000 */
[----:B------:R-:W-:Y:S01]  /*1d20*/  BPT.TRAP 0x1 ;  /* 0x000000040000795c */ /* 0x000fe20000300000 */
.L_x_2613:
[----:B0-----:R-:W-:Y:S02]  /*1d30*/  IMAD.U32 R0, RZ, RZ, UR47 ;  /* 0x0000002fff007e24 */ /* 0x001fe4000f8e00ff */
[----:B------:R-:W-:-:S03]  /*1d40*/  IMAD.U32 R3, RZ, RZ, UR48 ;  /* 0x00000030ff037e24 */ /* 0x000fc6000f8e00ff */
[----:B------:R-:W-:Y:S02]  /*1d50*/  LEA R0, R0, UR41, 0x3 ;  /* 0x0000002900007c11 */ /* 0x000fe4000f8e18ff */
[----:B------:R-:W-:-:S04]  /*1d60*/  SHF.L.U32 R3, R3, 0x1f, RZ ;  /* 0x0000001f03037819 */ /* 0x000fc800000006ff */
[----:B------:R0:W1:Y:S01]  /*1d70*/  SYNCS.PHASECHK.TRANS64.TRYWAIT P1, [R0+URZ+0x28830], R3 ;  /* 0x02883003000075a7 */ /* 0x000062000802017f */
[----:B------:R-:W-:Y:S05]  /*1d80*/  @!P0 BRA `(.L_x_2614) ;  /* 0x0000000000048947 */ /* 0x000fea0003800000 */
[----:B------:R-:W-:Y:S01]  /*1d90*/  BPT.TRAP 0x1 ;  /* 0x000000040000795c */ /* 0x000fe20000300000 */
.L_x_2614:
[----:B-1----:R-:W-:Y:S05]  /*1da0*/  @P1 BRA `(.L_x_2615) ;  /* 0x0000000000081947 */ /* 0x002fea0003800000 */
[----:B------:R-:W1:Y:S02]  /*1db0*/  SYNCS.PHASECHK.TRANS64.TRYWAIT P1, [R0+URZ+0x28830], R3 ;  /* 0x02883003000075a7 */ /* 0x000e64000802017f */
[----:B-1----:R-:W-:Y:S05]  /*1dc0*/  @!P1 BRA `(.L_x_2616) ;  /* 0x0000010800b89947 */ /* 0x002fea0003800000 */
.L_x_2615:
        /* <DEDUP_REMOVED lines=63> */
.L_x_2617:
[----:B------:R-:W-:Y:S01]  /*21c0*/  UISETP.NE.AND UP0, UPT, UR54, URZ, UPT ;  /* 0x0000003f3600728c */ /* 0x000fe2000bf05270 */
[----:B------:R-:W-:Y:S01]  /*21d0*/  VIADD R5, R17, UR37 ;  /* 0x0000002511057c36 */ /* 0x000fe20008000000 */
[----:B------:R-:W-:Y:S01]  /*21e0*/  ULDC UR55, c[0x0][0x988] ;  /* 0x0002620000377ab9 */ /* 0x000fe20000000800 */
[----:B------:R-:W-:Y:S01]  /*21f0*/  IMAD.U32 R8, RZ, RZ, UR53 ;  /* 0x00000035ff087e24 */ /* 0x000fe2000f8e00ff */
[----:B------:R-:W-:Y:S01]  /*2200*/  R2UR UR11, R0 ;  /* 0x00000000000b72ca */ /* 0x000fe200000e0000 */
[----:B------:R-:W-:Y:S01]  /*2210*/  UMOV UR10, UR37 ;  /* 0x00000025000a7c82 */ /* 0x000fe20008000000 */
[----:B------:R-:W-:Y:S02]  /*2220*/  PLOP3.LUT P1, PT, PT, PT, UP0, 0x80, 0x0 ;  /* 0x000000000000781c */ /* 0x000fe40003f2f008 */
[----:B------:R-:W-:Y:S02]  /*2230*/  CS2R R150, SRZ ;  /* 0x0000000000967805 */ /* 0x000fe4000001ff00 */
[----:B------:R-:W-:-:S02]  /*2240*/  PLOP3.LUT P2, PT, PT, PT, UP0, 0x80, 0x0 ;  /* 0x000000000000781c */ /* 0x000fc40003f4f008 */
[----:B------:R-:W-:Y:S02]  /*2250*/  CS2R R148, SRZ ;  /* 0x0000000000947805 */ /* 0x000fe4000001ff00 */
[----:B------:R-:W-:Y:S01]  /*2260*/  CS2R R146, SRZ ;  /* 0x0000000000927805 */ /* 0x000fe2000001ff00 */
[----:B------:R-:W-:Y:S01]  /*2270*/  @UP0 ULDC UR6, c[0x0][0x44c] ;  /* 0x0001130000060ab9 */ /* 0x000fe20000000800 */
[----:B------:R-:W-:Y:S01]  /*2280*/  @UP0 ULDC UR14, c[0x0][0x450] ;  /* 0x00011400000e0ab9 */ /* 0x000fe20000000800 */
[----:B------:R-:W-:Y:S02]  /*2290*/  CS2R R144, SRZ ;  /* 0x0000000000907805 */ /* 0x000fe4000001ff00 */
[----:B------:R-:W-:Y:S02]  /*22a0*/  CS2R R142, SRZ ;  /* 0x00000000008e7805 */ /* 0x000fe4000001ff00 */
[----:B------:R-:W-:Y:S02]  /*22b0*/  CS2R R140, SRZ ;  /* 0x00000000008c7805 */ /* 0x000fe4000001ff00 */
[----:B------:R-:W-:-:S02]  /*22c0*/  CS2R R138, SRZ ;  /* 0x00000000008a7805 */ /* 0x000fc4000001ff00 */
[----:B------:R-:W-:Y:S02]  /*22d0*/  CS2R R136, SRZ ;  /* 0x0000000000887805 */ /* 0x000fe4000001ff00 */
[----:B------:R-:W-:Y:S01]  /*22e0*/  CS2R R134, SRZ ;  /* 0x0000000000867805 */ /* 0x000fe2000001ff00 */
[----:B01----:R-:W-:Y:S01]  /*22f0*/  @P1 IMAD.HI.U32 R3, R5, UR6, RZ ;  /* 0x0000000605031c27 */ /* 0x003fe2000f8e00ff */
[----:B------:R-:W-:Y:S01]  /*2300*/  @UP0 ULDC UR6, c[0x0][0x450] ;  /* 0x0001140000060ab9 */ /* 0x000fe20000000800 */
[----:B------:R-:W-:Y:S02]  /*2310*/  CS2R R132, SRZ ;  /* 0x0000000000847805 */ /* 0x000fe4000001ff00 */
[----:B------:R-:W-:Y:S02]  /*2320*/  CS2R R130, SRZ ;  /* 0x0000000000827805 */ /* 0x000fe4000001ff00 */
[----:B------:R-:W-:Y:S02]  /*2330*/  CS2R R128, SRZ ;  /* 0x0000000000807805 */ /* 0x000fe4000001ff00 */
[----:B------:R-:W-:Y:S01]  /*2340*/  @P2 SHF.R.U32.HI R5, RZ, UR6, R3 ;  /* 0x00000006ff052c19 */ /* 0x000fe20008011603 */
[----:B------:R-:W-:Y:S01]  /*2350*/  UMOV UR6, 0xffffff80 ;  /* 0xffffff8000067882 */ /* 0x000fe20000000000 */
[----:B------:R-:W-:Y:S01]  /*2360*/  CS2R R126, SRZ ;  /* 0x00000000007e7805 */ /* 0x000fe2000001ff00 */
[----:B------:R-:W-:Y:S01]  /*2370*/  UIMAD UR6, UR60, UR6, 0x80 ;  /* 0x000000803c0674a4 */ /* 0x000fe2000f8e0206 */
[----:B------:R-:W-:Y:S01]  /*2380*/  CS2R R124, SRZ ;  /* 0x00000000007c7805 */ /* 0x000fe2000001ff00 */
[----:B------:R-:W0:Y:S01]  /*2390*/  SHFL.IDX PT, R4, R5, 0x1, 0x1c1f ;  /* 0x003c1f0005047f89 */ /* 0x000e2200000e0000 */
[----:B------:R-:W-:Y:S01]  /*23a0*/  UIADD3 UR60, UR60, -0x2, URZ ;  /* 0xfffffffe3c3c7890 */ /* 0x000fe2000fffe03f */
[----:B------:R-:W-:-:S02]  /*23b0*/  CS2R R122, SRZ ;  /* 0x00000000007a7805 */ /* 0x000fc4000001ff00 */
[----:B------:R-:W-:Y:S01]  /*23c0*/  CS2R R120, SRZ ;  /* 0x0000000000787805 */ /* 0x000fe2000001ff00 */
[----:B------:R-:W-:Y:S01]  /*23d0*/  IMAD.U32 R7, RZ, RZ, UR6 ;  /* 0x00000006ff077e24 */ /* 0x000fe2000f8e00ff */
[----:B------:R-:W1:Y:S01]  /*23e0*/  SHFL.IDX PT, R5, R5, RZ, 0x1c1f ;  /* 0x001c1fff05057589 */ /* 0x000e6200000e0000 */
[----:B------:R-:W-:Y:S01]  /*23f0*/  @UP0 ULDC UR6, c[0x0][0x44c] ;  /* 0x0001130000060ab9 */ /* 0x000fe20000000800 */
[----:B------:R-:W-:Y:S01]  /*2400*/  CS2R R118, SRZ ;  /* 0x0000000000767805 */ /* 0x000fe2000001ff00 */
[----:B------:R-:W-:Y:S01]  /*2410*/  UIMAD.WIDE.U32 UR6, UR37, UR6, URZ ;  /* 0x00000006250672a5 */ /* 0x000fe2000f8e003f */
[C-C-:B------:R-:W-:Y:S01]  /*2420*/  IADD3 R3, -R16.reuse, 0x1, R7.reuse ;  /* 0x0000000110037810 */ /* 0x140fe20007ffe107 */
[----:B------:R-:W-:Y:S01]  /*2430*/  UIADD3 UR6, UR11, 0x28840, URZ ;  /* 0x000288400b067890 */ /* 0x000fe2000fffe03f */
[----:B------:R-:W-:Y:S01]  /*2440*/  IADD3 R6, -R16, UR52, R7 ;  /* 0x0000003410067c10 */ /* 0x000fe2000fffe107 */
[----:B------:R-:W-:Y:S01]  /*2450*/  @UP0 USHF.R.U32.HI UR10, URZ, UR14, UR7 ;  /* 0x0000000e3f0a0299 */ /* 0x000fe20008011607 */
[----:B------:R-:W-:Y:S01]  /*2460*/  IADD3 R7, -R8, UR52, R3 ;  /* 0x0000003408077c10 */ /* 0x000fe2000fffe103 */
[----:B------:R-:W-:Y:S01]  /*2470*/  UPRMT UR6, UR40, 0x654, UR6 ;  /* 0x0000065428067896 */ /* 0x000fe20008000006 */
[----:B------:R-:W-:Y:S01]  /*2480*/  CS2R R116, SRZ ;  /* 0x0000000000747805 */ /* 0x000fe2000001ff00 */
[----:B------:R-:W-:Y:S01]  /*2490*/  UIADD3 UR7, UR10, UR52, -UR53 ;  /* 0x000000340a077290 */ /* 0x000fe2000fffe835 */
[----:B------:R-:W-:-:S02]  /*24a0*/  CS2R R114, SRZ ;  /* 0x0000000000727805 */ /* 0x000fc4000001ff00 */
[----:B------:R-:W-:Y:S02]  /*24b0*/  CS2R R112, SRZ ;  /* 0x0000000000707805 */ /* 0x000fe4000001ff00 */
[----:B------:R-:W-:Y:S01]  /*24c0*/  CS2R R110, SRZ ;  /* 0x00000000006e7805 */ /* 0x000fe2000001ff00 */
[----:B------:R-:W-:Y:S01]  /*24d0*/  USHF.R.S32.HI UR10, URZ, 0x1f, UR7 ;  /* 0x0000001f3f0a7899 */ /* 0x000fe20008011407 */
[----:B------:R-:W-:Y:S02]  /*24e0*/  CS2R R108, SRZ ;  /* 0x00000000006c7805 */ /* 0x000fe4000001ff00 */
[----:B------:R-:W-:Y:S01]  /*24f0*/  CS2R R106, SRZ ;  /* 0x00000000006a7805 */ /* 0x000fe2000001ff00 */
[----:B------:R-:W-:Y:S01]  /*2500*/  SYNCS.ARRIVE.TRANS64.RED.A1T0 RZ, [UR6], RZ ;  /* 0x000000ffffff79a7 */ /* 0x000fe20008100406 */
[----:B0-----:R-:W-:Y:S01]  /*2510*/  VIADDMNMX R4, R4, R7, R6, PT ;  /* 0x0000000704047246 */ /* 0x001fe20003800106 */
[----:B------:R-:W-:-:S03]  /*2520*/  ULEA.HI UR10, UR10, UR7, URZ, 0x7 ;  /* 0x000000070a0a7291 */ /* 0x000fc6000f8f383f */
[C---:B------:R-:W-:Y:S01]  /*2530*/  ISETP.GT.AND P1, PT, R4.reuse, RZ, PT ;  /* 0x000000ff0400720c */ /* 0x040fe20003f24270 */
[----:B------:R-:W-:Y:S01]  /*2540*/  USHF.R.S32.HI UR10, URZ, 0x7, UR10 ;  /* 0x000000073f0a7899 */ /* 0x000fe2000801140a */
[C---:B------:R-:W-:Y:S02]  /*2550*/  ISETP.GT.AND P2, PT, R4.reuse, 0x1, PT ;  /* 0x000000010400780c */ /* 0x040fe40003f44270 */
[----:B------:R-:W-:Y:S01]  /*2560*/  ISETP.GT.AND P3, PT, R4, 0x8, PT ;  /* 0x000000080400780c */ /* 0x000fe20003f64270 */
[----:B------:R-:W-:Y:S01]  /*2570*/  UISETP.LT.AND UP0, UPT, UR39, UR10, UPT ;  /* 0x0000000a2700728c */ /* 0x000fe2000bf01270 */
[----:B------:R-:W-:Y:S02]  /*2580*/  FSEL R8, R26, -INF , P1 ;  /* 0xff8000001a087808 */ /* 0x000fe40000800000 */
[----:B------:R-:W-:Y:S01]  /*2590*/  FSEL R10, R27, -INF , P2 ;  /* 0xff8000001b0a7808 */ /* 0x000fe20001000000 */
[----:B------:R-:W-:Y:S01]  /*25a0*/  USEL UR58, UR39, UR10, !UP0 ;  /* 0x0000000a273a7287 */ /* 0x000fe2000c000000 */
[----:B------:R-:W-:-:S02]  /*25b0*/  ISETP.GT.AND P1, PT, R4, 0x9, PT ;  /* 0x000000090400780c */ /* 0x000fc40003f24270 */
[----:B------:R-:W-:Y:S01]  /*25c0*/  FSEL R12, R30, -INF , P3 ;  /* 0xff8000001e0c7808 */ /* 0x000fe20001800000 */
[----:B------:R-:W-:Y:S01]  /*25d0*/  UISETP.GE.AND UP0, UPT, UR60, UR58, UPT ;  /* 0x0000003a3c00728c */ /* 0x000fe2000bf06270 */
        /* <DEDUP_REMOVED lines=87> */
[----:B-1----:R-:W-:Y:S02]  /*2b50*/  VIADDMNMX R11, R5, R7, R6, PT ;  /* 0x00000007050b7246 */ /* 0x002fe40003800106 */
[----:B------:R-:W-:-:S02]  /*2b60*/  FMNMX.FTZ R9, R87, R4, !PT ;  /* 0x0000000457097209 */ /* 0x000fc40007810000 */
[C---:B------:R-:W-:Y:S02]  /*2b70*/  ISETP.GT.AND P2, PT, R11.reuse, 0x1, PT ;  /* 0x000000010b00780c */ /* 0x040fe40003f44270 */
[----:B------:R-:W-:Y:S01]  /*2b80*/  ISETP.GT.AND P3, PT, R11, 0x8, PT ;  /* 0x000000080b00780c */ /* 0x000fe20003f64270 */
[----:B------:R-:W0:Y:S01]  /*2b90*/  SHFL.BFLY PT, R4, R9, 0x2, 0x1f ;  /* 0x0c401f0009047f89 */ /* 0x000e2200000e0000 */
[----:B------:R-:W-:Y:S02]  /*2ba0*/  FSEL R88, R25, -INF , P2 ;  /* 0xff80000019587808 */ /* 0x000fe40001000000 */
[----:B------:R-:W-:Y:S02]  /*2bb0*/  FSEL R28, R28, -INF , P3 ;  /* 0xff8000001c1c7808 */ /* 0x000fe40001800000 */
[----:B------:R-:W-:-:S04]  /*2bc0*/  ISETP.GT.AND P2, PT, R11, 0x10, PT ;  /* 0x000000100b00780c */ /* 0x000fc80003f44270 */
[----:B------:R-:W-:Y:S02]  /*2bd0*/  FSEL R32, R32, -INF , P2 ;  /* 0xff80000020207808 */ /* 0x000fe40001000000 */
[----:B------:R-:W-:Y:S02]  /*2be0*/  ISETP.GT.AND P2, PT, R11, 0x18, PT ;  /* 0x000000180b00780c */ /* 0x000fe40003f44270 */
[----:B0-----:R-:W-:Y:S02]  /*2bf0*/  FMNMX.FTZ R13, R9, R4, !PT ;  /* 0x00000004090d7209 */ /* 0x001fe40007810000 */
[----:B------:R-:W-:Y:S02]  /*2c00*/  FSEL R9, R36, -INF , P2 ;  /* 0xff80000024097808 */ /* 0x000fe40001000000 */
[----:B------:R-:W-:Y:S01]  /*2c10*/  ISETP.GT.AND P2, PT, R11, 0x20, PT ;  /* 0x000000200b00780c */ /* 0x000fe20003f44270 */
[----:B------:R-:W0:Y:S03]  /*2c20*/  SHFL.BFLY PT, R4, R13, 0x1, 0x1f ;  /* 0x0c201f000d047f89 */ /* 0x000e2600000e0000 */
[----:B------:R-:W-:-:S02]  /*2c30*/  FSEL R40, R40, -INF , P2 ;  /* 0xff80000028287808 */ /* 0x000fc40001000000 */
[----:B------:R-:W-:-:S04]  /*2c40*/  ISETP.GT.AND P2, PT, R11, 0x28, PT ;  /* 0x000000280b00780c */ /* 0x000fc80003f44270 */
[----:B------:R-:W-:Y:S02]  /*2c50*/  FSEL R44, R44, -INF , P2 ;  /* 0xff8000002c2c7808 */ /* 0x000fe40001000000 */
[----:B------:R-:W-:-:S04]  /*2c60*/  ISETP.GT.AND P2, PT, R11, 0x30, PT ;  /* 0x000000300b00780c */ /* 0x000fc80003f44270 */
[----:B------:R-:W-:Y:S02]  /*2c70*/  FSEL R48, R48, -INF , P2 ;  /* 0xff80000030307808 */ /* 0x000fe40001000000 */
[----:B------:R-:W-:-:S04]  /*2c80*/  ISETP.GT.AND P2, PT, R11, 0x38, PT ;  /* 0x000000380b00780c */ /* 0x000fc80003f44270 */
[----:B------:R-:W-:Y:S02]  /*2c90*/  FSEL R52, R52, -INF , P2 ;  /* 0xff80000034347808 */ /* 0x000fe40001000000 */
[----:B------:R-:W-:Y:S02]  /*2ca0*/  ISETP.GT.AND P2, PT, R11, 0x40, PT ;  /* 0x000000400b00780c */ /* 0x000fe40003f44270 */
[----:B0-----:R-:W-:Y:S02]  /*2cb0*/  FMNMX.FTZ R4, R13, R4, !PT ;  /* 0x000000040d047209 */ /* 0x001fe40007810000 */
[----:B------:R-:W-:Y:S02]  /*2cc0*/  FSEL R56, R56, -INF , P2 ;  /* 0xff80000038387808 */ /* 0x000fe40001000000 */
[C---:B------:R-:W-:Y:S01]  /*2cd0*/  FSETP.NEU.FTZ.AND P1, PT, R4.reuse, -INF , PT ;  /* 0xff8000000400780b */ /* 0x040fe20003f3d000 */
[----:B------:R-:W-:Y:S01]  /*2ce0*/  FMUL.FTZ R3, R4, UR55 ;  /* 0x0000003704037c20 */ /* 0x000fe20008410000 */
[----:B------:R-:W-:-:S04]  /*2cf0*/  ISETP.GT.AND P2, PT, R11, 0x48, PT ;  /* 0x000000480b00780c */ /* 0x000fc80003f44270 */
[----:B------:R-:W-:Y:S02]  /*2d00*/  FSEL R3, R3, RZ, P1 ;  /* 0x000000ff03037208 */ /* 0x000fe40000800000 */
[C---:B------:R-:W-:Y:S02]  /*2d10*/  ISETP.GT.AND P1, PT, R11.reuse, RZ, PT ;  /* 0x000000ff0b00720c */ /* 0x040fe40003f24270 */
[----:B------:R-:W-:Y:S01]  /*2d20*/  FSEL R60, R60, -INF , P2 ;  /* 0xff8000003c3c7808 */ /* 0x000fe20001000000 */
[--C-:B------:R-:W-:Y:S01]  /*2d30*/  FFMA.FTZ R181, R8, UR55, -R3.reuse ;  /* 0x0000003708b57c23 */ /* 0x100fe20008010803 */
[----:B------:R-:W-:Y:S01]  /*2d40*/  FSEL R7, R24, -INF , P1 ;  /* 0xff80000018077808 */ /* 0x000fe20000800000 */
[--C-:B------:R-:W-:Y:S01]  /*2d50*/  FFMA.FTZ R6, R10, UR55, -R3.reuse ;  /* 0x000000370a067c23 */ /* 0x100fe20008010803 */
[----:B------:R-:W-:Y:S01]  /*2d60*/  ISETP.GT.AND P1, PT, R11, 0x9, PT ;  /* 0x000000090b00780c */ /* 0x000fe20003f24270 */
[--C-:B------:R-:W-:Y:S01]  /*2d70*/  FFMA.FTZ R183, R12, UR55, -R3.reuse ;  /* 0x000000370cb77c23 */ /* 0x100fe20008010803 */
[----:B------:R-:W-:Y:S01]  /*2d80*/  FMNMX.FTZ R5, R7, R88, !PT ;  /* 0x0000005807057209 */ /* 0x000fe20007810000 */
[--C-:B------:R-:W-:Y:S01]  /*2d90*/  FFMA.FTZ R171, R54, UR55, -R3.reuse ;  /* 0x0000003736ab7c23 */ /* 0x100fe20008010803 */
[----:B------:R-:W-:Y:S01]  /*2da0*/  FSEL R29, R29, -INF , P1 ;  /* 0xff8000001d1d7808 */ /* 0x000fe20000800000 */
[----:B------:R-:W-:Y:S01]  /*2db0*/  MUFU.EX2 R181, R181 ;  /* 0x000000b500b57308 */ /* 0x000fe20000000800 */
[----:B------:R-:W-:Y:S01]  /*2dc0*/  FMNMX.FTZ R8, R28, R5, !PT ;  /* 0x000000051c087209 */ /* 0x000fe20007810000 */
[--C-:B------:R-:W-:Y:S01]  /*2dd0*/  FFMA.FTZ R177, R90, UR55, -R3.reuse ;  /* 0x000000375ab17c23 */ /* 0x100fe20008010803 */
[----:B------:R-:W-:Y:S01]  /*2de0*/  ISETP.GT.AND P1, PT, R11, 0x11, PT ;  /* 0x000000110b00780c */ /* 0x000fe20003f24270 */
[--C-:B------:R-:W-:Y:S01]  /*2df0*/  FFMA.FTZ R179, R94, UR55, -R3.reuse ;  /* 0x000000375eb37c23 */ /* 0x100fe20008010803 */
[----:B------:R-:W-:Y:S01]  /*2e00*/  FMNMX.FTZ R5, R29, R8, !PT ;  /* 0x000000081d057209 */ /* 0x000fe20007810000 */
[--C-:B------:R-:W-:Y:S01]  /*2e10*/  FFMA.FTZ R8, R14, UR55, -R3.reuse ;  /* 0x000000370e087c23 */ /* 0x100fe20008010803 */
[----:B------:R-:W-:Y:S01]  /*2e20*/  FSEL R33, R33, -INF , P1 ;  /* 0xff80000021217808 */ /* 0x000fe20000800000 */
[----:B------:R-:W0:Y:S01]  /*2e30*/  MUFU.EX2 R6, R6 ;  /* 0x0000000600067308 */ /* 0x000e220000000800 */
[----:B------:R-:W-:Y:S01]  /*2e40*/  FMNMX.FTZ R10, R32, R5, !PT ;  /* 0x00000005200a7209 */ /* 0x000fe20007810000 */
        /* <DEDUP_REMOVED lines=16> */
[----:B0-----:R-:W-:Y:S01]  /*2f50*/  FADD.FTZ R58, R181, R6 ;  /* 0x00000006b53a7221 */ /* 0x001fe20000010000 */
        /* <DEDUP_REMOVED lines=36> */
[----:B------:R-:W-:Y:S01]  /*31a0*/  ISETP.GT.AND P2, PT, R11, 0x50, PT ;  /* 0x000000500b00780c */ /* 0x000fe20003f44270 */
[----:B------:R-:W-:Y:S01]  /*31b0*/  MUFU.EX2 R173, R173 ;  /* 0x000000ad00ad7308 */ /* 0x000fe20000000800 */
[----:B------:R-:W-:Y:S01]  /*31c0*/  FSEL R61, R61, -INF , P1 ;  /* 0xff8000003d3d7808 */ /* 0x000fe20000800000 */
[--C-:B------:R-:W-:Y:S01]  /*31d0*/  FFMA.FTZ R159, R86, UR55, -R3.reuse ;  /* 0x00000037569f7c23 */ /* 0x100fe20008010803 */
[----:B------:R-:W-:Y:S01]  /*31e0*/  FMNMX.FTZ R24, R60, R5, !PT ;  /* 0x000000053c187209 */ /* 0x000fe20007810000 */
[----:B------:R-:W-:Y:S01]  /*31f0*/  FFMA.FTZ R87, R87, UR55, -R3 ;  /* 0x0000003757577c23 */ /* 0x000fe20008010803 */
[----:B------:R-:W-:-:S02]  /*3200*/  ISETP.GT.AND P1, PT, R11, 0x51, PT ;  /* 0x000000510b00780c */ /* 0x000fc40003f24270 */
[----:B------:R-:W-:Y:S02]  /*3210*/  CS2R R102, SRZ ;  /* 0x0000000000667805 */ /* 0x000fe4000001ff00 */
[----:B------:R-:W-:Y:S01]  /*3220*/  FSEL R64, R64, -INF , P2 ;  /* 0xff80000040407808 */ /* 0x000fe20001000000 */
[----:B------:R-:W-:Y:S01]  /*3230*/  MUFU.EX2 R14, R14 ;  /* 0x0000000e000e7308 */ /* 0x000fe20000000800 */
[----:B------:R-:W-:Y:S01]  /*3240*/  FMNMX.FTZ R5, R61, R24, !PT ;  /* 0x000000183d057209 */ /* 0x000fe20007810000 */
[----:B------:R-:W-:Y:S01]  /*3250*/  FFMA.FTZ R24, R104, UR55, -R3 ;  /* 0x0000003768187c23 */ /* 0x000fe20008010803 */
[----:B------:R-:W-:Y:S02]  /*3260*/  ISETP.GT.AND P2, PT, R11, 0x58, PT ;  /* 0x000000580b00780c */ /* 0x000fe40003f44270 */
[----:B------:R-:W-:Y:S02]  /*3270*/  CS2R R104, SRZ ;  /* 0x0000000000687805 */ /* 0x000fe4000001ff00 */
[----:B------:R-:W-:-:S02]  /*3280*/  FSEL R65, R65, -INF , P1 ;  /* 0xff80000041417808 */ /* 0x000fc40000800000 */
[----:B------:R-:W-:Y:S02]  /*3290*/  CS2R R100, SRZ ;  /* 0x0000000000647805 */ /* 0x000fe4000001ff00 */
[----:B------:R-:W-:Y:S01]  /*32a0*/  FMNMX.FTZ R36, R64, R5, !PT ;  /* 0x0000000540247209 */ /* 0x000fe20007810000 */
[----:B------:R-:W-:Y:S01]  /*32b0*/  MUFU.EX2 R175, R175 ;  /* 0x000000af00af7308 */ /* 0x000fe20000000800 */
[----:B------:R-:W-:Y:S02]  /*32c0*/  ISETP.GT.AND P1, PT, R11, 0x59, PT ;  /* 0x000000590b00780c */ /* 0x000fe40003f24270 */
[----:B------:R-:W-:Y:S02]  /*32d0*/  CS2R R98, SRZ ;  /* 0x0000000000627805 */ /* 0x000fe4000001ff00 */
[----:B------:R-:W-:Y:S02]  /*32e0*/  FSEL R68, R68, -INF , P2 ;  /* 0xff80000044447808 */ /* 0x000fe40001000000 */
[----:B------:R-:W-:-:S02]  /*32f0*/  CS2R R96, SRZ ;  /* 0x0000000000607805 */ /* 0x000fc4000001ff00 */
[----:B------:R-:W-:Y:S02]  /*3300*/  FMNMX.FTZ R5, R65, R36, !PT ;  /* 0x0000002441057209 */ /* 0x000fe40007810000 */
[----:B------:R-:W-:Y:S02]  /*3310*/  CS2R R94, SRZ ;  /* 0x00000000005e7805 */ /* 0x000fe4000001ff00 */
[----:B------:R-:W-:Y:S01]  /*3320*/  ISETP.GT.AND P2, PT, R11, 0x60, PT ;  /* 0x000000600b00780c */ /* 0x000fe20003f44270 */
[----:B------:R-:W-:Y:S01]  /*3330*/  MUFU.EX2 R24, R24 ;  /* 0x0000001800187308 */ /* 0x000fe20000000800 */
[----:B------:R-:W-:Y:S02]  /*3340*/  FSEL R69, R69, -INF , P1 ;  /* 0xff80000045457808 */ /* 0x000fe40000800000 */
[----:B------:R-:W-:Y:S02]  /*3350*/  CS2R R92, SRZ ;  /* 0x00000000005c7805 */ /* 0x000fe4000001ff00 */
[----:B------:R-:W-:-:S02]  /*3360*/  FMNMX.FTZ R36, R68, R5, !PT ;  /* 0x0000000544247209 */ /* 0x000fc40007810000 */
[----:B------:R-:W-:Y:S02]  /*3370*/  CS2R R90, SRZ ;  /* 0x00000000005a7805 */ /* 0x000fe4000001ff00 */
[----:B------:R-:W-:Y:S02]  /*3380*/  ISETP.GT.AND P1, PT, R11, 0x61, PT ;  /* 0x000000610b00780c */ /* 0x000fe40003f24270 */
[----:B------:R-:W-:Y:S01]  /*3390*/  FSEL R72, R72, -INF , P2 ;  /* 0xff80000048487808 */ /* 0x000fe20001000000 */
[----:B------:R-:W-:Y:S01]  /*33a0*/  MUFU.EX2 R169, R169 ;  /* 0x000000a900a97308 */ /* 0x000fe20000000800 */
[----:B------:R-:W-:Y:S01]  /*33b0*/  FMNMX.FTZ R5, R69, R36, !PT ;  /* 0x0000002445057209 */ /* 0x000fe20007810000 */
[----:B------:R-:W-:Y:S01]  /*33c0*/  FFMA.FTZ R36, R46, UR55, -R3 ;  /* 0x000000372e247c23 */ /* 0x000fe20008010803 */
[----:B------:R-:W-:Y:S02]  /*33d0*/  ISETP.GT.AND P2, PT, R11, 0x68, PT ;  /* 0x000000680b00780c */ /* 0x000fe40003f44270 */
[----:B------:R-:W-:-:S02]  /*33e0*/  FSEL R73, R73, -INF , P1 ;  /* 0xff80000049497808 */ /* 0x000fc40000800000 */
[----:B------:R-:W-:Y:S01]  /*33f0*/  FMNMX.FTZ R46, R72, R5, !PT ;  /* 0x00000005482e7209 */ /* 0x000fe20007810000 */
[----:B------:R-:W-:Y:S01]  /*3400*/  MUFU.EX2 R36, R36 ;  /* 0x0000002400247308 */ /* 0x000fe20000000800 */
[----:B------:R-:W-:Y:S02]  /*3410*/  ISETP.GT.AND P1, PT, R11, 0x69, PT ;  /* 0x000000690b00780c */ /* 0x000fe40003f24270 */
[----:B------:R-:W-:Y:S02]  /*3420*/  FSEL R76, R76, -INF , P2 ;  /* 0xff8000004c4c7808 */ /* 0x000fe40001000000 */
[----:B------:R-:W-:Y:S02]  /*3430*/  FMNMX.FTZ R5, R73, R46, !PT ;  /* 0x0000002e49057209 */ /* 0x000fe40007810000 */
[----:B------:R-:W-:Y:S01]  /*3440*/  ISETP.GT.AND P2, PT, R11, 0x70, PT ;  /* 0x000000700b00780c */ /* 0x000fe20003f44270 */
[----:B------:R-:W-:Y:S01]  /*3450*/  MUFU.EX2 R171, R171 ;  /* 0x000000ab00ab7308 */ /* 0x000fe20000000800 */
[----:B------:R-:W-:-:S02]  /*3460*/  FSEL R77, R77, -INF , P1 ;  /* 0xff8000004d4d7808 */ /* 0x000fc40000800000 */
[----:B------:R-:W-:Y:S02]  /*3470*/  FMNMX.FTZ R46, R76, R5, !PT ;  /* 0x000000054c2e7209 */ /* 0x000fe40007810000 */
[----:B------:R-:W-:Y:S02]  /*3480*/  ISETP.GT.AND P1, PT, R11, 0x71, PT ;  /* 0x000000710b00780c */ /* 0x000fe40003f24270 */
[----:B------:R-:W-:Y:S01]  /*3490*/  FSEL R80, R80, -INF , P2 ;  /* 0xff80000050507808 */ /* 0x000fe20001000000 */
[----:B------:R-:W-:Y:S01]  /*34a0*/  MUFU.EX2 R26, R26 ;  /* 0x0000001a001a7308 */ /* 0x000fe20000000800 */
[----:B------:R-:W-:Y:S02]  /*34b0*/  FMNMX.FTZ R5, R77, R46, !PT ;  /* 0x0000002e4d057209 */ /* 0x000fe40007810000 */
[----:B------:R-:W-:Y:S02]  /*34c0*/  ISETP.GT.AND P2, PT, R11, 0x78, PT ;  /* 0x000000780b00780c */ /* 0x000fe40003f44270 */
[----:B------:R-:W-:-:S02]  /*34d0*/  FSEL R81, R81, -INF , P1 ;  /* 0xff80000051517808 */ /* 0x000fc40000800000 */
[----:B------:R-:W-:Y:S01]  /*34e0*/  FMNMX.FTZ R46, R80, R5, !PT ;  /* 0x00000005502e7209 */ /* 0x000fe20007810000 */
[----:B------:R-:W-:Y:S01]  /*34f0*/  MUFU.EX2 R165, R165 ;  /* 0x000000a500a57308 */ /* 0x000fe20000000800 */
[----:B------:R-:W-:Y:S02]  /*3500*/  ISETP.GT.AND P1, PT, R11, 0x79, PT ;  /* 0x000000790b00780c */ /* 0x000fe40003f24270 */
[----:B------:R-:W-:Y:S02]  /*3510*/  FSEL R84, R84, -INF , P2 ;  /* 0xff80000054547808 */ /* 0x000fe40001000000 */
[----:B------:R-:W-:Y:S02]  /*3520*/  FMNMX.FTZ R5, R81, R46, !PT ;  /* 0x0000002e51057209 */ /* 0x000fe40007810000 */
[----:B------:R-:W-:Y:S01]  /*3530*/  FSEL R85, R85, -INF , P1 ;  /* 0xff80000055557808 */ /* 0x000fe20000800000 */
[----:B------:R-:W-:Y:S01]  /*3540*/  MUFU.EX2 R167, R167 ;  /* 0x000000a700a77308 */ /* 0x000fe20000000800 */
[----:B------:R-:W-:-:S02]  /*3550*/  FMNMX.FTZ R46, R84, R5, !PT ;  /* 0x00000005542e7209 */ /* 0x000fc40007810000 */
[----:B------:R-:W-:Y:S02]  /*3560*/  F2FP.F16.F32.PACK_AB R181, R6, R181 ;  /* 0x000000b506b5723e */ /* 0x000fe400000000ff */
[----:B------:R-:W-:Y:S01]  /*3570*/  FMNMX.FTZ R5, R85, R46, !PT ;  /* 0x0000002e55057209 */ /* 0x000fe20007810000 */
[----:B------:R-:W-:Y:S02]  /*3580*/  FFMA.FTZ R46, R59, UR55, -R3 ;  /* 0x000000373b2e7c23 */ /* 0x000fe40008010803 */
[----:B------:R-:W-:Y:S02]  /*3590*/  MUFU.EX2 R50, R50 ;  /* 0x0000003200327308 */ /* 0x000fe40000000800 */
        /* <DEDUP_REMOVED lines=12> */
[----:B------:R-:W-:-:S06]  /*3660*/  FMUL.FTZ R11, R5, UR55 ;  /* 0x00000037050b7c20 */ /* 0x000fcc0008410000 */
[----:B------:R-:W-:Y:S01]  /*3670*/  MUFU.EX2 R155, R155 ;  /* 0x0000009b009b7308 */ /* 0x000fe20000000800 */
[----:B------:R-:W-:Y:S02]  /*3680*/  FSEL R54, R11, RZ, P1 ;  /* 0x000000ff0b367208 */ /* 0x000fe40000800000 */
[----:B------:R-:W-:-:S03]  /*3690*/  PLOP3.LUT P1, PT, PT, PT, UP0, 0x80, 0x0 ;  /* 0x000000000000781c */ /* 0x000fc60003f2f008 */
        /* <DEDUP_REMOVED lines=23> */
[--C-:B------:R-:W-:Y:S01]  /*3810*/  FFMA.FTZ R64, R64, UR55, -R54.reuse ;  /* 0x0000003740407c23 */ /* 0x100fe20008010836 */
[--C-:B------:R-:W-:Y:S01]  /*3820*/  FFMA.FTZ R65, R65, UR55, -R54.reuse ;  /* 0x0000003741417c23 */ /* 0x100fe20008010836 */
[--C-:B------:R-:W-:Y:S01]  /*3830*/  FFMA.FTZ R68, R68, UR55, -R54.reuse ;  /* 0x0000003744447c23 */ /* 0x100fe20008010836 */
[--C-:B------:R-:W-:Y:S01]  /*3840*/  FFMA.FTZ R69, R69, UR55, -R54.reuse ;  /* 0x0000003745457c23 */ /* 0x100fe20008010836 */
[--C-:B------:R-:W-:Y:S01]  /*3850*/  FFMA.FTZ R72, R72, UR55, -R54.reuse ;  /* 0x0000003748487c23 */ /* 0x100fe20008010836 */
[--C-:B------:R-:W-:Y:S01]  /*3860*/  FFMA.FTZ R73, R73, UR55, -R54.reuse ;  /* 0x0000003749497c23 */ /* 0x100fe20008010836 */
[----:B------:R-:W-:Y:S01]  /*3870*/  FFMA.FTZ R76, R76, UR55, -R54 ;  /* 0x000000374c4c7c23 */ /* 0x000fe20008010836 */
[----:B------:R-:W2:Y:S01]  /*3880*/  MUFU.EX2 R29, R29 ;  /* 0x0000001d001d7308 */ /* 0x000ea20000000800 */
[----:B0-----:R-:W-:Y:S01]  /*3890*/  FADD.FTZ R11, R7, R88 ;  /* 0x00000058070b7221 */ /* 0x001fe20000010000 */
[----:B------:R-:W-:Y:S01]  /*38a0*/  F2FP.F16.F32.PACK_AB R180, R88, R7 ;  /* 0x0000000758b4723e */ /* 0x000fe200000000ff */
[--C-:B------:R-:W-:Y:S01]  /*38b0*/  FFMA.FTZ R77, R77, UR55, -R54.reuse ;  /* 0x000000374d4d7c23 */ /* 0x100fe20008010836 */
[--C-:B------:R-:W-:Y:S01]  /*38c0*/  FFMA.FTZ R80, R80, UR55, -R54.reuse ;  /* 0x0000003750507c23 */ /* 0x100fe20008010836 */
[--C-:B------:R-:W-:Y:S01]  /*38d0*/  FFMA.FTZ R81, R81, UR55, -R54.reuse ;  /* 0x0000003751517c23 */ /* 0x100fe20008010836 */
[--C-:B------:R-:W-:Y:S01]  /*38e0*/  FFMA.FTZ R84, R84, UR55, -R54.reuse ;  /* 0x0000003754547c23 */ /* 0x100fe20008010836 */
[----:B------:R-:W-:Y:S01]  /*38f0*/  FFMA.FTZ R54, R85, UR55, -R54 ;  /* 0x0000003755367c23 */ /* 0x000fe20008010836 */
[----:B------:R-:W0:Y:S01]  /*3900*/  MUFU.EX2 R32, R32 ;  /* 0x0000002000207308 */ /* 0x000e220000000800 */
[----:B-1----:R-:W-:Y:S01]  /*3910*/  FADD.FTZ R62, R28, R11 ;  /* 0x0000000b1c3e7221 */ /* 0x002fe20000010000 */
[----:B------:R-:W-:Y:S01]  /*3920*/  FADD.FTZ R11, R183, R58 ;  /* 0x0000003ab70b7221 */ /* 0x000fe20000010000 */
[----:B------:R-:W-:-:S02]  /*3930*/  F2FP.F16.F32.PACK_AB R183, R8, R183 ;  /* 0x000000b708b7723e */ /* 0x000fc400000000ff */
[----:B------:R-:W-:Y:S01]  /*3940*/  CS2R R88, SRZ ;  /* 0x0000000000587805 */ /* 0x000fe2000001ff00 */
[----:B------:R-:W-:Y:S02]  /*3950*/  FADD.FTZ R58, R8, R11 ;  /* 0x0000000b083a7221 */ /* 0x000fe40000010000 */
[----:B------:R-:W1:Y:S01]  /*3960*/  MUFU.EX2 R33, R33 ;  /* 0x0000002100217308 */ /* 0x000e620000000800 */
[----:B--2---:R-:W-:Y:S01]  /*3970*/  FADD.FTZ R13, R29, R62 ;  /* 0x0000003e1d0d7221 */ /* 0x004fe20000010000 */
[----:B------:R-:W-:Y:S01]  /*3980*/  FADD.FTZ R11, R177, R58 ;  /* 0x0000003ab10b7221 */ /* 0x000fe20000010000 */
[C---:B------:R-:W-:Y:S02]  /*3990*/  F2FP.F16.F32.PACK_AB R177, R10.reuse, R177 ;  /* 0x000000b10ab1723e */ /* 0x040fe400000000ff */
[----:B------:R-:W-:Y:S01]  /*39a0*/  F2FP.F16.F32.PACK_AB R182, R29, R28 ;  /* 0x0000001c1db6723e */ /* 0x000fe200000000ff */
[----:B------:R-:W-:Y:S02]  /*39b0*/  FADD.FTZ R58, R10, R11 ;  /* 0x0000000b0a3a7221 */ /* 0x000fe40000010000 */
[----:B------:R-:W2:Y:S01]  /*39c0*/  MUFU.EX2 R9, R9 ;  /* 0x0000000900097308 */ /* 0x000ea20000000800 */
[----:B0-----:R-:W-:Y:S01]  /*39d0*/  FADD.FTZ R0, R32, R13 ;  /* 0x0000000d20007221 */ /* 0x001fe20000010000 */
[----:B------:R-:W-:Y:S01]  /*39e0*/  FADD.FTZ R11, R179, R58 ;  /* 0x0000003ab30b7221 */ /* 0x000fe20000010000 */
[----:B------:R-:W-:-:S05]  /*39f0*/  F2FP.F16.F32.PACK_AB R179, R12, R179 ;  /* 0x000000b30cb3723e */ /* 0x000fca00000000ff */
[----:B------:R-:W0:Y:S01]  /*3a00*/  MUFU.EX2 R178, R37 ;  /* 0x0000002500b27308 */ /* 0x000e220000000800 */
[C---:B-1----:R-:W-:Y:S01]  /*3a10*/  FADD.FTZ R0, R33.reuse, R0 ;  /* 0x0000000021007221 */ /* 0x042fe20000010000 */
[----:B------:R-:W-:-:S06]  /*3a20*/  F2FP.F16.F32.PACK_AB R176, R33, R32 ;  /* 0x0000002021b0723e */ /* 0x000fcc00000000ff */
[----:B------:R-:W1:Y:S01]  /*3a30*/  MUFU.EX2 R40, R40 ;  /* 0x0000002800287308 */ /* 0x000e620000000800 */
[----:B--2---:R-:W-:Y:S01]  /*3a40*/  FADD.FTZ R3, R9, R0 ;  /* 0x0000000009037221 */ /* 0x004fe20000010000 */
[----:B------:R-:W-:-:S06]  /*3a50*/  FADD.FTZ R0, R12, R11 ;  /* 0x0000000b0c007221 */ /* 0x000fcc0000010000 */
        /* <DEDUP_REMOVED lines=22> */
[----:B------:R-:W-:Y:S02]  /*3bc0*/  F2FP.F16.F32.PACK_AB R174, R45, R44 ;  /* 0x0000002c2dae723e */ /* 0x000fe400000000ff */
[C---:B------:R-:W-:Y:S01]  /*3bd0*/  F2FP.F16.F32.PACK_AB R171, R26.reuse, R171 ;  /* 0x000000ab1aab723e */ /* 0x040fe200000000ff */
[----:B------:R-:W-:Y:S02]  /*3be0*/  FADD.FTZ R0, R26, R3 ;  /* 0x000000031a007221 */ /* 0x000fe40000010000 */
[----:B------:R-:W1:Y:S01]  /*3bf0*/  MUFU.EX2 R52, R52 ;  /* 0x0000003400347308 */ /* 0x000e620000000800 */
[----:B--2---:R-:W-:Y:S01]  /*3c00*/  FADD.FTZ R58, R48, R11 ;  /* 0x0000000b303a7221 */ /* 0x004fe20000010000 */
[----:B------:R-:W-:Y:S01]  /*3c10*/  FADD.FTZ R3, R165, R0 ;  /* 0x00000000a5037221 */ /* 0x000fe20000010000 */
[----:B------:R-:W-:-:S03]  /*3c20*/  F2FP.F16.F32.PACK_AB R165, R46, R165 ;  /* 0x000000a52ea5723e */ /* 0x000fc600000000ff */
[----:B------:R-:W-:Y:S02]  /*3c30*/  FADD.FTZ R0, R46, R3 ;  /* 0x000000032e007221 */ /* 0x000fe40000010000 */
[----:B------:R-:W2:Y:S01]  /*3c40*/  MUFU.EX2 R53, R53 ;  /* 0x0000003500357308 */ /* 0x000ea20000000800 */
[----:B0-----:R-:W-:Y:S01]  /*3c50*/  FADD.FTZ R11, R49, R58 ;  /* 0x0000003a310b7221 */ /* 0x001fe20000010000 */
[----:B------:R-:W-:Y:S01]  /*3c60*/  FADD.FTZ R3, R167, R0 ;  /* 0x00000000a7037221 */ /* 0x000fe20000010000 */
[----:B------:R-:W-:Y:S02]  /*3c70*/  F2FP.F16.F32.PACK_AB R168, R49, R48 ;  /* 0x0000003031a8723e */ /* 0x000fe400000000ff */
[C---:B------:R-:W-:Y:S01]  /*3c80*/  F2FP.F16.F32.PACK_AB R167, R50.reuse, R167 ;  /* 0x000000a732a7723e */ /* 0x040fe200000000ff */
[----:B------:R-:W-:Y:S02]  /*3c90*/  FADD.FTZ R0, R50, R3 ;  /* 0x0000000332007221 */ /* 0x000fe40000010000 */
        /* <DEDUP_REMOVED lines=8> */
[----:B------:R-:W-:Y:S02]  /*3d20*/  F2FP.F16.F32.PACK_AB R170, R53, R52 ;  /* 0x0000003435aa723e */ /* 0x000fe400000000ff */
[C---:B------:R-:W-:Y:S01]  /*3d30*/  F2FP.F16.F32.PACK_AB R163, R30.reuse, R163 ;  /* 0x000000a31ea3723e */ /* 0x040fe200000000ff */
[----:B------:R-:W-:Y:S02]  /*3d40*/  FADD.FTZ R0, R30, R3 ;  /* 0x000000031e007221 */ /* 0x000fe40000010000 */
        /* <DEDUP_REMOVED lines=28> */
[----:B------:R-:W-:-:S05]  /*3f10*/  F2FP.F16.F32.PACK_AB R152, R73, R72 ;  /* 0x000000484998723e */ /* 0x000fca00000000ff */
        /* <DEDUP_REMOVED lines=23> */
[----:B------:R-:W-:Y:S02]  /*4090*/  F2FP.F16.F32.PACK_AB R158, R3, R84 ;  /* 0x00000054039e723e */ /* 0x000fe400000000ff */
[C---:B--2---:R-:W-:Y:S01]  /*40a0*/  FADD.FTZ R3, R6.reuse, R7 ;  /* 0x0000000706037221 */ /* 0x044fe20000010000 */
[----:B------:R-:W-:Y:S01]  /*40b0*/  F2FP.F16.F32.PACK_AB R159, R6, R159 ;  /* 0x0000009f069f723e */ /* 0x000fe200000000ff */
[----:B------:R-:W-:Y:S06]  /*40c0*/  @!P1 BRA `(.L_x_2618) ;  /* 0x0000002800889947 */ /* 0x000fec0003800000 */
[----:B------:R-:W-:Y:S01]  /*40d0*/  IMAD.MOV.U32 R7, RZ, RZ, R4 ;  /* 0x000000ffff077224 */ /* 0x000fe200078e0004 */
[----:B------:R-:W-:Y:S01]  /*40e0*/  UMOV UR61, UR48 ;  /* 0x00000030003d7c82 */ /* 0x000fe20008000000 */
[----:B------:R-:W-:Y:S01]  /*40f0*/  IMAD.MOV.U32 R6, RZ, RZ, R5 ;  /* 0x000000ffff067224 */ /* 0x000fe200078e0005 */
[----:B------:R-:W-:Y:S01]  /*4100*/  UMOV UR59, UR47 ;  /* 0x0000002f003b7c82 */ /* 0x000fe20008000000 */
[----:B------:R-:W-:Y:S01]  /*4110*/  IMAD.MOV.U32 R151, RZ, RZ, RZ ;  /* 0x000000ffff977224 */ /* 0x000fe200078e00ff */
[----:B------:R-:W-:-:S06]  /*4120*/  ULDC UR55, c[0x0][0x988] ;  /* 0x0002620000377ab9 */ /* 0x000fcc0000000800 */
.L_x_2629:
[----:B------:R-:W-:Y:S01]  /*4130*/  ISETP.NE.AND P2, PT, RZ, UR45, PT ;  /* 0x0000002dff007c0c */ /* 0x000fe2000bf45270 */
[----:B------:R-:W-:-:S04]  /*4140*/  UISETP.NE.AND UP0, UPT, UR59, 0x1, UPT ;  /* 0x000000013b00788c */ /* 0x000fc8000bf05270 */
[----:B------:R-:W-:-:S04]  /*4150*/  USEL UR48, URZ, 0x1, UP0 ;  /* 0x000000013f307887 */ /* 0x000fc80008000000 */
[----:B------:R-:W-:-:S04]  /*4160*/  ULOP3.LUT UR48, UR61, UR48, URZ, 0x3c, !UPT ;  /* 0x000000303d307292 */ /* 0x000fc8000f8e3c3f */
[----:B------:R-:W-:Y:S08]  /*4170*/  @P2 BRA `(.L_x_2619) ;  /* 0x0000000000382947 */ /* 0x000ff00003800000 */
[----:B------:R-:W-:Y:S05]  /*4180*/  @!P0 BRA `(.L_x_2620) ;  /* 0x0000000000048947 */ /* 0x000fea0003800000 */
[----:B------:R-:W-:Y:S01]  /*4190*/  BPT.TRAP 0x1 ;  /* 0x000000040000795c */ /* 0x000fe20000300000 */
.L_x_2620:
        /* <DEDUP_REMOVED lines=9> */
.L_x_2621:
[----:B-1----:R-:W-:Y:S05]  /*4230*/  @P1 BRA `(.L_x_2619) ;  /* 0x0000000000081947 */ /* 0x002fea0003800000 */
[----:B------:R-:W1:Y:S02]  /*4240*/  SYNCS.PHASECHK.TRANS64.TRYWAIT P1, [UR6+0x28830], R4 ;  /* 0x02883004ff0075a7 */ /* 0x000e640008020146 */
[----:B-1----:R-:W-:Y:S05]  /*4250*/  @!P1 BRA `(.L_x_2622) ;  /* 0x000000e400a89947 */ /* 0x002fea0003800000 */
.L_x_2619:
        /* <DEDUP_REMOVED lines=50> */
.L_x_2624:
[----:B------:R-:W-:Y:S01]  /*4580*/  ULEA UR6, UR59, UR41, 0x3 ;  /* 0x000000293b067291 */ /* 0x000fe2000f8e183f */
[----:B------:R-:W-:-:S05]  /*4590*/  IMAD.U32 R4, RZ, RZ, UR61 ;  /* 0x0000003dff047e24 */ /* 0x000fca000f8e00ff */
[----:B------:R-:W-:-:S04]  /*45a0*/  SHF.L.U32 R4, R4, 0x1f, RZ ;  /* 0x0000001f04047819 */ /* 0x000fc800000006ff */
[----:B------:R0:W1:Y:S01]  /*45b0*/  SYNCS.PHASECHK.TRANS64.TRYWAIT P1, [UR6+0x28850], R4 ;  /* 0x02885004ff0075a7 */ /* 0x0000620008020146 */
[----:B------:R-:W-:Y:S05]  /*45c0*/  @!P0 BRA `(.L_x_2625) ;  /* 0x0000000000048947 */ /* 0x000fea0003800000 */
[----:B------:R-:W-:Y:S01]  /*45d0*/  BPT.TRAP 0x1 ;  /* 0x000000040000795c */ /* 0x000fe20000300000 */
.L_x_2625:
[----:B-1----:R-:W-:Y:S05]  /*45e0*/  @P1 BRA `(.L_x_2623) ;  /* 0x0000000000081947 */ /* 0x002fea0003800000 */
[----:B------:R-:W1:Y:S02]  /*45f0*/  SYNCS.PHASECHK.TRANS64.TRYWAIT P1, [UR6+0x28850], R4 ;  /* 0x02885004ff0075a7 */ /* 0x000e640008020146 */
[----:B-1----:R-:W-:Y:S05]  /*4600*/  @!P1 BRA `(.L_x_2626) ;  /* 0x000000e000d49947 */ /* 0x002fea0003800000 */
.L_x_2623:
[----:B------:R-:W-:Y:S01]  /*4610*/  UIADD3 UR6, UR41, 0x400, URZ ;  /* 0x0000040029067890 */ /* 0x000fe2000fffe03f */
[----:B------:R-:W-:Y:S01]  /*4620*/  WARPGROUP.ARRIVE ;  /* 0x00000000000079c5 */ /* 0x000fe20000000000 */
[----:B------:R-:W-:-:S05]  /*4630*/  UMOV UR7, 0x40000040 ;  /* 0x4000004000077882 */ /* 0x000fca0000000000 */
[----:B-1----:R-:W1:Y:S01]  /*4640*/  S2R R5, SR_TID.X ;  /* 0x0000000000057919 */ /* 0x002e620000002100 */
        /* <DEDUP_REMOVED lines=8> */
[----:B-1----:R-:W-:-:S04]  /*46d0*/  SHF.R.U32.HI R5, RZ, 0x7, R5 ;  /* 0x00000007ff057819 */ /* 0x002fc80000011605 */
[----:B0-----:R-:W-:Y:S01]  /*46e0*/  IADD3 R4, -R5, 0xb, RZ ;  /* 0x0000000b05047810 */ /* 0x001fe20007ffe1ff */
        /* <DEDUP_REMOVED lines=37> */
.L_x_2627:
[----:B------:R-:W-:Y:S01]  /*4940*/  UISETP.NE.AND UP0, UPT, UR54, URZ, UPT ;  /* 0x0000003f3600728c */ /* 0x000fe2000bf05270 */
[----:B------:R-:W-:Y:S02]  /*4950*/  VIADD R10, R17, UR37 ;  /* 0x00000025110a7c36 */ /* 0x000fe40008000000 */
[----:B------:R-:W-:-:S03]  /*4960*/  IMAD.U32 R9, RZ, RZ, UR52 ;  /* 0x00000034ff097e24 */ /* 0x000fc6000f8e00ff */
        /* <DEDUP_REMOVED lines=9> */
[----:B------:R-:W-:Y:S01]  /*4a00*/  IADD3 R4, R9, UR6, -R16 ;  /* 0x0000000609047c10 */ /* 0x000fe2000fffe810 */
[----:B------:R-:W1:Y:S01]  /*4a10*/  SHFL.IDX PT, R173, R10, 0x1, 0x1c1f ;  /* 0x003c1f000aad7f89 */ /* 0x000e6200000e0000 */
[----:B------:R-:W-:-:S03]  /*4a20*/  ULEA UR6, UR47, UR41, 0x3 ;  /* 0x000000292f067291 */ /* 0x000fc6000f8e183f */
[----:B------:R-:W-:Y:S01]  /*4a30*/  VIADD R4, R4, -UR53 ;  /* 0x8000003504047c36 */ /* 0x000fe20008000000 */
[----:B------:R-:W-:-:S04]  /*4a40*/  UIADD3 UR6, UR6, 0x28840, URZ ;  /* 0x0002884006067890 */ /* 0x000fc8000fffe03f */
[----:B------:R-:W-:-:S09]  /*4a50*/  UPRMT UR6, UR40, 0x654, UR6 ;  /* 0x0000065428067896 */ /* 0x000fd20008000006 */
[----:B------:R-:W-:Y:S01]  /*4a60*/  SYNCS.ARRIVE.TRANS64.RED.A1T0 RZ, [UR6], RZ ;  /* 0x000000ffffff79a7 */ /* 0x000fe20008100406 */
[----:B0-----:R-:W-:-:S05]  /*4a70*/  IMAD.IADD R5, R4, 0x1, R5 ;  /* 0x0000000104057824 */ /* 0x001fca00078e0205 */
[C---:B------:R-:W-:Y:S01]  /*4a80*/  ISETP.GT.AND P1, PT, R5.reuse, RZ, PT ;  /* 0x000000ff0500720c */ /* 0x040fe20003f24270 */
[----:B-1----:R-:W-:Y:S01]  /*4a90*/  IMAD.IADD R4, R4, 0x1, R173 ;  /* 0x0000000104047824 */ /* 0x002fe200078e02ad */
        /* <DEDUP_REMOVED lines=94> */
[----:B------:R-:W-:-:S02]  /*5080*/  ISETP.GT.AND P2, PT, R4, RZ, PT ;  /* 0x000000ff0400720c */ /* 0x000fc40003f44270 */
[----:B------:R-:W-:Y:S02]  /*5090*/  FMNMX.FTZ R12, R85, R8, !PT ;  /* 0x00000008550c7209 */ /* 0x000fe40007810000 */
[----:B------:R-:W-:Y:S02]  /*50a0*/  ISETP.GT.AND P3, PT, R4, 0x1, PT ;  /* 0x000000010400780c */ /* 0x000fe40003f64270 */
[----:B------:R-:W-:Y:S01]  /*50b0*/  FSEL R26, R26, -INF , P2 ;  /* 0xff8000001a1a7808 */ /* 0x000fe20001000000 */
[----:B------:R-:W0:Y:S01]  /*50c0*/  SHFL.BFLY PT, R5, R12, 0x2, 0x1f ;  /* 0x0c401f000c057f89 */ /* 0x000e2200000e0000 */
[----:B------:R-:W-:Y:S02]  /*50d0*/  ISETP.GT.AND P2, PT, R4, 0x8, PT ;  /* 0x000000080400780c */ /* 0x000fe40003f44270 */
[----:B------:R-:W-:Y:S02]  /*50e0*/  FSEL R27, R27, -INF , P3 ;  /* 0xff8000001b1b7808 */ /* 0x000fe40001800000 */
[----:B------:R-:W-:-:S02]  /*50f0*/  FMNMX.FTZ R10, R26, R7, !PT ;  /* 0x000000071a0a7209 */ /* 0x000fc40007810000 */
[----:B------:R-:W-:Y:S02]  /*5100*/  ISETP.GT.AND P3, PT, R4, 0x9, PT ;  /* 0x000000090400780c */ /* 0x000fe40003f64270 */
        /* <DEDUP_REMOVED lines=24> */
[----:B------:R-:W-:Y:S02]  /*5290*/  FSEL R66, R66, -INF , P2 ;  /* 0xff80000042427808 */ /* 0x000fe40001000000 */
[----:B------:R-:W-:Y:S01]  /*52a0*/  ISETP.GT.AND P2, PT, R4, 0x58, PT ;  /* 0x000000580400780c */ /* 0x000fe20003f44270 */
[--C-:B------:R-:W-:Y:S01]  /*52b0*/  FFMA.FTZ R182, R169, UR55, -R8.reuse ;  /* 0x00000037a9b67c23 */ /* 0x100fe20008010808 */
[----:B------:R-:W-:Y:S01]  /*52c0*/  FMNMX.FTZ R169, R27, R10, !PT ;  /* 0x0000000a1ba97209 */ /* 0x000fe20007810000 */
[--C-:B------:R-:W-:Y:S01]  /*52d0*/  FFMA.FTZ R168, R45, UR55, -R8.reuse ;  /* 0x000000372da87c23 */ /* 0x100fe20008010808 */
[----:B------:R-:W-:Y:S01]  /*52e0*/  FSEL R10, R31, -INF , P3 ;  /* 0xff8000001f0a7808 */ /* 0x000fe20001800000 */
[--C-:B------:R-:W-:Y:S01]  /*52f0*/  FFMA.FTZ R31, R165, UR55, -R8.reuse ;  /* 0x00000037a51f7c23 */ /* 0x100fe20008010808 */
[----:B------:R-:W-:Y:S01]  /*5300*/  FMNMX.FTZ R169, R30, R169, !PT ;  /* 0x000000a91ea97209 */ /* 0x000fe20007810000 */
[--C-:B------:R-:W-:Y:S01]  /*5310*/  FFMA.FTZ R170, R41, UR55, -R8.reuse ;  /* 0x0000003729aa7c23 */ /* 0x100fe20008010808 */
        /* <DEDUP_REMOVED lines=41> */
[----:B------:R-:W-:Y:S01]  /*55b0*/  FFMA.FTZ R25, R85, UR55, -R8 ;  /* 0x0000003755197c23 */ /* 0x000fe20008010808 */
[----:B------:R-:W-:Y:S01]  /*55c0*/  FMNMX.FTZ R161, R20, R161, !PT ;  /* 0x000000a114a17209 */ /* 0x000fe20007810000 */
[----:B------:R-:W-:Y:S01]  /*55d0*/  MUFU.EX2 R9, R9 ;  /* 0x0000000900097308 */ /* 0x000fe20000000800 */
[----:B------:R-:W-:-:S02]  /*55e0*/  FSEL R55, R55, -INF , P3 ;  /* 0xff80000037377808 */ /* 0x000fc40001800000 */
[----:B------:R-:W-:Y:S02]  /*55f0*/  FMNMX.FTZ R24, R54, R161, !PT ;  /* 0x000000a136187209 */ /* 0x000fe40007810000 */
[----:B------:R-:W-:Y:S02]  /*5600*/  ISETP.GT.AND P3, PT, R4, 0x41, PT ;  /* 0x000000410400780c */ /* 0x000fe40003f64270 */
[----:B------:R-:W-:Y:S01]  /*5610*/  FMNMX.FTZ R51, R55, R24, !PT ;  /* 0x0000001837337209 */ /* 0x000fe20007810000 */
[----:B------:R-:W-:Y:S01]  /*5620*/  MUFU.EX2 R180, R180 ;  /* 0x000000b400b47308 */ /* 0x000fe20000000800 */
[----:B------:R-:W-:Y:S02]  /*5630*/  FSEL R59, R59, -INF , P3 ;  /* 0xff8000003b3b7808 */ /* 0x000fe40001800000 */
[----:B------:R-:W-:Y:S01]  /*5640*/  FMNMX.FTZ R24, R58, R51, !PT ;  /* 0x000000333a187209 */ /* 0x000fe20007810000 */
[----:B------:R-:W-:Y:S01]  /*5650*/  FFMA.FTZ R51, R153, UR55, -R8 ;  /* 0x0000003799337c23 */ /* 0x000fe20008010808 */
[----:B------:R-:W-:-:S02]  /*5660*/  ISETP.GT.AND P3, PT, R4, 0x49, PT ;  /* 0x000000490400780c */ /* 0x000fc40003f64270 */
[----:B------:R-:W-:Y:S01]  /*5670*/  FMNMX.FTZ R153, R59, R24, !PT ;  /* 0x000000183b997209 */ /* 0x000fe20007810000 */
[----:B------:R-:W-:Y:S01]  /*5680*/  MUFU.EX2 R182, R182 ;  /* 0x000000b600b67308 */ /* 0x000fe20000000800 */
[----:B------:R-:W-:Y:S02]  /*5690*/  FSEL R63, R63, -INF , P3 ;  /* 0xff8000003f3f7808 */ /* 0x000fe40001800000 */
[----:B------:R-:W-:Y:S02]  /*56a0*/  FMNMX.FTZ R24, R62, R153, !PT ;  /* 0x000000993e187209 */ /* 0x000fe40007810000 */
[----:B------:R-:W-:Y:S02]  /*56b0*/  ISETP.GT.AND P3, PT, R4, 0x51, PT ;  /* 0x000000510400780c */ /* 0x000fe40003f64270 */
[----:B------:R-:W-:Y:S01]  /*56c0*/  FMNMX.FTZ R45, R63, R24, !PT ;  /* 0x000000183f2d7209 */ /* 0x000fe20007810000 */
[----:B------:R-:W-:Y:S01]  /*56d0*/  MUFU.EX2 R11, R11 ;  /* 0x0000000b000b7308 */ /* 0x000fe20000000800 */
[----:B------:R-:W-:-:S02]  /*56e0*/  FSEL R67, R67, -INF , P3 ;  /* 0xff80000043437808 */ /* 0x000fc40001800000 */
[----:B------:R-:W-:Y:S01]  /*56f0*/  FMNMX.FTZ R24, R66, R45, !PT ;  /* 0x0000002d42187209 */ /* 0x000fe20007810000 */
[----:B------:R-:W-:Y:S01]  /*5700*/  FFMA.FTZ R45, R49, UR55, -R8 ;  /* 0x00000037312d7c23 */ /* 0x000fe20008010808 */
        /* <DEDUP_REMOVED lines=14> */
[----:B------:R-:W-:Y:S01]  /*57f0*/  FMNMX.FTZ R24, R74, R41, !PT ;  /* 0x000000294a187209 */ /* 0x000fe20007810000 */
[--C-:B------:R-:W-:Y:S01]  /*5800*/  FFMA.FTZ R41, R53, UR55, -R8.reuse ;  /* 0x0000003735297c23 */ /* 0x100fe20008010808 */
[----:B------:R-:W-:Y:S01]  /*5810*/  ISETP.GT.AND P3, PT, R4, 0x69, PT ;  /* 0x000000690400780c */ /* 0x000fe20003f64270 */
[----:B------:R-:W-:Y:S01]  /*5820*/  FFMA.FTZ R53, R61, UR55, -R8 ;  /* 0x000000373d357c23 */ /* 0x000fe20008010808 */
[----:B------:R-:W-:Y:S01]  /*5830*/  FSEL R78, R78, -INF , P2 ;  /* 0xff8000004e4e7808 */ /* 0x000fe20001000000 */
[----:B------:R-:W-:Y:S01]  /*5840*/  MUFU.EX2 R39, R39 ;  /* 0x0000002700277308 */ /* 0x000fe20000000800 */
[----:B------:R-:W-:Y:S02]  /*5850*/  FMNMX.FTZ R49, R75, R24, !PT ;  /* 0x000000184b317209 */ /* 0x000fe40007810000 */
[----:B------:R-:W-:Y:S02]  /*5860*/  ISETP.GT.AND P2, PT, R4, 0x70, PT ;  /* 0x000000700400780c */ /* 0x000fe40003f44270 */
[----:B------:R-:W-:-:S02]  /*5870*/  FSEL R79, R79, -INF , P3 ;  /* 0xff8000004f4f7808 */ /* 0x000fc40001800000 */
[----:B------:R-:W-:Y:S01]  /*5880*/  FMNMX.FTZ R24, R78, R49, !PT ;  /* 0x000000314e187209 */ /* 0x000fe20007810000 */
[----:B------:R-:W-:Y:S01]  /*5890*/  FFMA.FTZ R49, R65, UR55, -R8 ;  /* 0x0000003741317c23 */ /* 0x000fe20008010808 */
[----:B------:R-:W-:Y:S01]  /*58a0*/  ISETP.GT.AND P3, PT, R4, 0x71, PT ;  /* 0x000000710400780c */ /* 0x000fe20003f64270 */
[----:B------:R-:W-:Y:S01]  /*58b0*/  MUFU.EX2 R172, R172 ;  /* 0x000000ac00ac7308 */ /* 0x000fe20000000800 */
[----:B------:R-:W-:Y:S02]  /*58c0*/  FSEL R82, R82, -INF , P2 ;  /* 0xff80000052527808 */ /* 0x000fe40001000000 */
[----:B------:R-:W-:Y:S02]  /*58d0*/  FMNMX.FTZ R37, R79, R24, !PT ;  /* 0x000000184f257209 */ /* 0x000fe40007810000 */
[----:B------:R-:W-:Y:S02]  /*58e0*/  ISETP.GT.AND P2, PT, R4, 0x78, PT ;  /* 0x000000780400780c */ /* 0x000fe40003f44270 */
[----:B------:R-:W-:Y:S01]  /*58f0*/  FSEL R83, R83, -INF , P3 ;  /* 0xff80000053537808 */ /* 0x000fe20001800000 */
[----:B------:R-:W-:Y:S01]  /*5900*/  MUFU.EX2 R47, R47 ;  /* 0x0000002f002f7308 */ /* 0x000fe20000000800 */
[----:B------:R-:W-:-:S02]  /*5910*/  FMNMX.FTZ R24, R82, R37, !PT ;  /* 0x0000002552187209 */ /* 0x000fc40007810000 */
[----:B------:R-:W-:Y:S02]  /*5920*/  ISETP.GT.AND P3, PT, R4, 0x79, PT ;  /* 0x000000790400780c */ /* 0x000fe40003f64270 */
[----:B------:R-:W-:Y:S02]  /*5930*/  FSEL R86, R86, -INF , P2 ;  /* 0xff80000056567808 */ /* 0x000fe40001000000 */
[----:B------:R-:W-:Y:S01]  /*5940*/  FMNMX.FTZ R37, R83, R24, !PT ;  /* 0x0000001853257209 */ /* 0x000fe20007810000 */
[----:B------:R-:W-:Y:S01]  /*5950*/  MUFU.EX2 R174, R174 ;  /* 0x000000ae00ae7308 */ /* 0x000fe20000000800 */
[----:B------:R-:W-:Y:S02]  /*5960*/  FSEL R87, R87, -INF , P3 ;  /* 0xff80000057577808 */ /* 0x000fe40001800000 */
        /* <DEDUP_REMOVED lines=17> */
[C---:B------:R-:W-:Y:S02]  /*5a80*/  FMUL.FTZ R29, R4.reuse, UR55 ;  /* 0x00000037041d7c20 */ /* 0x040fe40008410000 */
[----:B------:R-:W-:Y:S01]  /*5a90*/  MUFU.EX2 R53, R53 ;  /* 0x0000003500357308 */ /* 0x000fe20000000800 */
[----:B------:R-:W-:Y:S02]  /*5aa0*/  FSEL R28, R4, RZ, P2 ;  /* 0x000000ff041c7208 */ /* 0x000fe40001000000 */
[----:B------:R-:W-:-:S03]  /*5ab0*/  FSEL R29, R29, RZ, P2 ;  /* 0x000000ff1d1d7208 */ /* 0x000fc60001000000 */
[----:B------:R-:W-:Y:S02]  /*5ac0*/  FADD.FTZ R28, -R28, R7 ;  /* 0x000000071c1c7221 */ /* 0x000fe40000010100 */
[--C-:B------:R-:W-:Y:S01]  /*5ad0*/  FFMA.FTZ R181, R27, UR55, -R29.reuse ;  /* 0x000000371bb57c23 */ /* 0x100fe2000801081d */
[----:B------:R-:W-:Y:S01]  /*5ae0*/  FSEL R27, R5, RZ, P1 ;  /* 0x000000ff051b7208 */ /* 0x000fe20000800000 */
[--C-:B------:R-:W-:Y:S01]  /*5af0*/  FFMA.FTZ R8, R26, UR55, -R29.reuse ;  /* 0x000000371a087c23 */ /* 0x100fe2000801081d */
[----:B------:R-:W-:Y:S01]  /*5b00*/  FMUL.FTZ R7, R28, UR55 ;  /* 0x000000371c077c20 */ /* 0x000fe20008410000 */
[--C-:B------:R-:W-:Y:S01]  /*5b10*/  FFMA.FTZ R183, R30, UR55, -R29.reuse ;  /* 0x000000371eb77c23 */ /* 0x100fe2000801081d */
[--C-:B------:R-:W-:Y:S01]  /*5b20*/  FFMA.FTZ R10, R10, UR55, -R29.reuse ;  /* 0x000000370a0a7c23 */ /* 0x100fe2000801081d */
[----:B------:R-:W-:Y:S01]  /*5b30*/  FADD.FTZ R27, -R27, R6 ;  /* 0x000000061b1b7221 */ /* 0x000fe20000010100 */
[----:B------:R-:W-:Y:S01]  /*5b40*/  MUFU.EX2 R181, R181 ;  /* 0x000000b500b57308 */ /* 0x000fe20000000800 */
        /* <DEDUP_REMOVED lines=25> */
[----:B------:R-:W-:-:S06]  /*5ce0*/  FFMA.FTZ R86, R86, UR55, -R29 ;  /* 0x0000003756567c23 */ /* 0x000fcc000801081d */
[----:B------:R-:W2:Y:S01]  /*5cf0*/  MUFU.EX2 R183, R183 ;  /* 0x000000b700b77308 */ /* 0x000ea20000000800 */
[----:B0-----:R-:W-:-:S04]  /*5d00*/  FFMA.FTZ R27, R6, R0, R9 ;  /* 0x00000000061b7223 */ /* 0x001fc80000010009 */
[----:B------:R-:W-:-:S03]  /*5d10*/  FADD.FTZ R27, R180, R27 ;  /* 0x0000001bb41b7221 */ /* 0x000fc60000010000 */
[----:B------:R-:W0:Y:S01]  /*5d20*/  MUFU.EX2 R10, R10 ;  /* 0x0000000a000a7308 */ /* 0x000e220000000800 */
[----:B-1----:R-:W-:Y:S01]  /*5d30*/  FFMA.FTZ R0, R7, R3, R8 ;  /* 0x0000000307007223 */ /* 0x002fe20000010008 */
        /* <DEDUP_REMOVED lines=19> */
[----:B------:R-:W-:-:S04]  /*5e70*/  FADD.FTZ R38, R174, R27 ;  /* 0x0000001bae267221 */ /* 0x000fc80000010000 */
[----:B------:R-:W-:Y:S02]  /*5e80*/  FADD.FTZ R27, R51, R38 ;  /* 0x00000026331b7221 */ /* 0x000fe40000010000 */
[----:B------:R-:W2:Y:S01]  /*5e90*/  MUFU.EX2 R173, R173 ;  /* 0x000000ad00ad7308 */ /* 0x000ea20000000800 */
[----:B0-----:R-:W-:Y:S01]  /*5ea0*/  FADD.FTZ R3, R179, R0 ;  /* 0x00000000b3037221 */ /* 0x001fe20000010000 */
[----:B------:R-:W-:-:S04]  /*5eb0*/  FADD.FTZ R38, R168, R27 ;  /* 0x0000001ba8267221 */ /* 0x000fc80000010000 */
[----:B------:R-:W-:Y:S01]  /*5ec0*/  FADD.FTZ R27, R45, R38 ;  /* 0x000000262d1b7221 */ /* 0x000fe20000010000 */
[----:B------:R-:W-:Y:S01]  /*5ed0*/  FFMA.FTZ R38, R75, UR55, -R29 ;  /* 0x000000374b267c23 */ /* 0x000fe2000801081d */
[----:B------:R-:W0:Y:S01]  /*5ee0*/  MUFU.EX2 R26, R26 ;  /* 0x0000001a001a7308 */ /* 0x000e220000000800 */
[----:B-1----:R-:W-:Y:S01]  /*5ef0*/  FADD.FTZ R0, R12, R3 ;  /* 0x000000030c007221 */ /* 0x002fe20000010000 */
[----:B------:R-:W-:-:S04]  /*5f00*/  FADD.FTZ R40, R170, R27 ;  /* 0x0000001baa287221 */ /* 0x000fc80000010000 */
        /* <DEDUP_REMOVED lines=80> */
.L_x_2628:
        /* <DEDUP_REMOVED lines=110> */
.L_x_2618:
[----:B------:R-:W-:-:S06]  /*6af0*/  UISETP.GE.AND UP0, UPT, UR60, UR39, UPT ;  /* 0x000000273c00728c */ /* 0x000fcc000bf06270 */
[----:B------:R-:W-:-:S13]  /*6b00*/  PLOP3.LUT P1, PT, PT, PT, UP0, 0x80, 0x0 ;  /* 0x000000000000781c */ /* 0x000fda0003f2f008 */
[----:B------:R-:W-:Y:S05]  /*6b10*/  @!P1 BRA `(.L_x_2630) ;  /* 0x0000002000189947 */ /* 0x000fea0003800000 */
[----:B------:R-:W-:Y:S01]  /*6b20*/  IMAD.MOV.U32 R7, RZ, RZ, R4 ;  /* 0x000000ffff077224 */ /* 0x000fe200078e0004 */
[----:B------:R-:W-:Y:S01]  /*6b30*/  UMOV UR54, UR48 ;  /* 0x0000003000367c82 */ /* 0x000fe20008000000 */
[----:B------:R-:W-:Y:S01]  /*6b40*/  IMAD.MOV.U32 R6, RZ, RZ, R5 ;  /* 0x000000ffff067224 */ /* 0x000fe200078e0005 */
[----:B------:R-:W-:Y:S01]  /*6b50*/  UMOV UR53, UR47 ;  /* 0x0000002f00357c82 */ /* 0x000fe20008000000 */
[----:B------:R-:W-:-:S05]  /*6b60*/  ULDC UR52, c[0x0][0x988] ;  /* 0x0002620000347ab9 */ /* 0x000fca0000000800 */
.L_x_2641:
        /* <DEDUP_REMOVED lines=9> */
.L_x_2632:
[----:B------:R-:W-:Y:S01]  /*6c00*/  ULEA UR6, UR47, UR41, 0x3 ;  /* 0x000000292f067291 */ /* 0x000fe2000f8e183f */
[----:B------:R-:W-:-:S05]  /*6c10*/  IMAD.U32 R4, RZ, RZ, UR48 ;  /* 0x00000030ff047e24 */ /* 0x000fca000f8e00ff */
[----:B------:R-:W-:-:S04]  /*6c20*/  SHF.L.U32 R4, R4, 0x1f, RZ ;  /* 0x0000001f04047819 */ /* 0x000fc800000006ff */
[----:B------:R0:W1:Y:S01]  /*6c30*/  SYNCS.PHASECHK.TRANS64.TRYWAIT P1, [UR6+0x28830], R4 ;  /* 0x02883004ff0075a7 */ /* 0x0000620008020146 */
[----:B------:R-:W-:Y:S05]  /*6c40*/  @!P0 BRA `(.L_x_2633) ;  /* 0x0000000000048947 */ /* 0x000fea0003800000 */
[----:B------:R-:W-:Y:S01]  /*6c50*/  BPT.TRAP 0x1 ;  /* 0x000000040000795c */ /* 0x000fe20000300000 */
.L_x_2633:
[----:B-1----:R-:W-:Y:S05]  /*6c60*/  @P1 BRA `(.L_x_2631) ;  /* 0x0000000000081947 */ /* 0x002fea0003800000 */
[----:B------:R-:W1:Y:S02]  /*6c70*/  SYNCS.PHASECHK.TRANS64.TRYWAIT P1, [UR6+0x28830], R4 ;  /* 0x02883004ff0075a7 */ /* 0x000e640008020146 */
[----:B-1----:R-:W-:Y:S05]  /*6c80*/  @!P1 BRA `(.L_x_2634) ;  /* 0x000000bc004c9947 */ /* 0x002fea0003800000 */
.L_x_2631:
[----:B-1----:R-:W1:Y:S01]  /*6c90*/  S2R R5, SR_TID.X ;  /* 0x0000000000057919 */ /* 0x002e620000002100 */
[----:B------:R-:W-:Y:S01]  /*6ca0*/  ULEA UR34, UR47, UR51, 0xb ;  /* 0x000000332f227291 */ /* 0x000fe2000f8e583f */
[----:B------:R-:W-:Y:S01]  /*6cb0*/  UMOV UR35, 0x40000040 ;  /* 0x4000004000237882 */ /* 0x000fe20000000000 */
[----:B------:R-:W-:Y:S02]  /*6cc0*/  UMOV UR7, 0x40000040 ;  /* 0x4000004000077882 */ /* 0x000fe40000000000 */
[----:B------:R-:W-:Y:S02]  /*6cd0*/  UIADD3 UR6, UR34, 0x2, URZ ;  /* 0x0000000222067890 */ /* 0x000fe4000fffe03f */
        /* <DEDUP_REMOVED lines=42> */
.L_x_2636:
[----:B------:R-:W-:Y:S01]  /*6f80*/  ULEA UR6, UR53, UR41, 0x3 ;  /* 0x0000002935067291 */ /* 0x000fe2000f8e183f */
[----:B------:R-:W-:-:S05]  /*6f90*/  IMAD.U32 R4, RZ, RZ, UR54 ;  /* 0x00000036ff047e24 */ /* 0x000fca000f8e00ff */
[----:B------:R-:W-:-:S04]  /*6fa0*/  SHF.L.U32 R4, R4, 0x1f, RZ ;  /* 0x0000001f04047819 */ /* 0x000fc800000006ff */
[----:B------:R0:W1:Y:S01]  /*6fb0*/  SYNCS.PHASECHK.TRANS64.TRYWAIT P1, [UR6+0x28850], R4 ;  /* 0x02885004ff0075a7 */ /* 0x0000620008020146 */
[----:B------:R-:W-:Y:S05]  /*6fc0*/  @!P0 BRA `(.L_x_2637) ;  /* 0x0000000000048947 */ /* 0x000fea0003800000 */
[----:B------:R-:W-:Y:S01]  /*6fd0*/  BPT.TRAP 0x1 ;  /* 0x000000040000795c */ /* 0x000fe20000300000 */
.L_x_2637:
[----:B-1----:R-:W-:Y:S05]  /*6fe0*/  @P1 BRA `(.L_x_2635) ;  /* 0x0000000000081947 */ /* 0x002fea0003800000 */
[----:B------:R-:W1:Y:S02]  /*6ff0*/  SYNCS.PHASECHK.TRANS64.TRYWAIT P1, [UR6+0x28850], R4 ;  /* 0x02885004ff0075a7 */ /* 0x000e640008020146 */
[----:B-1----:R-:W-:Y:S05]  /*7000*/  @!P1 BRA `(.L_x_2638) ;  /* 0x000000b800849947 */ /* 0x002fea0003800000 */
.L_x_2635:
        /* <DEDUP_REMOVED lines=51> */
.L_x_2639:
        /* <DEDUP_REMOVED lines=78> */
[----:B------:R-:W-:-:S03]  /*7820*/  FADD.FTZ R6, -R5, R6 ;  /* 0x0000000605067221 */ /* 0x000fc60000010100 */
[--C-:B------:R-:W-:Y:S01]  /*7830*/  FFMA.FTZ R153, R41, UR55, -R8.reuse ;  /* 0x0000003729997c23 */ /* 0x100fe20008010808 */
[--C-:B------:R-:W-:Y:S01]  /*7840*/  FFMA.FTZ R161, R25, UR55, -R8.reuse ;  /* 0x0000003719a17c23 */ /* 0x100fe20008010808 */
[--C-:B------:R-:W-:Y:S01]  /*7850*/  FFMA.FTZ R159, R29, UR55, -R8.reuse ;  /* 0x000000371d9f7c23 */ /* 0x100fe20008010808 */
[--C-:B------:R-:W-:Y:S01]  /*7860*/  FFMA.FTZ R157, R33, UR55, -R8.reuse ;  /* 0x00000037219d7c23 */ /* 0x100fe20008010808 */
[--C-:B------:R-:W-:Y:S01]  /*7870*/  FFMA.FTZ R155, R37, UR55, -R8.reuse ;  /* 0x00000037259b7c23 */ /* 0x100fe20008010808 */
[--C-:B------:R-:W-:Y:S01]  /*7880*/  FFMA.FTZ R41, R45, UR55, -R8.reuse ;  /* 0x000000372d297c23 */ /* 0x100fe20008010808 */
[----:B------:R-:W-:Y:S01]  /*7890*/  FMUL.FTZ R12, R6, UR55 ;  /* 0x00000037060c7c20 */ /* 0x000fe20008410000 */
        /* <DEDUP_REMOVED lines=25> */
[----:B------:R-:W-:Y:S01]  /*7a30*/  FFMA.FTZ R45, R85, UR55, -R8 ;  /* 0x00000037552d7c23 */ /* 0x000fe20008010808 */
[C---:B------:R-:W-:Y:S01]  /*7a40*/  FADD.FTZ R6, -R4.reuse, R7 ;  /* 0x0000000704067221 */ /* 0x040fe20000010100 */
[----:B------:R-:W-:Y:S01]  /*7a50*/  FMUL.FTZ R8, R4, UR55 ;  /* 0x0000003704087c20 */ /* 0x000fe20008410000 */
[----:B------:R0:W-:Y:S02]  /*7a60*/  MUFU.EX2 R7, R12 ;  /* 0x0000000c00077308 */ /* 0x0001e40000000800 */
[----:B------:R-:W-:Y:S01]  /*7a70*/  FMUL.FTZ R6, R6, UR55 ;  /* 0x0000003706067c20 */ /* 0x000fe20008410000 */
[--C-:B------:R-:W-:Y:S01]  /*7a80*/  FFMA.FTZ R181, R26, UR55, -R8.reuse ;  /* 0x000000371ab57c23 */ /* 0x100fe20008010808 */
[--C-:B------:R-:W-:Y:S01]  /*7a90*/  FFMA.FTZ R10, R27, UR55, -R8.reuse ;  /* 0x000000371b0a7c23 */ /* 0x100fe20008010808 */
[--C-:B------:R-:W-:Y:S01]  /*7aa0*/  FFMA.FTZ R183, R30, UR55, -R8.reuse ;  /* 0x000000371eb77c23 */ /* 0x100fe20008010808 */
[--C-:B------:R-:W-:Y:S01]  /*7ab0*/  FFMA.FTZ R177, R34, UR55, -R8.reuse ;  /* 0x0000003722b17c23 */ /* 0x100fe20008010808 */
[--C-:B------:R-:W-:Y:S01]  /*7ac0*/  FFMA.FTZ R14, R35, UR55, -R8.reuse ;  /* 0x00000037230e7c23 */ /* 0x100fe20008010808 */
[----:B------:R-:W1:Y:S01]  /*7ad0*/  MUFU.EX2 R180, R180 ;  /* 0x000000b400b47308 */ /* 0x000e620000000800 */
[--C-:B0-----:R-:W-:Y:S01]  /*7ae0*/  FFMA.FTZ R12, R31, UR55, -R8.reuse ;  /* 0x000000371f0c7c23 */ /* 0x101fe20008010808 */
        /* <DEDUP_REMOVED lines=13> */
[----:B------:R-:W-:Y:S01]  /*7bc0*/  FFMA.FTZ R167, R62, UR55, -R8 ;  /* 0x000000373ea77c23 */ /* 0x000fe20008010808 */
[----:B------:R-:W0:Y:S01]  /*7bd0*/  MUFU.EX2 R181, R181 ;  /* 0x000000b500b57308 */ /* 0x000e220000000800 */
[----:B-1----:R-:W-:Y:S01]  /*7be0*/  FFMA.FTZ R0, R7, R0, R180 ;  /* 0x0000000007007223 */ /* 0x002fe200000100b4 */
[--C-:B------:R-:W-:Y:S01]  /*7bf0*/  FFMA.FTZ R34, R63, UR55, -R8.reuse ;  /* 0x000000373f227c23 */ /* 0x100fe20008010808 */
[--C-:B------:R-:W-:Y:S01]  /*7c00*/  FFMA.FTZ R163, R70, UR55, -R8.reuse ;  /* 0x0000003746a37c23 */ /* 0x100fe20008010808 */
[----:B------:R-:W-:-:S04]  /*7c10*/  FFMA.FTZ R86, R86, UR55, -R8 ;  /* 0x0000003756567c23 */ /* 0x000fc80008010808 */
[----:B------:R-:W1:Y:S08]  /*7c20*/  MUFU.EX2 R161, R161 ;  /* 0x000000a100a17308 */ /* 0x000e700000000800 */
[----:B------:R-:W2:Y:S01]  /*7c30*/  MUFU.EX2 R10, R10 ;  /* 0x0000000a000a7308 */ /* 0x000ea20000000800 */
[----:B0-----:R-:W-:-:S07]  /*7c40*/  FFMA.FTZ R3, R6, R3, R181 ;  /* 0x0000000306037223 */ /* 0x001fce00000100b5 */
[----:B------:R-:W0:Y:S01]  /*7c50*/  MUFU.EX2 R182, R182 ;  /* 0x000000b600b67308 */ /* 0x000e220000000800 */
[----:B-1----:R-:W-:-:S07]  /*7c60*/  FADD.FTZ R27, R161, R0 ;  /* 0x00000000a11b7221 */ /* 0x002fce0000010000 */
[----:B------:R-:W1:Y:S01]  /*7c70*/  MUFU.EX2 R183, R183 ;  /* 0x000000b700b77308 */ /* 0x000e620000000800 */
[----:B--2---:R-:W-:-:S07]  /*7c80*/  FADD.FTZ R0, R10, R3 ;  /* 0x000000030a007221 */ /* 0x004fce0000010000 */
[----:B------:R-:W2:Y:S01]  /*7c90*/  MUFU.EX2 R159, R159 ;  /* 0x0000009f009f7308 */ /* 0x000ea20000000800 */
[----:B0-----:R-:W-:Y:S01]  /*7ca0*/  FADD.FTZ R36, R182, R27 ;  /* 0x0000001bb6247221 */ /* 0x001fe20000010000 */
[----:B------:R-:W-:-:S06]  /*7cb0*/  FFMA.FTZ R27, R66, UR55, -R8 ;  /* 0x00000037421b7c23 */ /* 0x000fcc0008010808 */
        /* <DEDUP_REMOVED lines=29> */
[----:B------:R-:W-:-:S06]  /*7e90*/  FFMA.FTZ R38, R71, UR55, -R8 ;  /* 0x0000003747267c23 */ /* 0x000fcc0008010808 */
[----:B------:R-:W2:Y:S01]  /*7ea0*/  MUFU.EX2 R175, R175 ;  /* 0x000000af00af7308 */ /* 0x000ea20000000800 */
[----:B0-----:R-:W-:-:S07]  /*7eb0*/  FADD.FTZ R0, R24, R3 ;  /* 0x0000000318007221 */ /* 0x001fce0000010000 */
[----:B------:R-:W0:Y:S01]  /*7ec0*/  MUFU.EX2 R41, R41 ;  /* 0x0000002900297308 */ /* 0x000e220000000800 */
[----:B-1----:R-:W-:Y:S01]  /*7ed0*/  FADD.FTZ R40, R174, R31 ;  /* 0x0000001fae287221 */ /* 0x002fe20000010000 */
[----:B------:R-:W-:-:S06]  /*7ee0*/  FFMA.FTZ R31, R74, UR55, -R8 ;  /* 0x000000374a1f7c23 */ /* 0x000fcc0008010808 */
        /* <DEDUP_REMOVED lines=48> */
[--C-:B------:R-:W-:Y:S01]  /*81f0*/  FFMA.FTZ R44, R83, UR55, -R8.reuse ;  /* 0x00000037532c7c23 */ /* 0x100fe20008010808 */
[----:B------:R-:W-:-:S05]  /*8200*/  FFMA.FTZ R8, R87, UR55, -R8 ;  /* 0x0000003757087c23 */ /* 0x000fca0008010808 */
        /* <DEDUP_REMOVED lines=38> */
[----:B-1----:R-:W-:-:S03]  /*8470*/  FADD.FTZ R0, R45, R0 ;  /* 0x000000002d007221 */ /* 0x002fc60000010000 */
[----:B--2---:R-:W-:Y:S01]  /*8480*/  FADD.FTZ R3, R8, R3 ;  /* 0x0000000308037221 */ /* 0x004fe20000010000 */
[----:B------:R-:W-:Y:S06]  /*8490*/  @!P0 BRA `(.L_x_2640) ;  /* 0x0000000000048947 */ /* 0x000fec0003800000 */
[----:B------:R-:W-:Y:S01]  /*84a0*/  BPT.TRAP 0x1 ;  /* 0x000000040000795c */ /* 0x000fe20000300000 */
.L_x_2640:
[----:B------:R-:W-:Y:S01]  /*84b0*/  UISETP.GT.AND UP0, UPT, UR60, UR39, UPT ;  /* 0x000000273c00728c */ /* 0x000fe2000bf04270 */
[----:B------:R-:W-:Y:S01]  /*84c0*/  F2FP.F16.F32.PACK_AB R180, R161, R180 ;  /* 0x000000b4a1b4723e */ /* 0x000fe200000000ff */
[----:B------:R-:W-:Y:S01]  /*84d0*/  ULEA UR6, UR53, UR41, 0x3 ;  /* 0x0000002935067291 */ /* 0x000fe2000f8e183f */
[----:B------:R-:W-:Y:S01]  /*84e0*/  F2FP.F16.F32.PACK_AB R182, R159, R182 ;  /* 0x000000b69fb6723e */ /* 0x000fe200000000ff */
[----:B------:R-:W-:Y:S01]  /*84f0*/  UIADD3 UR7, UR60, -0x1, URZ ;  /* 0xffffffff3c077890 */ /* 0x000fe2000fffe03f */
[----:B------:R-:W-:Y:S01]  /*8500*/  F2FP.F16.F32.PACK_AB R176, R157, R176 ;  /* 0x000000b09db0723e */ /* 0x000fe200000000ff */
[----:B------:R-:W-:Y:S01]  /*8510*/  UIADD3 UR6, UR6, 0x28860, URZ ;  /* 0x0002886006067890 */ /* 0x000fe2000fffe03f */
[----:B------:R-:W-:Y:S01]  /*8520*/  PLOP3.LUT P1, PT, PT, PT, UP0, 0x80, 0x0 ;  /* 0x000000000000781c */ /* 0x000fe20003f2f008 */
[----:B------:R-:W-:Y:S01]  /*8530*/  UMOV UR54, UR48 ;  /* 0x0000003000367c82 */ /* 0x000fe20008000000 */
[----:B------:R-:W-:Y:S01]  /*8540*/  UMOV UR53, UR47 ;  /* 0x0000002f00357c82 */ /* 0x000fe20008000000 */
[----:B------:R-:W-:Y:S01]  /*8550*/  UPRMT UR6, UR40, 0x654, UR6 ;  /* 0x0000065428067896 */ /* 0x000fe20008000006 */
[----:B------:R-:W-:Y:S01]  /*8560*/  F2FP.F16.F32.PACK_AB R178, R155, R178 ;  /* 0x000000b29bb2723e */ /* 0x000fe200000000ff */
[----:B------:R-:W-:Y:S01]  /*8570*/  UMOV UR60, UR7 ;  /* 0x00000007003c7c82 */ /* 0x000fe20008000000 */
[----:B------:R-:W-:Y:S01]  /*8580*/  F2FP.F16.F32.PACK_AB R172, R153, R172 ;  /* 0x000000ac99ac723e */ /* 0x000fe200000000ff */
        /* <DEDUP_REMOVED lines=94> */
[----:B------:R-:W-:Y:S06]  /*8b70*/  @P1 BRA `(.L_x_2641) ;  /* 0xffffffdc00fc1947 */ /* 0x000fec000383ffff */
.L_x_2630:
[----:B------:R-:W-:Y:S06]  /*8b80*/  BAR.ARV 0x8, 0x180 ;  /* 0x0206000000007b1d */ /* 0x000fec0000002000 */
[----:B------:R-:W-:Y:S05]  /*8b90*/  @!P0 BRA `(.L_x_2642) ;  /* 0x0000000000048947 */ /* 0x000fea0003800000 */
[----:B------:R-:W-:Y:S01]  /*8ba0*/  BPT.TRAP 0x1 ;  /* 0x000000040000795c */ /* 0x000fe20000300000 */
.L_x_2642:
[----:B------:R-:W-:Y:S01]  /*8bb0*/  ULEA UR5, UR47, UR41, 0x3 ;  /* 0x000000292f057291 */ /* 0x000fe2000f8e183f */
[----:B------:R-:W-:-:S05]  /*8bc0*/  IMAD.U32 R6, RZ, RZ, UR48 ;  /* 0x00000030ff067e24 */ /* 0x000fca000f8e00ff */
[----:B------:R-:W-:-:S04]  /*8bd0*/  SHF.L.U32 R6, R6, 0x1f, RZ ;  /* 0x0000001f06067819 */ /* 0x000fc800000006ff */
[----:B------:R0:W1:Y:S01]  /*8be0*/  SYNCS.PHASECHK.TRANS64.TRYWAIT P1, [UR5+0x28850], R6 ;  /* 0x02885006ff0075a7 */ /* 0x0000620008020145 */
[----:B------:R-:W-:Y:S05]  /*8bf0*/  @!P0 BRA `(.L_x_2643) ;  /* 0x0000000000048947 */ /* 0x000fea0003800000 */
[----:B------:R-:W-:Y:S01]  /*8c00*/  BPT.TRAP 0x1 ;  /* 0x000000040000795c */ /* 0x000fe20000300000 */
.L_x_2643:
[----:B-1----:R-:W-:Y:S05]  /*8c10*/  @P1 BRA `(.L_x_2644) ;  /* 0x0000000000081947 */ /* 0x002fea0003800000 */
[----:B------:R-:W1:Y:S02]  /*8c20*/  SYNCS.PHASECHK.TRANS64.TRYWAIT P1, [UR5+0x28850], R6 ;  /* 0x02885006ff0075a7 */ /* 0x000e640008020145 */
[----:B-1----:R-:W-:Y:S05]  /*8c30*/  @!P1 BRA `(.L_x_2645) ;  /* 0x0000009c00909947 */ /* 0x002fea0003800000 */
.L_x_2644:
[----:B------:R-:W-:Y:S01]  /*8c40*/  UIADD3 UR41, UR41, 0x400, URZ ;  /* 0x0000040029297890 */ /* 0x000fe2000fffe03f */
[----:B------:R-:W-:Y:S01]  /*8c50*/  WARPGROUP.ARRIVE ;  /* 0x00000000000079c5 */ /* 0x000fe20000000000 */
[----:B------:R-:W-:Y:S01]  /*8c60*/  UMOV UR7, 0x40000040 ;  /* 0x4000004000077882 */ /* 0x000fe20000000000 */
[----:B-1----:R-:W1:Y:S01]  /*8c70*/  SHFL.BFLY PT, R7, R0, 0x2, 0x1f ;  /* 0x0c401f0000077f89 */ /* 0x002e6200000e0000 */
[----:B------:R-:W-:Y:S01]  /*8c80*/  USHF.R.U32.HI UR41, URZ, 0x4, UR41 ;  /* 0x000000043f297899 */ /* 0x000fe20008011629 */
[----:B------:R-:W-:Y:S02]  /*8c90*/  IMAD.MOV.U32 R10, RZ, RZ, RZ ;  /* 0x000000ffff0a7224 */ /* 0x000fe400078e00ff */
[----:B0-----:R-:W0:Y:S01]  /*8ca0*/  SHFL.BFLY PT, R6, R3, 0x2, 0x1f ;  /* 0x0c401f0003067f89 */ /* 0x001e2200000e0000 */
[----:B------:R-:W-:Y:S01]  /*8cb0*/  ULOP3.LUT UR41, UR41, 0x3fff, URZ, 0xc0, !UPT ;  /* 0x00003fff29297892 */ /* 0x000fe2000f8ec03f */
[----:B------:R-:W-:-:S03]  /*8cc0*/  IMAD.U32 R14, RZ, RZ, UR55 ;  /* 0x00000037ff0e7e24 */ /* 0x000fc6000f8e00ff */
[----:B------:R-:W-:-:S04]  /*8cd0*/  ULOP3.LUT UR4, UR41, 0x4000000, URZ, 0xfc, !UPT ;  /* 0x0400000029047892 */ /* 0x000fc8000f8efc3f */
[----:B------:R-:W-:-:S07]  /*8ce0*/  ULEA UR4, UR47, UR4, 0xb ;  /* 0x000000042f047291 */ /* 0x000fce000f8e583f */
[----:B------:R-:W-:Y:S02]  /*8cf0*/  UMOV UR6, UR4 ;  /* 0x0000000400067c82 */ /* 0x000fe40008000000 */
[----:B------:R-:W-:Y:S01]  /*8d00*/  HGMMA.64x128x16.F32 R88, R180, gdesc[UR4].tnspB, R88, gsb0 ;  /* 0x41e00004b4587df0 */ /* 0x000fe20008000858 */
[----:B------:R-:W-:Y:S01]  /*8d10*/  UIADD3 UR6, UR4, 0x80, URZ ;  /* 0x0000008004067890 */ /* 0x000fe2000fffe03f */
[----:B-1----:R-:W-:Y:S01]  /*8d20*/  FADD.FTZ R7, R7, R0 ;  /* 0x0000000007077221 */ /* 0x002fe20000010000 */
[----:B------:R-:W-:Y:S01]  /*8d30*/  UMOV UR7, 0x40000040 ;  /* 0x4000004000077882 */ /* 0x000fe20000000000 */
[----:B------:R-:W-:Y:S02]  /*8d40*/  IMAD.MOV.U32 R0, RZ, RZ, -0x800000 ;  /* 0xff800000ff007424 */ /* 0x000fe400078e00ff */
[----:B0-----:R-:W-:Y:S01]  /*8d50*/  FADD.FTZ R8, R6, R3 ;  /* 0x0000000306087221 */ /* 0x001fe20000010000 */
[----:B------:R-:W-:Y:S01]  /*8d60*/  IMAD.MOV.U32 R3, RZ, RZ, -0x800000 ;  /* 0xff800000ff037424 */ /* 0x000fe200078e00ff */
[----:B------:R-:W0:Y:S04]  /*8d70*/  SHFL.BFLY PT, R6, R7, 0x1, 0x1f ;  /* 0x0c201f0007067f89 */ /* 0x000e2800000e0000 */
[----:B------:R-:W1:Y:S01]  /*8d80*/  SHFL.BFLY PT, R9, R8, 0x1, 0x1f ;  /* 0x0c201f0008097f89 */ /* 0x000e6200000e0000 */
[----:B0-----:R-:W-:Y:S01]  /*8d90*/  FADD.FTZ R12, R7, R6 ;  /* 0x00000006070c7221 */ /* 0x001fe20000010000 */
[----:B------:R-:W-:-:S02]  /*8da0*/  IMAD.MOV.U32 R6, RZ, RZ, RZ ;  /* 0x000000ffff067224 */ /* 0x000fc400078e00ff */
[----:B------:R-:W-:Y:S02]  /*8db0*/  IMAD.U32 R7, RZ, RZ, UR55 ;  /* 0x00000037ff077e24 */ /* 0x000fe4000f8e00ff */
        /* <DEDUP_REMOVED lines=47> */
[----:B0-23--:R-:W-:Y:S05]  /*90b0*/  @!P0 BRA `(.L_x_2646) ;  /* 0x0000000000048947 */ /* 0x00dfea0003800000 */
[----:B------:R-:W-:Y:S01]  /*90c0*/  BPT.TRAP 0x1 ;  /* 0x000000040000795c */ /* 0x000fe20000300000 */
.L_x_2646:
        /* <DEDUP_REMOVED lines=14> */
[----:B------:R-:W-:Y:S01]  /*91b0*/  USEL UR4, URZ, 0x1, UP0 ;  /* 0x000000013f047887 */ /* 0x000fe20008000000 */
        /* <DEDUP_REMOVED lines=59> */
.L_x_2610:
[----:B------:R-:W0:Y:S01]  /*9570*/  S2R R5, SR_CgaCtaId ;  /* 0x0000000000057919 */ /* 0x000e220000008800 */
[----:B------:R-:W-:Y:S01]  /*9580*/  MOV R20, 0x400 ;  /* 0x0000040000147802 */ /* 0x000fe20000000f00 */
[----:B------:R-:W-:Y:S01]  /*9590*/  BSSY B0, `(.L_x_2647) ;  /* 0x00002e5000007945 */ /* 0x000fe20003800000 */
[----:B------:R-:W-:Y:S02]  /*95a0*/  BAR.SYNC.DEFER_BLOCKING 0x5, 0x180 ;  /* 0x0146000000007b1d */ /* 0x000fe40000010000 */
[----:B0-----:R-:W-:-:S05]  /*95b0*/  LEA R20, R5, R20, 0x18 ;  /* 0x0000001405147211 */ /* 0x001fca00078ec0ff */
[----:B------:R-:W0:Y:S02]  /*95c0*/  LDS.128 R32, [R20+0x288d0] ;  /* 0x0288d00014207984 */ /* 0x000e240000000c00 */
[----:B0-----:R-:W-:Y:S02]  /*95d0*/  R2UR UR6, R33 ;  /* 0x00000000210672ca */ /* 0x001fe400000e0000 */
[----:B------:R-:W-:Y:S01]  /*95e0*/  R2UR UR5, R34 ;  /* 0x00000000220572ca */ /* 0x000fe200000e0000 */
[----:B------:R-:W-:Y:S06]  /*95f0*/  BAR.ARV 0x4, 0x180 ;  /* 0x0106000000007b1d */ /* 0x000fec0000002000 */
[----:B------:R-:W-:Y:S08]  /*9600*/  @P0 BRA `(.L_x_2648) ;  /* 0x0000002000600947 */ /* 0x000ff00003800000 */
[----:B------:R-:W0:Y:S01]  /*9610*/  S2R R5, SR_SWINHI ;  /* 0x0000000000057919 */ /* 0x000e220000002f00 */
[----:B------:R-:W-:Y:S01]  /*9620*/  USHF.L.U32 UR4, UR42, 0x2, URZ ;  /* 0x000000022a047899 */ /* 0x000fe2000800063f */
[----:B------:R-:W-:Y:S01]  /*9630*/  ULDC.64 UR10, c[0x0][0xc00] ;  /* 0x00030000000a7ab9 */ /* 0x000fe20000000a00 */
[----:B------:R-:W-:Y:S02]  /*9640*/  USHF.L.U64.HI UR12, UR42, 0x2, UR36 ;  /* 0x000000022a0c7899 */ /* 0x000fe40008010224 */
[----:B------:R-:W-:-:S04]  /*9650*/  UIADD3 UR7, UP0, UR4, UR10, URZ ;  /* 0x0000000a04077290 */ /* 0x000fc8000ff1e03f */
[----:B------:R-:W-:Y:S01]  /*9660*/  UIADD3.X UR8, UR12, UR11, URZ, UP0, !UPT ;  /* 0x0000000b0c087290 */ /* 0x000fe200087fe43f */
        /* <DEDUP_REMOVED lines=15> */
[----:B------:R-:W-:Y:S01]  /*9760*/  BAR.SYNC.DEFER_BLOCKING 0x1, 0x100 ;  /* 0x0044000000007b1d */ /* 0x000fe20000010000 */
        /* <DEDUP_REMOVED lines=28> */
[----:B------:R-:W-:Y:S02]  /*9930*/  F2FP.F16.F32.PACK_AB R7, R95, R94 ;  /* 0x0000005e5f07723e */ /* 0x000fe400000000ff */
[----:B------:R-:W-:Y:S02]  /*9940*/  MOV R38, R14 ;  /* 0x0000000e00267202 */ /* 0x000fe40000000f00 */
[----:B------:R-:W-:Y:S01]  /*9950*/  MOV R36, R12 ;  /* 0x0000000c00247202 */ /* 0x000fe20000000f00 */
[----:B------:R0:W-:Y:S01]  /*9960*/  STSM.16.M88.4 [R30], R4 ;  /* 0x000000041e007844 */ /* 0x0001e20000000200 */
[----:B------:R-:W-:-:S02]  /*9970*/  LOP3.LUT R10, R10, R41, RZ, 0x3c, !PT ;  /* 0x000000290a0a7212 */ /* 0x000fc400078e3cff */
[----:B------:R-:W-:Y:S02]  /*9980*/  LOP3.LUT R8, R21, R34, RZ, 0x3c, !PT ;  /* 0x0000002215087212 */ /* 0x000fe400078e3cff */
[----:B------:R-:W-:Y:S02]  /*9990*/  MOV R40, R28 ;  /* 0x0000001c00287202 */ /* 0x000fe40000000f00 */
[----:B------:R-:W-:Y:S02]  /*99a0*/  MOV R39, R26 ;  /* 0x0000001a00277202 */ /* 0x000fe40000000f00 */
[----:B------:R-:W-:Y:S02]  /*99b0*/  MOV R37, R24 ;  /* 0x0000001800257202 */ /* 0x000fe40000000f00 */
[----:B------:R-:W-:Y:S02]  /*99c0*/  F2FP.F16.F32.PACK_AB R12, R97, R96 ;  /* 0x00000060610c723e */ /* 0x000fe400000000ff */
[----:B------:R-:W-:-:S02]  /*99d0*/  F2FP.F16.F32.PACK_AB R13, R99, R98 ;  /* 0x00000062630d723e */ /* 0x000fc400000000ff */
[----:B------:R-:W-:Y:S02]  /*99e0*/  F2FP.F16.F32.PACK_AB R14, R101, R100 ;  /* 0x00000064650e723e */ /* 0x000fe400000000ff */
[----:B------:R-:W-:Y:S02]  /*99f0*/  F2FP.F16.F32.PACK_AB R15, R103, R102 ;  /* 0x00000066670f723e */ /* 0x000fe400000000ff */
[----:B------:R-:W-:Y:S02]  /*9a00*/  F2FP.F16.F32.PACK_AB R24, R105, R104 ;  /* 0x000000686918723e */ /* 0x000fe400000000ff */
[----:B------:R-:W-:Y:S01]  /*9a10*/  F2FP.F16.F32.PACK_AB R25, R107, R106 ;  /* 0x0000006a6b19723e */ /* 0x000fe200000000ff */
[----:B------:R-:W-:Y:S01]  /*9a20*/  STSM.16.M88.4 [R40], R12 ;  /* 0x0000000c28007844 */ /* 0x000fe20000000200 */
[----:B------:R-:W-:Y:S02]  /*9a30*/  F2FP.F16.F32.PACK_AB R26, R109, R108 ;  /* 0x0000006c6d1a723e */ /* 0x000fe400000000ff */
[----:B------:R-:W-:-:S02]  /*9a40*/  F2FP.F16.F32.PACK_AB R27, R111, R110 ;  /* 0x0000006e6f1b723e */ /* 0x000fc400000000ff */
[----:B------:R-:W-:Y:S02]  /*9a50*/  F2FP.F16.F32.PACK_AB R28, R113, R112 ;  /* 0x00000070711c723e */ /* 0x000fe400000000ff */
[----:B------:R-:W-:Y:S01]  /*9a60*/  F2FP.F16.F32.PACK_AB R29, R115, R114 ;  /* 0x00000072731d723e */ /* 0x000fe200000000ff */
[----:B------:R-:W-:Y:S01]  /*9a70*/  STSM.16.M88.4 [R39], R24 ;  /* 0x0000001827007844 */ /* 0x000fe20000000200 */
[----:B0-----:R-:W-:Y:S02]  /*9a80*/  F2FP.F16.F32.PACK_AB R30, R117, R116 ;  /* 0x00000074751e723e */ /* 0x001fe400000000ff */
[----:B------:R-:W-:Y:S02]  /*9a90*/  F2FP.F16.F32.PACK_AB R31, R119, R118 ;  /* 0x00000076771f723e */ /* 0x000fe400000000ff */
[----:B------:R-:W-:Y:S02]  /*9aa0*/  MOV R21, R10 ;  /* 0x0000000a00157202 */ /* 0x000fe40000000f00 */
[----:B------:R-:W-:Y:S01]  /*9ab0*/  MOV R34, R8 ;  /* 0x0000000800227202 */ /* 0x000fe20000000f00 */
[----:B------:R0:W-:Y:S01]  /*9ac0*/  STSM.16.M88.4 [R38], R28 ;  /* 0x0000001c26007844 */ /* 0x0001e20000000200 */
[----:B------:R-:W-:-:S02]  /*9ad0*/  F2FP.F16.F32.PACK_AB R4, R121, R120 ;  /* 0x000000787904723e */ /* 0x000fc400000000ff */
[----:B------:R-:W-:Y:S02]  /*9ae0*/  F2FP.F16.F32.PACK_AB R5, R123, R122 ;  /* 0x0000007a7b05723e */ /* 0x000fe400000000ff */
[----:B------:R-:W-:Y:S02]  /*9af0*/  F2FP.F16.F32.PACK_AB R6, R125, R124 ;  /* 0x0000007c7d06723e */ /* 0x000fe400000000ff */
[----:B------:R-:W-:Y:S02]  /*9b00*/  F2FP.F16.F32.PACK_AB R7, R127, R126 ;  /* 0x0000007e7f07723e */ /* 0x000fe400000000ff */
[----:B------:R-:W-:Y:S02]  /*9b10*/  F2FP.F16.F32.PACK_AB R8, R129, R128 ;  /* 0x000000808108723e */ /* 0x000fe400000000ff */
[----:B------:R-:W-:Y:S01]  /*9b20*/  F2FP.F16.F32.PACK_AB R9, R131, R130 ;  /* 0x000000828309723e */ /* 0x000fe200000000ff */
[----:B------:R-:W-:Y:S01]  /*9b30*/  STSM.16.M88.4 [R37], R4 ;  /* 0x0000000425007844 */ /* 0x000fe20000000200 */
[----:B------:R-:W-:-:S02]  /*9b40*/  F2FP.F16.F32.PACK_AB R10, R133, R132 ;  /* 0x00000084850a723e */ /* 0x000fc400000000ff */
[----:B------:R-:W-:Y:S01]  /*9b50*/  F2FP.F16.F32.PACK_AB R11, R135, R134 ;  /* 0x00000086870b723e */ /* 0x000fe200000000ff */
[----:B0-----:R-:W-:Y:S01]  /*9b60*/  IMAD.U32 R28, RZ, RZ, UR7 ;  /* 0x00000007ff1c7e24 */ /* 0x001fe2000f8e00ff */
[----:B------:R-:W-:Y:S01]  /*9b70*/  F2FP.F16.F32.PACK_AB R12, R137, R136 ;  /* 0x00000088890c723e */ /* 0x000fe200000000ff */
[----:B------:R-:W-:Y:S01]  /*9b80*/  IMAD.U32 R29, RZ, RZ, UR8 ;  /* 0x00000008ff1d7e24 */ /* 0x000fe2000f8e00ff */
[----:B------:R-:W-:Y:S01]  /*9b90*/  F2FP.F16.F32.PACK_AB R13, R139, R138 ;  /* 0x0000008a8b0d723e */ /* 0x000fe200000000ff */
[----:B------:R-:W-:Y:S01]  /*9ba0*/  STSM.16.M88.4 [R36], R8 ;  /* 0x0000000824007844 */ /* 0x000fe20000000200 */
[----:B------:R-:W-:Y:S01]  /*9bb0*/  F2FP.F16.F32.PACK_AB R14, R141, R140 ;  /* 0x0000008c8d0e723e */ /* 0x000fe200000000ff */
[----:B------:R-:W-:Y:S01]  /*9bc0*/  ULDC.64 UR8, c[0x0][0xc08] ;  /* 0x0003020000087ab9 */ /* 0x000fe20000000a00 */
[----:B------:R-:W-:Y:S02]  /*9bd0*/  F2FP.F16.F32.PACK_AB R15, R143, R142 ;  /* 0x0000008e8f0f723e */ /* 0x000fe400000000ff */
[----:B------:R-:W-:-:S02]  /*9be0*/  F2FP.F16.F32.PACK_AB R24, R145, R144 ;  /* 0x000000909118723e */ /* 0x000fc400000000ff */
[----:B------:R-:W-:Y:S01]  /*9bf0*/  F2FP.F16.F32.PACK_AB R25, R147, R146 ;  /* 0x000000929319723e */ /* 0x000fe200000000ff */
[----:B------:R-:W-:Y:S01]  /*9c00*/  STSM.16.M88.4 [R21], R12 ;  /* 0x0000000c15007844 */ /* 0x000fe20000000200 */
[----:B------:R-:W-:Y:S02]  /*9c10*/  F2FP.F16.F32.PACK_AB R26, R149, R148 ;  /* 0x00000094951a723e */ /* 0x000fe400000000ff */
[----:B------:R-:W-:Y:S02]  /*9c20*/  F2FP.F16.F32.PACK_AB R27, R151, R150 ;  /* 0x00000096971b723e */ /* 0x000fe400000000ff */
[----:B------:R-:W-:-:S03]  /*9c30*/  ISETP.NE.U32.AND P0, PT, RZ, UR10, PT ;  /* 0x0000000aff007c0c */ /* 0x000fc6000bf05070 */
[----:B------:R0:W-:Y:S01]  /*9c40*/  STSM.16.M88.4 [R34], R24 ;  /* 0x0000001822007844 */ /* 0x0001e20000000200 */
[----:B------:R-:W-:Y:S01]  /*9c50*/  BAR.SYNC.DEFER_BLOCKING 0x1, 0x100 ;  /* 0x0044000000007b1d */ /* 0x000fe20000010000 */
[----:B------:R-:W-:-:S07]  /*9c60*/  ISETP.NE.AND.EX P0, PT, RZ, UR11, PT, P0 ;  /* 0x0000000bff007c0c */ /* 0x000fce000bf05300 */
[----:B0-----:R-:W0:Y:S06]  /*9c70*/  LDC R34, c[0x0][0xbe8] ;  /* 0x0002fa00ff227b82 */ /* 0x001e2c0000000800 */
[----:B------:R-:W2:Y:S01]  /*9c80*/  @P0 LDG.E R30, desc[UR56][R28.64] ;  /* 0x000000381c1e0981 */ /* 0x000ea2000c1e1900 */
[----:B------:R-:W-:-:S04]  /*9c90*/  UISETP.NE.U32.AND UP0, UPT, UR8, URZ, UPT ;  /* 0x0000003f0800728c */ /* 0x000fc8000bf05070 */
[----:B------:R-:W-:-:S06]  /*9ca0*/  UISETP.NE.AND.EX UP0, UPT, UR9, URZ, UPT, UP0 ;  /* 0x0000003f0900728c */ /* 0x000fcc000bf05300 */
[----:B------:R-:W-:Y:S02]  /*9cb0*/  PLOP3.LUT P4, PT, PT, PT, UP0, 0x80, 0x0 ;  /* 0x000000000000781c */ /* 0x000fe40003f8f008 */
[----:B0-----:R-:W-:-:S03]  /*9cc0*/  ISETP.NE.AND P1, PT, R34, 0x1, PT ;  /* 0x000000012200780c */ /* 0x001fc60003f25270 */
[----:B------:R-:W-:-:S03]  /*9cd0*/  @UP0 UIADD3 UR8, UP1, UR4, UR8, URZ ;  /* 0x0000000804080290 */ /* 0x000fc6000ff3e03f */
[----:B------:R-:W-:Y:S01]  /*9ce0*/  ULDC UR4, c[0x0][0xa88] ;  /* 0x0002a20000047ab9 */ /* 0x000fe20000000800 */
[----:B------:R-:W-:Y:S01]  /*9cf0*/  @UP0 UIADD3.X UR9, UR12, UR9, URZ, UP1, !UPT ;  /* 0x000000090c090290 */ /* 0x000fe20008ffe43f */
[----:B------:R-:W-:Y:S01]  /*9d00*/  IMAD.U32 R21, RZ, RZ, UR4 ;  /* 0x00000004ff157e24 */ /* 0x000fe2000f8e00ff */
[----:B------:R-:W-:Y:S01]  /*9d10*/  UISETP.NE.AND UP0, UPT, UR46, URZ, UPT ;  /* 0x0000003f2e00728c */ /* 0x000fe2000bf05270 */
[----:B------:R-:W-:Y:S01]  /*9d20*/  IMAD.U32 R4, RZ, RZ, UR8 ;  /* 0x00000008ff047e24 */ /* 0x000fe2000f8e00ff */
[----:B------:R-:W-:Y:S02]  /*9d30*/  ULDC UR4, c[0x0][0xad4] ;  /* 0x0002b50000047ab9 */ /* 0x000fe40000000800 */
[----:B------:R-:W0:Y:S01]  /*9d40*/  @P1 LDC R6, c[0x0][0xbec] ;  /* 0x0002fb00ff061b82 */ /* 0x000e220000000800 */
[----:B------:R-:W-:Y:S01]  /*9d50*/  USEL UR4, UR46, UR4, UP0 ;  /* 0x000000042e047287 */ /* 0x000fe20008000000 */
[----:B------:R-:W-:Y:S01]  /*9d60*/  IMAD.U32 R5, RZ, RZ, UR9 ;  /* 0x00000009ff057e24 */ /* 0x000fe2000f8e00ff */
[----:B------:R-:W-:-:S02]  /*9d70*/  UMOV UR16, 0x9b8 ;  /* 0x000009b800107882 */ /* 0x000fc40000000000 */
[----:B------:R-:W-:-:S03]  /*9d80*/  UISETP.GT.AND UP1, UPT, UR4, 0x1, UPT ;  /* 0x000000010400788c */ /* 0x000fc6000bf24270 */
[----:B------:R-:W1:Y:S01]  /*9d90*/  @P1 LDC R9, c[0x0][0xbf0] ;  /* 0x0002fc00ff091b82 */ /* 0x000e620000000800 */
[----:B------:R-:W-:Y:S01]  /*9da0*/  USEL UR16, UR16, 0x978, UP1 ;  /* 0x0000097810107887 */ /* 0x000fe20008800000 */
[----:B------:R-:W-:Y:S01]  /*9db0*/  VIADD R11, R17, UR37 ;  /* 0x00000025110b7c36 */ /* 0x000fe20008000000 */
[----:B------:R-:W-:Y:S01]  /*9dc0*/  UISETP.NE.U32.AND UP0, UPT, UR10, URZ, UPT ;  /* 0x0000003f0a00728c */ /* 0x000fe2000bf05070 */
[----:B------:R0:W5:Y:S01]  /*9dd0*/  @P4 LDG.E R21, desc[UR56][R4.64] ;  /* 0x0000003804154981 */ /* 0x000162000c1e1900 */
[----:B------:R-:W-:Y:S01]  /*9de0*/  UMOV UR4, URZ ;  /* 0x0000003f00047c82 */ /* 0x000fe20008000000 */
[----:B------:R-:W-:Y:S01]  /*9df0*/  USEL UR7, UR38, URZ, UP1 ;  /* 0x0000003f26077287 */ /* 0x000fe20008800000 */
[----:B------:R-:W-:Y:S01]  /*9e00*/  IMAD.MOV.U32 R7, RZ, RZ, R11 ;  /* 0x000000ffff077224 */ /* 0x000fe200078e000b */
[----:B------:R-:W-:-:S04]  /*9e10*/  UISETP.NE.AND.EX UP0, UPT, UR11, URZ, UPT, UP0 ;  /* 0x0000003f0b00728c */ /* 0x000fc8000bf05300 */
[----:B------:R-:W-:Y:S01]  /*9e20*/  USEL UR42, UR42, URZ, !UP0 ;  /* 0x0000003f2a2a7287 */ /* 0x000fe2000c000000 */
[----:B------:R-:W-:Y:S01]  /*9e30*/  ULDC.64 UR10, c[0x0][UR16+0x220] ;  /* 0x00008800100a7abb */ /* 0x000fe20008000a00 */
[----:B------:R-:W-:Y:S01]  /*9e40*/  ULDC.64 UR8, c[0x0][UR16+0x218] ;  /* 0x0000860010087abb */ /* 0x000fe20008000a00 */
[----:B0-----:R-:W-:Y:S01]  /*9e50*/  @P1 IMAD.HI.U32 R4, R11, R6, RZ ;  /* 0x000000060b041227 */ /* 0x001fe200078e00ff */
[----:B------:R-:W-:Y:S01]  /*9e60*/  USEL UR36, UR36, URZ, !UP0 ;  /* 0x0000003f24247287 */ /* 0x000fe2000c000000 */
[----:B------:R-:W-:Y:S01]  /*9e70*/  ULDC.64 UR12, c[0x0][UR16+0x228] ;  /* 0x00008a00100c7abb */ /* 0x000fe20008000a00 */
[----:B------:R-:W-:Y:S02]  /*9e80*/  UIMAD UR11, UR11, UR42, URZ ;  /* 0x0000002a0b0b72a4 */ /* 0x000fe4000f8e023f */
[----:B------:R-:W-:Y:S02]  /*9e90*/  UIMAD.WIDE.U32 UR14, UR8, UR43, URZ ;  /* 0x0000002b080e72a5 */ /* 0x000fe4000f8e003f */
[----:B------:R-:W-:Y:S01]  /*9ea0*/  UIMAD UR17, UR9, UR43, URZ ;  /* 0x0000002b091172a4 */ /* 0x000fe2000f8e023f */
[----:B-1----:R-:W-:Y:S01]  /*9eb0*/  @P1 SHF.R.U32.HI R7, RZ, R9, R4 ;  /* 0x00000009ff071219 */ /* 0x002fe20000011604 */
[----:B------:R-:W-:-:S02]  /*9ec0*/  UIMAD.WIDE.U32 UR8, UR10, UR42, URZ ;  /* 0x0000002a0a0872a5 */ /* 0x000fc4000f8e003f */
[----:B------:R-:W-:Y:S02]  /*9ed0*/  UIMAD.WIDE.U32 UR18, UR12, UR7, URZ ;  /* 0x000000070c1272a5 */ /* 0x000fe4000f8e003f */
[----:B------:R-:W-:Y:S01]  /*9ee0*/  UIMAD UR7, UR13, UR7, URZ ;  /* 0x000000070d0772a4 */ /* 0x000fe2000f8e023f */
[--C-:B------:R-:W-:Y:S01]  /*9ef0*/  IMAD.MOV R9, RZ, RZ, -R7.reuse ;  /* 0x000000ffff097224 */ /* 0x100fe200078e0a07 */
[----:B------:R-:W-:Y:S02]  /*9f00*/  UIMAD UR11, UR10, UR36, UR11 ;  /* 0x000000240a0b72a4 */ /* 0x000fe4000f8e020b */
[----:B------:R-:W-:Y:S01]  /*9f10*/  UIADD3 UR17, UR15, UR17, URZ ;  /* 0x000000110f117290 */ /* 0x000fe2000fffe03f */
[----:B------:R-:W-:Y:S02]  /*9f20*/  IMAD.U32 R4, RZ, RZ, UR18 ;  /* 0x00000012ff047e24 */ /* 0x000fe4000f8e00ff */
[----:B------:R-:W-:Y:S01]  /*9f30*/  IMAD.U32 R5, RZ, RZ, UR19 ;  /* 0x00000013ff057e24 */ /* 0x000fe2000f8e00ff */
[----:B------:R-:W-:Y:S01]  /*9f40*/  SHF.R.S32.HI R5, RZ, 0x1f, R7 ;  /* 0x0000001fff057819 */ /* 0x000fe20000011407 */
[----:B------:R-:W-:-:S05]  /*9f50*/  IMAD R9, R34, R9, R11 ;  /* 0x0000000922097224 */ /* 0x000fca00078e020b */
[----:B------:R-:W-:Y:S02]  /*9f60*/  SHF.R.S32.HI R6, RZ, 0x1f, R9 ;  /* 0x0000001fff067819 */ /* 0x000fe40000011409 */
[----:B--2---:R-:W-:-:S13]  /*9f70*/  @P0 R2UR UR4, R30 ;  /* 0x000000001e0402ca */ /* 0x004fda00000e0000 */
        /* <DEDUP_REMOVED lines=23> */
.L_x_2649:
        /* <DEDUP_REMOVED lines=16> */
[----:B0-----:R-:W-:Y:S01]  /*a1f0*/  IMAD R3, R197, 0x40, R2 ;  /* 0x00000040c5037824 */ /* 0x001fe200078e0202 */
[----:B------:R-:W-:Y:S01]  /*a200*/  ULDC.64 UR10, c[0x0][0xaa0] ;  /* 0x0002a800000a7ab9 */ /* 0x000fe20000000a00 */
[----:B------:R-:W0:Y:S02]  /*a210*/  @P1 LDC R49, c[0x0][0xbf0] ;  /* 0x0002fc00ff311b82 */ /* 0x000e240000000800 */
[----:B------:R-:W-:-:S03]  /*a220*/  IMAD.WIDE R32, R3, 0x2, R32 ;  /* 0x0000000203207825 */ /* 0x000fc600078e0220 */
[C---:B------:R-:W-:Y:S02]  /*a230*/  IADD3 R9, P6, R32.reuse, 0x1000, RZ ;  /* 0x0000100020097810 */ /* 0x040fe40007fde0ff */
[C---:B------:R-:W-:Y:S02]  /*a240*/  IADD3 R13, P5, R32.reuse, 0x2000, RZ ;  /* 0x00002000200d7810 */ /* 0x040fe40007fbe0ff */
[----:B------:R-:W-:Y:S02]  /*a250*/  LOP3.LUT R8, R9, 0x380, RZ, 0xc0, !PT ;  /* 0x0000038009087812 */ /* 0x000fe400078ec0ff */
[C---:B------:R-:W-:Y:S02]  /*a260*/  IADD3 R25, P4, R32.reuse, 0x3000, RZ ;  /* 0x0000300020197810 */ /* 0x040fe40007f9e0ff */
[C---:B------:R-:W-:Y:S02]  /*a270*/  IADD3 R29, P3, R32.reuse, 0x4000, RZ ;  /* 0x00004000201d7810 */ /* 0x040fe40007f7e0ff */
[----:B------:R-:W-:-:S02]  /*a280*/  IADD3 R37, P2, R32, 0x5000, RZ ;  /* 0x0000500020257810 */ /* 0x000fc40007f5e0ff */
[C---:B------:R-:W-:Y:S02]  /*a290*/  IADD3 R41, P0, R32.reuse, 0x6000, RZ ;  /* 0x0000600020297810 */ /* 0x040fe40007f1e0ff */
[----:B------:R-:W-:Y:S02]  /*a2a0*/  LOP3.LUT R5, R32, 0x380, RZ, 0xc0, !PT ;  /* 0x0000038020057812 */ /* 0x000fe400078ec0ff */
[----:B------:R-:W-:Y:S02]  /*a2b0*/  SHF.R.U64 R8, R8, 0x3, RZ ;  /* 0x0000000308087819 */ /* 0x000fe400000012ff */
[----:B------:R-:W-:Y:S02]  /*a2c0*/  LOP3.LUT R12, R13, 0x380, RZ, 0xc0, !PT ;  /* 0x000003800d0c7812 */ /* 0x000fe400078ec0ff */
[----:B------:R-:W-:Y:S02]  /*a2d0*/  LOP3.LUT R24, R25, 0x380, RZ, 0xc0, !PT ;  /* 0x0000038019187812 */ /* 0x000fe400078ec0ff */
[----:B------:R-:W-:-:S02]  /*a2e0*/  LOP3.LUT R28, R29, 0x380, RZ, 0xc0, !PT ;  /* 0x000003801d1c7812 */ /* 0x000fc400078ec0ff */
[----:B------:R-:W-:Y:S02]  /*a2f0*/  LOP3.LUT R36, R37, 0x380, RZ, 0xc0, !PT ;  /* 0x0000038025247812 */ /* 0x000fe400078ec0ff */
[----:B------:R-:W-:Y:S02]  /*a300*/  LOP3.LUT R40, R41, 0x380, RZ, 0xc0, !PT ;  /* 0x0000038029287812 */ /* 0x000fe400078ec0ff */
[----:B------:R-:W-:Y:S02]  /*a310*/  SHF.R.U64 R5, R5, 0x3, RZ ;  /* 0x0000000305057819 */ /* 0x000fe400000012ff */
[----:B------:R-:W-:Y:S01]  /*a320*/  LOP3.LUT R8, R8, R9, RZ, 0x3c, !PT ;  /* 0x0000000908087212 */ /* 0x000fe200078e3cff */
[----:B------:R-:W-:Y:S01]  /*a330*/  IMAD.X R9, RZ, RZ, R33, P6 ;  /* 0x000000ffff097224 */ /* 0x000fe200030e0621 */
[----:B------:R-:W-:Y:S02]  /*a340*/  IADD3 R3, P6, R32, 0x7000, RZ ;  /* 0x0000700020037810 */ /* 0x000fe40007fde0ff */
[----:B------:R-:W-:-:S02]  /*a350*/  SHF.R.U64 R12, R12, 0x3, RZ ;  /* 0x000000030c0c7819 */ /* 0x000fc400000012ff */
[----:B------:R-:W-:Y:S01]  /*a360*/  SHF.R.U64 R24, R24, 0x3, RZ ;  /* 0x0000000318187819 */ /* 0x000fe200000012ff */
[--C-:B------:R-:W-:Y:S01]  /*a370*/  IMAD.X R45, RZ, RZ, R33.reuse, P6 ;  /* 0x000000ffff2d7224 */ /* 0x100fe200030e0621 */
[----:B------:R-:W-:Y:S01]  /*a380*/  SHF.R.U64 R28, R28, 0x3, RZ ;  /* 0x000000031c1c7819 */ /* 0x000fe200000012ff */
[----:B------:R-:W-:Y:S01]  /*a390*/  UIMAD UR7, UR12, UR10, URZ ;  /* 0x0000000a0c0772a4 */ /* 0x000fe2000f8e023f */
[----:B------:R-:W-:Y:S01]  /*a3a0*/  SHF.R.U64 R36, R36, 0x3, RZ ;  /* 0x0000000324247819 */ /* 0x000fe200000012ff */
[----:B------:R-:W-:Y:S01]  /*a3b0*/  UIMAD.WIDE.U32 UR8, UR4, UR10, URZ ;  /* 0x0000000a040872a5 */ /* 0x000fe2000f8e003f */
[----:B------:R-:W-:Y:S01]  /*a3c0*/  SHF.R.U64 R40, R40, 0x3, RZ ;  /* 0x0000000328287819 */ /* 0x000fe200000012ff */
[----:B------:R-:W5:Y:S01]  /*a3d0*/  LD.E.128 R8, desc[UR56][R8.64] ;  /* 0x0000003808087980 */ /* 0x000f62000c101d00 */
        /* <DEDUP_REMOVED lines=11> */
[----:B------:R1:W5:Y:S01]  /*a490*/  LD.E.128 R4, desc[UR56][R32.64] ;  /* 0x0000003820047980 */ /* 0x000362000c101d00 */
[----:B------:R-:W-:Y:S01]  /*a4a0*/  LOP3.LUT R0, R3, 0x380, RZ, 0xc0, !PT ;  /* 0x0000038003007812 */ /* 0x000fe200078ec0ff */
[----:B------:R-:W-:-:S02]  /*a4b0*/  UIMAD UR7, UR4, UR11, UR7 ;  /* 0x0000000b040772a4 */ /* 0x000fc4000f8e0207 */
[----:B------:R-:W5:Y:S01]  /*a4c0*/  LD.E.128 R12, desc[UR56][R12.64] ;  /* 0x000000380c0c7980 */ /* 0x000f62000c101d00 */
[----:B------:R-:W-:-:S03]  /*a4d0*/  SHF.R.U64 R0, R0, 0x3, RZ ;  /* 0x0000000300007819 */ /* 0x000fc600000012ff */
[----:B------:R-:W5:Y:S01]  /*a4e0*/  LD.E.128 R24, desc[UR56][R24.64] ;  /* 0x0000003818187980 */ /* 0x000f62000c101d00 */
[----:B-1----:R-:W1:Y:S01]  /*a4f0*/  @P1 LDC R33, c[0x0][0xbec] ;  /* 0x0002fb00ff211b82 */ /* 0x002e620000000800 */
[----:B------:R-:W-:Y:S01]  /*a500*/  UIADD3 UR9, UR9, UR7, URZ ;  /* 0x0000000709097290 */ /* 0x000fe2000fffe03f */
[----:B------:R-:W-:Y:S01]  /*a510*/  LOP3.LUT R44, R0, R3, RZ, 0x3c, !PT ;  /* 0x00000003002c7212 */ /* 0x000fe200078e3cff */
[----:B------:R-:W-:Y:S01]  /*a520*/  ULDC.64 UR10, c[0x0][0xae8] ;  /* 0x0002ba00000a7ab9 */ /* 0x000fe20000000a00 */
[----:B------:R-:W-:Y:S01]  /*a530*/  IMAD R0, R19, 0x20, R197 ;  /* 0x0000002013007824 */ /* 0x000fe200078e02c5 */
[----:B------:R-:W-:Y:S01]  /*a540*/  UIMAD.WIDE.U32 UR8, UR43, UR10, UR8 ;  /* 0x0000000a2b0872a5 */ /* 0x000fe2000f8e0008 */
[----:B------:R-:W5:Y:S01]  /*a550*/  LD.E.128 R28, desc[UR56][R28.64] ;  /* 0x000000381c1c7980 */ /* 0x000f62000c101d00 */
[----:B------:R-:W-:Y:S01]  /*a560*/  USHF.R.S32.HI UR4, URZ, 0x1f, UR42 ;  /* 0x0000001f3f047899 */ /* 0x000fe2000801142a */
[----:B------:R-:W-:Y:S01]  /*a570*/  VIADD R48, R0, UR37 ;  /* 0x0000002500307c36 */ /* 0x000fe20008000000 */
[----:B------:R-:W-:Y:S01]  /*a580*/  UIMAD UR9, UR43, UR11, UR9 ;  /* 0x0000000b2b0972a4 */ /* 0x000fe2000f8e0209 */
[----:B------:R-:W5:Y:S02]  /*a590*/  LD.E.128 R36, desc[UR56][R36.64] ;  /* 0x0000003824247980 */ /* 0x000f64000c101d00 */
[----:B------:R-:W-:-:S02]  /*a5a0*/  ULDC.64 UR10, c[0x0][0xaf0] ;  /* 0x0002bc00000a7ab9 */ /* 0x000fc40000000a00 */
[----:B------:R-:W-:Y:S01]  /*a5b0*/  UIMAD UR4, UR4, UR10, URZ ;  /* 0x0000000a040472a4 */ /* 0x000fe2000f8e023f */
[----:B------:R-:W-:Y:S01]  /*a5c0*/  IMAD.MOV.U32 R3, RZ, RZ, R48 ;  /* 0x000000ffff037224 */ /* 0x000fe200078e0030 */
[----:B------:R-:W5:Y:S02]  /*a5d0*/  LD.E.128 R40, desc[UR56][R40.64] ;  /* 0x0000003828287980 */ /* 0x000f64000c101d00 */
[----:B------:R-:W-:Y:S02]  /*a5e0*/  UIMAD UR4, UR42, UR11, UR4 ;  /* 0x0000000b2a0472a4 */ /* 0x000fe4000f8e0204 */
[----:B------:R-:W5:Y:S01]  /*a5f0*/  LD.E.128 R44, desc[UR56][R44.64] ;  /* 0x000000382c2c7980 */ /* 0x000f62000c101d00 */
[----:B-1----:R-:W-:Y:S01]  /*a600*/  @P1 IMAD.HI.U32 R0, R48, R33, RZ ;  /* 0x0000002130001227 */ /* 0x002fe200078e00ff */
[----:B------:R-:W-:Y:S01]  /*a610*/  UIMAD.WIDE.U32 UR42, UR42, UR10, UR8 ;  /* 0x0000000a2a2a72a5 */ /* 0x000fe2000f8e0008 */
[----:B------:R-:W-:Y:S01]  /*a620*/  @!PT LDS RZ, [RZ] ;  /* 0x00000000fffff984 */ /* 0x000fe20000000800 */
[----:B------:R-:W-:Y:S01]  /*a630*/  @!PT LDS RZ, [RZ] ;  /* 0x00000000fffff984 */ /* 0x000fe20000000800 */
[----:B------:R-:W-:Y:S01]  /*a640*/  @!PT LDS RZ, [RZ] ;  /* 0x00000000fffff984 */ /* 0x000fe20000000800 */
[----:B------:R-:W-:Y:S01]  /*a650*/  @!PT LDS RZ, [RZ] ;  /* 0x00000000fffff984 */ /* 0x000fe20000000800 */
[----:B------:R1:W-:Y:S06]  /*a660*/  MEMBAR.ALL.CTA ;  /* 0x0000000000007992 */ /* 0x0003ec0000008000 */
[----:B-1----:R-:W1:Y:S01]  /*a670*/  FENCE.VIEW.ASYNC.S ;  /* 0x00000000000073c6 */ /* 0x002e620000000000 */
[----:B------:R-:W-:Y:S01]  /*a680*/  ULDC.64 UR8, c[0x0][0xae0] ;  /* 0x0002b80000087ab9 */ /* 0x000fe20000000a00 */
[----:B0-----:R-:W-:Y:S01]  /*a690*/  @P1 SHF.R.U32.HI R3, RZ, R49, R0 ;  /* 0x00000031ff031219 */ /* 0x001fe20000011600 */
[----:B------:R-:W-:-:S03]  /*a6a0*/  UIADD3 UR4, UR43, UR4, URZ ;  /* 0x000000042b047290 */ /* 0x000fc6000fffe03f */
[--C-:B------:R-:W-:Y:S01]  /*a6b0*/  SHF.R.S32.HI R0, RZ, 0x1f, R3.reuse ;  /* 0x0000001fff007819 */ /* 0x100fe20000011403 */
[----:B------:R-:W-:Y:S02]  /*a6c0*/  IMAD.MOV R49, RZ, RZ, -R3 ;  /* 0x000000ffff317224 */ /* 0x000fe400078e0a03 */
[----:B------:R-:W-:Y:S02]  /*a6d0*/  IMAD.U32 R33, RZ, RZ, UR43 ;  /* 0x0000002bff217e24 */ /* 0x000fe4000f8e00ff */
[----:B------:R-:W-:Y:S02]  /*a6e0*/  IMAD R0, R0, UR8, RZ ;  /* 0x0000000800007c24 */ /* 0x000fe4000f8e02ff */
[----:B------:R-:W-:Y:S02]  /*a6f0*/  IMAD R49, R34, R49, R48 ;  /* 0x0000003122317224 */ /* 0x000fe400078e0230 */
[----:B------:R-:W-:Y:S02]  /*a700*/  IMAD.U32 R32, RZ, RZ, UR42 ;  /* 0x0000002aff207e24 */ /* 0x000fe4000f8e00ff */
[----:B------:R-:W-:-:S02]  /*a710*/  IMAD.U32 R33, RZ, RZ, UR4 ;  /* 0x00000004ff217e24 */ /* 0x000fc4000f8e00ff */
[C---:B------:R-:W-:Y:S01]  /*a720*/  IMAD R51, R3.reuse, UR9, R0 ;  /* 0x0000000903337c24 */ /* 0x040fe2000f8e0200 */
[----:B------:R-:W-:Y:S01]  /*a730*/  SHF.R.S32.HI R0, RZ, 0x1f, R49 ;  /* 0x0000001fff007819 */ /* 0x000fe20000011431 */
[----:B------:R-:W-:Y:S01]  /*a740*/  IMAD.WIDE.U32 R32, R3, UR8, R32 ;  /* 0x0000000803207c25 */ /* 0x000fe2000f8e0020 */
[----:B------:R-:W-:-:S03]  /*a750*/  ULDC.64 UR8, c[0x0][0xad8] ;  /* 0x0002b60000087ab9 */ /* 0x000fc60000000a00 */
[----:B------:R-:W-:Y:S02]  /*a760*/  IMAD.IADD R33, R33, 0x1, R51 ;  /* 0x0000000121217824 */ /* 0x000fe400078e0233 */
[----:B------:R-:W-:Y:S02]  /*a770*/  IMAD R34, R0, UR8, RZ ;  /* 0x0000000800227c24 */ /* 0x000fe4000f8e02ff */
[----:B------:R-:W-:Y:S02]  /*a780*/  VIADD R50, R197, UR37 ;  /* 0x00000025c5327c36 */ /* 0x000fe40008000000 */
[C---:B------:R-:W-:Y:S02]  /*a790*/  IMAD R3, R49.reuse, UR9, R34 ;  /* 0x0000000931037c24 */ /* 0x040fe4000f8e0222 */
[----:B------:R-:W-:Y:S01]  /*a7a0*/  IMAD.WIDE.U32 R32, R49, UR8, R32 ;  /* 0x0000000831207c25 */ /* 0x000fe2000f8e0020 */
[----:B------:R-:W-:Y:S01]  /*a7b0*/  ISETP.GE.AND P2, PT, R50, R21, PT ;  /* 0x000000153200720c */ /* 0x000fe20003f46270 */
[----:B------:R-:W-:-:S02]  /*a7c0*/  ULDC.64 UR8, c[0x0][0xa80] ;  /* 0x0002a00000087ab9 */ /* 0x000fc40000000a00 */
[----:B------:R-:W-:Y:S01]  /*a7d0*/  IMAD.IADD R3, R33, 0x1, R3 ;  /* 0x0000000121037824 */ /* 0x000fe200078e0203 */
[----:B------:R-:W-:Y:S01]  /*a7e0*/  LEA R34, P3, R32, UR8, 0x1 ;  /* 0x0000000820227c11 */ /* 0x000fe2000f8608ff */
[----:B------:R-:W-:Y:S02]  /*a7f0*/  VIADD R20, R20, 0x28820 ;  /* 0x0002882014147836 */ /* 0x000fe40000000000 */
[----:B------:R-:W-:Y:S01]  /*a800*/  VIADD R0, R50, 0x20 ;  /* 0x0000002032007836 */ /* 0x000fe20000000000 */
[----:B------:R-:W-:Y:S02]  /*a810*/  LEA.HI.X R3, R32, UR9, R3, 0x1, P3 ;  /* 0x0000000920037c11 */ /* 0x000fe400098f0c03 */
[----:B------:R-:W-:Y:S02]  /*a820*/  PRMT R20, RZ, 0x654, R20 ;  /* 0x00000654ff147816 */ /* 0x000fe40000000014 */
[-C--:B------:R-:W-:Y:S01]  /*a830*/  ISETP.GE.AND P0, PT, R0, R21.reuse, PT ;  /* 0x000000150000720c */ /* 0x080fe20003f06270 */
[----:B------:R-:W-:Y:S01]  /*a840*/  VIADD R0, R50, 0x40 ;  /* 0x0000004032007836 */ /* 0x000fe20000000000 */
[----:B-1----:R0:W-:Y:S01]  /*a850*/  SYNCS.ARRIVE.TRANS64.RED.A1T0 RZ, [R20+URZ], RZ ;  /* 0x000000ff14ff79a7 */ /* 0x0021e2000810043f */
[----:B------:R0:W1:Y:S01]  /*a860*/  SHFL.IDX PT, R33, R34, RZ, 0x181f ;  /* 0x00181fff22217589 */ /* 0x00006200000e0000 */
[----:B------:R-:W-:Y:S03]  /*a870*/  BSSY B1, `(.L_x_2651) ;  /* 0x000000d000017945 */ /* 0x000fe60003800000 */
[----:B------:R0:W2:Y:S01]  /*a880*/  SHFL.IDX PT, R49, R3, RZ, 0x181f ;  /* 0x00181fff03317589 */ /* 0x0000a200000e0000 */
[----:B------:R-:W-:Y:S01]  /*a890*/  ISETP.GE.AND P1, PT, R0, R21, PT ;  /* 0x000000150000720c */ /* 0x000fe20003f26270 */
[----:B------:R-:W-:-:S12]  /*a8a0*/  @P2 BRA `(.L_x_2652) ;  /* 0x0000000000242947 */ /* 0x000fd80003800000 */
[----:B------:R-:W-:Y:S02]  /*a8b0*/  ULDC UR4, c[0x0][0xac8] ;  /* 0x0002b20000047ab9 */ /* 0x000fe40000000800 */
[----:B------:R-:W-:Y:S02]  /*a8c0*/  ISETP.GE.AND P2, PT, R2, UR4, PT ;  /* 0x0000000402007c0c */ /* 0x000fe4000bf46270 */
[----:B------:R-:W-:-:S11]  /*a8d0*/  ISETP.GE.AND P3, PT, R18, UR4, PT ;  /* 0x0000000412007c0c */ /* 0x000fd6000bf66270 */
[-C--:B-1----:R-:W-:Y:S02]  /*a8e0*/  @!P2 LEA R32, P4, R2, R33.reuse, 0x1 ;  /* 0x000000210220a211 */ /* 0x082fe400078808ff */
[----:B------:R-:W-:Y:S02]  /*a8f0*/  @!P3 LEA R48, P5, R18, R33, 0x1 ;  /* 0x000000211230b211 */ /* 0x000fe400078a08ff */
[-C--:B--2---:R-:W-:Y:S02]  /*a900*/  @!P2 LEA.HI.X R33, R2, R49.reuse, R218, 0x1, P4 ;  /* 0x000000310221a211 */ /* 0x084fe400020f0cda */
[----:B------:R-:W-:-:S03]  /*a910*/  @!P3 LEA.HI.X R49, R18, R49, R217, 0x1, P5 ;  /* 0x000000311231b211 */ /* 0x000fc600028f0cd9 */
[----:B-----5:R3:W-:Y:S04]  /*a920*/  @!P2 ST.E.128 desc[UR56][R32.64], R4 ;  /* 0x000000042000a985 */ /* 0x0207e8000c101d38 */
[----:B------:R3:W-:Y:S02]  /*a930*/  @!P3 ST.E.128 desc[UR56][R48.64], R28 ;  /* 0x0000001c3000b985 */ /* 0x0007e4000c101d38 */
.L_x_2652:
[----:B------:R-:W-:Y:S05]  /*a940*/  BSYNC B1 ;  /* 0x0000000000017941 */ /* 0x000fea0003800000 */
.L_x_2651:
[----:B---3-5:R3:W4:Y:S01]  /*a950*/  SHFL.IDX PT, R7, R3, 0x1, 0x181f ;  /* 0x00381f0003077f89 */ /* 0x02872200000e0000 */
[----:B------:R-:W-:Y:S03]  /*a960*/  BSSY B1, `(.L_x_2653) ;  /* 0x000000c000017945 */ /* 0x000fe60003800000 */
[----:B------:R3:W0:Y:S01]  /*a970*/  SHFL.IDX PT, R5, R34, 0x1, 0x181f ;  /* 0x00381f0022057f89 */ /* 0x00062200000e0000 */
[----:B------:R-:W-:Y:S05]  /*a980*/  @P0 BRA `(.L_x_2654) ;  /* 0x0000000000240947 */ /* 0x000fea0003800000 */
[----:B------:R-:W-:Y:S02]  /*a990*/  ULDC UR4, c[0x0][0xac8] ;  /* 0x0002b20000047ab9 */ /* 0x000fe40000000800 */
[----:B------:R-:W-:Y:S02]  /*a9a0*/  ISETP.GE.AND P3, PT, R2, UR4, PT ;  /* 0x0000000402007c0c */ /* 0x000fe4000bf66270 */
[----:B------:R-:W-:-:S11]  /*a9b0*/  ISETP.GE.AND P4, PT, R18, UR4, PT ;  /* 0x0000000412007c0c */ /* 0x000fd6000bf86270 */
[-C--:B0-----:R-:W-:Y:S02]  /*a9c0*/  @!P3 LEA R4, P0, R2, R5.reuse, 0x1 ;  /* 0x000000050204b211 */ /* 0x081fe400078008ff */
[----:B------:R-:W-:Y:S02]  /*a9d0*/  @!P4 LEA R6, P2, R18, R5, 0x1 ;  /* 0x000000051206c211 */ /* 0x000fe400078408ff */
[-C--:B----4-:R-:W-:Y:S02]  /*a9e0*/  @!P3 LEA.HI.X R5, R2, R7.reuse, R218, 0x1, P0 ;  /* 0x000000070205b211 */ /* 0x090fe400000f0cda */
[----:B------:R-:W-:-:S03]  /*a9f0*/  @!P4 LEA.HI.X R7, R18, R7, R217, 0x1, P2 ;  /* 0x000000071207c211 */ /* 0x000fc600010f0cd9 */
[----:B------:R0:W-:Y:S04]  /*aa00*/  @!P3 ST.E.128 desc[UR56][R4.64], R8 ;  /* 0x000000080400b985 */ /* 0x0001e8000c101d38 */
[----:B------:R0:W-:Y:S02]  /*aa10*/  @!P4 ST.E.128 desc[UR56][R6.64], R36 ;  /* 0x000000240600c985 */ /* 0x0001e4000c101d38 */
.L_x_2654:
[----:B------:R-:W-:Y:S05]  /*aa20*/  BSYNC B1 ;  /* 0x0000000000017941 */ /* 0x000fea0003800000 */
.L_x_2653:
[----:B0---4-:R0:W4:Y:S01]  /*aa30*/  SHFL.IDX PT, R7, R3, 0x2, 0x181f ;  /* 0x00581f0003077f89 */ /* 0x01112200000e0000 */
        /* <DEDUP_REMOVED lines=12> */
.L_x_2656:
[----:B------:R-:W-:Y:S05]  /*ab00*/  BSYNC B1 ;  /* 0x0000000000017941 */ /* 0x000fea0003800000 */
.L_x_2655:
[----:B------:R-:W-:Y:S01]  /*ab10*/  VIADD R0, R50, 0x60 ;  /* 0x0000006032007836 */ /* 0x000fe20000000000 */
[----:B0--3--:R-:W0:Y:S04]  /*ab20*/  SHFL.IDX PT, R3, R3, 0x3, 0x181f ;  /* 0x00781f0003037f89 */ /* 0x009e2800000e0000 */
[----:B------:R-:W-:Y:S01]  /*ab30*/  ISETP.GE.AND P0, PT, R0, R21, PT ;  /* 0x000000150000720c */ /* 0x000fe20003f06270 */
[----:B----4-:R3:W4:-:S12]  /*ab40*/  SHFL.IDX PT, R7, R34, 0x3, 0x181f ;  /* 0x00781f0022077f89 */ /* 0x01071800000e0000 */
[----:B---3--:R-:W-:Y:S05]  /*ab50*/  @P0 BRA `(.L_x_2657) ;  /* 0x0000001800200947 */ /* 0x008fea0003800000 */
[----:B------:R-:W-:Y:S02]  /*ab60*/  ULDC UR4, c[0x0][0xac8] ;  /* 0x0002b20000047ab9 */ /* 0x000fe40000000800 */
[----:B------:R-:W-:-:S13]  /*ab70*/  ISETP.GE.AND P1, PT, R2, UR4, PT ;  /* 0x0000000402007c0c */ /* 0x000fda000bf26270 */
[----:B----4-:R-:W-:-:S04]  /*ab80*/  @!P1 LEA R4, P0, R2, R7, 0x1 ;  /* 0x0000000702049211 */ /* 0x010fc800078008ff */
        /* <DEDUP_REMOVED lines=8> */
.L_x_2650:
[----:B------:R-:W-:Y:S01]  /*ac10*/  ULDC.64 UR10, c[0x0][0xb08] ;  /* 0x0002c200000a7ab9 */ /* 0x000fe20000000a00 */
[----:B0-----:R-:W0:Y:S01]  /*ac20*/  @P1 LDC R0, c[0x0][0xbec] ;  /* 0x0002fb00ff001b82 */ /* 0x001e220000000800 */
[----:B------:R-:W-:Y:S01]  /*ac30*/  UIMAD UR7, UR12, UR10, URZ ;  /* 0x0000000a0c0772a4 */ /* 0x000fe2000f8e023f */
[----:B------:R-:W-:Y:S01]  /*ac40*/  IMAD.MOV.U32 R3, RZ, RZ, R11 ;  /* 0x000000ffff037224 */ /* 0x000fe200078e000b */
[----:B------:R-:W-:Y:S01]  /*ac50*/  UIMAD.WIDE.U32 UR8, UR4, UR10, URZ ;  /* 0x0000000a040872a5 */ /* 0x000fe2000f8e003f */
[----:B------:R-:W-:Y:S01]  /*ac60*/  VIADD R20, R20, 0x28820 ;  /* 0x0002882014147836 */ /* 0x000fe20000000000 */
[----:B------:R-:W-:Y:S01]  /*ac70*/  UIMAD UR7, UR4, UR11, UR7 ;  /* 0x0000000b040772a4 */ /* 0x000fe2000f8e0207 */
[----:B------:R-:W-:Y:S01]  /*ac80*/  BSSY B1, `(.L_x_2658) ;  /* 0x000006b000017945 */ /* 0x000fe20003800000 */
[----:B------:R-:W-:Y:S01]  /*ac90*/  USHF.R.S32.HI UR4, URZ, 0x1f, UR42 ;  /* 0x0000001f3f047899 */ /* 0x000fe2000801142a */
[----:B------:R-:W1:Y:S01]  /*aca0*/  @P1 LDC R5, c[0x0][0xbf0] ;  /* 0x0002fc00ff051b82 */ /* 0x000e620000000800 */
[----:B------:R-:W-:Y:S01]  /*acb0*/  UIADD3 UR9, UR9, UR7, URZ ;  /* 0x0000000709097290 */ /* 0x000fe2000fffe03f */
[----:B------:R-:W-:Y:S01]  /*acc0*/  PRMT R20, RZ, 0x654, R20 ;  /* 0x00000654ff147816 */ /* 0x000fe20000000014 */
[----:B------:R-:W-:-:S02]  /*acd0*/  ULDC.64 UR10, c[0x0][0xb38] ;  /* 0x0002ce00000a7ab9 */ /* 0x000fc40000000a00 */
[----:B------:R-:W-:Y:S01]  /*ace0*/  UIMAD.WIDE.U32 UR8, UR43, UR10, UR8 ;  /* 0x0000000a2b0872a5 */ /* 0x000fe2000f8e0008 */
[----:B------:R2:W-:Y:S03]  /*acf0*/  SYNCS.ARRIVE.TRANS64.RED.A1T0 RZ, [R20+URZ], RZ ;  /* 0x000000ff14ff79a7 */ /* 0x0005e6000810043f */
        /* <DEDUP_REMOVED lines=8> */
[----:B-1----:R-:W-:Y:S02]  /*ad80*/  @P1 SHF.R.U32.HI R3, RZ, R5, R0 ;  /* 0x00000005ff031219 */ /* 0x002fe40000011600 */
[----:B------:R-:W-:Y:S02]  /*ad90*/  UMOV UR8, UR42 ;  /* 0x0000002a00087c82 */ /* 0x000fe40008000000 */
[----:B------:R-:W-:Y:S01]  /*ada0*/  UIMAD.WIDE.U32 UR8, UR38, UR10, UR8 ;  /* 0x0000000a260872a5 */ /* 0x000fe2000f8e0008 */
[--C-:B------:R-:W-:Y:S01]  /*adb0*/  SHF.R.S32.HI R0, RZ, 0x1f, R3.reuse ;  /* 0x0000001fff007819 */ /* 0x100fe20000011403 */
[----:B------:R-:W-:Y:S02]  /*adc0*/  IMAD.MOV R7, RZ, RZ, -R3 ;  /* 0x000000ffff077224 */ /* 0x000fe400078e0a03 */
[----:B------:R-:W-:-:S02]  /*add0*/  UIMAD UR38, UR38, UR11, UR9 ;  /* 0x0000000b262672a4 */ /* 0x000fc4000f8e0209 */
[----:B------:R-:W-:Y:S01]  /*ade0*/  IMAD R7, R34, R7, R11 ;  /* 0x0000000722077224 */ /* 0x000fe200078e020b */
[----:B------:R-:W-:Y:S01]  /*adf0*/  ULDC.64 UR10, c[0x0][0xb30] ;  /* 0x0002cc00000a7ab9 */ /* 0x000fe20000000a00 */
[----:B------:R-:W-:Y:S02]  /*ae00*/  IMAD.U32 R5, RZ, RZ, UR9 ;  /* 0x00000009ff057e24 */ /* 0x000fe4000f8e00ff */
[----:B------:R-:W-:Y:S02]  /*ae10*/  IMAD R0, R0, UR10, RZ ;  /* 0x0000000a00007c24 */ /* 0x000fe4000f8e02ff */
        /* <DEDUP_REMOVED lines=11> */
[----:B------:R-:W-:Y:S01]  /*aed0*/  IMAD.IADD R3, R5, 0x1, R3 ;  /* 0x0000000105037824 */ /* 0x000fe200078e0203 */
[----:B------:R-:W-:-:S04]  /*aee0*/  LEA R0, P1, R4, UR8, 0x2 ;  /* 0x0000000804007c11 */ /* 0x000fc8000f8210ff */
[----:B------:R-:W-:Y:S01]  /*aef0*/  LEA.HI.X R3, R4, UR9, R3, 0x2, P1 ;  /* 0x0000000904037c11 */ /* 0x000fe200088f1403 */
[----:B------:R2:W0:Y:S04]  /*af00*/  SHFL.IDX PT, R6, R0, RZ, 0x1c1f ;  /* 0x001c1fff00067589 */ /* 0x00042800000e0000 */
[----:B------:R2:W1:Y:S01]  /*af10*/  SHFL.IDX PT, R7, R3, RZ, 0x1c1f ;  /* 0x001c1fff03077589 */ /* 0x00046200000e0000 */
[----:B------:R-:W-:Y:S05]  /*af20*/  @P2 BRA `(.L_x_2659) ;  /* 0x0000000400002947 */ /* 0x000fea0003800000 */
[----:B------:R-:W-:Y:S02]  /*af30*/  ULDC UR4, c[0x0][0xac8] ;  /* 0x0002b20000047ab9 */ /* 0x000fe40000000800 */
[----:B------:R-:W-:Y:S02]  /*af40*/  ISETP.GE.AND P3, PT, R196, UR4, PT ;  /* 0x00000004c4007c0c */ /* 0x000fe4000bf66270 */
[----:B------:R-:W-:Y:S02]  /*af50*/  ISETP.GE.AND P1, PT, R16, UR4, PT ;  /* 0x0000000410007c0c */ /* 0x000fe4000bf26270 */
[----:B------:R-:W-:Y:S02]  /*af60*/  ISETP.GE.AND P4, PT, R195, UR4, PT ;  /* 0x00000004c3007c0c */ /* 0x000fe4000bf86270 */
[----:B------:R-:W-:-:S07]  /*af70*/  ISETP.GE.AND P2, PT, R194, UR4, PT ;  /* 0x00000004c2007c0c */ /* 0x000fce000bf46270 */
[-C--:B0-----:R-:W-:Y:S02]  /*af80*/  @!P3 LEA R8, P5, R196, R6.reuse, 0x2 ;  /* 0x00000006c408b211 */ /* 0x081fe400078a10ff */
[----:B-1----:R-:W-:Y:S02]  /*af90*/  @!P1 IMAD.WIDE R4, R16, 0x4, R6 ;  /* 0x0000000410049825 */ /* 0x002fe400078e0206 */
        /* <DEDUP_REMOVED lines=19> */
[----:B-1----:R-:W-:-:S03]  /*b0d0*/  @!P5 LEA R8, P1, R191, R6, 0x2 ;  /* 0x00000006bf08d211 */ /* 0x002fc600078210ff */
        /* <DEDUP_REMOVED lines=37> */
.L_x_2659:
[----:B------:R-:W-:Y:S05]  /*b330*/  BSYNC B1 ;  /* 0x0000000000017941 */ /* 0x000fea0003800000 */
.L_x_2658:
[----:B-1-3--:R1:W3:Y:S04]  /*b340*/  SHFL.IDX PT, R7, R3, 0x1, 0x1c1f ;  /* 0x003c1f0003077f89 */ /* 0x00a2e800000e0000 */
        /* <DEDUP_REMOVED lines=9> */
[CC--:B------:R-:W-:Y:S02]  /*b3e0*/  @!P0 LEA R10, P6, R195.reuse, R6.reuse, 0x2 ;  /* 0x00000006c30a8211 */ /* 0x0c0fe400078c10ff */
        /* <DEDUP_REMOVED lines=14> */
[----:B--2---:R-:W-:-:S03]  /*b4d0*/  @!P5 LEA R20, P6, R192, R6, 0x2 ;  /* 0x00000006c014d211 */ /* 0x004fc600078c10ff */
        /* <DEDUP_REMOVED lines=13> */
[----:B--2---:R-:W-:Y:S01]  /*b5b0*/  @!P3 LEA R12, P5, R188, R6, 0x2 ;  /* 0x00000006bc0cb211 */ /* 0x004fe200078a10ff */
[----:B------:R0:W-:Y:S01]  /*b5c0*/  @!P1 ST.E.64 desc[UR56][R8.64], R118 ;  /* 0x0000007608009985 */ /* 0x0001e2000c101b38 */
[----:B------:R-:W-:Y:S02]  /*b5d0*/  ISETP.GE.AND P1, PT, R185, UR4, PT ;  /* 0x00000004b9007c0c */ /* 0x000fe4000bf26270 */
[----:B------:R-:W-:Y:S01]  /*b5e0*/  ISETP.GE.AND P0, PT, R184, UR4, PT ;  /* 0x00000004b8007c0c */ /* 0x000fe2000bf06270 */
[----:B------:R2:W-:Y:S01]  /*b5f0*/  @!P2 ST.E.64 desc[UR56][R10.64], R122 ;  /* 0x0000007a0a00a985 */ /* 0x0005e2000c101b38 */
[----:B------:R-:W-:-:S02]  /*b600*/  ISETP.GE.AND P2, PT, R186, UR4, PT ;  /* 0x00000004ba007c0c */ /* 0x000fc4000bf46270 */
[-C--:B------:R-:W-:Y:S02]  /*b610*/  @!P3 LEA.HI.X R13, R188, R7.reuse, R205, 0x2, P5 ;  /* 0x00000007bc0db211 */ /* 0x080fe400028f14cd */
[----:B------:R-:W-:Y:S02]  /*b620*/  ISETP.GE.AND P5, PT, R23, UR4, PT ;  /* 0x0000000417007c0c */ /* 0x000fe4000bfa6270 */
[CC--:B----4-:R-:W-:Y:S01]  /*b630*/  @!P4 LEA R14, P6, R187.reuse, R6.reuse, 0x2 ;  /* 0x00000006bb0ec211 */ /* 0x0d0fe200078c10ff */
[----:B------:R4:W-:Y:S03]  /*b640*/  @!P3 ST.E.64 desc[UR56][R12.64], R126 ;  /* 0x0000007e0c00b985 */ /* 0x0009e6000c101b38 */
[----:B------:R-:W-:Y:S02]  /*b650*/  @!P4 LEA.HI.X R15, R187, R7, R204, 0x2, P6 ;  /* 0x00000007bb0fc211 */ /* 0x000fe400030f14cc */
[----:B0-----:R-:W-:-:S02]  /*b660*/  @!P1 LEA R8, P6, R185, R6, 0x2 ;  /* 0x00000006b9089211 */ /* 0x001fc400078c10ff */
[-C--:B------:R-:W-:Y:S01]  /*b670*/  @!P2 LEA R4, P3, R186, R6.reuse, 0x2 ;  /* 0x00000006ba04a211 */ /* 0x080fe200078610ff */
[----:B------:R4:W-:Y:S01]  /*b680*/  @!P4 ST.E.64 desc[UR56][R14.64], R130 ;  /* 0x000000820e00c985 */ /* 0x0009e2000c101b38 */
[-C--:B--2---:R-:W-:Y:S02]  /*b690*/  @!P0 LEA R10, P4, R184, R6.reuse, 0x2 ;  /* 0x00000006b80a8211 */ /* 0x084fe400078810ff */
        /* <DEDUP_REMOVED lines=15> */
.L_x_2648:
        /* <DEDUP_REMOVED lines=9> */
[----:B------:R-:W-:-:S03]  /*b820*/  UISETP.NE.U32.AND UP1, UPT, UR8, URZ, UPT ;  /* 0x0000003f0800728c */ /* 0x000fc6000bf25070 */
[----:B------:R-:W2:Y:S01]  /*b830*/  @P1 LDG.E R3, desc[UR56][R4.64] ;  /* 0x0000003804031981 */ /* 0x000ea2000c1e1900 */
[----:B------:R-:W-:Y:S01]  /*b840*/  UISETP.NE.AND.EX UP1, UPT, UR9, URZ, UPT, UP1 ;  /* 0x0000003f0900728c */ /* 0x000fe2000bf25310 */
[----:B------:R-:W-:Y:S02]  /*b850*/  ULDC UR4, c[0x0][0xa88] ;  /* 0x0002a20000047ab9 */ /* 0x000fe40000000800 */
[----:B------:R-:W-:-:S03]  /*b860*/  IMAD.U32 R0, RZ, RZ, UR4 ;  /* 0x00000004ff007e24 */ /* 0x000fc6000f8e00ff */
[----:B------:R-:W-:-:S05]  /*b870*/  PLOP3.LUT P2, PT, PT, PT, UP1, 0x80, 0x0 ;  /* 0x000000000000781c */ /* 0x000fca0003f4f018 */
[----:B------:R-:W-:Y:S02]  /*b880*/  @UP1 ULDC.64 UR8, c[0x0][0xc08] ;  /* 0x0003020000081ab9 */ /* 0x000fe40000000a00 */
[----:B------:R-:W-:-:S06]  /*b890*/  @UP1 UIMAD.WIDE UR8, UR42, 0x4, UR8 ;  /* 0x000000042a0818a5 */ /* 0x000fcc000f8e0208 */
[----:B------:R-:W-:Y:S02]  /*b8a0*/  IMAD.U32 R6, RZ, RZ, UR8 ;  /* 0x00000008ff067e24 */ /* 0x000fe4000f8e00ff */
[----:B------:R-:W-:-:S05]  /*b8b0*/  IMAD.U32 R7, RZ, RZ, UR9 ;  /* 0x00000009ff077e24 */ /* 0x000fca000f8e00ff */
[----:B------:R0:W5:Y:S01]  /*b8c0*/  @P2 LDG.E R0, desc[UR56][R6.64] ;  /* 0x0000003806002981 */ /* 0x000162000c1e1900 */
[----:B------:R-:W-:Y:S01]  /*b8d0*/  UMOV UR4, URZ ;  /* 0x0000003f00047c82 */ /* 0x000fe20008000000 */
[----:B------:R-:W-:Y:S01]  /*b8e0*/  UISETP.NE.AND UP1, UPT, UR46, URZ, UPT ;  /* 0x0000003f2e00728c */ /* 0x000fe2000bf25270 */
[----:B------:R-:W-:-:S10]  /*b8f0*/  ISETP.GT.AND P0, PT, R219, 0x7f, PT ;  /* 0x0000007fdb00780c */ /* 0x000fd40003f04270 */
[----:B------:R-:W-:Y:S01]  /*b900*/  @!UP1 ULDC UR46, c[0x0][0xad4] ;  /* 0x0002b500002e9ab9 */ /* 0x000fe20000000800 */
[----:B--2---:R-:W-:-:S13]  /*b910*/  @P1 R2UR UR4, R3 ;  /* 0x00000000030412ca */ /* 0x004fda00000e0000 */
[----:B------:R-:W-:Y:S01]  /*b920*/  USHF.R.S32.HI UR18, URZ, 0x1f, UR4 ;  /* 0x0000001f3f127899 */ /* 0x000fe20008011404 */
[----:B0-----:R-:W-:Y:S11]  /*b930*/  @P2 BRA `(.L_x_2660) ;  /* 0x0000000000102947 */ /* 0x001ff60003800000 */
[----:B------:R-:W-:Y:S05]  /*b940*/  @!P1 BRA `(.L_x_2660) ;  /* 0x00000000000c9947 */ /* 0x000fea0003800000 */
[----:B------:R-:W2:Y:S04]  /*b950*/  LDG.E R3, desc[UR56][R4.64] ;  /* 0x0000003804037981 */ /* 0x000ea8000c1e1900 */
[----:B-----5:R-:W2:Y:S02]  /*b960*/  LDG.E R0, desc[UR56][R4.64+0x4] ;  /* 0x0000043804007981 */ /* 0x020ea4000c1e1900 */
[----:B--2---:R-:W-:-:S07]  /*b970*/  IMAD.IADD R0, R0, 0x1, -R3 ;  /* 0x0000000100007824 */ /* 0x004fce00078e0a03 */
.L_x_2660:
[----:B------:R-:W-:Y:S01]  /*b980*/  USEL UR42, UR42, URZ, !UP0 ;  /* 0x0000003f2a2a7287 */ /* 0x000fe2000c000000 */
[----:B------:R-:W-:Y:S01]  /*b990*/  BSSY B1, `(.L_x_2661) ;  /* 0x0000038000017945 */ /* 0x000fe20003800000 */
[----:B------:R-:W-:-:S03]  /*b9a0*/  USEL UR36, UR36, URZ, !UP0 ;  /* 0x0000003f24247287 */ /* 0x000fc6000c000000 */
[----:B------:R-:W-:Y:S09]  /*b9b0*/  @P0 BRA `(.L_x_2662) ;  /* 0x0000000000d40947 */ /* 0x000ff20003800000 */
        /* <DEDUP_REMOVED lines=9> */
[----:B------:R-:W-:-:S03]  /*ba50*/  UMOV UR16, 0x9b8 ;  /* 0x000009b800107882 */ /* 0x000fc60000000000 */
[----:B------:R-:W-:Y:S02]  /*ba60*/  USEL UR16, UR16, 0x978, UP0 ;  /* 0x0000097810107887 */ /* 0x000fe40008000000 */
[----:B------:R-:W-:-:S06]  /*ba70*/  USEL UR7, UR38, URZ, UP0 ;  /* 0x0000003f26077287 */ /* 0x000fcc0008000000 */
[----:B------:R-:W0:Y:S04]  /*ba80*/  @P0 LDC R3, c[0x0][0xbec] ;  /* 0x0002fb00ff030b82 */ /* 0x000e280000000800 */
[----:B------:R-:W-:Y:S01]  /*ba90*/  ULDC.64 UR10, c[0x0][UR16+0x220] ;  /* 0x00008800100a7abb */ /* 0x000fe20008000a00 */
[----:B------:R-:W-:Y:S01]  /*baa0*/  ULDC.64 UR8, c[0x0][UR16+0x218] ;  /* 0x0000860010087abb */ /* 0x000fe20008000a00 */
[----:B------:R-:W-:Y:S01]  /*bab0*/  ULDC.64 UR12, c[0x0][UR16+0x228] ;  /* 0x00008a00100c7abb */ /* 0x000fe20008000a00 */
[----:B------:R-:W-:Y:S01]  /*bac0*/  UIMAD UR11, UR11, UR42, URZ ;  /* 0x0000002a0b0b72a4 */ /* 0x000fe2000f8e023f */
[----:B------:R-:W1:Y:S01]  /*bad0*/  @P0 LDC R5, c[0x0][0xbf0] ;  /* 0x0002fc00ff050b82 */ /* 0x000e620000000800 */
[----:B------:R-:W-:Y:S02]  /*bae0*/  UIMAD.WIDE.U32 UR14, UR8, UR43, URZ ;  /* 0x0000002b080e72a5 */ /* 0x000fe4000f8e003f */
        /* <DEDUP_REMOVED lines=10> */
[----:B------:R-:W-:Y:S02]  /*bb90*/  IMAD.MOV.U32 R3, RZ, RZ, R6 ;  /* 0x000000ffff037224 */ /* 0x000fe400078e0006 */
[----:B------:R-:W-:Y:S01]  /*bba0*/  IMAD.U32 R8, RZ, RZ, UR8 ;  /* 0x00000008ff087e24 */ /* 0x000fe2000f8e00ff */
[----:B------:R-:W-:Y:S01]  /*bbb0*/  UIADD3.X UR7, UR7, UR17, UR18, UP1, UP2 ;  /* 0x0000001107077290 */ /* 0x000fe20008fe4412 */
[----:B-1----:R-:W-:Y:S01]  /*bbc0*/  @P0 SHF.R.U32.HI R3, RZ, R5, R4 ;  /* 0x00000005ff030219 */ /* 0x002fe20000011604 */
[----:B------:R-:W-:Y:S01]  /*bbd0*/  IMAD.U32 R4, RZ, RZ, UR20 ;  /* 0x00000014ff047e24 */ /* 0x000fe2000f8e00ff */
[----:B------:R-:W-:Y:S01]  /*bbe0*/  ULDC.64 UR8, c[0x0][UR16+0x210] ;  /* 0x0000840010087abb */ /* 0x000fe20008000a00 */
[----:B------:R-:W-:Y:S01]  /*bbf0*/  IMAD.U32 R5, RZ, RZ, UR21 ;  /* 0x00000015ff057e24 */ /* 0x000fe2000f8e00ff */
[--C-:B------:R-:W-:Y:S01]  /*bc00*/  SHF.R.S32.HI R5, RZ, 0x1f, R3.reuse ;  /* 0x0000001fff057819 */ /* 0x100fe20000011403 */
[----:B------:R-:W-:Y:S01]  /*bc10*/  IMAD.MOV R7, RZ, RZ, -R3 ;  /* 0x000000ffff077224 */ /* 0x000fe200078e0a03 */
[----:B------:R-:W-:Y:S01]  /*bc20*/  IADD3 R4, P0, P1, R3, UR14, R4 ;  /* 0x0000000e03047c10 */ /* 0x000fe2000f91e004 */
[----:B------:R-:W-:Y:S01]  /*bc30*/  ULDC.64 UR10, c[0x0][0xba8] ;  /* 0x0002ea00000a7ab9 */ /* 0x000fe20000000a00 */
[----:B------:R-:W-:Y:S01]  /*bc40*/  @!UP0 ULDC UR10, c[0x0][0xb50] ;  /* 0x0002d400000a8ab9 */ /* 0x000fe20000000800 */
[----:B------:R-:W-:Y:S01]  /*bc50*/  IMAD R7, R9, R7, R6 ;  /* 0x0000000709077224 */ /* 0x000fe200078e0206 */
[----:B------:R-:W-:Y:S01]  /*bc60*/  IADD3.X R5, R5, UR7, R8, P0, P1 ;  /* 0x0000000705057c10 */ /* 0x000fe200087e2408 */
[----:B------:R-:W-:-:S02]  /*bc70*/  @!UP0 ULDC UR11, c[0x0][0xb54] ;  /* 0x0002d500000b8ab9 */ /* 0x000fc40000000800 */
[C---:B------:R-:W-:Y:S01]  /*bc80*/  IMAD R6, R7.reuse, UR9, RZ ;  /* 0x0000000907067c24 */ /* 0x040fe2000f8e02ff */
[----:B------:R-:W-:Y:S01]  /*bc90*/  SHF.R.S32.HI R3, RZ, 0x1f, R7 ;  /* 0x0000001fff037819 */ /* 0x000fe20000011407 */
[----:B------:R-:W-:-:S04]  /*bca0*/  IMAD.WIDE.U32 R4, R7, UR8, R4 ;  /* 0x0000000807047c25 */ /* 0x000fc8000f8e0004 */
[----:B------:R-:W-:Y:S01]  /*bcb0*/  IMAD R3, R3, UR8, R6 ;  /* 0x0000000803037c24 */ /* 0x000fe2000f8e0206 */
[----:B------:R-:W-:-:S03]  /*bcc0*/  LEA R6, P0, R4, UR10, 0x2 ;  /* 0x0000000a04067c11 */ /* 0x000fc6000f8010ff */
[----:B------:R-:W-:-:S05]  /*bcd0*/  IMAD.IADD R3, R5, 0x1, R3 ;  /* 0x0000000105037824 */ /* 0x000fca00078e0203 */
[----:B------:R-:W-:Y:S01]  /*bce0*/  LEA.HI.X R7, R4, UR11, R3, 0x2, P0 ;  /* 0x0000000b04077c11 */ /* 0x000fe200080f1403 */
[----:B------:R-:W-:-:S05]  /*bcf0*/  IMAD.MOV.U32 R3, RZ, RZ, -0x800000 ;  /* 0xff800000ff037424 */ /* 0x000fca00078e00ff */
[----:B------:R0:W-:Y:S02]  /*bd00*/  STG.E desc[UR56][R6.64], R3 ;  /* 0x0000000306007986 */ /* 0x0001e4000c101938 */
.L_x_2662:
[----:B------:R-:W-:Y:S05]  /*bd10*/  BSYNC B1 ;  /* 0x0000000000017941 */ /* 0x000fea0003800000 */
.L_x_2661:
[----:B------:R-:W-:-:S06]  /*bd20*/  UISETP.GT.AND UP0, UPT, UR46, 0x1, UPT ;  /* 0x000000012e00788c */ /* 0x000fcc000bf04270 */
[----:B------:R-:W-:-:S13]  /*bd30*/  PLOP3.LUT P0, PT, PT, PT, UP0, 0x80, 0x0 ;  /* 0x000000000000781c */ /* 0x000fda0003f0f008 */
[----:B------:R-:W-:Y:S05]  /*bd40*/  @P0 BRA `(.L_x_2657) ;  /* 0x0000000400a40947 */ /* 0x000fea0003800000 */
[----:B------:R-:W1:Y:S01]  /*bd50*/  LDC R11, c[0x0][0xbe8] ;  /* 0x0002fa00ff0b7b82 */ /* 0x000e620000000800 */
[----:B------:R-:W-:Y:S01]  /*bd60*/  ULDC.64 UR10, c[0x0][0xaa0] ;  /* 0x0002a800000a7ab9 */ /* 0x000fe20000000a00 */
[----:B0-----:R-:W-:Y:S01]  /*bd70*/  IMAD R3, R19, 0x20, R197 ;  /* 0x0000002013037824 */ /* 0x001fe200078e02c5 */
[----:B------:R-:W-:Y:S01]  /*bd80*/  UIMAD UR7, UR18, UR10, URZ ;  /* 0x0000000a120772a4 */ /* 0x000fe2000f8e023f */
[----:B------:R-:W-:Y:S01]  /*bd90*/  BSSY B1, `(.L_x_2663) ;  /* 0x000003a000017945 */ /* 0x000fe20003800000 */
[----:B------:R-:W-:Y:S01]  /*bda0*/  UIMAD.WIDE.U32 UR8, UR4, UR10, URZ ;  /* 0x0000000a040872a5 */ /* 0x000fe2000f8e003f */
[----:B------:R-:W-:Y:S01]  /*bdb0*/  VIADD R8, R3, UR37 ;  /* 0x0000002503087c36 */ /* 0x000fe20008000000 */
[----:B------:R-:W-:-:S03]  /*bdc0*/  UIMAD UR7, UR4, UR11, UR7 ;  /* 0x0000000b040772a4 */ /* 0x000fc6000f8e0207 */
[----:B------:R-:W-:Y:S01]  /*bdd0*/  ULDC.64 UR10, c[0x0][0xae8] ;  /* 0x0002ba00000a7ab9 */ /* 0x000fe20000000a00 */
[----:B------:R-:W-:Y:S01]  /*bde0*/  UIADD3 UR9, UR9, UR7, URZ ;  /* 0x0000000709097290 */ /* 0x000fe2000fffe03f */
[----:B------:R-:W-:-:S03]  /*bdf0*/  IMAD.MOV.U32 R3, RZ, RZ, R8 ;  /* 0x000000ffff037224 */ /* 0x000fc600078e0008 */
        /* <DEDUP_REMOVED lines=18> */
[----:B------:R-:W-:Y:S02]  /*bf20*/  IMAD.U32 R4, RZ, RZ, UR42 ;  /* 0x0000002aff047e24 */ /* 0x000fe4000f8e00ff */
[----:B------:R-:W-:Y:S02]  /*bf30*/  IMAD R7, R11, R7, R8 ;  /* 0x000000070b077224 */ /* 0x000fe400078e0208 */
[C---:B------:R-:W-:Y:S02]  /*bf40*/  IMAD R9, R3.reuse, UR9, R6 ;  /* 0x0000000903097c24 */ /* 0x040fe4000f8e0206 */
[----:B------:R-:W-:Y:S01]  /*bf50*/  IMAD.WIDE.U32 R4, R3, UR8, R4 ;  /* 0x0000000803047c25 */ /* 0x000fe2000f8e0004 */
[----:B------:R-:W-:Y:S01]  /*bf60*/  SHF.R.S32.HI R3, RZ, 0x1f, R7 ;  /* 0x0000001fff037819 */ /* 0x000fe20000011407 */
[----:B------:R-:W-:-:S02]  /*bf70*/  ULDC.64 UR8, c[0x0][0xad8] ;  /* 0x0002b60000087ab9 */ /* 0x000fc40000000a00 */
        /* <DEDUP_REMOVED lines=8> */
[----:B------:R-:W-:Y:S01]  /*c000*/  IMAD.IADD R3, R5, 0x1, R3 ;  /* 0x0000000105037824 */ /* 0x000fe200078e0203 */
[----:B------:R-:W-:Y:S01]  /*c010*/  LEA R6, P3, R4, UR8, 0x1 ;  /* 0x0000000804067c11 */ /* 0x000fe2000f8608ff */
[----:B------:R-:W-:-:S03]  /*c020*/  VIADD R0, R8, 0x20 ;  /* 0x0000002008007836 */ /* 0x000fc60000000000 */
[----:B------:R-:W-:Y:S01]  /*c030*/  LEA.HI.X R3, R4, UR9, R3, 0x1, P3 ;  /* 0x0000000904037c11 */ /* 0x000fe200098f0c03 */
[----:B------:R0:W1:Y:S01]  /*c040*/  SHFL.IDX PT, R7, R6, RZ, 0x181f ;  /* 0x00181fff06077589 */ /* 0x00006200000e0000 */
[-C--:B------:R-:W-:Y:S01]  /*c050*/  ISETP.GE.AND P1, PT, R0, R11.reuse, PT ;  /* 0x0000000b0000720c */ /* 0x080fe20003f26270 */
[----:B------:R-:W-:Y:S02]  /*c060*/  VIADD R0, R8, 0x40 ;  /* 0x0000004008007836 */ /* 0x000fe40000000000 */
[----:B------:R0:W2:Y:S03]  /*c070*/  SHFL.IDX PT, R5, R3, RZ, 0x181f ;  /* 0x00181fff03057589 */ /* 0x0000a600000e0000 */
        /* <DEDUP_REMOVED lines=11> */
.L_x_2664:
[----:B------:R-:W-:Y:S05]  /*c130*/  BSYNC B1 ;  /* 0x0000000000017941 */ /* 0x000fea0003800000 */
.L_x_2663:
[----:B--23--:R2:W3:Y:S01]  /*c140*/  SHFL.IDX PT, R5, R3, 0x1, 0x181f ;  /* 0x00381f0003057f89 */ /* 0x00c4e200000e0000 */
[----:B------:R-:W-:Y:S03]  /*c150*/  BSSY B1, `(.L_x_2665) ;  /* 0x000000c000017945 */ /* 0x000fe60003800000 */
[----:B-1----:R2:W1:Y:S01]  /*c160*/  SHFL.IDX PT, R7, R6, 0x1, 0x181f ;  /* 0x00381f0006077f89 */ /* 0x00246200000e0000 */
[----:B------:R-:W-:Y:S05]  /*c170*/  @P1 BRA `(.L_x_2666) ;  /* 0x0000000000241947 */ /* 0x000fea0003800000 */
[----:B------:R-:W-:Y:S02]  /*c180*/  ULDC UR4, c[0x0][0xac8] ;  /* 0x0002b20000047ab9 */ /* 0x000fe40000000800 */
[----:B------:R-:W-:Y:S02]  /*c190*/  ISETP.GE.AND P3, PT, R2, UR4, PT ;  /* 0x0000000402007c0c */ /* 0x000fe4000bf66270 */
[----:B------:R-:W-:-:S11]  /*c1a0*/  ISETP.GE.AND P4, PT, R18, UR4, PT ;  /* 0x0000000412007c0c */ /* 0x000fd6000bf86270 */
[-C--:B-1----:R-:W-:Y:S02]  /*c1b0*/  @!P3 LEA R12, P1, R2, R7.reuse, 0x1 ;  /* 0x00000007020cb211 */ /* 0x082fe400078208ff */
[----:B------:R-:W-:Y:S02]  /*c1c0*/  @!P4 LEA R4, P2, R18, R7, 0x1 ;  /* 0x000000071204c211 */ /* 0x000fe400078408ff */
[-C--:B---3--:R-:W-:Y:S02]  /*c1d0*/  @!P3 LEA.HI.X R13, R2, R5.reuse, R218, 0x1, P1 ;  /* 0x00000005020db211 */ /* 0x088fe400008f0cda */
[----:B------:R-:W-:-:S03]  /*c1e0*/  @!P4 LEA.HI.X R5, R18, R5, R217, 0x1, P2 ;  /* 0x000000051205c211 */ /* 0x000fc600010f0cd9 */
[----:B------:R4:W-:Y:S04]  /*c1f0*/  @!P3 ST.E.128 desc[UR56][R12.64], RZ ;  /* 0x000000ff0c00b985 */ /* 0x0009e8000c101d38 */
[----:B------:R4:W-:Y:S02]  /*c200*/  @!P4 ST.E.128 desc[UR56][R4.64], RZ ;  /* 0x000000ff0400c985 */ /* 0x0009e4000c101d38 */
.L_x_2666:
[----:B------:R-:W-:Y:S05]  /*c210*/  BSYNC B1 ;  /* 0x0000000000017941 */ /* 0x000fea0003800000 */
.L_x_2665:
[----:B---34-:R3:W4:Y:S01]  /*c220*/  SHFL.IDX PT, R5, R3, 0x2, 0x181f ;  /* 0x00581f0003057f89 */ /* 0x01872200000e0000 */
        /* <DEDUP_REMOVED lines=12> */
.L_x_2668:
[----:B------:R-:W-:Y:S05]  /*c2f0*/  BSYNC B1 ;  /* 0x0000000000017941 */ /* 0x000fea0003800000 */
.L_x_2667:
[----:B------:R-:W-:Y:S01]  /*c300*/  VIADD R0, R8, 0x60 ;  /* 0x0000006008007836 */ /* 0x000fe20000000000 */
[----:B0-23--:R-:W0:Y:S04]  /*c310*/  SHFL.IDX PT, R3, R3, 0x3, 0x181f ;  /* 0x00781f0003037f89 */ /* 0x00de2800000e0000 */
[----:B------:R-:W-:Y:S01]  /*c320*/  ISETP.GE.AND P0, PT, R0, R11, PT ;  /* 0x0000000b0000720c */ /* 0x000fe20003f06270 */
[----:B-1--4-:R1:W2:-:S12]  /*c330*/  SHFL.IDX PT, R5, R6, 0x3, 0x181f ;  /* 0x00781f0006057f89 */ /* 0x01229800000e0000 */
        /* <DEDUP_REMOVED lines=10> */
.L_x_2657:
[----:B------:R-:W-:Y:S05]  /*c3e0*/  BSYNC B0 ;  /* 0x0000000000007941 */ /* 0x000fea0003800000 */
.L_x_2647:
[----:B------:R-:W-:Y:S02]  /*c3f0*/  ULDC UR4, c[0x0][0xc3c] ;  /* 0x00030f0000047ab9 */ /* 0x000fe40000000800 */
[----:B------:R-:W-:-:S13]  /*c400*/  ISETP.GE.AND P0, PT, R35, UR4, PT ;  /* 0x0000000423007c0c */ /* 0x000fda000bf06270 */
[----:B------:R-:W-:Y:S05]  /*c410*/  @!P0 BRA `(.L_x_2669) ;  /* 0xffffff4800c08947 */ /* 0x000fea000383ffff */
[----:B------:R-:W-:Y:S05]  /*c420*/  EXIT ;  /* 0x000000000000794d */ /* 0x000fea0003800000 */
.L_x_2604:
[----:B------:R-:W-:-:S08]  /*c430*/  NOP ;  /* 0x0000000000007918 */ /* 0x000fd00000000000 */
[----:B------:R-:W0:-:S00]  /*c440*/  USETMAXREG.DEALLOC.CTAPOOL 0x28 ;  /* 0x00000028000079c8 */ /* 0x000e0000080e0500 */
[----:B0-----:R-:W-:Y:S02]  /*c450*/  LOP3.LUT R0, R0, 0x3, RZ, 0xc0, !PT ;  /* 0x0000000300007812 */ /* 0x001fe400078ec0ff */
[----:B------:R-:W-:-:S04]  /*c460*/  LOP3.LUT R27, R27, 0xffffffbf, RZ, 0xc0, !PT ;  /* 0xffffffbf1b1b7812 */ /* 0x000fc800078ec0ff */
[----:B------:R-:W0:Y:S02]  /*c470*/  SHFL.IDX PT, R0, R0, RZ, 0x1f ;  /* 0x00001fff00007589 */ /* 0x000e2400000e0000 */
[----:B0-----:R-:W-:Y:S01]  /*c480*/  ISETP.NE.AND P0, PT, R0, RZ, PT ;  /* 0x000000ff0000720c */ /* 0x001fe20003f05270 */
[----:B------:R-:W-:-:S12]  /*c490*/  IMAD.MOV.U32 R0, RZ, RZ, RZ ;  /* 0x000000ffff007224 */ /* 0x000fd800078e00ff */
        /* <DEDUP_REMOVED lines=9> */
.L_x_2670:
        /* <DEDUP_REMOVED lines=44> */
.L_x_2674:
        /* <DEDUP_REMOVED lines=35> */
.L_x_2672:
        /* <DEDUP_REMOVED lines=13> */
.L_x_2675:
        /* <DEDUP_REMOVED lines=62> */
.L_x_2676:
        /* <DEDUP_REMOVED lines=61> */
.L_x_2677:
[----:B------:R-:W-:-:S05]  /*d2a0*/  LOP3.LUT R17, RZ, R2, RZ, 0x33, !PT ;  /* 0x00000002ff117212 */ /* 0x000fca00078e33ff */
[----:B------:R-:W-:Y:S01]  /*d2b0*/  IMAD.IADD R17, R0, 0x1, R17 ;  /* 0x0000000100117824 */ /* 0x000fe200078e0211 */
[----:B------:R-:W-:Y:S06]  /*d2c0*/  BRA `(.L_x_2678) ;  /* 0x0000000000147947 */ /* 0x000fec0003800000 */
.L_x_2673:
[----:B------:R-:W-:Y:S01]  /*d2d0*/  ULDC UR4, c[0x0][0xc3c] ;  /* 0x00030f0000047ab9 */ /* 0x000fe20000000800 */
[----:B------:R-:W-:Y:S02]  /*d2e0*/  IMAD.MOV.U32 R17, RZ, RZ, RZ ;  /* 0x000000ffff117224 */ /* 0x000fe400078e00ff */
[----:B------:R-:W-:Y:S02]  /*d2f0*/  IMAD.U32 R16, RZ, RZ, UR6 ;  /* 0x00000006ff107e24 */ /* 0x000fe4000f8e00ff */
[----:B------:R-:W-:Y:S02]  /*d300*/  IMAD.MOV.U32 R18, RZ, RZ, RZ ;  /* 0x000000ffff127224 */ /* 0x000fe400078e00ff */
[----:B------:R-:W-:-:S07]  /*d310*/  IMAD.U32 R19, RZ, RZ, UR4 ;  /* 0x00000004ff137e24 */ /* 0x000fce000f8e00ff */
.L_x_2678:
[----:B------:R-:W-:-:S13]  /*d320*/  ISETP.NE.AND P0, PT, R7, RZ, PT ;  /* 0x000000ff0700720c */ /* 0x000fda0003f05270 */
[----:B------:R-:W0:Y:S01]  /*d330*/  @!P0 S2R R3, SR_CgaCtaId ;  /* 0x0000000000038919 */ /* 0x000e220000008800 */
[----:B------:R-:W-:-:S04]  /*d340*/  @!P0 MOV R0, 0x400 ;  /* 0x0000040000008802 */ /* 0x000fc80000000f00 */
[----:B0-----:R-:W-:-:S05]  /*d350*/  @!P0 LEA R0, R3, R0, 0x18 ;  /* 0x0000000003008211 */ /* 0x001fca00078ec0ff */
[----:B------:R0:W-:Y:S01]  /*d360*/  @!P0 STS.128 [R0+0x288d0], R16 ;  /* 0x0288d01000008388 */ /* 0x0001e20000000c00 */
[----:B------:R-:W-:Y:S06]  /*d370*/  BAR.ARV 0x5, 0x180 ;  /* 0x0146000000007b1d */ /* 0x000fec0000002000 */
.L_x_2671:
[----:B------:R2:W-:Y:S01]  /*d380*/  STL [R1+0x1c], RZ ;  /* 0x00001cff01007387 */ /* 0x0005e20000100800 */
[----:B------:R-:W-:Y:S01]  /*d390*/  ULDC UR4, c[0x0][0xc3c] ;  /* 0x00030f0000047ab9 */ /* 0x000fe20000000800 */
[----:B------:R-:W-:Y:S01]  /*d3a0*/  IMAD.MOV.U32 R28, RZ, RZ, 0x1 ;  /* 0x00000001ff1c7424 */ /* 0x000fe200078e00ff */
[----:B-1----:R-:W-:Y:S01]  /*d3b0*/  ISETP.GE.AND P0, PT, R19, UR4, PT ;  /* 0x0000000413007c0c */ /* 0x002fe2000bf06270 */
[----:B------:R-:W-:-:S12]  /*d3c0*/  IMAD.MOV.U32 R25, RZ, RZ, RZ ;  /* 0x000000ffff197224 */ /* 0x000fd800078e00ff */
[----:B--2---:R-:W-:Y:S05]  /*d3d0*/  @P0 BRA `(.L_x_2679) ;  /* 0x0000005000340947 */ /* 0x004fea0003800000 */
[----:B------:R-:W1:Y:S01]  /*d3e0*/  S2R R4, SR_TID.X ;  /* 0x0000000000047919 */ /* 0x000e620000002100 */
[----:B------:R-:W2:Y:S01]  /*d3f0*/  S2UR UR5, SR_CgaCtaId ;  /* 0x00000000000579c3 */ /* 0x000ea20000008800 */
[----:B------:R-:W-:Y:S01]  /*d400*/  UMOV UR4, 0x400 ;  /* 0x0000040000047882 */ /* 0x000fe20000000000 */
[----:B------:R-:W-:Y:S01]  /*d410*/  BSSY B8, `(.L_x_2679) ;  /* 0x0000509000087945 */ /* 0x000fe20003800000 */
[----:B------:R3:W-:Y:S01]  /*d420*/  STL [R1+0x1c], RZ ;  /* 0x00001cff01007387 */ /* 0x0007e20000100800 */
[----:B------:R-:W-:Y:S01]  /*d430*/  IMAD.MOV.U32 R28, RZ, RZ, 0x1 ;  /* 0x00000001ff1c7424 */ /* 0x000fe200078e00ff */
[----:B------:R-:W-:Y:S01]  /*d440*/  ULOP3.LUT UR36, UR44, 0x2, URZ, 0xfc, !UPT ;  /* 0x000000022c247892 */ /* 0x000fe2000f8efc3f */
[----:B------:R-:W-:Y:S01]  /*d450*/  IMAD.MOV.U32 R25, RZ, RZ, RZ ;  /* 0x000000ffff197224 */ /* 0x000fe200078e00ff */
[----:B------:R-:W-:Y:S01]  /*d460*/  ULDC UR37, c[0x0][0xc] ;  /* 0x0000030000257ab9 */ /* 0x000fe20000000800 */
[----:B--2---:R-:W-:-:S06]  /*d470*/  ULEA UR4, UR5, UR4, 0x18 ;  /* 0x0000000405047291 */ /* 0x004fcc000f8ec03f */
[----:B------:R-:W-:Y:S01]  /*d480*/  IMAD.U32 R22, RZ, RZ, UR4 ;  /* 0x00000004ff167e24 */ /* 0x000fe2000f8e00ff */
[C---:B-1----:R-:W-:Y:S01]  /*d490*/  LOP3.LUT R3, R4.reuse, 0x7f, RZ, 0xc0, !PT ;  /* 0x0000007f04037812 */ /* 0x042fe200078ec0ff */
[C---:B------:R-:W-:Y:S02]  /*d4a0*/  IMAD.SHL.U32 R30, R4.reuse, 0x8, RZ ;  /* 0x00000008041e7824 */ /* 0x040fe400078e00ff */
[----:B------:R-:W-:-:S03]  /*d4b0*/  IMAD.SHL.U32 R2, R4, 0x10, RZ ;  /* 0x0000001004027824 */ /* 0x000fc600078e00ff */
[----:B0-----:R-:W-:Y:S02]  /*d4c0*/  LOP3.LUT R0, R30, 0x1f8, RZ, 0xc0, !PT ;  /* 0x000001f81e007812 */ /* 0x001fe400078ec0ff */
[----:B------:R-:W-:Y:S02]  /*d4d0*/  LOP3.LUT R2, R2, 0x70, RZ, 0xc0, !PT ;  /* 0x0000007002027812 */ /* 0x000fe400078ec0ff */
[----:B------:R-:W-:Y:S02]  /*d4e0*/  LOP3.LUT R33, R0, 0x38, R4, 0x78, !PT ;  /* 0x0000003800217812 */ /* 0x000fe400078e7804 */
[----:B------:R-:W-:Y:S02]  /*d4f0*/  SHF.R.U32.HI R0, RZ, 0x3, R3 ;  /* 0x00000003ff007819 */ /* 0x000fe40000011603 */
[----:B------:R-:W-:Y:S02]  /*d500*/  LOP3.LUT R33, R33, 0x200, R30, 0xf8, !PT ;  /* 0x0000020021217812 */ /* 0x000fe400078ef81e */
[----:B------:R-:W-:-:S02]  /*d510*/  LOP3.LUT R2, R0, R2, RZ, 0xfc, !PT ;  /* 0x0000000200027212 */ /* 0x000fc400078efcff */
[----:B------:R-:W-:Y:S01]  /*d520*/  LOP3.LUT R30, R30, 0x38, RZ, 0xc0, !PT ;  /* 0x000000381e1e7812 */ /* 0x000fe200078ec0ff */
[----:B------:R-:W-:-:S03]  /*d530*/  IMAD R0, R33, 0x2, R22 ;  /* 0x0000000221007824 */ /* 0x000fc600078e0216 */
[----:B------:R-:W-:Y:S02]  /*d540*/  LOP3.LUT R29, R30, 0x40, RZ, 0xfc, !PT ;  /* 0x000000401e1d7812 */ /* 0x000fe400078efcff */
[----:B------:R3:W-:Y:S05]  /*d550*/  STL [R1], R0 ;  /* 0x0000000001007387 */ /* 0x0007ea0000100800 */
.L_x_2744:
[----:B0-----:R-:W0:Y:S02]  /*d560*/  LDC.64 R2, c[0x0][0xc88] ;  /* 0x00032200ff027b82 */ /* 0x001e240000000a00 */
[----:B0-----:R-:W-:-:S05]  /*d570*/  IMAD.WIDE R2, R19, 0x4, R2 ;  /* 0x0000000413027825 */ /* 0x001fca00078e0202 */
[----:B------:R-:W3:Y:S01]  /*d580*/  LDG.E R31, desc[UR56][R2.64] ;  /* 0x00000038021f7981 */ /* 0x000ee2000c1e1900 */
[----:B------:R-:W-:Y:S05]  /*d590*/  YIELD ;  /* 0x0000000000007946 */ /* 0x000fea0003800000 */
[----:B------:R-:W-:Y:S01]  /*d5a0*/  ULDC.64 UR4, c[0x0][0xa28] ;  /* 0x00028a0000047ab9 */ /* 0x000fe20000000a00 */
[----:B------:R-:W-:Y:S01]  /*d5b0*/  IMAD.MOV.U32 R36, RZ, RZ, RZ ;  /* 0x000000ffff247224 */ /* 0x000fe200078e00ff */
[----:B------:R-:W-:Y:S01]  /*d5c0*/  ISETP.NE.U32.AND P0, PT, RZ, UR4, PT ;  /* 0x00000004ff007c0c */ /* 0x000fe2000bf05070 */
[----:B------:R-:W-:-:S03]  /*d5d0*/  ULDC.64 UR6, c[0x0][0xa18] ;  /* 0x0002860000067ab9 */ /* 0x000fc60000000a00 */
[----:B------:R-:W-:Y:S02]  /*d5e0*/  ISETP.NE.AND.EX P0, PT, RZ, UR5, PT, P0 ;  /* 0x00000005ff007c0c */ /* 0x000fe4000bf05300 */
[----:B---3--:R-:W-:-:S11]  /*d5f0*/  SHF.R.S32.HI R0, RZ, 0x1f, R31 ;  /* 0x0000001fff007819 */ /* 0x008fd6000001141f */
        /* <DEDUP_REMOVED lines=39> */
.L_x_2680:
[----:B------:R-:W-:Y:S01]  /*d870*/  ULDC.64 UR4, c[0x0][0xa20] ;  /* 0x0002880000047ab9 */ /* 0x000fe20000000a00 */
[----:B------:R-:W-:Y:S01]  /*d880*/  IMAD.MOV.U32 R32, RZ, RZ, R31 ;  /* 0x000000ffff207224 */ /* 0x000fe200078e001f */
[----:B------:R-:W-:-:S04]  /*d890*/  ISETP.NE.U32.AND P0, PT, RZ, UR4, PT ;  /* 0x00000004ff007c0c */ /* 0x000fc8000bf05070 */
[----:B------:R-:W-:-:S13]  /*d8a0*/  ISETP.NE.AND.EX P0, PT, RZ, UR5, PT, P0 ;  /* 0x00000005ff007c0c */ /* 0x000fda000bf05300 */
[----:B------:R-:W-:Y:S05]  /*d8b0*/  @!P0 BRA `(.L_x_2681) ;  /* 0x0000000000108947 */ /* 0x000fea0003800000 */
[----:B------:R-:W-:-:S04]  /*d8c0*/  IADD3 R2, P0, R23, UR4, RZ ;  /* 0x0000000417027c10 */ /* 0x000fc8000ff1e0ff */
[----:B------:R-:W-:-:S05]  /*d8d0*/  IADD3.X R3, R24, UR5, RZ, P0, !PT ;  /* 0x0000000518037c10 */ /* 0x000fca00087fe4ff */
[----:B------:R3:W5:Y:S01]  /*d8e0*/  LDG.E R7, desc[UR56][R2.64] ;  /* 0x0000003802077981 */ /* 0x000762000c1e1900 */
[----:B------:R-:W-:Y:S05]  /*d8f0*/  BRA `(.L_x_2682) ;  /* 0x0000000000247947 */ /* 0x000fea0003800000 */
.L_x_2681:
        /* <DEDUP_REMOVED lines=9> */
.L_x_2682:
[----:B------:R-:W4:Y:S01]  /*d990*/  LDL R4, [R1+0x8] ;  /* 0x0000080001047983 */ /* 0x000f220000100800 */
[----:B012---:R-:W0:Y:S01]  /*d9a0*/  LDC R0, c[0x0][0x448] ;  /* 0x00011200ff007b82 */ /* 0x007e220000000800 */
[----:B-----5:R-:W-:Y:S01]  /*d9b0*/  IMAD.IADD R34, R7, 0x1, -R36 ;  /* 0x0000000107227824 */ /* 0x020fe200078e0a24 */
[----:B------:R-:W-:Y:S01]  /*d9c0*/  LOP3.LUT R27, R27, 0xffffffdf, RZ, 0xc0, !PT ;  /* 0xffffffdf1b1b7812 */ /* 0x000fe200078ec0ff */
[----:B------:R-:W-:Y:S01]  /*d9d0*/  BSSY B0, `(.L_x_2683) ;  /* 0x0000037000007945 */ /* 0x000fe20003800000 */
[----:B0-----:R-:W-:Y:S01]  /*d9e0*/  ISETP.NE.AND P0, PT, R0, 0x1, PT ;  /* 0x000000010000780c */ /* 0x001fe20003f05270 */
[----:B------:R-:W-:-:S04]  /*d9f0*/  IMAD.SHL.U32 R0, R17, 0x80, RZ ;  /* 0x0000008011007824 */ /* 0x000fc800078e00ff */
[----:B------:R-:W-:-:S08]  /*da00*/  VIADD R0, R0, 0x7f ;  /* 0x0000007f00007836 */ /* 0x000fd00000000000 */
[----:B---3--:R-:W0:Y:S01]  /*da10*/  @P0 LDC R3, c[0x0][0x44c] ;  /* 0x00011300ff030b82 */ /* 0x008e220000000800 */
[----:B------:R-:W-:-:S07]  /*da20*/  @P0 LOP3.LUT R27, R27, 0x20, RZ, 0xfc, !PT ;  /* 0x000000201b1b0812 */ /* 0x000fce00078efcff */
[----:B------:R-:W1:Y:S01]  /*da30*/  @P0 LDC R5, c[0x0][0x450] ;  /* 0x00011400ff050b82 */ /* 0x000e620000000800 */
[----:B0-----:R-:W-:-:S05]  /*da40*/  @P0 IMAD.HI.U32 R2, R0, R3, RZ ;  /* 0x0000000300020227 */ /* 0x001fca00078e00ff */
[----:B-1----:R-:W-:Y:S02]  /*da50*/  @P0 SHF.R.U32.HI R0, RZ, R5, R2 ;  /* 0x00000005ff000219 */ /* 0x002fe40000011602 */
[----:B----4-:R-:W-:-:S05]  /*da60*/  IADD3 R3, R34, 0x80, -R4 ;  /* 0x0000008022037810 */ /* 0x010fca0007ffe804 */
[----:B------:R-:W-:Y:S02]  /*da70*/  IMAD.IADD R2, R3, 0x1, R0 ;  /* 0x0000000103027824 */ /* 0x000fe400078e0200 */
[----:B------:R-:W-:-:S03]  /*da80*/  VIADD R0, R34, 0x7f ;  /* 0x0000007f22007836 */ /* 0x000fc60000000000 */
[----:B------:R-:W-:Y:S02]  /*da90*/  SHF.R.S32.HI R5, RZ, 0x1f, R2 ;  /* 0x0000001fff057819 */ /* 0x000fe40000011402 */
[----:B------:R-:W-:Y:S02]  /*daa0*/  SHF.R.S32.HI R3, RZ, 0x1f, R0 ;  /* 0x0000001fff037819 */ /* 0x000fe40000011400 */
[----:B------:R-:W-:Y:S02]  /*dab0*/  LEA.HI R5, R5, R2, RZ, 0x7 ;  /* 0x0000000205057211 */ /* 0x000fe400078f38ff */
[----:B------:R-:W-:Y:S02]  /*dac0*/  LEA.HI R3, R3, R0, RZ, 0x7 ;  /* 0x0000000003037211 */ /* 0x000fe400078f38ff */
[----:B------:R-:W-:Y:S02]  /*dad0*/  SHF.R.S32.HI R5, RZ, 0x7, R5 ;  /* 0x00000007ff057819 */ /* 0x000fe40000011405 */
[----:B------:R-:W-:-:S02]  /*dae0*/  SHF.R.S32.HI R0, RZ, 0x7, R3 ;  /* 0x00000007ff007819 */ /* 0x000fc40000011403 */
[----:B------:R-:W-:Y:S02]  /*daf0*/  LOP3.LUT R2, R18, 0xff000000, RZ, 0xc0, !PT ;  /* 0xff00000012027812 */ /* 0x000fe400078ec0ff */
[----:B------:R-:W-:Y:S02]  /*db00*/  VIMNMX R0, R0, R5, PT ;  /* 0x0000000500007248 */ /* 0x000fe40003fe0100 */
[----:B------:R-:W-:Y:S02]  /*db10*/  SHF.R.U32.HI R2, RZ, 0x8, R2 ;  /* 0x00000008ff027819 */ /* 0x000fe40000011602 */
[----:B------:R-:W-:Y:S02]  /*db20*/  ISETP.GE.AND P0, PT, R0, 0x1, PT ;  /* 0x000000010000780c */ /* 0x000fe40003f06270 */
[----:B------:R-:W-:-:S04]  /*db30*/  LOP3.LUT R3, R18, 0xff0000, RZ, 0xc0, !PT ;  /* 0x00ff000012037812 */ /* 0x000fc800078ec0ff */
[----:B------:R-:W-:Y:S01]  /*db40*/  LEA.HI R3, R3, R2, RZ, 0x10 ;  /* 0x0000000203037211 */ /* 0x000fe200078f80ff */
[----:B------:R-:W-:-:S03]  /*db50*/  IMAD.MOV.U32 R2, RZ, RZ, RZ ;  /* 0x000000ffff027224 */ /* 0x000fc600078e00ff */
[----:B------:R-:W-:-:S03]  /*db60*/  LOP3.LUT R35, R3, 0xff, RZ, 0xc0, !PT ;  /* 0x000000ff03237812 */ /* 0x000fc600078ec0ff */
[----:B------:R-:W-:Y:S05]  /*db70*/  @!P0 BRA `(.L_x_2684) ;  /* 0x0000000000708947 */ /* 0x000fea0003800000 */
        /* <DEDUP_REMOVED lines=28> */
.L_x_2684:
[----:B------:R-:W-:Y:S05]  /*dd40*/  BSYNC B0 ;  /* 0x0000000000007941 */ /* 0x000fea0003800000 */
.L_x_2683:
        /* <DEDUP_REMOVED lines=23> */
.L_x_2686:
        /* <DEDUP_REMOVED lines=20> */
.L_x_2689:
[----:B------:R-:W-:Y:S05]  /*e000*/  BSYNC B6 ;  /* 0x0000000000067941 */ /* 0x000fea0003800000 */
.L_x_2688:
        /* <DEDUP_REMOVED lines=20> */
.L_x_2692:
        /* <DEDUP_REMOVED lines=15> */
.L_x_2691:
[----:B------:R-:W-:Y:S05]  /*e240*/  BSYNC B6 ;  /* 0x0000000000067941 */ /* 0x000fea0003800000 */
.L_x_2690:
[----:B------:R-:W2:Y:S01]  /*e250*/  LDL R26, [R1+0x18] ;  /* 0x00001800011a7983 */ /* 0x000ea20000100800 */
[----:B------:R-:W-:Y:S01]  /*e260*/  ULDC.64 UR4, c[0x0][0x9f8] ;  /* 0x00027e0000047ab9 */ /* 0x000fe20000000a00 */
[----:B------:R-:W0:Y:S01]  /*e270*/  LDC R10, c[0x0][0x430] ;  /* 0x00010c00ff0a7b82 */ /* 0x000e220000000800 */
[----:B------:R-:W-:-:S04]  /*e280*/  ISETP.NE.U32.AND P0, PT, RZ, UR4, PT ;  /* 0x00000004ff007c0c */ /* 0x000fc8000bf05070 */
[----:B------:R-:W-:-:S13]  /*e290*/  ISETP.NE.AND.EX P0, PT, RZ, UR5, PT, P0 ;  /* 0x00000005ff007c0c */ /* 0x000fda000bf05300 */
[----:B------:R-:W-:Y:S01]  /*e2a0*/  @P0 IADD3 R2, P1, R23, UR4, RZ ;  /* 0x0000000417020c10 */ /* 0x000fe2000ff3e0ff */
[----:B------:R-:W1:Y:S01]  /*e2b0*/  S2R R21, SR_TID.X ;  /* 0x0000000000157919 */ /* 0x000e620000002100 */
[----:B------:R-:W3:Y:S02]  /*e2c0*/  S2R R20, SR_TID.X ;  /* 0x0000000000147919 */ /* 0x000ee40000002100 */
[----:B------:R-:W-:Y:S01]  /*e2d0*/  @P0 IADD3.X R3, R24, UR5, RZ, P1, !PT ;  /* 0x0000000518030c10 */ /* 0x000fe20008ffe4ff */
[----:B------:R-:W-:-:S04]  /*e2e0*/  ULDC UR4, c[0x0][0x2f4] ;  /* 0x0000bd0000047ab9 */ /* 0x000fc80000000800 */
[----:B------:R4:W4:Y:S01]  /*e2f0*/  @P0 LDG.E R32, desc[UR56][R2.64] ;  /* 0x0000003802200981 */ /* 0x000922000c1e1900 */
[----:B0-----:R-:W-:Y:S02]  /*e300*/  ISETP.NE.AND P2, PT, R10, 0x1, PT ;  /* 0x000000010a00780c */ /* 0x001fe40003f45270 */
[----:B------:R-:W-:-:S11]  /*e310*/  LOP3.LUT R27, R27, 0xfffffff7, RZ, 0xc0, !PT ;  /* 0xfffffff71b1b7812 */ /* 0x000fd600078ec0ff */
[----:B------:R-:W0:Y:S01]  /*e320*/  @P2 LDC R7, c[0x0][0x434] ;  /* 0x00010d00ff072b82 */ /* 0x000e220000000800 */
[----:B------:R-:W-:Y:S01]  /*e330*/  @P2 LOP3.LUT R27, R27, 0x8, RZ, 0xfc, !PT ;  /* 0x000000081b1b2812 */ /* 0x000fe200078efcff */
[----:B-1----:R-:W-:-:S06]  /*e340*/  IMAD.SHL.U32 R21, R21, 0x10, RZ ;  /* 0x0000001015157824 */ /* 0x002fcc00078e00ff */
[----:B------:R-:W1:Y:S01]  /*e350*/  @P2 LDC R5, c[0x0][0x438] ;  /* 0x00010e00ff052b82 */ /* 0x000e620000000800 */
[----:B---3--:R-:W-:Y:S02]  /*e360*/  LOP3.LUT R20, R20, 0x7f, RZ, 0xc0, !PT ;  /* 0x0000007f14147812 */ /* 0x008fe400078ec0ff */
        /* <DEDUP_REMOVED lines=12> */
[----:B----4-:R-:W0:Y:S02]  /*e430*/  @!P0 LDC.64 R2, c[0x0][0x428] ;  /* 0x00010a00ff028b82 */ /* 0x010e240000000a00 */
[----:B------:R-:W-:Y:S01]  /*e440*/  IMAD.MOV R5, RZ, RZ, -R4 ;  /* 0x000000ffff057224 */ /* 0x000fe200078e0a04 */
[----:B------:R-:W-:-:S03]  /*e450*/  SHF.R.S32.HI R37, RZ, 0x1f, R32 ;  /* 0x0000001fff257819 */ /* 0x000fc60000011420 */
[----:B------:R-:W-:Y:S01]  /*e460*/  IMAD R0, R10, R5, R0 ;  /* 0x000000050a007224 */ /* 0x000fe200078e0200 */
[--C-:B------:R-:W-:Y:S01]  /*e470*/  @!P0 SHF.R.S32.HI R5, RZ, 0x1f, R4.reuse ;  /* 0x0000001fff058819 */ /* 0x100fe20000011404 */
[-C--:B0-----:R-:W-:Y:S02]  /*e480*/  @!P0 IMAD R6, R37, R2.reuse, RZ ;  /* 0x0000000225068224 */ /* 0x081fe400078e02ff */
[----:B------:R-:W-:-:S04]  /*e490*/  @!P0 IMAD.WIDE.U32 R4, R32, R2, R4 ;  /* 0x0000000220048225 */ /* 0x000fc800078e0004 */
[----:B------:R-:W-:Y:S02]  /*e4a0*/  @!P0 IMAD R6, R32, R3, R6 ;  /* 0x0000000320068224 */ /* 0x000fe400078e0206 */
[----:B------:R-:W0:Y:S01]  /*e4b0*/  @!P0 LDC.64 R2, c[0x0][0x418] ;  /* 0x00010600ff028b82 */ /* 0x000e220000000a00 */
[----:B------:R-:W-:Y:S02]  /*e4c0*/  IMAD.U32 R7, RZ, RZ, UR36 ;  /* 0x00000024ff077e24 */ /* 0x000fe4000f8e00ff */
        /* <DEDUP_REMOVED lines=14> */
.L_x_2761:
[----:B------:R-:W-:Y:S01]  /*e5b0*/  LOP3.LUT R24, R18, 0xffff, RZ, 0xc0, !PT ;  /* 0x0000ffff12187812 */ /* 0x000fe200078ec0ff */
[----:B------:R-:W-:Y:S06]  /*e5c0*/  @!P2 BRA `(.L_x_2694) ;  /* 0x000000000004a947 */ /* 0x000fec0003800000 */
[----:B------:R-:W-:Y:S01]  /*e5d0*/  BPT.TRAP 0x1 ;  /* 0x000000040000795c */ /* 0x000fe20000300000 */
.L_x_2694:
        /* <DEDUP_REMOVED lines=23> */
.L_x_2762:
[----:B------:R-:W-:Y:S05]  /*e750*/  BSYNC B0 ;  /* 0x0000000000007941 */ /* 0x000fea0003800000 */
.L_x_2695:
        /* <DEDUP_REMOVED lines=105> */
.L_x_2780:
        /* <DEDUP_REMOVED lines=11> */
.L_x_2698:
        /* <DEDUP_REMOVED lines=11> */
.L_x_2699:
[----:B0-----:R0:W5:Y:S01]  /*ef50*/  LDL.LU R4, [R1+0xc] ;  /* 0x00000c0001047983 */ /* 0x0011620000300800 */
[----:B------:R0:W-:Y:S03]  /*ef60*/  SYNCS.ARRIVE.TRANS64.A1T0 RZ, [R7+URZ+0x28830], RZ ;  /* 0x028830ff07ff79a7 */ /* 0x0001e6000810003f */
[----:B-1----:R0:W5:Y:S02]  /*ef70*/  LDL.LU R3, [R1+0x4] ;  /* 0x0000040001037983 */ /* 0x0021640000300800 */
[----:B------:R-:W-:Y:S05]  /*ef80*/  WARPSYNC.ALL ;  /* 0x0000000000007948 */ /* 0x000fea0003800000 */
[----:B------:R-:W-:Y:S01]  /*ef90*/  ULDC.64 UR4, c[0x0][0x298] ;  /* 0x0000a60000047ab9 */ /* 0x000fe20000000a00 */
[----:B------:R-:W-:Y:S01]  /*efa0*/  BAR.SYNC.DEFER_BLOCKING 0x8, 0x180 ;  /* 0x0206000000007b1d */ /* 0x000fe20000010000 */
[----:B------:R-:W-:Y:S01]  /*efb0*/  LOP3.LUT P0, RZ, R27, 0x10, RZ, 0xc0, !PT ;  /* 0x000000101bff7812 */ /* 0x000fe2000780c0ff */
[----:B------:R-:W-:-:S03]  /*efc0*/  VIADD R2, R22, 0x10400 ;  /* 0x0001040016027836 */ /* 0x000fc60000000000 */
[----:B------:R-:W-:Y:S01]  /*efd0*/  SEL R31, R31, RZ, !P0 ;  /* 0x000000ff1f1f7207 */ /* 0x000fe20004000000 */
[----:B------:R-:W-:Y:S01]  /*efe0*/  BSSY B6, `(.L_x_2700) ;  /* 0x000001c000067945 */ /* 0x000fe20003800000 */
[----:B-----5:R-:W-:Y:S02]  /*eff0*/  SEL R4, R4, RZ, !P0 ;  /* 0x000000ff04047207 */ /* 0x020fe40004000000 */
[----:B------:R-:W-:Y:S02]  /*f000*/  LOP3.LUT P0, RZ, R2, 0x3ff, RZ, 0xc0, !PT ;  /* 0x000003ff02ff7812 */ /* 0x000fe4000780c0ff */
[----:B------:R-:W-:Y:S01]  /*f010*/  SHF.R.S32.HI R0, RZ, 0x1f, R3 ;  /* 0x0000001fff007819 */ /* 0x000fe20000011403 */
[----:B------:R1:W-:Y:S04]  /*f020*/  STL [R1+0xc], R4 ;  /* 0x00000c0401007387 */ /* 0x0003e80000100800 */
[----:B------:R-:W-:-:S04]  /*f030*/  IMAD R0, R0, UR4, RZ ;  /* 0x0000000400007c24 */ /* 0x000fc8000f8e02ff */
[C---:B------:R-:W-:Y:S02]  /*f040*/  IMAD R0, R3.reuse, UR5, R0 ;  /* 0x0000000503007c24 */ /* 0x040fe4000f8e0200 */
[----:B------:R-:W-:-:S04]  /*f050*/  IMAD.WIDE.U32 R2, R3, UR4, RZ ;  /* 0x0000000403027c25 */ /* 0x000fc8000f8e00ff */
[----:B------:R-:W-:Y:S01]  /*f060*/  IMAD.IADD R0, R3, 0x1, R0 ;  /* 0x0000000103007824 */ /* 0x000fe200078e0200 */
[----:B------:R1:W-:Y:S04]  /*f070*/  STL.64 [R1+0x10], R2 ;  /* 0x0000100201007387 */ /* 0x0003e80000100a00 */
[----:B------:R1:W-:Y:S01]  /*f080*/  STL [R1+0x4], R0 ;  /* 0x0000040001007387 */ /* 0x0003e20000100800 */
[----:B------:R-:W-:Y:S05]  /*f090*/  @!P0 BRA `(.L_x_2701) ;  /* 0x0000000000408947 */ /* 0x000fea0003800000 */
[----:B-1----:R-:W-:Y:S01]  /*f0a0*/  MOV R2, 0x0 ;  /* 0x0000000000027802 */ /* 0x002fe20000000f00 */
[----:B------:R-:W-:Y:S01]  /*f0b0*/  ULDC.64 UR4, c[0x4][0x80] ;  /* 0x0100200000047ab9 */ /* 0x000fe20000000a00 */
[----:B------:R-:W-:Y:S01]  /*f0c0*/  ULDC.64 UR6, c[0x4][0x88] ;  /* 0x0100220000067ab9 */ /* 0x000fe20000000a00 */
[----:B------:R-:W-:Y:S01]  /*f0d0*/  ULDC.64 UR8, c[0x4][0x20] ;  /* 0x0100080000087ab9 */ /* 0x000fe20000000a00 */
[----:B------:R-:W-:Y:S02]  /*f0e0*/  IMAD.U32 R4, RZ, RZ, UR4 ;  /* 0x00000004ff047e24 */ /* 0x000fe4000f8e00ff */
[----:B------:R-:W1:Y:S01]  /*f0f0*/  LDC.64 R2, c[0x4][R2] ;  /* 0x0100000002027b82 */ /* 0x000e620000000a00 */
[----:B------:R-:W-:Y:S02]  /*f100*/  IMAD.U32 R5, RZ, RZ, UR5 ;  /* 0x00000005ff057e24 */ /* 0x000fe4000f8e00ff */
[----:B------:R-:W-:Y:S02]  /*f110*/  IMAD.U32 R6, RZ, RZ, UR6 ;  /* 0x00000006ff067e24 */ /* 0x000fe4000f8e00ff */
[----:B0-----:R-:W-:-:S02]  /*f120*/  IMAD.U32 R7, RZ, RZ, UR7 ;  /* 0x00000007ff077e24 */ /* 0x001fc4000f8e00ff */
[----:B------:R-:W-:Y:S02]  /*f130*/  IMAD.U32 R10, RZ, RZ, UR8 ;  /* 0x00000008ff0a7e24 */ /* 0x000fe4000f8e00ff */
[----:B------:R-:W-:Y:S02]  /*f140*/  IMAD.U32 R11, RZ, RZ, UR9 ;  /* 0x00000009ff0b7e24 */ /* 0x000fe4000f8e00ff */
[----:B------:R-:W-:Y:S02]  /*f150*/  IMAD.MOV.U32 R8, RZ, RZ, 0x70 ;  /* 0x00000070ff087424 */ /* 0x000fe400078e00ff */
[----:B------:R-:W-:Y:S02]  /*f160*/  IMAD.MOV.U32 R12, RZ, RZ, 0x1 ;  /* 0x00000001ff0c7424 */ /* 0x000fe400078e00ff */
[----:B------:R-:W-:-:S07]  /*f170*/  IMAD.MOV.U32 R13, RZ, RZ, RZ ;  /* 0x000000ffff0d7224 */ /* 0x000fce00078e00ff */
[----:B------:R-:W-:-:S07]  /*f180*/  LEPC R20, `(.L_x_2701) ;  /* 0x000000001014794e */ /* 0x000fce0000000000 */
[----:B-1----:R-:W-:Y:S05]  /*f190*/  CALL.ABS.NOINC R2 ;  /* 0x0000000002007343 */ /* 0x002fea0003c00000 */
.L_x_2701:
[----:B------:R-:W-:Y:S05]  /*f1a0*/  BSYNC B6 ;  /* 0x0000000000067941 */ /* 0x000fea0003800000 */
.L_x_2700:
[----:B------:R-:W2:Y:S01]  /*f1b0*/  LDL.LU R21, [R1+0xc] ;  /* 0x00000c0001157983 */ /* 0x000ea20000300800 */
[----:B-1----:R-:W1:Y:S01]  /*f1c0*/  LDC R4, c[0x0][0x448] ;  /* 0x00011200ff047b82 */ /* 0x002e620000000800 */
[----:B------:R-:W-:Y:S01]  /*f1d0*/  ULDC.64 UR6, c[0x0][0x2e0] ;  /* 0x0000b80000067ab9 */ /* 0x000fe20000000a00 */
[----:B------:R-:W-:Y:S01]  /*f1e0*/  ULDC.64 UR4, c[0x0][0x2d8] ;  /* 0x0000b60000047ab9 */ /* 0x000fe20000000a00 */
[----:B------:R-:W3:Y:S04]  /*f1f0*/  LDL.LU R20, [R1+0x4] ;  /* 0x0000040001147983 */ /* 0x000ee80000300800 */
[----:B------:R-:W3:Y:S04]  /*f200*/  LDL.LU.64 R2, [R1+0x10] ;  /* 0x0000100001027983 */ /* 0x000ee80000300a00 */
[----:B------:R4:W5:Y:S04]  /*f210*/  LDL R10, [R1+0x8] ;  /* 0x00000800010a7983 */ /* 0x0009680000100800 */
[----:B------:R4:W5:Y:S01]  /*f220*/  LDL R8, [R1] ;  /* 0x0000000001087983 */ /* 0x0009620000100800 */
[----:B-1----:R-:W-:-:S13]  /*f230*/  ISETP.NE.AND P6, PT, R4, 0x1, PT ;  /* 0x000000010400780c */ /* 0x002fda0003fc5270 */
[----:B------:R-:W1:Y:S08]  /*f240*/  @P6 LDC R5, c[0x0][0x44c] ;  /* 0x00011300ff056b82 */ /* 0x000e700000000800 */
[----:B------:R-:W0:Y:S01]  /*f250*/  @P6 LDC R4, c[0x0][0x450] ;  /* 0x00011400ff046b82 */ /* 0x000e220000000800 */
[----:B--2---:R-:W-:Y:S02]  /*f260*/  IMAD R0, R21, UR6, RZ ;  /* 0x0000000615007c24 */ /* 0x004fe4000f8e02ff */
[----:B------:R-:W2:Y:S02]  /*f270*/  S2R R21, SR_TID.X ;  /* 0x0000000000157919 */ /* 0x000ea40000002100 */
[----:B------:R-:W-:-:S02]  /*f280*/  IMAD R0, R31, UR7, R0 ;  /* 0x000000071f007c24 */ /* 0x000fc4000f8e0200 */
[----:B---3--:R-:W-:Y:S02]  /*f290*/  IMAD.MOV.U32 R3, RZ, RZ, R20 ;  /* 0x000000ffff037224 */ /* 0x008fe400078e0014 */
[----:B------:R-:W3:Y:S01]  /*f2a0*/  S2R R20, SR_TID.X ;  /* 0x0000000000147919 */ /* 0x000ee20000002100 */
[----:B------:R-:W-:-:S04]  /*f2b0*/  IMAD.WIDE.U32 R2, R24, UR4, R2 ;  /* 0x0000000418027c25 */ /* 0x000fc8000f8e0002 */
[----:B------:R-:W-:Y:S01]  /*f2c0*/  IMAD R3, R24, UR5, R3 ;  /* 0x0000000518037c24 */ /* 0x000fe2000f8e0203 */
[----:B------:R-:W-:Y:S01]  /*f2d0*/  ULDC.64 UR4, c[0x0][0x2d0] ;  /* 0x0000b40000047ab9 */ /* 0x000fe20000000a00 */
[----:B------:R-:W-:-:S04]  /*f2e0*/  IMAD.WIDE.U32 R2, R31, UR6, R2 ;  /* 0x000000061f027c25 */ /* 0x000fc8000f8e0002 */
[----:B------:R-:W-:Y:S02]  /*f2f0*/  IMAD.IADD R3, R3, 0x1, R0 ;  /* 0x0000000103037824 */ /* 0x000fe400078e0200 */
[----:B--2---:R-:W-:-:S05]  /*f300*/  IMAD.SHL.U32 R21, R21, 0x10, RZ ;  /* 0x0000001015157824 */ /* 0x004fca00078e00ff */
[----:B------:R-:W-:Y:S02]  /*f310*/  LOP3.LUT R21, R21, 0x70, RZ, 0xc0, !PT ;  /* 0x0000007015157812 */ /* 0x000fe400078ec0ff */
[----:B---3--:R-:W-:-:S04]  /*f320*/  LOP3.LUT R20, R20, 0x7f, RZ, 0xc0, !PT ;  /* 0x0000007f14147812 */ /* 0x008fc800078ec0ff */
[----:B------:R-:W-:-:S04]  /*f330*/  SHF.R.U32.HI R20, RZ, 0x3, R20 ;  /* 0x00000003ff147819 */ /* 0x000fc80000011614 */
[----:B------:R-:W-:-:S05]  /*f340*/  LOP3.LUT R20, R20, R21, RZ, 0xfc, !PT ;  /* 0x0000001514147212 */ /* 0x000fca00078efcff */
[----:B------:R-:W-:-:S04]  /*f350*/  IMAD R0, R17, 0x80, R20 ;  /* 0x0000008011007824 */ /* 0x000fc800078e0214 */
[----:B-1----:R-:W-:-:S04]  /*f360*/  @P6 IMAD.HI.U32 R5, R0, R5, RZ ;  /* 0x0000000500056227 */ /* 0x002fc800078e00ff */
[----:B------:R-:W-:Y:S01]  /*f370*/  IMAD.MOV.U32 R6, RZ, RZ, R0 ;  /* 0x000000ffff067224 */ /* 0x000fe200078e0000 */
[----:B0-----:R-:W-:Y:S02]  /*f380*/  @P6 SHF.R.U32.HI R6, RZ, R4, R5 ;  /* 0x00000004ff066219 */ /* 0x001fe40000011605 */
[----:B------:R-:W0:Y:S03]  /*f390*/  LDC R5, c[0x0][0x448] ;  /* 0x00011200ff057b82 */ /* 0x000e260000000800 */
[----:B------:R-:W-:Y:S01]  /*f3a0*/  IMAD.MOV R4, RZ, RZ, -R6 ;  /* 0x000000ffff047224 */ /* 0x000fe200078e0a06 */
[----:B------:R-:W1:Y:S01]  /*f3b0*/  S2R R20, SR_TID.X ;  /* 0x0000000000147919 */ /* 0x000e620000002100 */
[----:B------:R-:W-:-:S04]  /*f3c0*/  IMAD.WIDE.U32 R2, R6, UR4, R2 ;  /* 0x0000000406027c25 */ /* 0x000fc8000f8e0002 */
[----:B0-----:R-:W-:Y:S01]  /*f3d0*/  IMAD R0, R5, R4, R0 ;  /* 0x0000000405007224 */ /* 0x001fe200078e0200 */
[----:B------:R-:W-:-:S05]  /*f3e0*/  SHF.R.S32.HI R4, RZ, 0x1f, R6 ;  /* 0x0000001fff047819 */ /* 0x000fca0000011406 */
        /* <DEDUP_REMOVED lines=16> */
[----:B-1----:R-:W-:-:S04]  /*f4f0*/  LOP3.LUT R20, R20, 0x7f, RZ, 0xc0, !PT ;  /* 0x0000007f14147812 */ /* 0x002fc800078ec0ff */
[----:B------:R-:W-:Y:S01]  /*f500*/  SHF.R.U32.HI R9, RZ, 0x3, R20 ;  /* 0x00000003ff097819 */ /* 0x000fe20000011614 */
[----:B----4-:R-:W-:Y:S06]  /*f510*/  BRA.DIV UR4, `(.L_x_2702) ;  /* 0x0000004204847947 */ /* 0x010fec000b800000 */
[----:B------:R-:W0:Y:S01]  /*f520*/  SHFL.IDX PT, R14, R0, RZ, 0x181f ;  /* 0x00181fff000e7589 */ /* 0x000e2200000e0000 */
[----:B-----5:R-:W-:Y:S02]  /*f530*/  IMAD R5, R10, R5, RZ ;  /* 0x000000050a057224 */ /* 0x020fe400078e02ff */
[----:B------:R-:W-:Y:S01]  /*f540*/  IMAD R17, R17, 0x80, R9 ;  /* 0x0000008011117824 */ /* 0x000fe200078e0209 */
        /* <DEDUP_REMOVED lines=69> */
.L_x_2797:
        /* <DEDUP_REMOVED lines=11> */
.L_x_2704:
[----:B------:R-:W-:Y:S05]  /*fa50*/  BSYNC B0 ;  /* 0x0000000000007941 */ /* 0x000fea0003800000 */
.L_x_2703:
[----:B------:R-:W-:Y:S01]  /*fa60*/  NOP ;  /* 0x0000000000007918 */ /* 0x000fe20000000000 */
[----:B------:R-:W-:-:S13]  /*fa70*/  PLOP3.LUT P0, PT, PT, PT, PT, 0x80, 0x0 ;  /* 0x000000000000781c */ /* 0x000fda0003f0f070 */
.L_x_2705:
        /* <DEDUP_REMOVED lines=21> */
.L_x_2798:
[----:B------:R-:W-:Y:S05]  /*fbd0*/  BSYNC B0 ;  /* 0x0000000000007941 */ /* 0x000fea0003800000 */
.L_x_2706:
        /* <DEDUP_REMOVED lines=8> */
.L_x_2722:
[----:B0-----:R-:W0:Y:S01]  /*fc60*/  S2R R3, SR_TID.X ;  /* 0x0000000000037919 */ /* 0x001e220000002100 */
[----:B------:R-:W1:Y:S01]  /*fc70*/  LDC R4, c[0x0][0x430] ;  /* 0x00010c00ff047b82 */ /* 0x000e620000000800 */
[----:B------:R-:W-:Y:S05]  /*fc80*/  YIELD ;  /* 0x0000000000007946 */ /* 0x000fea0003800000 */
[----:B------:R-:W-:Y:S01]  /*fc90*/  ULDC.64 UR4, c[0x0][0x428] ;  /* 0x00010a0000047ab9 */ /* 0x000fe20000000a00 */
[----:B------:R-:W-:Y:S01]  /*fca0*/  VIADD R25, R10, 0x1 ;  /* 0x000000010a197836 */ /* 0x000fe20000000000 */
[----:B-1----:R-:W-:Y:S02]  /*fcb0*/  ISETP.NE.AND P0, PT, R4, 0x1, PT ;  /* 0x000000010400780c */ /* 0x002fe40003f05270 */
[C---:B0-----:R-:W-:Y:S01]  /*fcc0*/  LOP3.LUT R0, R3.reuse, 0x7f, RZ, 0xc0, !PT ;  /* 0x0000007f03007812 */ /* 0x041fe200078ec0ff */
[----:B------:R-:W-:-:S03]  /*fcd0*/  IMAD.SHL.U32 R4, R3, 0x10, RZ ;  /* 0x0000001003047824 */ /* 0x000fc600078e00ff */
[----:B------:R-:W-:-:S07]  /*fce0*/  SHF.R.U32.HI R5, RZ, 0x3, R0 ;  /* 0x00000003ff057819 */ /* 0x000fce0000011600 */
[----:B------:R-:W0:Y:S01]  /*fcf0*/  @P0 LDC R0, c[0x0][0x434] ;  /* 0x00010d00ff000b82 */ /* 0x000e220000000800 */
[----:B------:R-:W-:Y:S01]  /*fd00*/  LOP3.LUT R4, R4, 0x70, RZ, 0xc0, !PT ;  /* 0x0000007004047812 */ /* 0x000fe200078ec0ff */
[----:B------:R-:W-:Y:S02]  /*fd10*/  IMAD R7, R6, 0x80, R5 ;  /* 0x0000008006077824 */ /* 0x000fe400078e0205 */
[----:B------:R-:W-:-:S04]  /*fd20*/  IMAD R5, R37, UR4, RZ ;  /* 0x0000000425057c24 */ /* 0x000fc8000f8e02ff */
[----:B------:R-:W1:Y:S01]  /*fd30*/  @P0 LDC R3, c[0x0][0x438] ;  /* 0x00010e00ff030b82 */ /* 0x000e620000000800 */
[----:B------:R-:W-:Y:S01]  /*fd40*/  IADD3 R7, R4, R7, R36 ;  /* 0x0000000704077210 */ /* 0x000fe20007ffe024 */
[----:B------:R-:W-:-:S04]  /*fd50*/  IMAD R5, R32, UR5, R5 ;  /* 0x0000000520057c24 */ /* 0x000fc8000f8e0205 */
[----:B------:R-:W-:Y:S02]  /*fd60*/  IMAD.MOV.U32 R8, RZ, RZ, R7 ;  /* 0x000000ffff087224 */ /* 0x000fe400078e0007 */
[----:B0-----:R-:W-:-:S05]  /*fd70*/  @P0 IMAD.HI.U32 R0, R7, R0, RZ ;  /* 0x0000000007000227 */ /* 0x001fca00078e00ff */
[----:B-1----:R-:W-:-:S04]  /*fd80*/  @P0 SHF.R.U32.HI R8, RZ, R3, R0 ;  /* 0x00000003ff080219 */ /* 0x002fc80000011600 */
[--C-:B------:R-:W-:Y:S01]  /*fd90*/  SHF.R.S32.HI R3, RZ, 0x1f, R8.reuse ;  /* 0x0000001fff037819 */ /* 0x100fe20000011408 */
[----:B------:R-:W-:-:S04]  /*fda0*/  IMAD.MOV.U32 R2, RZ, RZ, R8 ;  /* 0x000000ffff027224 */ /* 0x000fc800078e0008 */
[----:B------:R-:W-:Y:S01]  /*fdb0*/  IMAD.WIDE.U32 R2, R32, UR4, R2 ;  /* 0x0000000420027c25 */ /* 0x000fe2000f8e0002 */
[----:B------:R-:W-:-:S03]  /*fdc0*/  ULDC.64 UR4, c[0x0][0x418] ;  /* 0x0001060000047ab9 */ /* 0x000fc60000000a00 */
[----:B------:R-:W-:Y:S01]  /*fdd0*/  IMAD.IADD R3, R5, 0x1, R3 ;  /* 0x0000000105037824 */ /* 0x000fe200078e0203 */
[C---:B------:R-:W-:Y:S01]  /*fde0*/  LEA R4, P0, R2.reuse, UR4, 0x2 ;  /* 0x0000000402047c11 */ /* 0x040fe2000f8010ff */
[----:B------:R-:W-:Y:S01]  /*fdf0*/  IMAD.U32 R9, RZ, RZ, UR36 ;  /* 0x00000024ff097e24 */ /* 0x000fe2000f8e00ff */
[----:B------:R-:W-:Y:S02]  /*fe00*/  ULDC UR4, c[0x0][0x430] ;  /* 0x00010c0000047ab9 */ /* 0x000fe40000000800 */
[----:B------:R-:W-:Y:S02]  /*fe10*/  LEA.HI.X R5, R2, UR5, R3, 0x2, P0 ;  /* 0x0000000502057c11 */ /* 0x000fe400080f1403 */
[----:B------:R-:W-:Y:S01]  /*fe20*/  ISETP.NE.AND P3, PT, R9, 0x3, PT ;  /* 0x000000030900780c */ /* 0x000fe20003f65270 */
[----:B------:R-:W-:Y:S01]  /*fe30*/  IMAD.MOV R2, RZ, RZ, -R8 ;  /* 0x000000ffff027224 */ /* 0x000fe200078e0a08 */
[C---:B------:R-:W-:Y:S01]  /*fe40*/  ISETP.NE.AND P0, PT, R25.reuse, 0x2, PT ;  /* 0x000000021900780c */ /* 0x040fe20003f05270 */
[----:B------:R0:W3:Y:S03]  /*fe50*/  LDG.E R0, desc[UR56][R4.64] ;  /* 0x0000003804007981 */ /* 0x0000e6000c1e1900 */
[----:B------:R-:W-:Y:S01]  /*fe60*/  SEL R28, RZ, 0x1, P0 ;  /* 0x00000001ff1c7807 */ /* 0x000fe20000000000 */
[----:B------:R-:W-:Y:S01]  /*fe70*/  IMAD.MOV.U32 R26, RZ, RZ, R6 ;  /* 0x000000ffff1a7224 */ /* 0x000fe200078e0006 */
[----:B------:R-:W-:-:S02]  /*fe80*/  SEL R25, R25, RZ, P0 ;  /* 0x000000ff19197207 */ /* 0x000fc40000000000 */
[----:B------:R-:W-:Y:S01]  /*fe90*/  LOP3.LUT R28, R17, R28, RZ, 0x3c, !PT ;  /* 0x0000001c111c7212 */ /* 0x000fe200078e3cff */
[----:B0-----:R-:W-:Y:S01]  /*fea0*/  IMAD R4, R2, UR4, R7 ;  /* 0x0000000402047c24 */ /* 0x001fe2000f8e0207 */
[----:B---3--:R-:W-:Y:S01]  /*feb0*/  SHF.R.S32.HI R21, RZ, 0x1f, R0 ;  /* 0x0000001fff157819 */ /* 0x008fe20000011400 */
[----:B------:R-:W-:Y:S06]  /*fec0*/  @!P3 BRA `(.L_x_2710) ;  /* 0x000000000004b947 */ /* 0x000fec0003800000 */
[----:B------:R-:W-:Y:S01]  /*fed0*/  BPT.TRAP 0x1 ;  /* 0x000000040000795c */ /* 0x000fe20000300000 */
.L_x_2710:
[----:B------:R-:W-:Y:S01]  /*fee0*/  IMAD R6, R25, 0x8, R22 ;  /* 0x0000000819067824 */ /* 0x000fe200078e0216 */
[----:B------:R-:W-:Y:S01]  /*fef0*/  SHF.L.U32 R3, R28, 0x1f, RZ ;  /* 0x0000001f1c037819 */ /* 0x000fe200000006ff */
[----:B------:R-:W-:Y:S03]  /*ff00*/  BSSY B1, `(.L_x_2711) ;  /* 0x0000003000017945 */ /* 0x000fe60003800000 */
[----:B------:R-:W0:Y:S02]  /*ff10*/  SYNCS.PHASECHK.TRANS64.TRYWAIT P0, [R6+URZ+0x28840], R3 ;  /* 0x02884003060075a7 */ /* 0x000e24000800017f */
[----:B0-----:R-:W-:Y:S05]  /*ff20*/  @!P0 BRA `(.L_x_2712) ;  /* 0x0000004000948947 */ /* 0x001fea0003800000 */
.L_x_2799:
[----:B------:R-:W-:Y:S05]  /*ff30*/  BSYNC B1 ;  /* 0x0000000000017941 */ /* 0x000fea0003800000 */
.L_x_2711:
        /* <DEDUP_REMOVED lines=69> */
.L_x_2817:
        /* <DEDUP_REMOVED lines=9> */
.L_x_2714:
        /* <DEDUP_REMOVED lines=11> */
.L_x_2715:
[----:B------:R1:W-:Y:S01]  /*104d0*/  SYNCS.ARRIVE.TRANS64.A1T0 RZ, [R6+URZ+0x28830], RZ ;  /* 0x028830ff06ff79a7 */ /* 0x0003e2000810003f */
[----:B------:R-:W-:Y:S05]  /*104e0*/  @!P4 BRA `(.L_x_2716) ;  /* 0x000000000004c947 */ /* 0x000fea0003800000 */
[----:B------:R-:W-:Y:S01]  /*104f0*/  BPT.TRAP 0x1 ;  /* 0x000000040000795c */ /* 0x000fe20000300000 */
.L_x_2716:
[----:B------:R-:W-:Y:S01]  /*10500*/  SHF.L.U32 R2, R17, 0x1f, RZ ;  /* 0x0000001f11027819 */ /* 0x000fe200000006ff */
[----:B-1----:R-:W-:Y:S01]  /*10510*/  IMAD R6, R10, 0x8, R22 ;  /* 0x000000080a067824 */ /* 0x002fe200078e0216 */
[----:B------:R-:W-:Y:S01]  /*10520*/  BSSY B1, `(.L_x_2717) ;  /* 0x0000004000017945 */ /* 0x000fe20003800000 */
[----:B0-----:R-:W-:Y:S02]  /*10530*/  IMAD R8, R31, -0x80, R34 ;  /* 0xffffff801f087824 */ /* 0x001fe400078e0222 */
[----:B------:R-:W0:Y:S02]  /*10540*/  SYNCS.PHASECHK.TRANS64.TRYWAIT P0, [R6+URZ+0x28860], R2 ;  /* 0x02886002060075a7 */ /* 0x000e24000800017f */
[----:B0-----:R-:W-:Y:S05]  /*10550*/  @!P0 BRA `(.L_x_2718) ;  /* 0x0000004400688947 */ /* 0x001fea0003800000 */
.L_x_2818:
[----:B------:R-:W-:Y:S05]  /*10560*/  BSYNC B1 ;  /* 0x0000000000017941 */ /* 0x000fea0003800000 */
.L_x_2717:
[----:B------:R-:W1:Y:S01]  /*10570*/  S2R R3, SR_TID.X ;  /* 0x0000000000037919 */ /* 0x000e620000002100 */
[----:B------:R-:W-:Y:S01]  /*10580*/  UMOV UR4, 0xffffffff ;  /* 0xffffffff00047882 */ /* 0x000fe20000000000 */
[----:B------:R-:W-:Y:S01]  /*10590*/  IMAD R7, R10, 0x4000, R33 ;  /* 0x000040000a077824 */ /* 0x000fe200078e0221 */
[----:B-1----:R-:W-:-:S04]  /*105a0*/  LOP3.LUT R3, R3, 0x7f, RZ, 0xc0, !PT ;  /* 0x0000007f03037812 */ /* 0x002fc800078ec0ff */
[----:B------:R-:W-:-:S05]  /*105b0*/  SHF.R.U32.HI R3, RZ, 0x3, R3 ;  /* 0x00000003ff037819 */ /* 0x000fca0000011603 */
[----:B------:R-:W-:Y:S01]  /*105c0*/  IMAD.IADD R8, R8, 0x1, -R3 ;  /* 0x0000000108087824 */ /* 0x000fe200078e0a03 */
[----:B------:R-:W-:Y:S06]  /*105d0*/  BRA.DIV UR4, `(.L_x_2719) ;  /* 0x00000046045c7947 */ /* 0x000fec000b800000 */
[----:B0-----:R-:W0:Y:S01]  /*105e0*/  SHFL.IDX PT, R2, R18, RZ, 0x181f ;  /* 0x00181fff12027589 */ /* 0x001e2200000e0000 */
        /* <DEDUP_REMOVED lines=58> */
.L_x_2836:
        /* <DEDUP_REMOVED lines=27> */
.L_x_2720:
        /* <DEDUP_REMOVED lines=11> */
.L_x_2721:
[C---:B------:R-:W-:Y:S01]  /*10bf0*/  ISETP.GT.AND P0, PT, R26.reuse, R35, PT ;  /* 0x000000231a00720c */ /* 0x040fe20003f04270 */
[----:B------:R0:W-:Y:S01]  /*10c00*/  SYNCS.ARRIVE.TRANS64.A1T0 RZ, [R6+URZ+0x28850], RZ ;  /* 0x028850ff06ff79a7 */ /* 0x0001e2000810003f */
[----:B------:R-:W-:Y:S02]  /*10c10*/  IMAD.MOV.U32 R17, RZ, RZ, R28 ;  /* 0x000000ffff117224 */ /* 0x000fe400078e001c */
[----:B------:R-:W-:Y:S02]  /*10c20*/  IMAD.MOV.U32 R10, RZ, RZ, R25 ;  /* 0x000000ffff0a7224 */ /* 0x000fe400078e0019 */
[----:B------:R-:W-:Y:S02]  /*10c30*/  IMAD.MOV.U32 R31, RZ, RZ, R26 ;  /* 0x000000ffff1f7224 */ /* 0x000fe400078e001a */
[----:B0-----:R-:W-:-:S05]  /*10c40*/  VIADD R6, R26, 0xffffffff ;  /* 0xffffffff1a067836 */ /* 0x001fca0000000000 */
[----:B------:R-:W-:Y:S05]  /*10c50*/  @P0 BRA `(.L_x_2722) ;  /* 0xfffffff000000947 */ /* 0x000fea000383ffff */
.L_x_2709:
[----:B------:R-:W-:Y:S05]  /*10c60*/  BSYNC B0 ;  /* 0x0000000000007941 */ /* 0x000fea0003800000 */
.L_x_2708:
        /* <DEDUP_REMOVED lines=17> */
.L_x_2724:
[----:B------:R-:W-:Y:S05]  /*10d80*/  BSYNC B0 ;  /* 0x0000000000007941 */ /* 0x000fea0003800000 */
.L_x_2723:
[----:B------:R-:W-:-:S05]  /*10d90*/  IMAD.U32 R0, RZ, RZ, UR36 ;  /* 0x00000024ff007e24 */ /* 0x000fca000f8e00ff */
[----:B------:R-:W-:-:S13]  /*10da0*/  ISETP.NE.AND P0, PT, R0, 0x3, PT ;  /* 0x000000030000780c */ /* 0x000fda0003f05270 */
[----:B------:R-:W-:Y:S05]  /*10db0*/  @!P0 BRA `(.L_x_2725) ;  /* 0x0000000000048947 */ /* 0x000fea0003800000 */
[----:B------:R-:W-:Y:S01]  /*10dc0*/  BPT.TRAP 0x1 ;  /* 0x000000040000795c */ /* 0x000fe20000300000 */
.L_x_2725:
[----:B------:R-:W-:Y:S01]  /*10dd0*/  IMAD R0, R25, 0x8, R22 ;  /* 0x0000000819007824 */ /* 0x000fe200078e0216 */
[----:B0-----:R-:W-:Y:S01]  /*10de0*/  SHF.L.U32 R3, R28, 0x1f, RZ ;  /* 0x0000001f1c037819 */ /* 0x001fe200000006ff */
[----:B------:R-:W-:Y:S01]  /*10df0*/  BSSY B0, `(.L_x_2726) ;  /* 0x0000004000007945 */ /* 0x000fe20003800000 */
[----:B------:R-:W-:Y:S02]  /*10e00*/  IMAD R6, R26, -0x80, R34 ;  /* 0xffffff801a067824 */ /* 0x000fe400078e0222 */
[----:B------:R-:W0:Y:S02]  /*10e10*/  SYNCS.PHASECHK.TRANS64.TRYWAIT P0, [R0+URZ+0x28860], R3 ;  /* 0x02886003000075a7 */ /* 0x000e24000800017f */
[----:B0-----:R-:W-:Y:S05]  /*10e20*/  @!P0 BRA `(.L_x_2727) ;  /* 0x0000004400d08947 */ /* 0x001fea0003800000 */
.L_x_2837:
[----:B------:R-:W-:Y:S05]  /*10e30*/  BSYNC B0 ;  /* 0x0000000000007941 */ /* 0x000fea0003800000 */
.L_x_2726:
        /* <DEDUP_REMOVED lines=70> */
.L_x_2855:
        /* <DEDUP_REMOVED lines=11> */
.L_x_2729:
        /* <DEDUP_REMOVED lines=11> */
.L_x_2730:
[----:B------:R0:W-:Y:S01]  /*11400*/  SYNCS.ARRIVE.TRANS64.A1T0 RZ, [R0+URZ+0x28850], RZ ;  /* 0x028850ff00ff79a7 */ /* 0x0001e2000810003f */
[----:B------:R-:W-:-:S05]  /*11410*/  VIADD R25, R25, 0x1 ;  /* 0x0000000119197836 */ /* 0x000fca0000000000 */
[----:B------:R-:W-:-:S04]  /*11420*/  ISETP.NE.AND P0, PT, R25, 0x2, PT ;  /* 0x000000021900780c */ /* 0x000fc80003f05270 */
[----:B------:R-:W-:Y:S02]  /*11430*/  SEL R3, RZ, 0x1, P0 ;  /* 0x00000001ff037807 */ /* 0x000fe40000000000 */
[----:B------:R-:W-:Y:S02]  /*11440*/  SEL R25, R25, RZ, P0 ;  /* 0x000000ff19197207 */ /* 0x000fe40000000000 */
[----:B0-----:R-:W-:-:S07]  /*11450*/  LOP3.LUT R28, R28, R3, RZ, 0x3c, !PT ;  /* 0x000000031c1c7212 */ /* 0x001fce00078e3cff */
.L_x_2687:
[----:B------:R-:W-:Y:S05]  /*11460*/  BSYNC B7 ;  /* 0x0000000000077941 */ /* 0x000fea0003800000 */
.L_x_2685:
        /* <DEDUP_REMOVED lines=11> */
.L_x_2731:
        /* <DEDUP_REMOVED lines=43> */
.L_x_2865:
[----:B------:R-:W-:Y:S02]  /*117d0*/  ULDC UR4, c[0x0][0xc38] ;  /* 0x00030e0000047ab9 */ /* 0x000fe40000000800 */
[----:B------:R-:W-:-:S04]  /*117e0*/  IMAD.U32 R4, RZ, RZ, UR4 ;  /* 0x00000004ff047e24 */ /* 0x000fc8000f8e00ff */
[----:B-1----:R-:W-:-:S04]  /*117f0*/  IMAD R14, R14, R4, RZ ;  /* 0x000000040e0e7224 */ /* 0x002fc800078e02ff */
[----:B------:R-:W-:-:S05]  /*11800*/  IMAD.IADD R9, R6, 0x1, R14 ;  /* 0x0000000106097824 */ /* 0x000fca00078e020e */
[----:B------:R-:W-:-:S13]  /*11810*/  ISETP.GT.AND P6, PT, R9, R0, PT ;  /* 0x000000000900720c */ /* 0x000fda0003fc4270 */
[----:B------:R-:W-:Y:S05]  /*11820*/  @P6 BRA `(.L_x_2734) ;  /* 0x0000000000a46947 */ /* 0x000fea0003800000 */
.L_x_2737:
        /* <DEDUP_REMOVED lines=35> */
.L_x_2873:
[----:B------:R-:W-:Y:S02]  /*11a60*/  ULDC UR4, c[0x0][0xc38] ;  /* 0x00030e0000047ab9 */ /* 0x000fe40000000800 */
[----:B------:R-:W-:-:S04]  /*11a70*/  IMAD.U32 R4, RZ, RZ, UR4 ;  /* 0x00000004ff047e24 */ /* 0x000fc8000f8e00ff */
[----:B-1----:R-:W-:-:S04]  /*11a80*/  IMAD R14, R14, R4, RZ ;  /* 0x000000040e0e7224 */ /* 0x002fc800078e02ff */
[----:B------:R-:W-:-:S05]  /*11a90*/  IMAD.IADD R9, R14, 0x1, R9 ;  /* 0x000000010e097824 */ /* 0x000fca00078e0209 */
[----:B------:R-:W-:-:S13]  /*11aa0*/  ISETP.GT.AND P6, PT, R9, R0, PT ;  /* 0x000000000900720c */ /* 0x000fda0003fc4270 */
[----:B------:R-:W-:Y:S05]  /*11ab0*/  @!P6 BRA `(.L_x_2737) ;  /* 0xfffffffc005ce947 */ /* 0x000fea000383ffff */
.L_x_2734:
        /* <DEDUP_REMOVED lines=10> */
.L_x_2878:
[----:B------:R-:W-:-:S13]  /*11b60*/  ISETP.NE.AND P0, PT, R3, RZ, PT ;  /* 0x000000ff0300720c */ /* 0x000fda0003f05270 */
[----:B------:R-:W-:Y:S05]  /*11b70*/  @!P0 BRA `(.L_x_2739) ;  /* 0x0000000000108947 */ /* 0x000fea0003800000 */
[----:B------:R-:W-:Y:S01]  /*11b80*/  UMOV UR4, 0xffffffff ;  /* 0xffffffff00047882 */ /* 0x000fe20000000000 */
[----:B-1----:R-:W-:Y:S02]  /*11b90*/  VIADD R12, R12, 0xffffffff ;  /* 0xffffffff0c0c7836 */ /* 0x002fe40000000000 */
[----:B------:R-:W-:Y:S05]  /*11ba0*/  BRA.DIV UR4, `(.L_x_2740) ;  /* 0x0000004e04507947 */ /* 0x000fea000b800000 */
[----:B------:R4:W1:Y:S02]  /*11bb0*/  SHFL.IDX PT, R7, R2, R12, 0x1f ;  /* 0x00001f0c02077589 */ /* 0x00086400000e0000 */
.L_x_2739:
        /* <DEDUP_REMOVED lines=59> */
.L_x_2741:
        /* <DEDUP_REMOVED lines=37> */
[----:B0-----:R-:W-:-:S06]  /*121c0*/  VIADD R3, R8, 0xffffffe ;  /* 0x0ffffffe08037836 */ /* 0x001fcc0000000000 */
[----:B------:R-:W0:Y:S02]  /*121d0*/  F2I.FTZ.U32.TRUNC.NTZ R3, R3 ;  /* 0x0000000300037305 */ /* 0x000e24000021f000 */
[----:B0-----:R-:W-:-:S04]  /*121e0*/  IMAD.MOV R0, RZ, RZ, -R3 ;  /* 0x000000ffff007224 */ /* 0x001fc800078e0a03 */
[----:B------:R-:W-:Y:S01]  /*121f0*/  IMAD R5, R0, R7, RZ ;  /* 0x0000000700057224 */ /* 0x000fe200078e02ff */
[----:B------:R-:W-:-:S03]  /*12200*/  IABS R0, R4 ;  /* 0x0000000400007213 */ /* 0x000fc60000000000 */
[----:B------:R-:W-:Y:S01]  /*12210*/  IMAD.HI.U32 R2, R3, R5, R2 ;  /* 0x0000000503027227 */ /* 0x000fe200078e0002 */
[----:B------:R-:W-:Y:S02]  /*12220*/  IABS R5, R9 ;  /* 0x0000000900057213 */ /* 0x000fe40000000000 */
[----:B------:R-:W-:Y:S01]  /*12230*/  IADD3 R3, R6, 0x1000000, R9 ;  /* 0x0100000006037810 */ /* 0x000fe20007ffe009 */
        /* <DEDUP_REMOVED lines=12> */
[----:B------:R-:W-:Y:S01]  /*12300*/  @!P1 LOP3.LUT R2, RZ, R4, RZ, 0x33, !PT ;  /* 0x00000004ff029212 */ /* 0x000fe200078e33ff */
[----:B------:R-:W-:-:S04]  /*12310*/  IMAD.MOV R4, RZ, RZ, -R4 ;  /* 0x000000ffff047224 */ /* 0x000fc800078e0a04 */
[----:B------:R-:W-:-:S07]  /*12320*/  IMAD R18, R2, R4, R3 ;  /* 0x0000000402127224 */ /* 0x000fce00078e0203 */
.L_x_2742:
[----:B------:R-:W-:-:S05]  /*12330*/  LOP3.LUT R2, RZ, R2, RZ, 0x33, !PT ;  /* 0x00000002ff027212 */ /* 0x000fca00078e33ff */
[----:B------:R-:W-:Y:S01]  /*12340*/  IMAD.IADD R17, R17, 0x1, R2 ;  /* 0x0000000111117824 */ /* 0x000fe200078e0202 */
[----:B------:R-:W-:Y:S06]  /*12350*/  BRA `(.L_x_2743) ;  /* 0x00000000001c7947 */ /* 0x000fec0003800000 */
.L_x_2735:
[----:B------:R-:W-:Y:S01]  /*12360*/  UMOV UR4, URZ ;  /* 0x0000003f00047c82 */ /* 0x000fe20008000000 */
[----:B------:R-:W-:Y:S01]  /*12370*/  UMOV UR5, URZ ;  /* 0x0000003f00057c82 */ /* 0x000fe20008000000 */
[----:B------:R-:W-:Y:S01]  /*12380*/  ULDC UR6, c[0x0][0xc3c] ;  /* 0x00030f0000067ab9 */ /* 0x000fe20000000800 */
[----:B------:R-:W-:Y:S02]  /*12390*/  IMAD.MOV.U32 R16, RZ, RZ, R0 ;  /* 0x000000ffff107224 */ /* 0x000fe400078e0000 */
[----:B------:R-:W-:Y:S02]  /*123a0*/  IMAD.U32 R17, RZ, RZ, UR4 ;  /* 0x00000004ff117e24 */ /* 0x000fe4000f8e00ff */
[----:B------:R-:W-:Y:S02]  /*123b0*/  IMAD.U32 R18, RZ, RZ, UR5 ;  /* 0x00000005ff127e24 */ /* 0x000fe4000f8e00ff */
[----:B------:R-:W-:-:S07]  /*123c0*/  IMAD.U32 R19, RZ, RZ, UR6 ;  /* 0x00000006ff137e24 */ /* 0x000fce000f8e00ff */
.L_x_2743:
        /* <DEDUP_REMOVED lines=10> */
.L_x_2732:
[----:B------:R-:W-:Y:S02]  /*12470*/  ULDC UR4, c[0x0][0xc3c] ;  /* 0x00030f0000047ab9 */ /* 0x000fe40000000800 */
[----:B-1----:R-:W-:-:S13]  /*12480*/  ISETP.GE.AND P0, PT, R19, UR4, PT ;  /* 0x0000000413007c0c */ /* 0x002fda000bf06270 */
[----:B------:R-:W-:Y:S05]  /*12490*/  @!P0 BRA `(.L_x_2744) ;  /* 0xffffffb000308947 */ /* 0x000fea000383ffff */
[----:B------:R-:W-:Y:S05]  /*124a0*/  BSYNC B8 ;  /* 0x0000000000087941 */ /* 0x000fea0003800000 */
.L_x_2679:
        /* <DEDUP_REMOVED lines=12> */
.L_x_2881:
[----:B------:R-:W-:Y:S05]  /*12570*/  BSYNC B0 ;  /* 0x0000000000007941 */ /* 0x000fea0003800000 */
.L_x_2745:
[----:B------:R-:W-:-:S03]  /*12580*/  UMOV UR4, 0xffffffff ;  /* 0xffffffff00047882 */ /* 0x000fc60000000000 */
[----:B------:R-:W-:Y:S05]  /*12590*/  BRA.DIV UR4, `(.L_x_2747) ;  /* 0x0000004604107947 */ /* 0x000fea000b800000 */
[----:B0-----:R-:W0:Y:S02]  /*125a0*/  S2R R0, SR_TID.X ;  /* 0x0000000000007919 */ /* 0x001e240000002100 */
[----:B0-----:R-:W-:-:S04]  /*125b0*/  SHF.R.U32.HI R0, RZ, 0x5, R0 ;  /* 0x00000005ff007819 */ /* 0x001fc80000011600 */
[----:B------:R-:W-:-:S05]  /*125c0*/  LOP3.LUT R0, R0, 0x3, RZ, 0xc0, !PT ;  /* 0x0000000300007812 */ /* 0x000fca00078ec0ff */
[----:B------:R0:W1:Y:S02]  /*125d0*/  SHFL.IDX PT, R14, R0, RZ, 0x1f ;  /* 0x00001fff000e7589 */ /* 0x00006400000e0000 */
.L_x_2884:
[----:B-1----:R-:W-:Y:S01]  /*125e0*/  ISETP.NE.AND P0, PT, R14, RZ, PT ;  /* 0x000000ff0e00720c */ /* 0x002fe20003f05270 */
[----:B------:R-:W-:-:S12]  /*125f0*/  BSSY B0, `(.L_x_2748) ;  /* 0x0000024000007945 */ /* 0x000fd80003800000 */
[----:B------:R-:W-:Y:S05]  /*12600*/  @P0 BRA `(.L_x_2749) ;  /* 0x0000000000880947 */ /* 0x000fea0003800000 */
[----:B------:R-:W-:-:S03]  /*12610*/  UMOV UR4, 0xffffffff ;  /* 0xffffffff00047882 */ /* 0x000fc60000000000 */
[----:B------:R-:W-:Y:S05]  /*12620*/  BRA.DIV UR4, `(.L_x_2750) ;  /* 0x0000004604207947 */ /* 0x000fea000b800000 */
[----:B------:R-:W-:-:S13]  /*12630*/  ELECT P6, URZ, PT ;  /* 0x00000000003f782f */ /* 0x000fda00038c0000 */
.L_x_2887:
[----:B------:R-:W-:Y:S05]  /*12640*/  @!P6 BRA `(.L_x_2749) ;  /* 0x000000000078e947 */ /* 0x000fea0003800000 */
[----:B------:R-:W-:-:S06]  /*12650*/  ULOP3.LUT UR4, UR44, 0x2, URZ, 0xfc, !UPT ;  /* 0x000000022c047892 */ /* 0x000fcc000f8efc3f */
[----:B0-----:R-:W-:-:S05]  /*12660*/  IMAD.U32 R0, RZ, RZ, UR4 ;  /* 0x00000004ff007e24 */ /* 0x001fca000f8e00ff */
[----:B------:R-:W-:-:S13]  /*12670*/  ISETP.NE.AND P0, PT, R0, 0x3, PT ;  /* 0x000000030000780c */ /* 0x000fda0003f05270 */
[----:B------:R-:W-:Y:S05]  /*12680*/  @!P0 BRA `(.L_x_2751) ;  /* 0x0000000000048947 */ /* 0x000fea0003800000 */
[----:B------:R-:W-:Y:S01]  /*12690*/  BPT.TRAP 0x1 ;  /* 0x000000040000795c */ /* 0x000fe20000300000 */
.L_x_2751:
[C---:B------:R-:W-:Y:S01]  /*126a0*/  IMAD R5, R25.reuse, 0x8, R4 ;  /* 0x0000000819057824 */ /* 0x040fe200078e0204 */
[----:B------:R-:W-:Y:S01]  /*126b0*/  SHF.L.U32 R0, R28, 0x1f, RZ ;  /* 0x0000001f1c007819 */ /* 0x000fe200000006ff */
[----:B------:R-:W-:-:S03]  /*126c0*/  VIADD R25, R25, 0x1 ;  /* 0x0000000119197836 */ /* 0x000fc60000000000 */
[----:B------:R-:W0:Y:S02]  /*126d0*/  SYNCS.PHASECHK.TRANS64.TRYWAIT P1, [R5+URZ+0x28840], R0 ;  /* 0x02884000050075a7 */ /* 0x000e24000802017f */
[----:B------:R-:W-:-:S04]  /*126e0*/  ISETP.NE.AND P2, PT, R25, 0x2, PT ;  /* 0x000000021900780c */ /* 0x000fc80003f45270 */
[----:B------:R-:W-:Y:S01]  /*126f0*/  SEL R3, RZ, 0x1, P2 ;  /* 0x00000001ff037807 */ /* 0x000fe20001000000 */
[----:B0-----:R-:W-:Y:S08]  /*12700*/  @!P1 BRA `(.L_x_2752) ;  /* 0x0000004400089947 */ /* 0x001ff00003800000 */
.L_x_2888:
[----:B------:R-:W-:Y:S02]  /*12710*/  SEL R25, R25, RZ, P2 ;  /* 0x000000ff19197207 */ /* 0x000fe40001000000 */
[----:B------:R-:W-:Y:S01]  /*12720*/  LOP3.LUT R2, R28, R3, RZ, 0x3c, !PT ;  /* 0x000000031c027212 */ /* 0x000fe200078e3cff */
[----:B------:R-:W-:Y:S06]  /*12730*/  @!P0 BRA `(.L_x_2753) ;  /* 0x0000000000048947 */ /* 0x000fec0003800000 */
[----:B------:R-:W-:Y:S01]  /*12740*/  BPT.TRAP 0x1 ;  /* 0x000000040000795c */ /* 0x000fe20000300000 */
.L_x_2753:
[----:B------:R-:W-:Y:S01]  /*12750*/  IMAD R25, R25, 0x8, R4 ;  /* 0x0000000819197824 */ /* 0x000fe200078e0204 */
[----:B------:R-:W-:-:S04]  /*12760*/  SHF.L.U32 R2, R2, 0x1f, RZ ;  /* 0x0000001f02027819 */ /* 0x000fc800000006ff */
[----:B------:R-:W1:Y:S02]  /*12770*/  SYNCS.PHASECHK.TRANS64.TRYWAIT P1, [R25+URZ+0x28840], R2 ;  /* 0x02884002190075a7 */ /* 0x000e64000802017f */
[----:B-1----:R-:W-:Y:S05]  /*12780*/  @!P1 BRA `(.L_x_2754) ;  /* 0x0000004000fc9947 */ /* 0x002fea0003800000 */
.L_x_2889:
[----:B------:R-:W-:Y:S05]  /*12790*/  @!P0 BRA `(.L_x_2755) ;  /* 0x0000000000048947 */ /* 0x000fea0003800000 */
[----:B------:R-:W-:Y:S01]  /*127a0*/  BPT.TRAP 0x1 ;  /* 0x000000040000795c */ /* 0x000fe20000300000 */
.L_x_2755:
[----:B------:R-:W3:Y:S02]  /*127b0*/  SYNCS.PHASECHK.TRANS64.TRYWAIT P1, [R5+URZ+0x28860], R0 ;  /* 0x02886000050075a7 */ /* 0x000ee4000802017f */
[----:B---3--:R-:W-:Y:S05]  /*127c0*/  @!P1 BRA `(.L_x_2756) ;  /* 0x0000004400009947 */ /* 0x008fea0003800000 */
.L_x_2890:
[----:B------:R-:W-:Y:S05]  /*127d0*/  @!P0 BRA `(.L_x_2757) ;  /* 0x0000000000048947 */ /* 0x000fea0003800000 */
[----:B------:R-:W-:Y:S01]  /*127e0*/  BPT.TRAP 0x1 ;  /* 0x000000040000795c */ /* 0x000fe20000300000 */
.L_x_2757:
[----:B----4-:R4:W0:Y:S02]  /*127f0*/  SYNCS.PHASECHK.TRANS64.TRYWAIT P0, [R25+URZ+0x28860], R2 ;  /* 0x02886002190075a7 */ /* 0x010824000800017f */
[----:B0-----:R-:W-:Y:S05]  /*12800*/  @!P0 NANOSLEEP.SYNCS 0x989680 ;  /* 0x009896800000895d */ /* 0x001fea0003900000 */
[----:B------:R-:W0:Y:S02]  /*12810*/  @!P0 SYNCS.PHASECHK.TRANS64 P0, [R25+URZ+0x28860], R2 ;  /* 0x02886002190085a7 */ /* 0x000e24000800007f */
[----:B0-----:R-:W-:Y:S05]  /*12820*/  @!P0 BRA `(.L_x_2757) ;  /* 0xfffffffc00f08947 */ /* 0x001fea000383ffff */
.L_x_2749:
[----:B------:R-:W-:Y:S05]  /*12830*/  BSYNC B0 ;  /* 0x0000000000007941 */ /* 0x000fea0003800000 */
.L_x_2748:
[----:B------:R-:W-:Y:S05]  /*12840*/  EXIT ;  /* 0x000000000000794d */ /* 0x000fea0003800000 */
.L_x_2612:
[----:B0-----:R-:W-:-:S04]  /*12850*/  IMAD.U32 R3, RZ, RZ, UR41 ;  /* 0x00000029ff037e24 */ /* 0x001fc8000f8e00ff */
[----:B------:R0:W1:Y:S03]  /*12860*/  SYNCS.PHASECHK.TRANS64.TRYWAIT P1, [R3+URZ+0x28800], R0 ;  /* 0x02880000030075a7 */ /* 0x000066000802017f */
[----:B-1----:R-:W-:Y:S05]  /*12870*/  @!P1 NANOSLEEP.SYNCS 0x989680 ;  /* 0x009896800000995d */ /* 0x002fea0003900000 */
[----:B------:R-:W1:Y:S02]  /*12880*/  @!P1 SYNCS.PHASECHK.TRANS64 P1, [R3+URZ+0x28800], R0 ;  /* 0x02880000030095a7 */ /* 0x000e64000802007f */
[----:B-1----:R-:W-:Y:S05]  /*12890*/  @!P1 BRA `(.L_x_2612) ;  /* 0xfffffffc00ec9947 */ /* 0x002fea000383ffff */
[----:B------:R-:W-:Y:S05]  /*128a0*/  BRA `(.L_x_2758) ;  /* 0xfffffef400187947 */ /* 0x000fea000383ffff */
.L_x_2616:
[----:B-1----:R1:W2:Y:S02]  /*128b0*/  SYNCS.PHASECHK.TRANS64.TRYWAIT P1, [R0+URZ+0x28830], R3 ;  /* 0x02883003000075a7 */ /* 0x0022a4000802017f */
[----:B--2---:R-:W-:Y:S05]  /*128c0*/  @!P1 NANOSLEEP.SYNCS 0x989680 ;  /* 0x009896800000995d */ /* 0x004fea0003900000 */
[----:B------:R-:W2:Y:S02]  /*128d0*/  @!P1 SYNCS.PHASECHK.TRANS64 P1, [R0+URZ+0x28830], R3 ;  /* 0x02883003000095a7 */ /* 0x000ea4000802007f */
[----:B--2---:R-:W-:Y:S05]  /*128e0*/  @!P1 BRA `(.L_x_2616) ;  /* 0xfffffffc00f09947 */ /* 0x004fea000383ffff */
[----:B------:R-:W-:Y:S05]  /*128f0*/  BRA `(.L_x_2615) ;  /* 0xfffffef400347947 */ /* 0x000fea000383ffff */
.L_x_2622:
[----:B-1----:R-:W-:-:S04]  /*12900*/  IMAD.U32 R5, RZ, RZ, UR6 ;  /* 0x00000006ff057e24 */ /* 0x002fc8000f8e00ff */
[----:B------:R1:W2:Y:S03]  /*12910*/  SYNCS.PHASECHK.TRANS64.TRYWAIT P1, [R5+URZ+0x28830], R4 ;  /* 0x02883004050075a7 */ /* 0x0002a6000802017f */
[----:B--2---:R-:W-:Y:S05]  /*12920*/  @!P1 NANOSLEEP.SYNCS 0x989680 ;  /* 0x009896800000995d */ /* 0x004fea0003900000 */
[----:B------:R-:W2:Y:S02]  /*12930*/  @!P1 SYNCS.PHASECHK.TRANS64 P1, [R5+URZ+0x28830], R4 ;  /* 0x02883004050095a7 */ /* 0x000ea4000802007f */
[----:B--2---:R-:W-:Y:S05]  /*12940*/  @!P1 BRA `(.L_x_2622) ;  /* 0xfffffffc00ec9947 */ /* 0x004fea000383ffff */
[----:B------:R-:W-:Y:S05]  /*12950*/  BRA `(.L_x_2619) ;  /* 0xffffff1800407947 */ /* 0x000fea000383ffff */
.L_x_2626:
[----:B-1----:R-:W-:-:S04]  /*12960*/  IMAD.U32 R5, RZ, RZ, UR6 ;  /* 0x00000006ff057e24 */ /* 0x002fc8000f8e00ff */
[----:B------:R1:W2:Y:S03]  /*12970*/  SYNCS.PHASECHK.TRANS64.TRYWAIT P1, [R5+URZ+0x28850], R4 ;  /* 0x02885004050075a7 */ /* 0x0002a6000802017f */
[----:B--2---:R-:W-:Y:S05]  /*12980*/  @!P1 NANOSLEEP.SYNCS 0x989680 ;  /* 0x009896800000995d */ /* 0x004fea0003900000 */
[----:B------:R-:W2:Y:S02]  /*12990*/  @!P1 SYNCS.PHASECHK.TRANS64 P1, [R5+URZ+0x28850], R4 ;  /* 0x02885004050095a7 */ /* 0x000ea4000802007f */
[----:B--2---:R-:W-:Y:S05]  /*129a0*/  @!P1 BRA `(.L_x_2626) ;  /* 0xfffffffc00ec9947 */ /* 0x004fea000383ffff */
[----:B------:R-:W-:Y:S05]  /*129b0*/  BRA `(.L_x_2623) ;  /* 0xffffff1c00147947 */ /* 0x000fea000383ffff */
.L_x_2634:
[----:B-1----:R-:W-:-:S04]  /*129c0*/  IMAD.U32 R5, RZ, RZ, UR6 ;  /* 0x00000006ff057e24 */ /* 0x002fc8000f8e00ff */
[----:B------:R1:W2:Y:S03]  /*129d0*/  SYNCS.PHASECHK.TRANS64.TRYWAIT P1, [R5+URZ+0x28830], R4 ;  /* 0x02883004050075a7 */ /* 0x0002a6000802017f */
[----:B--2---:R-:W-:Y:S05]  /*129e0*/  @!P1 NANOSLEEP.SYNCS 0x989680 ;  /* 0x009896800000995d */ /* 0x004fea0003900000 */
[----:B------:R-:W2:Y:S02]  /*129f0*/  @!P1 SYNCS.PHASECHK.TRANS64 P1, [R5+URZ+0x28830], R4 ;  /* 0x02883004050095a7 */ /* 0x000ea4000802007f */
[----:B--2---:R-:W-:Y:S05]  /*12a00*/  @!P1 BRA `(.L_x_2634) ;  /* 0xfffffffc00ec9947 */ /* 0x004fea000383ffff */
[----:B------:R-:W-:Y:S05]  /*12a10*/  BRA `(.L_x_2631) ;  /* 0xffffff40009c7947 */ /* 0x000fea000383ffff */
.L_x_2638:
[----:B-1----:R-:W-:-:S04]  /*12a20*/  IMAD.U32 R5, RZ, RZ, UR6 ;  /* 0x00000006ff057e24 */ /* 0x002fc8000f8e00ff */
[----:B------:R1:W2:Y:S03]  /*12a30*/  SYNCS.PHASECHK.TRANS64.TRYWAIT P1, [R5+URZ+0x28850], R4 ;  /* 0x02885004050075a7 */ /* 0x0002a6000802017f */
[----:B--2---:R-:W-:Y:S05]  /*12a40*/  @!P1 NANOSLEEP.SYNCS 0x989680 ;  /* 0x009896800000995d */ /* 0x004fea0003900000 */
[----:B------:R-:W2:Y:S02]  /*12a50*/  @!P1 SYNCS.PHASECHK.TRANS64 P1, [R5+URZ+0x28850], R4 ;  /* 0x02885004050095a7 */ /* 0x000ea4000802007f */
[----:B--2---:R-:W-:Y:S05]  /*12a60*/  @!P1 BRA `(.L_x_2638) ;  /* 0xfffffffc00ec9947 */ /* 0x004fea000383ffff */
[----:B------:R-:W-:Y:S05]  /*12a70*/  BRA `(.L_x_2635) ;  /* 0xffffff4400647947 */ /* 0x000fea000383ffff */
.L_x_2645:
[----:B-1----:R-:W-:-:S04]  /*12a80*/  IMAD.U32 R7, RZ, RZ, UR5 ;  /* 0x00000005ff077e24 */ /* 0x002fc8000f8e00ff */
[----:B------:R1:W2:Y:S03]  /*12a90*/  SYNCS.PHASECHK.TRANS64.TRYWAIT P1, [R7+URZ+0x28850], R6 ;  /* 0x02885006070075a7 */ /* 0x0002a6000802017f */
[----:B--2---:R-:W-:Y:S05]  /*12aa0*/  @!P1 NANOSLEEP.SYNCS 0x989680 ;  /* 0x009896800000995d */ /* 0x004fea0003900000 */
[----:B------:R-:W2:Y:S02]  /*12ab0*/  @!P1 SYNCS.PHASECHK.TRANS64 P1, [R7+URZ+0x28850], R6 ;  /* 0x02885006070095a7 */ /* 0x000ea4000802007f */
[----:B--2---:R-:W-:Y:S05]  /*12ac0*/  @!P1 BRA `(.L_x_2645) ;  /* 0xfffffffc00ec9947 */ /* 0x004fea000383ffff */
[----:B------:R-:W-:Y:S05]  /*12ad0*/  BRA `(.L_x_2644) ;  /* 0xffffff6000587947 */ /* 0x000fea000383ffff */
.L_x_2693:
        /* <DEDUP_REMOVED lines=11> */
.L_x_2760:
[----:B------:R-:W-:Y:S05]  /*12b90*/  BSYNC B0 ;  /* 0x0000000000007941 */ /* 0x000fea0003800000 */
.L_x_2759:
[----:B------:R-:W-:Y:S05]  /*12ba0*/  BRA `(.L_x_2761) ;  /* 0xffffffb800807947 */ /* 0x000fea000383ffff */
.L_x_2696:
[----:B0-----:R0:W1:Y:S02]  /*12bb0*/  SYNCS.PHASECHK.TRANS64.TRYWAIT P0, [R7+URZ+0x28840], R2 ;  /* 0x02884002070075a7 */ /* 0x001064000800017f */
[----:B-1----:R-:W-:Y:S05]  /*12bc0*/  @!P0 NANOSLEEP.SYNCS 0x989680 ;  /* 0x009896800000895d */ /* 0x002fea0003900000 */
[----:B------:R-:W1:Y:S02]  /*12bd0*/  @!P0 SYNCS.PHASECHK.TRANS64 P0, [R7+URZ+0x28840], R2 ;  /* 0x02884002070085a7 */ /* 0x000e64000800007f */
[----:B-1----:R-:W-:Y:S05]  /*12be0*/  @!P0 BRA `(.L_x_2696) ;  /* 0xfffffffc00f08947 */ /* 0x002fea000383ffff */
[----:B------:R-:W-:Y:S05]  /*12bf0*/  BRA `(.L_x_2762) ;  /* 0xffffffb800d47947 */ /* 0x000fea000383ffff */
.L_x_2697:
        /* <DEDUP_REMOVED lines=8> */
.L_x_2764:
[----:B------:R-:W-:Y:S05]  /*12c80*/  BSYNC B0 ;  /* 0x0000000000007941 */ /* 0x000fea0003800000 */
.L_x_2763:
        /* <DEDUP_REMOVED lines=9> */
.L_x_2765:
[----:B------:R-:W-:Y:S02]  /*12d20*/  IMAD.MOV.U32 R13, RZ, RZ, R0 ;  /* 0x000000ffff0d7224 */ /* 0x000fe400078e0000 */
[----:B------:R-:W-:Y:S02]  /*12d30*/  IMAD.MOV.U32 R12, RZ, RZ, 0x1 ;  /* 0x00000001ff0c7424 */ /* 0x000fe400078e00ff */
[----:B------:R-:W-:-:S07]  /*12d40*/  IMAD.MOV.U32 R3, RZ, RZ, R14 ;  /* 0x000000ffff037224 */ /* 0x000fce00078e000e */
[----:B------:R-:W-:Y:S05]  /*12d50*/  WARPSYNC.COLLECTIVE R15, `(.L_x_2766) ;  /* 0x000000000f087348 */ /* 0x000fea0003c00000 */
[----:B------:R0:W1:Y:S02]  /*12d60*/  SHFL.IDX P6, R14, R13, R12, R11 ;  /* 0x0000000c0d0e7389 */ /* 0x00006400000c000b */
[----:B01----:R-:W-:Y:S01]  /*12d70*/  ENDCOLLECTIVE ;  /* 0x000000000000791b */ /* 0x003fe20003800000 */
.L_x_2766:
        /* <DEDUP_REMOVED lines=16> */
.L_x_2767:
[----:B------:R-:W-:Y:S02]  /*12e80*/  @P1 IMAD R8, R5, 0x2, R22 ;  /* 0x0000000205081824 */ /* 0x000fe400078e0216 */
[----:B------:R-:W-:Y:S02]  /*12e90*/  IMAD.MOV.U32 R13, RZ, RZ, R0 ;  /* 0x000000ffff0d7224 */ /* 0x000fe400078e0000 */
[----:B------:R-:W-:Y:S02]  /*12ea0*/  IMAD.MOV.U32 R12, RZ, RZ, 0x2 ;  /* 0x00000002ff0c7424 */ /* 0x000fe400078e00ff */
[----:B------:R-:W-:-:S07]  /*12eb0*/  IMAD.MOV.U32 R3, RZ, RZ, R14 ;  /* 0x000000ffff037224 */ /* 0x000fce00078e000e */
[----:B------:R-:W-:Y:S05]  /*12ec0*/  WARPSYNC.COLLECTIVE R15, `(.L_x_2768) ;  /* 0x000000000f087348 */ /* 0x000fea0003c00000 */
[----:B------:R0:W1:Y:S02]  /*12ed0*/  SHFL.IDX P6, R14, R13, R12, R11 ;  /* 0x0000000c0d0e7389 */ /* 0x00006400000c000b */
[----:B01----:R-:W-:Y:S01]  /*12ee0*/  ENDCOLLECTIVE ;  /* 0x000000000000791b */ /* 0x003fe20003800000 */
.L_x_2768:
        /* <DEDUP_REMOVED lines=16> */
.L_x_2769:
[----:B------:R-:W-:Y:S02]  /*12ff0*/  @P1 IMAD R8, R5, 0x2, R22 ;  /* 0x0000000205081824 */ /* 0x000fe400078e0216 */
[----:B------:R-:W-:Y:S02]  /*13000*/  IMAD.MOV.U32 R13, RZ, RZ, R0 ;  /* 0x000000ffff0d7224 */ /* 0x000fe400078e0000 */
[----:B------:R-:W-:Y:S02]  /*13010*/  IMAD.MOV.U32 R12, RZ, RZ, 0x3 ;  /* 0x00000003ff0c7424 */ /* 0x000fe400078e00ff */
[----:B------:R-:W-:-:S07]  /*13020*/  IMAD.MOV.U32 R3, RZ, RZ, R14 ;  /* 0x000000ffff037224 */ /* 0x000fce00078e000e */
[----:B------:R-:W-:Y:S05]  /*13030*/  WARPSYNC.COLLECTIVE R15, `(.L_x_2770) ;  /* 0x000000000f087348 */ /* 0x000fea0003c00000 */
[----:B------:R0:W1:Y:S02]  /*13040*/  SHFL.IDX P6, R14, R13, R12, R11 ;  /* 0x0000000c0d0e7389 */ /* 0x00006400000c000b */
[----:B01----:R-:W-:Y:S01]  /*13050*/  ENDCOLLECTIVE ;  /* 0x000000000000791b */ /* 0x003fe20003800000 */
.L_x_2770:
        /* <DEDUP_REMOVED lines=16> */
.L_x_2771:
[----:B------:R-:W-:Y:S02]  /*13160*/  @P1 IMAD R8, R5, 0x2, R22 ;  /* 0x0000000205081824 */ /* 0x000fe400078e0216 */
[----:B------:R-:W-:Y:S02]  /*13170*/  IMAD.MOV.U32 R13, RZ, RZ, R0 ;  /* 0x000000ffff0d7224 */ /* 0x000fe400078e0000 */
[----:B------:R-:W-:Y:S02]  /*13180*/  IMAD.MOV.U32 R12, RZ, RZ, 0x4 ;  /* 0x00000004ff0c7424 */ /* 0x000fe400078e00ff */
[----:B------:R-:W-:-:S07]  /*13190*/  IMAD.MOV.U32 R3, RZ, RZ, R14 ;  /* 0x000000ffff037224 */ /* 0x000fce00078e000e */
[----:B------:R-:W-:Y:S05]  /*131a0*/  WARPSYNC.COLLECTIVE R15, `(.L_x_2772) ;  /* 0x000000000f087348 */ /* 0x000fea0003c00000 */
[----:B------:R0:W1:Y:S02]  /*131b0*/  SHFL.IDX P6, R14, R13, R12, R11 ;  /* 0x0000000c0d0e7389 */ /* 0x00006400000c000b */
[----:B01----:R-:W-:Y:S01]  /*131c0*/  ENDCOLLECTIVE ;  /* 0x000000000000791b */ /* 0x003fe20003800000 */
.L_x_2772:
        /* <DEDUP_REMOVED lines=16> */
.L_x_2773:
[----:B------:R-:W-:Y:S02]  /*132d0*/  @P1 IMAD R8, R5, 0x2, R22 ;  /* 0x0000000205081824 */ /* 0x000fe400078e0216 */
[----:B------:R-:W-:Y:S02]  /*132e0*/  IMAD.MOV.U32 R13, RZ, RZ, R0 ;  /* 0x000000ffff0d7224 */ /* 0x000fe400078e0000 */
[----:B------:R-:W-:Y:S02]  /*132f0*/  IMAD.MOV.U32 R12, RZ, RZ, 0x5 ;  /* 0x00000005ff0c7424 */ /* 0x000fe400078e00ff */
[----:B------:R-:W-:-:S07]  /*13300*/  IMAD.MOV.U32 R3, RZ, RZ, R14 ;  /* 0x000000ffff037224 */ /* 0x000fce00078e000e */
[----:B------:R-:W-:Y:S05]  /*13310*/  WARPSYNC.COLLECTIVE R15, `(.L_x_2774) ;  /* 0x000000000f087348 */ /* 0x000fea0003c00000 */
[----:B------:R0:W1:Y:S02]  /*13320*/  SHFL.IDX P6, R14, R13, R12, R11 ;  /* 0x0000000c0d0e7389 */ /* 0x00006400000c000b */
[----:B01----:R-:W-:Y:S01]  /*13330*/  ENDCOLLECTIVE ;  /* 0x000000000000791b */ /* 0x003fe20003800000 */
.L_x_2774:
        /* <DEDUP_REMOVED lines=16> */
.L_x_2775:
[----:B------:R-:W-:Y:S02]  /*13440*/  @P1 IMAD R8, R5, 0x2, R22 ;  /* 0x0000000205081824 */ /* 0x000fe400078e0216 */
[----:B------:R-:W-:Y:S02]  /*13450*/  IMAD.MOV.U32 R13, RZ, RZ, R0 ;  /* 0x000000ffff0d7224 */ /* 0x000fe400078e0000 */
[----:B------:R-:W-:Y:S02]  /*13460*/  IMAD.MOV.U32 R12, RZ, RZ, 0x6 ;  /* 0x00000006ff0c7424 */ /* 0x000fe400078e00ff */
[----:B------:R-:W-:-:S07]  /*13470*/  IMAD.MOV.U32 R3, RZ, RZ, R14 ;  /* 0x000000ffff037224 */ /* 0x000fce00078e000e */
[----:B------:R-:W-:Y:S05]  /*13480*/  WARPSYNC.COLLECTIVE R15, `(.L_x_2776) ;  /* 0x000000000f087348 */ /* 0x000fea0003c00000 */
[----:B------:R0:W1:Y:S02]  /*13490*/  SHFL.IDX P6, R14, R13, R12, R11 ;  /* 0x0000000c0d0e7389 */ /* 0x00006400000c000b */
[----:B01----:R-:W-:Y:S01]  /*134a0*/  ENDCOLLECTIVE ;  /* 0x000000000000791b */ /* 0x003fe20003800000 */
.L_x_2776:
        /* <DEDUP_REMOVED lines=16> */
.L_x_2777:
[----:B------:R-:W-:Y:S02]  /*135b0*/  @P1 IMAD R8, R5, 0x2, R22 ;  /* 0x0000000205081824 */ /* 0x000fe400078e0216 */
[----:B------:R-:W-:Y:S02]  /*135c0*/  IMAD.MOV.U32 R13, RZ, RZ, R0 ;  /* 0x000000ffff0d7224 */ /* 0x000fe400078e0000 */
[----:B------:R-:W-:Y:S02]  /*135d0*/  IMAD.MOV.U32 R12, RZ, RZ, 0x7 ;  /* 0x00000007ff0c7424 */ /* 0x000fe400078e00ff */
[----:B------:R-:W-:-:S07]  /*135e0*/  IMAD.MOV.U32 R3, RZ, RZ, R14 ;  /* 0x000000ffff037224 */ /* 0x000fce00078e000e */
[----:B------:R-:W-:Y:S05]  /*135f0*/  WARPSYNC.COLLECTIVE R15, `(.L_x_2778) ;  /* 0x000000000f087348 */ /* 0x000fea0003c00000 */
[----:B------:R0:W1:Y:S02]  /*13600*/  SHFL.IDX P6, R14, R13, R12, R11 ;  /* 0x0000000c0d0e7389 */ /* 0x00006400000c000b */
[----:B01----:R-:W-:Y:S01]  /*13610*/  ENDCOLLECTIVE ;  /* 0x000000000000791b */ /* 0x003fe20003800000 */
.L_x_2778:
        /* <DEDUP_REMOVED lines=10> */
.L_x_2779:
[----:B------:R-:W-:Y:S01]  /*136c0*/  @!PT LDS RZ, [RZ] ;  /* 0x00000000fffff984 */ /* 0x000fe20000000800 */
[----:B------:R-:W-:Y:S01]  /*136d0*/  @!PT LDS RZ, [RZ] ;  /* 0x00000000fffff984 */ /* 0x000fe20000000800 */
[----:B------:R-:W-:Y:S01]  /*136e0*/  @!PT LDS RZ, [RZ] ;  /* 0x00000000fffff984 */ /* 0x000fe20000000800 */
[----:B------:R-:W-:Y:S04]  /*136f0*/  @P1 LDGSTS.E.BYPASS.LTC128B.128 [R8+0x1b400], desc[UR56][R2.64], !P3 ;  /* 0x1b40000002081fae */ /* 0x000fe8000d901d78 */
[----:B------:R0:W-:Y:S02]  /*13700*/  @P1 LDGSTS.E.BYPASS.LTC128B.128 [R8+0x1f400], desc[UR56][R2.64+0x80], !P2 ;  /* 0x1f40008002081fae */ /* 0x0001e4000d101d78 */
[----:B0-----:R-:W-:Y:S01]  /*13710*/  IMAD.MOV.U32 R2, RZ, RZ, R14 ;  /* 0x000000ffff027224 */ /* 0x001fe200078e000e */
[----:B------:R-:W-:Y:S06]  /*13720*/  BRA `(.L_x_2780) ;  /* 0xffffffb400b07947 */ /* 0x000fec000383ffff */
.L_x_2702:
[----:B------:R-:W-:Y:S02]  /*13730*/  IMAD.MOV.U32 R13, RZ, RZ, R4 ;  /* 0x000000ffff0d7224 */ /* 0x000fe400078e0004 */
[----:B------:R-:W-:Y:S02]  /*13740*/  IMAD.MOV.U32 R12, RZ, RZ, RZ ;  /* 0x000000ffff0c7224 */ /* 0x000fe400078e00ff */
[----:B------:R-:W-:Y:S02]  /*13750*/  IMAD.MOV.U32 R11, RZ, RZ, 0x181f ;  /* 0x0000181fff0b7424 */ /* 0x000fe400078e00ff */
[----:B------:R-:W-:Y:S02]  /*13760*/  IMAD.MOV.U32 R15, RZ, RZ, -0x1 ;  /* 0xffffffffff0f7424 */ /* 0x000fe400078e00ff */
[----:B-----5:R-:W-:Y:S02]  /*13770*/  IMAD R5, R10, R5, RZ ;  /* 0x000000050a057224 */ /* 0x020fe400078e02ff */
[----:B------:R-:W-:-:S07]  /*13780*/  IMAD R17, R17, 0x80, R9 ;  /* 0x0000008011117824 */ /* 0x000fce00078e0209 */
[----:B------:R-:W-:Y:S05]  /*13790*/  WARPSYNC.COLLECTIVE R15, `(.L_x_2781) ;  /* 0x000000000f087348 */ /* 0x000fea0003c00000 */
[----:B------:R0:W1:Y:S02]  /*137a0*/  SHFL.IDX P6, R14, R13, R12, R11 ;  /* 0x0000000c0d0e7389 */ /* 0x00006400000c000b */
[----:B01----:R-:W-:Y:S01]  /*137b0*/  ENDCOLLECTIVE ;  /* 0x000000000000791b */ /* 0x003fe20003800000 */
.L_x_2781:
[C---:B------:R-:W-:Y:S01]  /*137c0*/  VIADD R6, R17.reuse, 0x10 ;  /* 0x0000001011067836 */ /* 0x040fe20000000000 */
[----:B------:R-:W-:Y:S01]  /*137d0*/  ISETP.GE.AND P2, PT, R17, R5, PT ;  /* 0x000000051100720c */ /* 0x000fe20003f46270 */
[----:B------:R-:W-:Y:S02]  /*137e0*/  IMAD.MOV.U32 R13, RZ, RZ, R0 ;  /* 0x000000ffff0d7224 */ /* 0x000fe400078e0000 */
[----:B------:R-:W-:-:S10]  /*137f0*/  IMAD.MOV.U32 R2, RZ, RZ, R14 ;  /* 0x000000ffff027224 */ /* 0x000fd400078e000e */
[----:B------:R-:W-:Y:S05]  /*13800*/  WARPSYNC.COLLECTIVE R15, `(.L_x_2782) ;  /* 0x000000000f087348 */ /* 0x000fea0003c00000 */
[----:B------:R0:W1:Y:S02]  /*13810*/  SHFL.IDX P6, R14, R13, R12, R11 ;  /* 0x0000000c0d0e7389 */ /* 0x00006400000c000b */
[----:B01----:R-:W-:Y:S01]  /*13820*/  ENDCOLLECTIVE ;  /* 0x000000000000791b */ /* 0x003fe20003800000 */
.L_x_2782:
        /* <DEDUP_REMOVED lines=8> */
.L_x_2783:
        /* <DEDUP_REMOVED lines=12> */
.L_x_2784:
        /* <DEDUP_REMOVED lines=8> */
.L_x_2785:
        /* <DEDUP_REMOVED lines=13> */
.L_x_2786:
        /* <DEDUP_REMOVED lines=8> */
.L_x_2787:
        /* <DEDUP_REMOVED lines=13> */
.L_x_2788:
        /* <DEDUP_REMOVED lines=8> */
.L_x_2789:
        /* <DEDUP_REMOVED lines=13> */
.L_x_2790:
        /* <DEDUP_REMOVED lines=8> */
.L_x_2791:
        /* <DEDUP_REMOVED lines=13> */
.L_x_2792:
        /* <DEDUP_REMOVED lines=8> */
.L_x_2793:
        /* <DEDUP_REMOVED lines=12> */
.L_x_2794:
        /* <DEDUP_REMOVED lines=8> */
.L_x_2795:
        /* <DEDUP_REMOVED lines=11> */
.L_x_2796:
[----:B------:R-:W-:Y:S05]  /*14120*/  BRA `(.L_x_2797) ;  /* 0xffffffb8001c7947 */ /* 0x000fea000383ffff */
.L_x_2707:
[----:B0-----:R0:W1:Y:S02]  /*14130*/  SYNCS.PHASECHK.TRANS64.TRYWAIT P1, [R22+URZ+0x28820], R3 ;  /* 0x02882003160075a7 */ /* 0x001064000802017f */
[----:B-1----:R-:W-:Y:S05]  /*14140*/  @!P1 NANOSLEEP.SYNCS 0x989680 ;  /* 0x009896800000995d */ /* 0x002fea0003900000 */
[----:B------:R-:W1:Y:S02]  /*14150*/  @!P1 SYNCS.PHASECHK.TRANS64 P1, [R22+URZ+0x28820], R3 ;  /* 0x02882003160095a7 */ /* 0x000e64000802007f */
[----:B-1----:R-:W-:Y:S05]  /*14160*/  @!P1 BRA `(.L_x_2707) ;  /* 0xfffffffc00f09947 */ /* 0x002fea000383ffff */
[----:B------:R-:W-:Y:S05]  /*14170*/  BRA `(.L_x_2798) ;  /* 0xffffffb800947947 */ /* 0x000fea000383ffff */
.L_x_2712:
[----:B0-----:R0:W1:Y:S02]  /*14180*/  SYNCS.PHASECHK.TRANS64.TRYWAIT P0, [R6+URZ+0x28840], R3 ;  /* 0x02884003060075a7 */ /* 0x001064000800017f */
[----:B-1----:R-:W-:Y:S05]  /*14190*/  @!P0 NANOSLEEP.SYNCS 0x989680 ;  /* 0x009896800000895d */ /* 0x002fea0003900000 */
[----:B------:R-:W1:Y:S02]  /*141a0*/  @!P0 SYNCS.PHASECHK.TRANS64 P0, [R6+URZ+0x28840], R3 ;  /* 0x02884003060085a7 */ /* 0x000e64000800007f */
[----:B-1----:R-:W-:Y:S05]  /*141b0*/  @!P0 BRA `(.L_x_2712) ;  /* 0xfffffffc00f08947 */ /* 0x002fea000383ffff */
[----:B------:R-:W-:Y:S05]  /*141c0*/  BRA `(.L_x_2799) ;  /* 0xffffffbc00587947 */ /* 0x000fea000383ffff */
.L_x_2713:
        /* <DEDUP_REMOVED lines=8> */
.L_x_2801:
[----:B------:R-:W-:Y:S05]  /*14250*/  BSYNC B1 ;  /* 0x0000000000017941 */ /* 0x000fea0003800000 */
.L_x_2800:
        /* <DEDUP_REMOVED lines=9> */
.L_x_2802:
[----:B------:R-:W-:Y:S02]  /*142f0*/  IMAD R7, R7, 0x2, R22 ;  /* 0x0000000207077824 */ /* 0x000fe400078e0216 */
[----:B------:R-:W-:Y:S02]  /*14300*/  IMAD.MOV.U32 R13, RZ, RZ, R9 ;  /* 0x000000ffff0d7224 */ /* 0x000fe400078e0009 */
[----:B------:R-:W-:Y:S02]  /*14310*/  IMAD.MOV.U32 R12, RZ, RZ, 0x1 ;  /* 0x00000001ff0c7424 */ /* 0x000fe400078e00ff */
[----:B------:R-:W-:-:S07]  /*14320*/  IMAD.MOV.U32 R2, RZ, RZ, R14 ;  /* 0x000000ffff027224 */ /* 0x000fce00078e000e */
[----:B------:R-:W-:Y:S05]  /*14330*/  WARPSYNC.COLLECTIVE R15, `(.L_x_2803) ;  /* 0x000000000f087348 */ /* 0x000fea0003c00000 */
[----:B------:R0:W1:Y:S02]  /*14340*/  SHFL.IDX P6, R14, R13, R12, R11 ;  /* 0x0000000c0d0e7389 */ /* 0x00006400000c000b */
[----:B01----:R-:W-:Y:S01]  /*14350*/  ENDCOLLECTIVE ;  /* 0x000000000000791b */ /* 0x003fe20003800000 */
.L_x_2803:
        /* <DEDUP_REMOVED lines=12> */
.L_x_2804:
[----:B------:R-:W-:Y:S02]  /*14420*/  IMAD.MOV.U32 R13, RZ, RZ, R9 ;  /* 0x000000ffff0d7224 */ /* 0x000fe400078e0009 */
[----:B------:R-:W-:Y:S02]  /*14430*/  IMAD.MOV.U32 R12, RZ, RZ, 0x2 ;  /* 0x00000002ff0c7424 */ /* 0x000fe400078e00ff */
[----:B------:R-:W-:-:S07]  /*14440*/  IMAD.MOV.U32 R2, RZ, RZ, R14 ;  /* 0x000000ffff027224 */ /* 0x000fce00078e000e */
[----:B------:R-:W-:Y:S05]  /*14450*/  WARPSYNC.COLLECTIVE R15, `(.L_x_2805) ;  /* 0x000000000f087348 */ /* 0x000fea0003c00000 */
[----:B------:R0:W1:Y:S02]  /*14460*/  SHFL.IDX P6, R14, R13, R12, R11 ;  /* 0x0000000c0d0e7389 */ /* 0x00006400000c000b */
[----:B01----:R-:W-:Y:S01]  /*14470*/  ENDCOLLECTIVE ;  /* 0x000000000000791b */ /* 0x003fe20003800000 */
.L_x_2805:
        /* <DEDUP_REMOVED lines=12> */
.L_x_2806:
[----:B------:R-:W-:Y:S02]  /*14540*/  IMAD.MOV.U32 R13, RZ, RZ, R9 ;  /* 0x000000ffff0d7224 */ /* 0x000fe400078e0009 */
[----:B------:R-:W-:Y:S02]  /*14550*/  IMAD.MOV.U32 R12, RZ, RZ, 0x3 ;  /* 0x00000003ff0c7424 */ /* 0x000fe400078e00ff */
[----:B------:R-:W-:-:S07]  /*14560*/  IMAD.MOV.U32 R2, RZ, RZ, R14 ;  /* 0x000000ffff027224 */ /* 0x000fce00078e000e */
[----:B------:R-:W-:Y:S05]  /*14570*/  WARPSYNC.COLLECTIVE R15, `(.L_x_2807) ;  /* 0x000000000f087348 */ /* 0x000fea0003c00000 */
[----:B------:R0:W1:Y:S02]  /*14580*/  SHFL.IDX P6, R14, R13, R12, R11 ;  /* 0x0000000c0d0e7389 */ /* 0x00006400000c000b */
[----:B01----:R-:W-:Y:S01]  /*14590*/  ENDCOLLECTIVE ;  /* 0x000000000000791b */ /* 0x003fe20003800000 */
.L_x_2807:
        /* <DEDUP_REMOVED lines=12> */
.L_x_2808:
[----:B------:R-:W-:Y:S02]  /*14660*/  IMAD.MOV.U32 R13, RZ, RZ, R9 ;  /* 0x000000ffff0d7224 */ /* 0x000fe400078e0009 */
[----:B------:R-:W-:Y:S02]  /*14670*/  IMAD.MOV.U32 R12, RZ, RZ, 0x4 ;  /* 0x00000004ff0c7424 */ /* 0x000fe400078e00ff */
[----:B------:R-:W-:-:S07]  /*14680*/  IMAD.MOV.U32 R2, RZ, RZ, R14 ;  /* 0x000000ffff027224 */ /* 0x000fce00078e000e */
[----:B------:R-:W-:Y:S05]  /*14690*/  WARPSYNC.COLLECTIVE R15, `(.L_x_2809) ;  /* 0x000000000f087348 */ /* 0x000fea0003c00000 */
[----:B------:R0:W1:Y:S02]  /*146a0*/  SHFL.IDX P6, R14, R13, R12, R11 ;  /* 0x0000000c0d0e7389 */ /* 0x00006400000c000b */
[----:B01----:R-:W-:Y:S01]  /*146b0*/  ENDCOLLECTIVE ;  /* 0x000000000000791b */ /* 0x003fe20003800000 */
.L_x_2809:
        /* <DEDUP_REMOVED lines=12> */
.L_x_2810:
[----:B------:R-:W-:Y:S02]  /*14780*/  IMAD.MOV.U32 R13, RZ, RZ, R9 ;  /* 0x000000ffff0d7224 */ /* 0x000fe400078e0009 */
[----:B------:R-:W-:Y:S02]  /*14790*/  IMAD.MOV.U32 R12, RZ, RZ, 0x5 ;  /* 0x00000005ff0c7424 */ /* 0x000fe400078e00ff */
[----:B------:R-:W-:-:S07]  /*147a0*/  IMAD.MOV.U32 R2, RZ, RZ, R14 ;  /* 0x000000ffff027224 */ /* 0x000fce00078e000e */
[----:B------:R-:W-:Y:S05]  /*147b0*/  WARPSYNC.COLLECTIVE R15, `(.L_x_2811) ;  /* 0x000000000f087348 */ /* 0x000fea0003c00000 */
[----:B------:R0:W1:Y:S02]  /*147c0*/  SHFL.IDX P6, R14, R13, R12, R11 ;  /* 0x0000000c0d0e7389 */ /* 0x00006400000c000b */
[----:B01----:R-:W-:Y:S01]  /*147d0*/  ENDCOLLECTIVE ;  /* 0x000000000000791b */ /* 0x003fe20003800000 */
.L_x_2811:
        /* <DEDUP_REMOVED lines=12> */
.L_x_2812:
[----:B------:R-:W-:Y:S02]  /*148a0*/  IMAD.MOV.U32 R13, RZ, RZ, R9 ;  /* 0x000000ffff0d7224 */ /* 0x000fe400078e0009 */
[----:B------:R-:W-:Y:S02]  /*148b0*/  IMAD.MOV.U32 R12, RZ, RZ, 0x6 ;  /* 0x00000006ff0c7424 */ /* 0x000fe400078e00ff */
[----:B------:R-:W-:-:S07]  /*148c0*/  IMAD.MOV.U32 R2, RZ, RZ, R14 ;  /* 0x000000ffff027224 */ /* 0x000fce00078e000e */
[----:B------:R-:W-:Y:S05]  /*148d0*/  WARPSYNC.COLLECTIVE R15, `(.L_x_2813) ;  /* 0x000000000f087348 */ /* 0x000fea0003c00000 */
[----:B------:R0:W1:Y:S02]  /*148e0*/  SHFL.IDX P6, R14, R13, R12, R11 ;  /* 0x0000000c0d0e7389 */ /* 0x00006400000c000b */
[----:B01----:R-:W-:Y:S01]  /*148f0*/  ENDCOLLECTIVE ;  /* 0x000000000000791b */ /* 0x003fe20003800000 */
.L_x_2813:
        /* <DEDUP_REMOVED lines=12> */
.L_x_2814:
[----:B------:R-:W-:Y:S02]  /*149c0*/  IMAD.MOV.U32 R13, RZ, RZ, R9 ;  /* 0x000000ffff0d7224 */ /* 0x000fe400078e0009 */
[----:B------:R-:W-:Y:S02]  /*149d0*/  IMAD.MOV.U32 R12, RZ, RZ, 0x7 ;  /* 0x00000007ff0c7424 */ /* 0x000fe400078e00ff */
[----:B------:R-:W-:-:S07]  /*149e0*/  IMAD.MOV.U32 R2, RZ, RZ, R14 ;  /* 0x000000ffff027224 */ /* 0x000fce00078e000e */
[----:B------:R-:W-:Y:S05]  /*149f0*/  WARPSYNC.COLLECTIVE R15, `(.L_x_2815) ;  /* 0x000000000f087348 */ /* 0x000fea0003c00000 */
[----:B------:R0:W1:Y:S02]  /*14a00*/  SHFL.IDX P6, R14, R13, R12, R11 ;  /* 0x0000000c0d0e7389 */ /* 0x00006400000c000b */
[----:B01----:R-:W-:Y:S01]  /*14a10*/  ENDCOLLECTIVE ;  /* 0x000000000000791b */ /* 0x003fe20003800000 */
.L_x_2815:
        /* <DEDUP_REMOVED lines=12> */
.L_x_2816:
[----:B------:R-:W-:Y:S01]  /*14ae0*/  IMAD.MOV.U32 R2, RZ, RZ, R14 ;  /* 0x000000ffff027224 */ /* 0x000fe200078e000e */
[----:B------:R-:W-:Y:S06]  /*14af0*/  BRA `(.L_x_2817) ;  /* 0xffffffb800247947 */ /* 0x000fec000383ffff */
.L_x_2718:
[----:B0-----:R0:W1:Y:S02]  /*14b00*/  SYNCS.PHASECHK.TRANS64.TRYWAIT P0, [R6+URZ+0x28860], R2 ;  /* 0x02886002060075a7 */ /* 0x001064000800017f */
[----:B-1----:R-:W-:Y:S05]  /*14b10*/  @!P0 NANOSLEEP.SYNCS 0x989680 ;  /* 0x009896800000895d */ /* 0x002fea0003900000 */
[----:B------:R-:W1:Y:S02]  /*14b20*/  @!P0 SYNCS.PHASECHK.TRANS64 P0, [R6+URZ+0x28860], R2 ;  /* 0x02886002060085a7 */ /* 0x000e64000800007f */
[----:B-1----:R-:W-:Y:S05]  /*14b30*/  @!P0 BRA `(.L_x_2718) ;  /* 0xfffffffc00f08947 */ /* 0x002fea000383ffff */
[----:B------:R-:W-:Y:S05]  /*14b40*/  BRA `(.L_x_2818) ;  /* 0xffffffb800847947 */ /* 0x000fea000383ffff */
.L_x_2719:
        /* <DEDUP_REMOVED lines=8> */
.L_x_2820:
[----:B------:R-:W-:Y:S05]  /*14bd0*/  BSYNC B1 ;  /* 0x0000000000017941 */ /* 0x000fea0003800000 */
.L_x_2819:
        /* <DEDUP_REMOVED lines=9> */
.L_x_2821:
[----:B------:R-:W-:Y:S02]  /*14c70*/  IMAD.MOV.U32 R13, RZ, RZ, R23 ;  /* 0x000000ffff0d7224 */ /* 0x000fe400078e0017 */
[----:B------:R-:W-:Y:S02]  /*14c80*/  IMAD.MOV.U32 R12, RZ, RZ, 0x1 ;  /* 0x00000001ff0c7424 */ /* 0x000fe400078e00ff */
[----:B------:R-:W-:-:S07]  /*14c90*/  IMAD.MOV.U32 R2, RZ, RZ, R14 ;  /* 0x000000ffff027224 */ /* 0x000fce00078e000e */
[----:B------:R-:W-:Y:S05]  /*14ca0*/  WARPSYNC.COLLECTIVE R15, `(.L_x_2822) ;  /* 0x000000000f087348 */ /* 0x000fea0003c00000 */
[----:B------:R0:W1:Y:S02]  /*14cb0*/  SHFL.IDX P6, R14, R13, R12, R11 ;  /* 0x0000000c0d0e7389 */ /* 0x00006400000c000b */
[----:B01----:R-:W-:Y:S01]  /*14cc0*/  ENDCOLLECTIVE ;  /* 0x000000000000791b */ /* 0x003fe20003800000 */
.L_x_2822:
        /* <DEDUP_REMOVED lines=14> */
.L_x_2823:
[----:B------:R-:W-:Y:S02]  /*14db0*/  IMAD.MOV.U32 R13, RZ, RZ, R23 ;  /* 0x000000ffff0d7224 */ /* 0x000fe400078e0017 */
[----:B------:R-:W-:Y:S02]  /*14dc0*/  IMAD.MOV.U32 R12, RZ, RZ, 0x2 ;  /* 0x00000002ff0c7424 */ /* 0x000fe400078e00ff */
[----:B------:R-:W-:-:S07]  /*14dd0*/  IMAD.MOV.U32 R2, RZ, RZ, R14 ;  /* 0x000000ffff027224 */ /* 0x000fce00078e000e */
[----:B------:R-:W-:Y:S05]  /*14de0*/  WARPSYNC.COLLECTIVE R15, `(.L_x_2824) ;  /* 0x000000000f087348 */ /* 0x000fea0003c00000 */
[----:B------:R0:W1:Y:S02]  /*14df0*/  SHFL.IDX P6, R14, R13, R12, R11 ;  /* 0x0000000c0d0e7389 */ /* 0x00006400000c000b */
[----:B01----:R-:W-:Y:S01]  /*14e00*/  ENDCOLLECTIVE ;  /* 0x000000000000791b */ /* 0x003fe20003800000 */
.L_x_2824:
        /* <DEDUP_REMOVED lines=14> */
.L_x_2825:
[----:B------:R-:W-:Y:S02]  /*14ef0*/  IMAD.MOV.U32 R13, RZ, RZ, R23 ;  /* 0x000000ffff0d7224 */ /* 0x000fe400078e0017 */
[----:B------:R-:W-:Y:S02]  /*14f00*/  IMAD.MOV.U32 R12, RZ, RZ, 0x3 ;  /* 0x00000003ff0c7424 */ /* 0x000fe400078e00ff */
[----:B------:R-:W-:-:S07]  /*14f10*/  IMAD.MOV.U32 R2, RZ, RZ, R14 ;  /* 0x000000ffff027224 */ /* 0x000fce00078e000e */
[----:B------:R-:W-:Y:S05]  /*14f20*/  WARPSYNC.COLLECTIVE R15, `(.L_x_2826) ;  /* 0x000000000f087348 */ /* 0x000fea0003c00000 */
[----:B------:R0:W1:Y:S02]  /*14f30*/  SHFL.IDX P6, R14, R13, R12, R11 ;  /* 0x0000000c0d0e7389 */ /* 0x00006400000c000b */
[----:B01----:R-:W-:Y:S01]  /*14f40*/  ENDCOLLECTIVE ;  /* 0x000000000000791b */ /* 0x003fe20003800000 */
.L_x_2826:
        /* <DEDUP_REMOVED lines=14> */
.L_x_2827:
[----:B------:R-:W-:Y:S02]  /*15030*/  IMAD.MOV.U32 R13, RZ, RZ, R23 ;  /* 0x000000ffff0d7224 */ /* 0x000fe400078e0017 */
[----:B------:R-:W-:Y:S02]  /*15040*/  IMAD.MOV.U32 R12, RZ, RZ, 0x4 ;  /* 0x00000004ff0c7424 */ /* 0x000fe400078e00ff */
[----:B------:R-:W-:-:S07]  /*15050*/  IMAD.MOV.U32 R2, RZ, RZ, R14 ;  /* 0x000000ffff027224 */ /* 0x000fce00078e000e */
[----:B------:R-:W-:Y:S05]  /*15060*/  WARPSYNC.COLLECTIVE R15, `(.L_x_2828) ;  /* 0x000000000f087348 */ /* 0x000fea0003c00000 */
[----:B------:R0:W1:Y:S02]  /*15070*/  SHFL.IDX P6, R14, R13, R12, R11 ;  /* 0x0000000c0d0e7389 */ /* 0x00006400000c000b */
[----:B01----:R-:W-:Y:S01]  /*15080*/  ENDCOLLECTIVE ;  /* 0x000000000000791b */ /* 0x003fe20003800000 */
.L_x_2828:
        /* <DEDUP_REMOVED lines=14> */
.L_x_2829:
[----:B------:R-:W-:Y:S02]  /*15170*/  IMAD.MOV.U32 R13, RZ, RZ, R23 ;  /* 0x000000ffff0d7224 */ /* 0x000fe400078e0017 */
[----:B------:R-:W-:Y:S02]  /*15180*/  IMAD.MOV.U32 R12, RZ, RZ, 0x5 ;  /* 0x00000005ff0c7424 */ /* 0x000fe400078e00ff */
[----:B------:R-:W-:-:S07]  /*15190*/  IMAD.MOV.U32 R2, RZ, RZ, R14 ;  /* 0x000000ffff027224 */ /* 0x000fce00078e000e */
[----:B------:R-:W-:Y:S05]  /*151a0*/  WARPSYNC.COLLECTIVE R15, `(.L_x_2830) ;  /* 0x000000000f087348 */ /* 0x000fea0003c00000 */
[----:B------:R0:W1:Y:S02]  /*151b0*/  SHFL.IDX P6, R14, R13, R12, R11 ;  /* 0x0000000c0d0e7389 */ /* 0x00006400000c000b */
[----:B01----:R-:W-:Y:S01]  /*151c0*/  ENDCOLLECTIVE ;  /* 0x000000000000791b */ /* 0x003fe20003800000 */
.L_x_2830:
        /* <DEDUP_REMOVED lines=14> */
.L_x_2831:
[----:B------:R-:W-:Y:S02]  /*152b0*/  IMAD.MOV.U32 R13, RZ, RZ, R23 ;  /* 0x000000ffff0d7224 */ /* 0x000fe400078e0017 */
[----:B------:R-:W-:Y:S02]  /*152c0*/  IMAD.MOV.U32 R12, RZ, RZ, 0x6 ;  /* 0x00000006ff0c7424 */ /* 0x000fe400078e00ff */
[----:B------:R-:W-:-:S07]  /*152d0*/  IMAD.MOV.U32 R2, RZ, RZ, R14 ;  /* 0x000000ffff027224 */ /* 0x000fce00078e000e */
[----:B------:R-:W-:Y:S05]  /*152e0*/  WARPSYNC.COLLECTIVE R15, `(.L_x_2832) ;  /* 0x000000000f087348 */ /* 0x000fea0003c00000 */
[----:B------:R0:W1:Y:S02]  /*152f0*/  SHFL.IDX P6, R14, R13, R12, R11 ;  /* 0x0000000c0d0e7389 */ /* 0x00006400000c000b */
[----:B01----:R-:W-:Y:S01]  /*15300*/  ENDCOLLECTIVE ;  /* 0x000000000000791b */ /* 0x003fe20003800000 */
.L_x_2832:
        /* <DEDUP_REMOVED lines=14> */
.L_x_2833:
[----:B------:R-:W-:Y:S02]  /*153f0*/  IMAD.MOV.U32 R13, RZ, RZ, R23 ;  /* 0x000000ffff0d7224 */ /* 0x000fe400078e0017 */
[----:B------:R-:W-:Y:S02]  /*15400*/  IMAD.MOV.U32 R12, RZ, RZ, 0x7 ;  /* 0x00000007ff0c7424 */ /* 0x000fe400078e00ff */
[----:B------:R-:W-:-:S07]  /*15410*/  IMAD.MOV.U32 R2, RZ, RZ, R14 ;  /* 0x000000ffff027224 */ /* 0x000fce00078e000e */
[----:B------:R-:W-:Y:S05]  /*15420*/  WARPSYNC.COLLECTIVE R15, `(.L_x_2834) ;  /* 0x000000000f087348 */ /* 0x000fea0003c00000 */
[----:B------:R0:W1:Y:S02]  /*15430*/  SHFL.IDX P6, R14, R13, R12, R11 ;  /* 0x0000000c0d0e7389 */ /* 0x00006400000c000b */
[----:B01----:R-:W-:Y:S01]  /*15440*/  ENDCOLLECTIVE ;  /* 0x000000000000791b */ /* 0x003fe20003800000 */
.L_x_2834:
        /* <DEDUP_REMOVED lines=13> */
.L_x_2835:
[----:B------:R-:W-:Y:S01]  /*15520*/  @!PT LDS RZ, [RZ] ;  /* 0x00000000fffff984 */ /* 0x000fe20000000800 */
[----:B------:R-:W-:Y:S01]  /*15530*/  @!PT LDS RZ, [RZ] ;  /* 0x00000000fffff984 */ /* 0x000fe20000000800 */
[----:B------:R-:W-:Y:S01]  /*15540*/  @!PT LDS RZ, [RZ] ;  /* 0x00000000fffff984 */ /* 0x000fe20000000800 */
[----:B------:R1:W-:Y:S01]  /*15550*/  LDGSTS.E.BYPASS.LTC128B.128 [R7+0x7400], desc[UR56][R2.64+0x80], !P0 ;  /* 0x0740008002077fae */ /* 0x0003e2000c101d78 */
[----:B------:R-:W-:Y:S05]  /*15560*/  BRA `(.L_x_2836) ;  /* 0xffffffb400087947 */ /* 0x000fea000383ffff */
.L_x_2727:
[----:B0-----:R0:W1:Y:S02]  /*15570*/  SYNCS.PHASECHK.TRANS64.TRYWAIT P0, [R0+URZ+0x28860], R3 ;  /* 0x02886003000075a7 */ /* 0x001064000800017f */
[----:B-1----:R-:W-:Y:S05]  /*15580*/  @!P0 NANOSLEEP.SYNCS 0x989680 ;  /* 0x009896800000895d */ /* 0x002fea0003900000 */
[----:B------:R-:W1:Y:S02]  /*15590*/  @!P0 SYNCS.PHASECHK.TRANS64 P0, [R0+URZ+0x28860], R3 ;  /* 0x02886003000085a7 */ /* 0x000e64000800007f */
[----:B-1----:R-:W-:Y:S05]  /*155a0*/  @!P0 BRA `(.L_x_2727) ;  /* 0xfffffffc00f08947 */ /* 0x002fea000383ffff */
[----:B------:R-:W-:Y:S05]  /*155b0*/  BRA `(.L_x_2837) ;  /* 0xffffffb8001c7947 */ /* 0x000fea000383ffff */
.L_x_2728:
        /* <DEDUP_REMOVED lines=8> */
.L_x_2839:
[----:B------:R-:W-:Y:S05]  /*15640*/  BSYNC B0 ;  /* 0x0000000000007941 */ /* 0x000fea0003800000 */
.L_x_2838:
        /* <DEDUP_REMOVED lines=9> */
.L_x_2840:
        /* <DEDUP_REMOVED lines=12> */
.L_x_2841:
        /* <DEDUP_REMOVED lines=13> */
.L_x_2842:
[----:B------:R-:W-:Y:S02]  /*15870*/  IMAD.MOV.U32 R13, RZ, RZ, R23 ;  /* 0x000000ffff0d7224 */ /* 0x000fe400078e0017 */
[----:B------:R-:W-:Y:S02]  /*15880*/  IMAD.MOV.U32 R12, RZ, RZ, 0x2 ;  /* 0x00000002ff0c7424 */ /* 0x000fe400078e00ff */
[----:B------:R-:W-:-:S07]  /*15890*/  IMAD.MOV.U32 R10, RZ, RZ, R14 ;  /* 0x000000ffff0a7224 */ /* 0x000fce00078e000e */
[----:B------:R-:W-:Y:S05]  /*158a0*/  WARPSYNC.COLLECTIVE R15, `(.L_x_2843) ;  /* 0x000000000f087348 */ /* 0x000fea0003c00000 */
[----:B------:R0:W1:Y:S02]  /*158b0*/  SHFL.IDX P6, R14, R13, R12, R11 ;  /* 0x0000000c0d0e7389 */ /* 0x00006400000c000b */
[----:B01----:R-:W-:Y:S01]  /*158c0*/  ENDCOLLECTIVE ;  /* 0x000000000000791b */ /* 0x003fe20003800000 */
.L_x_2843:
        /* <DEDUP_REMOVED lines=14> */
.L_x_2844:
[----:B------:R-:W-:Y:S02]  /*159b0*/  IMAD.MOV.U32 R13, RZ, RZ, R23 ;  /* 0x000000ffff0d7224 */ /* 0x000fe400078e0017 */
[----:B------:R-:W-:Y:S01]  /*159c0*/  IMAD.MOV.U32 R12, RZ, RZ, 0x3 ;  /* 0x00000003ff0c7424 */ /* 0x000fe200078e00ff */
[----:B------:R-:W-:-:S13]  /*159d0*/  IADD3 R2, P2, R14, R5, RZ ;  /* 0x000000050e027210 */ /* 0x000fda0007f5e0ff */
[----:B------:R-:W-:Y:S05]  /*159e0*/  WARPSYNC.COLLECTIVE R15, `(.L_x_2845) ;  /* 0x000000000f087348 */ /* 0x000fea0003c00000 */
[----:B------:R0:W1:Y:S02]  /*159f0*/  SHFL.IDX P6, R14, R13, R12, R11 ;  /* 0x0000000c0d0e7389 */ /* 0x00006400000c000b */
[----:B01----:R-:W-:Y:S01]  /*15a00*/  ENDCOLLECTIVE ;  /* 0x000000000000791b */ /* 0x003fe20003800000 */
.L_x_2845:
        /* <DEDUP_REMOVED lines=13> */
.L_x_2846:
[----:B------:R-:W-:Y:S02]  /*15ae0*/  IMAD.MOV.U32 R13, RZ, RZ, R23 ;  /* 0x000000ffff0d7224 */ /* 0x000fe400078e0017 */
[----:B------:R-:W-:Y:S01]  /*15af0*/  IMAD.MOV.U32 R12, RZ, RZ, 0x4 ;  /* 0x00000004ff0c7424 */ /* 0x000fe200078e00ff */
[----:B------:R-:W-:-:S13]  /*15b00*/  IADD3 R2, P2, R14, R5, RZ ;  /* 0x000000050e027210 */ /* 0x000fda0007f5e0ff */
[----:B------:R-:W-:Y:S05]  /*15b10*/  WARPSYNC.COLLECTIVE R15, `(.L_x_2847) ;  /* 0x000000000f087348 */ /* 0x000fea0003c00000 */
[----:B------:R0:W1:Y:S02]  /*15b20*/  SHFL.IDX P6, R14, R13, R12, R11 ;  /* 0x0000000c0d0e7389 */ /* 0x00006400000c000b */
[----:B01----:R-:W-:Y:S01]  /*15b30*/  ENDCOLLECTIVE ;  /* 0x000000000000791b */ /* 0x003fe20003800000 */
.L_x_2847:
        /* <DEDUP_REMOVED lines=13> */
.L_x_2848:
[----:B------:R-:W-:Y:S02]  /*15c10*/  IMAD.MOV.U32 R13, RZ, RZ, R23 ;  /* 0x000000ffff0d7224 */ /* 0x000fe400078e0017 */
[----:B------:R-:W-:Y:S02]  /*15c20*/  IMAD.MOV.U32 R12, RZ, RZ, 0x5 ;  /* 0x00000005ff0c7424 */ /* 0x000fe400078e00ff */
[----:B------:R-:W-:-:S07]  /*15c30*/  IMAD.MOV.U32 R10, RZ, RZ, R14 ;  /* 0x000000ffff0a7224 */ /* 0x000fce00078e000e */
[----:B------:R-:W-:Y:S05]  /*15c40*/  WARPSYNC.COLLECTIVE R15, `(.L_x_2849) ;  /* 0x000000000f087348 */ /* 0x000fea0003c00000 */
[----:B------:R0:W1:Y:S02]  /*15c50*/  SHFL.IDX P6, R14, R13, R12, R11 ;  /* 0x0000000c0d0e7389 */ /* 0x00006400000c000b */
[----:B01----:R-:W-:Y:S01]  /*15c60*/  ENDCOLLECTIVE ;  /* 0x000000000000791b */ /* 0x003fe20003800000 */
.L_x_2849:
        /* <DEDUP_REMOVED lines=14> */
.L_x_2850:
[----:B------:R-:W-:Y:S02]  /*15d50*/  IMAD.MOV.U32 R13, RZ, RZ, R23 ;  /* 0x000000ffff0d7224 */ /* 0x000fe400078e0017 */
[----:B------:R-:W-:Y:S01]  /*15d60*/  IMAD.MOV.U32 R12, RZ, RZ, 0x6 ;  /* 0x00000006ff0c7424 */ /* 0x000fe200078e00ff */
[----:B------:R-:W-:-:S13]  /*15d70*/  IADD3 R2, P2, R14, R5, RZ ;  /* 0x000000050e027210 */ /* 0x000fda0007f5e0ff */
[----:B------:R-:W-:Y:S05]  /*15d80*/  WARPSYNC.COLLECTIVE R15, `(.L_x_2851) ;  /* 0x000000000f087348 */ /* 0x000fea0003c00000 */
[----:B------:R0:W1:Y:S02]  /*15d90*/  SHFL.IDX P6, R14, R13, R12, R11 ;  /* 0x0000000c0d0e7389 */ /* 0x00006400000c000b */
[----:B01----:R-:W-:Y:S01]  /*15da0*/  ENDCOLLECTIVE ;  /* 0x000000000000791b */ /* 0x003fe20003800000 */
.L_x_2851:
        /* <DEDUP_REMOVED lines=13> */
.L_x_2852:
[----:B------:R-:W-:Y:S02]  /*15e80*/  IMAD.MOV.U32 R13, RZ, RZ, R23 ;  /* 0x000000ffff0d7224 */ /* 0x000fe400078e0017 */
[----:B------:R-:W-:Y:S02]  /*15e90*/  IMAD.MOV.U32 R12, RZ, RZ, 0x7 ;  /* 0x00000007ff0c7424 */ /* 0x000fe400078e00ff */
[----:B------:R-:W-:-:S07]  /*15ea0*/  IMAD.MOV.U32 R10, RZ, RZ, R14 ;  /* 0x000000ffff0a7224 */ /* 0x000fce00078e000e */
[----:B------:R-:W-:Y:S05]  /*15eb0*/  WARPSYNC.COLLECTIVE R15, `(.L_x_2853) ;  /* 0x000000000f087348 */ /* 0x000fea0003c00000 */
[----:B------:R0:W1:Y:S02]  /*15ec0*/  SHFL.IDX P6, R14, R13, R12, R11 ;  /* 0x0000000c0d0e7389 */ /* 0x00006400000c000b */
[----:B01----:R-:W-:Y:S01]  /*15ed0*/  ENDCOLLECTIVE ;  /* 0x000000000000791b */ /* 0x003fe20003800000 */
.L_x_2853:
        /* <DEDUP_REMOVED lines=12> */
.L_x_2854:
[----:B------:R-:W-:Y:S05]  /*15fa0*/  BRA `(.L_x_2855) ;  /* 0xffffffb000bc7947 */ /* 0x000fea000383ffff */
.L_x_2733:
        /* <DEDUP_REMOVED lines=8> */
.L_x_2857:
[----:B------:R-:W-:Y:S05]  /*16030*/  BSYNC B0 ;  /* 0x0000000000007941 */ /* 0x000fea0003800000 */
.L_x_2856:
        /* <DEDUP_REMOVED lines=9> */
.L_x_2858:
        /* <DEDUP_REMOVED lines=23> */
.L_x_2859:
[----:B------:R-:W-:Y:S01]  /*16240*/  IMAD.MOV.U32 R12, RZ, RZ, 0x2 ;  /* 0x00000002ff0c7424 */ /* 0x000fe200078e00ff */
[----:B------:R-:W-:-:S05]  /*16250*/  SEL R14, R14, RZ, P1 ;  /* 0x000000ff0e0e7207 */ /* 0x000fca0000800000 */
[----:B------:R-:W-:-:S04]  /*16260*/  IMAD.IADD R7, R13, 0x1, R14 ;  /* 0x000000010d077824 */ /* 0x000fc800078e020e */
[----:B------:R-:W-:-:S07]  /*16270*/  IMAD.MOV.U32 R13, RZ, RZ, R7 ;  /* 0x000000ffff0d7224 */ /* 0x000fce00078e0007 */
[----:B------:R-:W-:Y:S05]  /*16280*/  WARPSYNC.COLLECTIVE R15, `(.L_x_2860) ;  /* 0x000000000f087348 */ /* 0x000fea0003c00000 */
[----:B------:R0:W1:Y:S02]  /*16290*/  SHFL.UP P6, R14, R13, R12, R11 ;  /* 0x0400000c0d0e7389 */ /* 0x00006400000c000b */
[----:B01----:R-:W-:Y:S01]  /*162a0*/  ENDCOLLECTIVE ;  /* 0x000000000000791b */ /* 0x003fe20003800000 */
.L_x_2860:
        /* <DEDUP_REMOVED lines=8> */
.L_x_2861:
[----:B------:R-:W-:Y:S01]  /*16330*/  IMAD.MOV.U32 R12, RZ, RZ, 0x8 ;  /* 0x00000008ff0c7424 */ /* 0x000fe200078e00ff */
[----:B------:R-:W-:-:S05]  /*16340*/  SEL R3, R14, RZ, P3 ;  /* 0x000000ff0e037207 */ /* 0x000fca0001800000 */
[----:B------:R-:W-:-:S04]  /*16350*/  IMAD.IADD R3, R2, 0x1, R3 ;  /* 0x0000000102037824 */ /* 0x000fc800078e0203 */
[----:B------:R-:W-:-:S07]  /*16360*/  IMAD.MOV.U32 R13, RZ, RZ, R3 ;  /* 0x000000ffff0d7224 */ /* 0x000fce00078e0003 */
[----:B------:R-:W-:Y:S05]  /*16370*/  WARPSYNC.COLLECTIVE R15, `(.L_x_2862) ;  /* 0x000000000f087348 */ /* 0x000fea0003c00000 */
[----:B------:R0:W1:Y:S02]  /*16380*/  SHFL.UP P6, R14, R13, R12, R11 ;  /* 0x0400000c0d0e7389 */ /* 0x00006400000c000b */
[----:B01----:R-:W-:Y:S01]  /*16390*/  ENDCOLLECTIVE ;  /* 0x000000000000791b */ /* 0x003fe20003800000 */
.L_x_2862:
[----:B------:R-:W-:Y:S01]  /*163a0*/  IMAD.MOV.U32 R12, RZ, RZ, 0x10 ;  /* 0x00000010ff0c7424 */ /* 0x000fe200078e00ff */
[----:B------:R-:W-:-:S05]  /*163b0*/  SEL R4, R14, RZ, P4 ;  /* 0x000000ff0e047207 */ /* 0x000fca0002000000 */
[----:B------:R-:W-:-:S04]  /*163c0*/  IMAD.IADD R4, R3, 0x1, R4 ;  /* 0x0000000103047824 */ /* 0x000fc800078e0204 */
[----:B------:R-:W-:-:S07]  /*163d0*/  IMAD.MOV.U32 R13, RZ, RZ, R4 ;  /* 0x000000ffff0d7224 */ /* 0x000fce00078e0004 */
[----:B------:R-:W-:Y:S05]  /*163e0*/  WARPSYNC.COLLECTIVE R15, `(.L_x_2863) ;  /* 0x000000000f087348 */ /* 0x000fea0003c00000 */
[----:B------:R0:W1:Y:S02]  /*163f0*/  SHFL.UP P6, R14, R13, R12, R11 ;  /* 0x0400000c0d0e7389 */ /* 0x00006400000c000b */
[----:B01----:R-:W-:Y:S01]  /*16400*/  ENDCOLLECTIVE ;  /* 0x000000000000791b */ /* 0x003fe20003800000 */
.L_x_2863:
        /* <DEDUP_REMOVED lines=8> */
.L_x_2864:
[----:B------:R-:W-:Y:S05]  /*16490*/  BRA `(.L_x_2865) ;  /* 0xffffffb000cc7947 */ /* 0x000fea000383ffff */
.L_x_2736:
[----:B------:R-:W-:Y:S01]  /*164a0*/  BSSY B0, `(.L_x_2866) ;  /* 0x0000007000007945 */ /* 0x000fe20003800000 */
[----:B------:R-:W-:Y:S02]  /*164b0*/  IMAD.MOV.U32 R12, RZ, RZ, 0x1 ;  /* 0x00000001ff0c7424 */ /* 0x000fe400078e00ff */
[----:B------:R-:W-:Y:S02]  /*164c0*/  IMAD.MOV.U32 R11, RZ, RZ, RZ ;  /* 0x000000ffff0b7224 */ /* 0x000fe400078e00ff */
[----:B------:R-:W-:-:S07]  /*164d0*/  IMAD.MOV.U32 R15, RZ, RZ, -0x1 ;  /* 0xffffffffff0f7424 */ /* 0x000fce00078e00ff */
[----:B------:R-:W-:Y:S05]  /*164e0*/  WARPSYNC.COLLECTIVE R15, `(.L_x_2867) ;  /* 0x000000000f087348 */ /* 0x000fea0003c00000 */
[----:B------:R0:W1:Y:S02]  /*164f0*/  SHFL.UP P6, R14, R13, R12, R11 ;  /* 0x0400000c0d0e7389 */ /* 0x00006400000c000b */
[----:B01----:R-:W-:Y:S01]  /*16500*/  ENDCOLLECTIVE ;  /* 0x000000000000791b */ /* 0x003fe20003800000 */
.L_x_2867:
[----:B------:R-:W-:Y:S05]  /*16510*/  BSYNC B0 ;  /* 0x0000000000007941 */ /* 0x000fea0003800000 */
.L_x_2866:
        /* <DEDUP_REMOVED lines=8> */
.L_x_2868:
[----:B------:R-:W-:Y:S01]  /*165a0*/  IMAD.MOV.U32 R12, RZ, RZ, 0x4 ;  /* 0x00000004ff0c7424 */ /* 0x000fe200078e00ff */
[----:B------:R-:W-:-:S05]  /*165b0*/  SEL R2, R14, RZ, P2 ;  /* 0x000000ff0e027207 */ /* 0x000fca0001000000 */
[----:B------:R-:W-:-:S04]  /*165c0*/  IMAD.IADD R2, R13, 0x1, R2 ;  /* 0x000000010d027824 */ /* 0x000fc800078e0202 */
[----:B------:R-:W-:-:S07]  /*165d0*/  IMAD.MOV.U32 R13, RZ, RZ, R2 ;  /* 0x000000ffff0d7224 */ /* 0x000fce00078e0002 */
[----:B------:R-:W-:Y:S05]  /*165e0*/  WARPSYNC.COLLECTIVE R15, `(.L_x_2869) ;  /* 0x000000000f087348 */ /* 0x000fea0003c00000 */
[----:B------:R0:W1:Y:S02]  /*165f0*/  SHFL.UP P6, R14, R13, R12, R11 ;  /* 0x0400000c0d0e7389 */ /* 0x00006400000c000b */
[----:B01----:R-:W-:Y:S01]  /*16600*/  ENDCOLLECTIVE ;  /* 0x000000000000791b */ /* 0x003fe20003800000 */
.L_x_2869:
[----:B------:R-:W-:Y:S01]  /*16610*/  IMAD.MOV.U32 R12, RZ, RZ, 0x8 ;  /* 0x00000008ff0c7424 */ /* 0x000fe200078e00ff */
[----:B------:R-:W-:-:S05]  /*16620*/  SEL R3, R14, RZ, P3 ;  /* 0x000000ff0e037207 */ /* 0x000fca0001800000 */
[----:B------:R-:W-:-:S04]  /*16630*/  IMAD.IADD R3, R2, 0x1, R3 ;  /* 0x0000000102037824 */ /* 0x000fc800078e0203 */
[----:B------:R-:W-:-:S07]  /*16640*/  IMAD.MOV.U32 R13, RZ, RZ, R3 ;  /* 0x000000ffff0d7224 */ /* 0x000fce00078e0003 */
[----:B------:R-:W-:Y:S05]  /*16650*/  WARPSYNC.COLLECTIVE R15, `(.L_x_2870) ;  /* 0x000000000f087348 */ /* 0x000fea0003c00000 */
[----:B------:R0:W1:Y:S02]  /*16660*/  SHFL.UP P6, R14, R13, R12, R11 ;  /* 0x0400000c0d0e7389 */ /* 0x00006400000c000b */
[----:B01----:R-:W-:Y:S01]  /*16670*/  ENDCOLLECTIVE ;  /* 0x000000000000791b */ /* 0x003fe20003800000 */
.L_x_2870:
[----:B------:R-:W-:Y:S01]  /*16680*/  IMAD.MOV.U32 R12, RZ, RZ, 0x10 ;  /* 0x00000010ff0c7424 */ /* 0x000fe200078e00ff */
[----:B------:R-:W-:-:S05]  /*16690*/  SEL R4, R14, RZ, P4 ;  /* 0x000000ff0e047207 */ /* 0x000fca0002000000 */
[----:B------:R-:W-:-:S04]  /*166a0*/  IMAD.IADD R4, R3, 0x1, R4 ;  /* 0x0000000103047824 */ /* 0x000fc800078e0204 */
[----:B------:R-:W-:-:S07]  /*166b0*/  IMAD.MOV.U32 R13, RZ, RZ, R4 ;  /* 0x000000ffff0d7224 */ /* 0x000fce00078e0004 */
[----:B------:R-:W-:Y:S05]  /*166c0*/  WARPSYNC.COLLECTIVE R15, `(.L_x_2871) ;  /* 0x000000000f087348 */ /* 0x000fea0003c00000 */
[----:B------:R0:W1:Y:S02]  /*166d0*/  SHFL.UP P6, R14, R13, R12, R11 ;  /* 0x0400000c0d0e7389 */ /* 0x00006400000c000b */
[----:B01----:R-:W-:Y:S01]  /*166e0*/  ENDCOLLECTIVE ;  /* 0x000000000000791b */ /* 0x003fe20003800000 */
.L_x_2871:
        /* <DEDUP_REMOVED lines=8> */
.L_x_2872:
[----:B------:R-:W-:Y:S05]  /*16770*/  BRA `(.L_x_2873) ;  /* 0xffffffb000b87947 */ /* 0x000fea000383ffff */
.L_x_2738:
[----:B------:R-:W-:Y:S01]  /*16780*/  BSSY B0, `(.L_x_2874) ;  /* 0x0000006000007945 */ /* 0x000fe20003800000 */
[----:B------:R-:W-:Y:S01]  /*16790*/  PLOP3.LUT P6, PT, P6, PT, PT, 0x8, 0x0 ;  /* 0x000000000000781c */ /* 0x000fe200037ce170 */
[----:B------:R-:W-:-:S12]  /*167a0*/  IMAD.MOV.U32 R15, RZ, RZ, -0x1 ;  /* 0xffffffffff0f7424 */ /* 0x000fd800078e00ff */
[----:B0-----:R-:W-:Y:S05]  /*167b0*/  WARPSYNC.COLLECTIVE R15, `(.L_x_2875) ;  /* 0x000000000f087348 */ /* 0x001fea0003c00000 */
[----:B------:R-:W-:Y:S01]  /*167c0*/  VOTE.ANY R14, PT, P6 ;  /* 0x00000000000e7806 */ /* 0x000fe200030e0100 */
[----:B0-----:R-:W-:Y:S06]  /*167d0*/  ENDCOLLECTIVE ;  /* 0x000000000000791b */ /* 0x001fec0003800000 */
.L_x_2875:
[----:B------:R-:W-:Y:S05]  /*167e0*/  BSYNC B0 ;  /* 0x0000000000007941 */ /* 0x000fea0003800000 */
.L_x_2874:
        /* <DEDUP_REMOVED lines=8> */
.L_x_2876:
[----:B------:R-:W-:Y:S02]  /*16870*/  IMAD.IADD R19, R12, 0x1, R19 ;  /* 0x000000010c137824 */ /* 0x000fe400078e0213 */
[----:B------:R-:W-:Y:S02]  /*16880*/  IMAD.MOV.U32 R13, RZ, RZ, R8 ;  /* 0x000000ffff0d7224 */ /* 0x000fe400078e0008 */
[----:B------:R-:W-:-:S07]  /*16890*/  IMAD.MOV.U32 R17, RZ, RZ, R14 ;  /* 0x000000ffff117224 */ /* 0x000fce00078e000e */
[----:B------:R-:W-:Y:S05]  /*168a0*/  WARPSYNC.COLLECTIVE R15, `(.L_x_2877) ;  /* 0x000000000f087348 */ /* 0x000fea0003c00000 */
[----:B------:R0:W1:Y:S02]  /*168b0*/  SHFL.IDX P6, R14, R13, R12, R11 ;  /* 0x0000000c0d0e7389 */ /* 0x00006400000c000b */
[----:B01----:R-:W-:Y:S01]  /*168c0*/  ENDCOLLECTIVE ;  /* 0x000000000000791b */ /* 0x003fe20003800000 */
.L_x_2877:
[----:B------:R-:W-:Y:S01]  /*168d0*/  IMAD.MOV.U32 R8, RZ, RZ, R14 ;  /* 0x000000ffff087224 */ /* 0x000fe200078e000e */
[----:B------:R-:W-:Y:S06]  /*168e0*/  BRA `(.L_x_2878) ;  /* 0xffffffb0009c7947 */ /* 0x000fec000383ffff */
.L_x_2740:
[----:B------:R-:W-:Y:S01]  /*168f0*/  BSSY B0, `(.L_x_2879) ;  /* 0x0000007000007945 */ /* 0x000fe20003800000 */
[----:B------:R-:W-:Y:S02]  /*16900*/  IMAD.MOV.U32 R13, RZ, RZ, R2 ;  /* 0x000000ffff0d7224 */ /* 0x000fe400078e0002 */
[----:B------:R-:W-:Y:S02]  /*16910*/  IMAD.MOV.U32 R11, RZ, RZ, 0x1f ;  /* 0x0000001fff0b7424 */ /* 0x000fe400078e00ff */
[----:B------:R-:W-:-:S07]  /*16920*/  IMAD.MOV.U32 R15, RZ, RZ, -0x1 ;  /* 0xffffffffff0f7424 */ /* 0x000fce00078e00ff */
[----:B0-23--:R-:W-:Y:S05]  /*16930*/  WARPSYNC.COLLECTIVE R15, `(.L_x_2880) ;  /* 0x000000000f087348 */ /* 0x00dfea0003c00000 */
[----:B------:R1:W4:Y:S02]  /*16940*/  SHFL.IDX P6, R14, R13, R12, R11 ;  /* 0x0000000c0d0e7389 */ /* 0x00032400000c000b */
[----:B01234-:R-:W-:Y:S01]  /*16950*/  ENDCOLLECTIVE ;  /* 0x000000000000791b */ /* 0x01ffe20003800000 */
.L_x_2880:
[----:B------:R-:W-:Y:S05]  /*16960*/  BSYNC B0 ;  /* 0x0000000000007941 */ /* 0x000fea0003800000 */
.L_x_2879:
[----:B------:R-:W-:Y:S01]  /*16970*/  IMAD.MOV.U32 R7, RZ, RZ, R14 ;  /* 0x000000ffff077224 */ /* 0x000fe200078e000e */
[----:B------:R-:W-:Y:S06]  /*16980*/  BRA `(.L_x_2739) ;  /* 0xffffffb0008c7947 */ /* 0x000fec000383ffff */
.L_x_2746:
[----:B0-----:R0:W1:Y:S02]  /*16990*/  SYNCS.PHASECHK.TRANS64.TRYWAIT P0, [R4+URZ+0x28820], R0 ;  /* 0x02882000040075a7 */ /* 0x001064000800017f */
[----:B-1----:R-:W-:Y:S05]  /*169a0*/  @!P0 NANOSLEEP.SYNCS 0x989680 ;  /* 0x009896800000895d */ /* 0x002fea0003900000 */
[----:B------:R-:W1:Y:S02]  /*169b0*/  @!P0 SYNCS.PHASECHK.TRANS64 P0, [R4+URZ+0x28820], R0 ;  /* 0x02882000040085a7 */ /* 0x000e64000800007f */
[----:B-1----:R-:W-:Y:S05]  /*169c0*/  @!P0 BRA `(.L_x_2746) ;  /* 0xfffffffc00f08947 */ /* 0x002fea000383ffff */
[----:B------:R-:W-:Y:S05]  /*169d0*/  BRA `(.L_x_2881) ;  /* 0xffffffb800e47947 */ /* 0x000fea000383ffff */
.L_x_2747:
[----:B------:R-:W1:Y:S01]  /*169e0*/  S2R R2, SR_TID.X ;  /* 0x0000000000027919 */ /* 0x000e620000002100 */
[----:B------:R-:W-:Y:S01]  /*169f0*/  BSSY B0, `(.L_x_2882) ;  /* 0x000000a000007945 */ /* 0x000fe20003800000 */
[----:B------:R-:W-:Y:S02]  /*16a00*/  IMAD.MOV.U32 R12, RZ, RZ, RZ ;  /* 0x000000ffff0c7224 */ /* 0x000fe400078e00ff */
[----:B------:R-:W-:Y:S02]  /*16a10*/  IMAD.MOV.U32 R11, RZ, RZ, 0x1f ;  /* 0x0000001fff0b7424 */ /* 0x000fe400078e00ff */
[----:B------:R-:W-:Y:S01]  /*16a20*/  IMAD.MOV.U32 R15, RZ, RZ, -0x1 ;  /* 0xffffffffff0f7424 */ /* 0x000fe200078e00ff */
[----:B-1----:R-:W-:-:S04]  /*16a30*/  SHF.R.U32.HI R2, RZ, 0x5, R2 ;  /* 0x00000005ff027819 */ /* 0x002fc80000011602 */
[----:B------:R-:W-:-:S05]  /*16a40*/  LOP3.LUT R2, R2, 0x3, RZ, 0xc0, !PT ;  /* 0x0000000302027812 */ /* 0x000fca00078ec0ff */
[----:B------:R-:W-:-:S07]  /*16a50*/  IMAD.MOV.U32 R13, RZ, RZ, R2 ;  /* 0x000000ffff0d7224 */ /* 0x000fce00078e0002 */
[----:B0-2---:R-:W-:Y:S05]  /*16a60*/  WARPSYNC.COLLECTIVE R15, `(.L_x_2883) ;  /* 0x000000000f087348 */ /* 0x005fea0003c00000 */
[----:B------:R1:W3:Y:S02]  /*16a70*/  SHFL.IDX P6, R14, R13, R12, R11 ;  /* 0x0000000c0d0e7389 */ /* 0x0002e400000c000b */
[----:B0123--:R-:W-:Y:S01]  /*16a80*/  ENDCOLLECTIVE ;  /* 0x000000000000791b */ /* 0x00ffe20003800000 */
.L_x_2883:
[----:B------:R-:W-:Y:S05]  /*16a90*/  BSYNC B0 ;  /* 0x0000000000007941 */ /* 0x000fea0003800000 */
.L_x_2882:
[----:B------:R-:W-:Y:S05]  /*16aa0*/  BRA `(.L_x_2884) ;  /* 0xffffffb800cc7947 */ /* 0x000fea000383ffff */
.L_x_2750:
[----:B------:R-:W-:Y:S01]  /*16ab0*/  BSSY B1, `(.L_x_2885) ;  /* 0x0000006000017945 */ /* 0x000fe20003800000 */
[----:B------:R-:W-:-:S07]  /*16ac0*/  IMAD.MOV.U32 R15, RZ, RZ, -0x1 ;  /* 0xffffffffff0f7424 */ /* 0x000fce00078e00ff */
[----:B0-2---:R-:W-:Y:S05]  /*16ad0*/  WARPSYNC.COLLECTIVE R15, `(.L_x_2886) ;  /* 0x000000000f0c7348 */ /* 0x005fea0003c00000 */
[----:B------:R-:W-:Y:S02]  /*16ae0*/  ELECT P6, UR62, PT ;  /* 0x00000000003e782f */ /* 0x000fe400038c0000 */
[----:B------:R-:W-:Y:S01]  /*16af0*/  MOV R14, UR62 ;  /* 0x0000003e000e7c02 */ /* 0x000fe20008000f00 */
[----:B0-2---:R-:W-:Y:S10]  /*16b00*/  ENDCOLLECTIVE ;  /* 0x000000000000791b */ /* 0x005ff40003800000 */
.L_x_2886:
[----:B------:R-:W-:Y:S05]  /*16b10*/  BSYNC B1 ;  /* 0x0000000000017941 */ /* 0x000fea0003800000 */
.L_x_2885:
[----:B------:R-:W-:Y:S05]  /*16b20*/  BRA `(.L_x_2887) ;  /* 0xffffffb800c47947 */ /* 0x000fea000383ffff */
.L_x_2752:
[----:B0-----:R0:W1:Y:S02]  /*16b30*/  SYNCS.PHASECHK.TRANS64.TRYWAIT P1, [R5+URZ+0x28840], R0 ;  /* 0x02884000050075a7 */ /* 0x001064000802017f */
[----:B-1----:R-:W-:Y:S05]  /*16b40*/  @!P1 NANOSLEEP.SYNCS 0x989680 ;  /* 0x009896800000995d */ /* 0x002fea0003900000 */
[----:B------:R-:W1:Y:S02]  /*16b50*/  @!P1 SYNCS.PHASECHK.TRANS64 P1, [R5+URZ+0x28840], R0 ;  /* 0x02884000050095a7 */ /* 0x000e64000802007f */
[----:B-1----:R-:W-:Y:S05]  /*16b60*/  @!P1 BRA `(.L_x_2752) ;  /* 0xfffffffc00f09947 */ /* 0x002fea000383ffff */
[----:B------:R-:W-:Y:S05]  /*16b70*/  BRA `(.L_x_2888) ;  /* 0xffffffb800e47947 */ /* 0x000fea000383ffff */
.L_x_2754:
[----:B-1----:R1:W3:Y:S02]  /*16b80*/  SYNCS.PHASECHK.TRANS64.TRYWAIT P1, [R25+URZ+0x28840], R2 ;  /* 0x02884002190075a7 */ /* 0x0022e4000802017f */
[----:B---3--:R-:W-:Y:S05]  /*16b90*/  @!P1 NANOSLEEP.SYNCS 0x989680 ;  /* 0x009896800000995d */ /* 0x008fea0003900000 */
[----:B------:R-:W3:Y:S02]  /*16ba0*/  @!P1 SYNCS.PHASECHK.TRANS64 P1, [R25+URZ+0x28840], R2 ;  /* 0x02884002190095a7 */ /* 0x000ee4000802007f */
[----:B---3--:R-:W-:Y:S05]  /*16bb0*/  @!P1 BRA `(.L_x_2754) ;  /* 0xfffffffc00f09947 */ /* 0x008fea000383ffff */
[----:B------:R-:W-:Y:S05]  /*16bc0*/  BRA `(.L_x_2889) ;  /* 0xffffffb800f07947 */ /* 0x000fea000383ffff */
.L_x_2756:
[----:B---3--:R3:W4:Y:S02]  /*16bd0*/  SYNCS.PHASECHK.TRANS64.TRYWAIT P1, [R5+URZ+0x28860], R0 ;  /* 0x02886000050075a7 */ /* 0x008724000802017f */
[----:B----4-:R-:W-:Y:S05]  /*16be0*/  @!P1 NANOSLEEP.SYNCS 0x989680 ;  /* 0x009896800000995d */ /* 0x010fea0003900000 */
[----:B------:R-:W4:Y:S02]  /*16bf0*/  @!P1 SYNCS.PHASECHK.TRANS64 P1, [R5+URZ+0x28860], R0 ;  /* 0x02886000050095a7 */ /* 0x000f24000802007f */
[----:B----4-:R-:W-:Y:S05]  /*16c00*/  @!P1 BRA `(.L_x_2756) ;  /* 0xfffffffc00f09947 */ /* 0x010fea000383ffff */
[----:B------:R-:W-:Y:S05]  /*16c10*/  BRA `(.L_x_2890) ;  /* 0xffffffb800ec7947 */ /* 0x000fea000383ffff */
.L_x_2891:
        /* <DEDUP_REMOVED lines=14> */
.L_x_3549:


//--------------------- .text._ZN7cutlass13device_kernelIN5flash11enable_sm90INS1_16FlashAttnFwdSm90INS1_25CollectiveMainloopFwdSm90ILi2EN4cute5tupleIJNS5_1CILi1EEES8_S8_EEENS6_IJNS7_ILi128EEESA_SA_EEELi128ENS_6half_tEfNS_4arch4Sm90ELb1ELb0ELb0ELb1ELb1ELb1ELb0ELb1ELb1ELb1ELb1ELb0EEENS1_21CollectiveEpilogueFwdISB_S9_SC_SE_Li256ELb1ELb1ELb1ELb0EEENS1_36VarlenDynamicPersistentTileSchedulerILi128ELi128ELi256ELi128ELb1ELb1ELb1ELb1ELb1ELb1EEEEEEEEEvNT_6ParamsE --------------------------
	.section	.text._ZN7cutlass13device_kernelIN5flash11enable_sm90INS1_16FlashAttnFwdSm90INS1_25CollectiveMainloopFwdSm90ILi2EN4cute5tupleIJNS5_1CILi1EEES8_S8_EEENS6_IJNS7_ILi128EEESA_SA_EEELi128ENS_6half_tEfNS_4arch4Sm90ELb1ELb0ELb0ELb1ELb1ELb1ELb0ELb1ELb1ELb1ELb1ELb0EEENS1_21CollectiveEpilogueFwdISB_S9_SC_SE_Li256ELb1ELb1ELb1ELb0EEENS1_36VarlenDynamicPersistentTileSchedulerILi128ELi128ELi256ELi128ELb1ELb1ELb1ELb1ELb1ELb1EEEEEEEEEvNT_6ParamsE,"ax",@progbits
	.align	128
.text._ZN7cutlass13device_kernelIN5flash11enable_sm90INS1_16FlashAttnFwdSm90INS1_25CollectiveMainloopFwdSm90ILi2EN4cute5tupleIJNS5_1CILi1EEES8_S8_EEENS6_IJNS7_ILi128EEESA_SA_EEELi128ENS_6half_tEfNS_4arch4Sm90ELb1ELb0ELb0ELb1ELb1ELb1ELb0ELb1ELb1ELb1ELb1ELb0EEENS1_21CollectiveEpilogueFwdISB_S9_SC_SE_Li256ELb1ELb1ELb1ELb0EEENS1_36VarlenDynamicPersistentTileSchedulerILi128ELi128ELi256ELi128ELb1ELb1ELb1ELb1ELb1ELb1EEEEEEEEEvNT_6ParamsE:
        .type           _ZN7cutlass13device_kernelIN5flash11enable_sm90INS1_16FlashAttnFwdSm90INS1_25CollectiveMainloopFwdSm90ILi2EN4cute5tupleIJNS5_1CILi1EEES8_S8_EEENS6_IJNS7_ILi128EEESA_SA_EEELi128ENS_6half_tEfNS_4arch4Sm90ELb1ELb0ELb0ELb1ELb1ELb1ELb0ELb1ELb1ELb1ELb1ELb0EEENS1_21CollectiveEpilogueFwdISB_S9_SC_SE_Li256ELb1ELb1ELb1ELb0EEENS1_36VarlenDynamicPersistentTileSchedulerILi128ELi128ELi256ELi128ELb1ELb1ELb1ELb1ELb1ELb1EEEEEEEEEvNT_6ParamsE,@function
        .size           _ZN7cutlass13device_kernelIN5flash11enable_sm90INS1_16FlashAttnFwdSm90INS1_25CollectiveMainloopFwdSm90ILi2EN4cute5tupleIJNS5_1CILi1EEES8_S8_EEENS6_IJNS7_ILi128EEESA_SA_EEELi128ENS_6half_tEfNS_4arch4Sm90ELb1ELb0ELb0ELb1ELb1ELb1ELb0ELb1ELb1ELb1ELb1ELb0EEENS1_21CollectiveEpilogueFwdISB_S9_SC_SE_Li256ELb1ELb1ELb1ELb0EEENS1_36VarlenDynamicPersistentTileSchedulerILi128ELi128ELi256ELi128ELb1ELb1ELb1ELb1ELb1ELb1EEEEEEEEEvNT_6ParamsE,(.L_x_3550 - _ZN7cutlass13device_kernelIN5flash11enable_sm90INS1_16FlashAttnFwdSm90INS1_25CollectiveMainloopFwdSm90ILi2EN4cute5tupleIJNS5_1CILi1EEES8_S8_EEENS6_IJNS7_ILi128EEESA_SA_EEELi128ENS_6half_tEfNS_4arch4Sm90ELb1ELb0ELb0ELb1ELb1ELb1ELb0ELb1ELb1ELb1ELb1ELb0EEENS1_21CollectiveEpilogueFwdISB_S9_SC_SE_Li256ELb1ELb1ELb1ELb0EEENS1_36VarlenDynamicPersistentTileSchedulerILi128ELi128ELi256ELi128ELb1ELb1ELb1ELb1ELb1ELb1EEEEEEEEEvNT_6ParamsE)
        .other          _ZN7cutlass13device_kernelIN5flash11enable_sm90INS1_16FlashAttnFwdSm90INS1_25CollectiveMainloopFwdSm90ILi2EN4cute5tupleIJNS5_1CILi1EEES8_S8_EEENS6_IJNS7_ILi128EEESA_SA_EEELi128ENS_6half_tEfNS_4arch4Sm90ELb1ELb0ELb0ELb1ELb1ELb1ELb0ELb1ELb1ELb1ELb1ELb0EEENS1_21CollectiveEpilogueFwdISB_S9_SC_SE_Li256ELb1ELb1ELb1ELb0EEENS1_36VarlenDynamicPersistentTileSchedulerILi128ELi128ELi256ELi128ELb1ELb1ELb1ELb1ELb1ELb1EEEEEEEEEvNT_6ParamsE,@"STO_CUDA_ENTRY STV_DEFAULT"
_ZN7cutlass13device_kernelIN5flash11enable_sm90INS1_16FlashAttnFwdSm90INS1_25CollectiveMainloopFwdSm90ILi2EN4cute5tupleIJNS5_1CILi1EEES8_S8_EEENS6_IJNS7_ILi128EEESA_SA_EEELi128ENS_6half_tEfNS_4arch4Sm90ELb1ELb0ELb0ELb1ELb1ELb1ELb0ELb1ELb1ELb1ELb1ELb0EEENS1_21CollectiveEpilogueFwdISB_S9_SC_SE_Li256ELb1ELb1ELb1ELb0EEENS1_36VarlenDynamicPersistentTileSchedulerILi128ELi128ELi256ELi128ELb1ELb1ELb1ELb1ELb1ELb1EEEEEEEEEvNT_6ParamsE:
        /* <DEDUP_REMOVED lines=18> */
.L_x_2893:
[----:B------:R-:W-:Y:S05]  /*0120*/  BSYNC B0 ;  /* 0x0000000000007941 */ /* 0x000fea0003800000 */
.L_x_2892:
        /* <DEDUP_REMOVED lines=41> */
.L_x_2894:
        /* <DEDUP_REMOVED lines=22> */
.L_x_2895:
        /* <DEDUP_REMOVED lines=18> */
.L_x_2896:
        /* <DEDUP_REMOVED lines=22> */
.L_x_2897:
        /* <DEDUP_REMOVED lines=22> */
.L_x_2898:
        /* <DEDUP_REMOVED lines=8> */
.L_x_2901:
        /* <DEDUP_REMOVED lines=19> */
[----:B------:R-:W-:Y:S01]  /*0ab0*/  R2UR UR40, R18 ;  /* 0x00000000122872ca */ /* 0x000fe200000e0000 */
[----:B------:R-:W-:Y:S01]  /*0ac0*/  IMAD.MOV.U32 R19, RZ, RZ, RZ ;  /* 0x000000ffff137224 */ /* 0x000fe200078e00ff */
[----:B------:R-:W-:Y:S01]  /*0ad0*/  MOV R190, RZ ;  /* 0x000000ff00be7202 */ /* 0x000fe20000000f00 */
[----:B------:R-:W-:Y:S01]  /*0ae0*/  IMAD.MOV.U32 R189, RZ, RZ, RZ ;  /* 0x000000ffffbd7224 */ /* 0x000fe200078e00ff */
[----:B------:R-:W-:Y:S01]  /*0af0*/  SHF.R.S32.HI R0, RZ, 0x1f, R12 ;  /* 0x0000001fff007819 */ /* 0x000fe2000001140c */
[----:B------:R-:W-:Y:S01]  /*0b00*/  IMAD.MOV.U32 R186, RZ, RZ, RZ ;  /* 0x000000ffffba7224 */ /* 0x000fe200078e00ff */
[----:B------:R-:W-:Y:S02]  /*0b10*/  ULOP3.LUT UR41, UR36, 0x1, URZ, 0xfc, !UPT ;  /* 0x0000000124297892 */ /* 0x000fe4000f8efc3f */
[CC--:B------:R-:W-:Y:S01]  /*0b20*/  LEA.HI R2, R0.reuse, R12.reuse, RZ, 0x7 ;  /* 0x0000000c00027211 */ /* 0x0c0fe200078f38ff */
[----:B------:R-:W-:Y:S01]  /*0b30*/  UMOV UR39, URZ ;  /* 0x0000003f00277c82 */ /* 0x000fe20008000000 */
[----:B------:R-:W-:-:S02]  /*0b40*/  LEA.HI R4, R0, R12, RZ, 0x5 ;  /* 0x0000000c00047211 */ /* 0x000fc400078f28ff */
[----:B------:R-:W-:Y:S01]  /*0b50*/  LOP3.LUT R220, R2, 0xffffff80, RZ, 0xc0, !PT ;  /* 0xffffff8002dc7812 */ /* 0x000fe200078ec0ff */
[----:B------:R-:W-:Y:S01]  /*0b60*/  UIADD3 UR40, UR40, 0x10400, URZ ;  /* 0x0001040028287890 */ /* 0x000fe2000fffe03f */
[-C--:B------:R-:W-:Y:S02]  /*0b70*/  LEA.HI R3, R0, R12.reuse, RZ, 0x4 ;  /* 0x0000000c00037211 */ /* 0x080fe400078f20ff */
[----:B------:R-:W-:Y:S01]  /*0b80*/  SHF.L.U32 R5, R4, 0x5, RZ ;  /* 0x0000000504057819 */ /* 0x000fe200000006ff */
[C---:B------:R-:W-:Y:S01]  /*0b90*/  IMAD.IADD R220, R12.reuse, 0x1, -R220 ;  /* 0x000000010cdc7824 */ /* 0x040fe200078e0adc */
[----:B------:R-:W-:Y:S02]  /*0ba0*/  LOP3.LUT R4, R3, 0x3fffff0, RZ, 0xc0, !PT ;  /* 0x03fffff003047812 */ /* 0x000fe400078ec0ff */
[----:B------:R-:W-:Y:S02]  /*0bb0*/  LOP3.LUT R5, R5, 0xfffffc00, RZ, 0xc0, !PT ;  /* 0xfffffc0005057812 */ /* 0x000fe400078ec0ff */
[----:B------:R-:W-:Y:S01]  /*0bc0*/  SHF.R.S32.HI R7, RZ, 0x1f, R220 ;  /* 0x0000001fff077819 */ /* 0x000fe200000114dc */
[----:B------:R-:W-:Y:S01]  /*0bd0*/  IMAD.IADD R4, R12, 0x1, -R4 ;  /* 0x000000010c047824 */ /* 0x000fe200078e0a04 */
[----:B------:R-:W-:-:S02]  /*0be0*/  LEA.HI R11, R0, R12, RZ, 0x2 ;  /* 0x0000000c000b7211 */ /* 0x000fc400078f10ff */
[----:B------:R-:W-:Y:S02]  /*0bf0*/  LEA.HI R8, R7, R220, RZ, 0x2 ;  /* 0x000000dc07087211 */ /* 0x000fe400078f10ff */
[----:B------:R-:W-:Y:S02]  /*0c00*/  SHF.R.S32.HI R16, RZ, 0x7, R2 ;  /* 0x00000007ff107819 */ /* 0x000fe40000011402 */
[--C-:B------:R-:W-:Y:S02]  /*0c10*/  SHF.R.S32.HI R9, RZ, 0x2, R8.reuse ;  /* 0x00000002ff097819 */ /* 0x100fe40000011408 */
[----:B------:R-:W-:Y:S02]  /*0c20*/  SHF.R.S32.HI R6, RZ, 0x1f, R8 ;  /* 0x0000001fff067819 */ /* 0x000fe40000011408 */
[----:B------:R-:W-:Y:S02]  /*0c30*/  LOP3.LUT R11, R11, 0xfffffffc, RZ, 0xc0, !PT ;  /* 0xfffffffc0b0b7812 */ /* 0x000fe400078ec0ff */
[----:B------:R-:W-:-:S02]  /*0c40*/  LEA.HI R6, R6, R9, RZ, 0x3 ;  /* 0x0000000906067211 */ /* 0x000fc400078f18ff */
[----:B------:R-:W-:Y:S01]  /*0c50*/  LEA.HI R7, R7, R220, RZ, 0x5 ;  /* 0x000000dc07077211 */ /* 0x000fe200078f28ff */
[----:B------:R-:W-:Y:S01]  /*0c60*/  IMAD.IADD R11, R12, 0x1, -R11 ;  /* 0x000000010c0b7824 */ /* 0x000fe200078e0a0b */
[----:B------:R-:W-:Y:S01]  /*0c70*/  LOP3.LUT R10, R6, 0xfffffff8, RZ, 0xc0, !PT ;  /* 0xfffffff8060a7812 */ /* 0x000fe200078ec0ff */
[----:B------:R-:W-:Y:S01]  /*0c80*/  IMAD R6, R4, 0x40, R5 ;  /* 0x0000004004067824 */ /* 0x000fe200078e0205 */
[----:B------:R-:W-:Y:S02]  /*0c90*/  SHF.R.S32.HI R4, RZ, 0x4, R3 ;  /* 0x00000004ff047819 */ /* 0x000fe40000011403 */
[----:B------:R-:W-:Y:S01]  /*0ca0*/  LEA.HI R2, R2, R16, RZ, 0x1 ;  /* 0x0000001002027211 */ /* 0x000fe200078f08ff */
[----:B------:R-:W-:Y:S01]  /*0cb0*/  IMAD.IADD R10, R9, 0x1, -R10 ;  /* 0x00000001090a7824 */ /* 0x000fe200078e0a0a */
[----:B------:R-:W-:Y:S02]  /*0cc0*/  LEA.HI R3, R3, R4, RZ, 0x1 ;  /* 0x0000000403037211 */ /* 0x000fe400078f08ff */
[----:B------:R-:W-:-:S02]  /*0cd0*/  SHF.R.S32.HI R7, RZ, 0x5, R7 ;  /* 0x00000005ff077819 */ /* 0x000fc40000011407 */
[----:B------:R-:W-:Y:S02]  /*0ce0*/  LOP3.LUT R3, R3, 0x1ffffffe, RZ, 0xc0, !PT ;  /* 0x1ffffffe03037812 */ /* 0x000fe400078ec0ff */
[----:B------:R-:W-:Y:S01]  /*0cf0*/  LOP3.LUT R2, R2, 0x3fffffe, RZ, 0xc0, !PT ;  /* 0x03fffffe02027812 */ /* 0x000fe200078ec0ff */
[----:B------:R-:W-:Y:S01]  /*0d00*/  IMAD R7, R7, 0x10, R10 ;  /* 0x0000001007077824 */ /* 0x000fe200078e020a */
[----:B------:R-:W-:Y:S02]  /*0d10*/  LEA.HI R187, R0, R12, RZ, 0x3 ;  /* 0x0000000c00bb7211 */ /* 0x000fe400078f18ff */
[----:B------:R-:W-:Y:S01]  /*0d20*/  LEA.HI R5, R11, R11, RZ, 0x1 ;  /* 0x0000000b0b057211 */ /* 0x000fe200078f08ff */
[----:B------:R-:W-:Y:S01]  /*0d30*/  IMAD.IADD R2, R16, 0x1, -R2 ;  /* 0x0000000110027824 */ /* 0x000fe200078e0a02 */
[----:B------:R-:W-:Y:S02]  /*0d40*/  IADD3 R3, R4, -R3, RZ ;  /* 0x8000000304037210 */ /* 0x000fe40007ffe0ff */
[----:B------:R-:W-:-:S02]  /*0d50*/  LOP3.LUT R207, R187, 0xfffffff8, RZ, 0xc0, !PT ;  /* 0xfffffff8bbcf7812 */ /* 0x000fc400078ec0ff */
[----:B------:R-:W-:Y:S01]  /*0d60*/  LOP3.LUT R4, R5, 0x1ffffffe, RZ, 0xc0, !PT ;  /* 0x1ffffffe05047812 */ /* 0x000fe200078ec0ff */
[----:B------:R-:W-:Y:S01]  /*0d70*/  IMAD R3, R3, 0x8, R6 ;  /* 0x0000000803037824 */ /* 0x000fe200078e0206 */
[----:B------:R-:W-:Y:S01]  /*0d80*/  LEA.HI R0, R0, R12, RZ, 0x6 ;  /* 0x0000000c00007211 */ /* 0x000fe200078f30ff */
[----:B------:R-:W-:Y:S01]  /*0d90*/  IMAD.IADD R207, R12, 0x1, -R207 ;  /* 0x000000010ccf7824 */ /* 0x000fe200078e0acf */
[----:B------:R-:W-:Y:S01]  /*0da0*/  SHF.R.S32.HI R187, RZ, 0x3, R187 ;  /* 0x00000003ffbb7819 */ /* 0x000fe200000114bb */
[----:B------:R-:W-:Y:S01]  /*0db0*/  IMAD.IADD R4, R11, 0x1, -R4 ;  /* 0x000000010b047824 */ /* 0x000fe200078e0a04 */
[----:B------:R-:W-:Y:S01]  /*0dc0*/  LEA R20, R2, R7, 0x6 ;  /* 0x0000000702147211 */ /* 0x000fe200078e30ff */
[----:B------:R-:W-:Y:S01]  /*0dd0*/  IMAD.SHL.U32 R0, R0, 0x8, RZ ;  /* 0x0000000800007824 */ /* 0x000fe200078e00ff */
[C---:B------:R-:W-:Y:S01]  /*0de0*/  SHF.L.U32 R2, R187.reuse, 0x6, RZ ;  /* 0x00000006bb027819 */ /* 0x040fe200000006ff */
[C---:B------:R-:W-:Y:S01]  /*0df0*/  VIADD R12, R187.reuse, 0x20 ;  /* 0x00000020bb0c7836 */ /* 0x040fe20000000000 */
[----:B------:R0:W-:Y:S01]  /*0e00*/  STL [R1+0x18], R3 ;  /* 0x0000180301007387 */ /* 0x0001e20000100800 */
[C---:B------:R-:W-:Y:S01]  /*0e10*/  VIADD R9, R187.reuse, 0x40 ;  /* 0x00000040bb097836 */ /* 0x040fe20000000000 */
[----:B------:R-:W-:Y:S01]  /*0e20*/  LOP3.LUT R205, R0, 0xfffffe00, RZ, 0xc0, !PT ;  /* 0xfffffe0000cd7812 */ /* 0x000fe200078ec0ff */
[----:B------:R-:W-:Y:S01]  /*0e30*/  VIADD R11, R187, 0x60 ;  /* 0x00000060bb0b7836 */ /* 0x000fe20000000000 */
[----:B------:R-:W-:Y:S01]  /*0e40*/  SHF.R.S32.HI R0, RZ, 0x1f, R12 ;  /* 0x0000001fff007819 */ /* 0x000fe2000001140c */
[----:B------:R-:W-:Y:S01]  /*0e50*/  IMAD.SHL.U32 R16, R207, 0x8, RZ ;  /* 0x00000008cf107824 */ /* 0x000fe200078e00ff */
[----:B------:R1:W-:Y:S01]  /*0e60*/  STL [R1+0x14], R20 ;  /* 0x0000141401007387 */ /* 0x0003e20000100800 */
[----:B------:R-:W-:Y:S01]  /*0e70*/  IMAD.SHL.U32 R197, R9, 0x40, RZ ;  /* 0x0000004009c57824 */ /* 0x000fe200078e00ff */
[----:B------:R-:W-:Y:S01]  /*0e80*/  SHF.R.S32.HI R10, RZ, 0x1f, R11 ;  /* 0x0000001fff0a7819 */ /* 0x000fe2000001140b */
[----:B------:R-:W-:Y:S01]  /*0e90*/  IMAD.SHL.U32 R196, R11, 0x40, RZ ;  /* 0x000000400bc47824 */ /* 0x000fe200078e00ff */
[----:B0-----:R-:W-:Y:S01]  /*0ea0*/  LOP3.LUT R3, R2, 0x1c0, RZ, 0xc0, !PT ;  /* 0x000001c002037812 */ /* 0x001fe200078ec0ff */
[----:B------:R-:W-:Y:S01]  /*0eb0*/  IMAD.MOV.U32 R5, RZ, RZ, R13 ;  /* 0x000000ffff057224 */ /* 0x000fe200078e000d */
[----:B------:R-:W-:Y:S01]  /*0ec0*/  SHF.R.S32.HI R2, RZ, 0x1f, R9 ;  /* 0x0000001fff027819 */ /* 0x000fe20000011409 */
[----:B------:R-:W-:Y:S01]  /*0ed0*/  IMAD.MOV.U32 R6, RZ, RZ, R14 ;  /* 0x000000ffff067224 */ /* 0x000fe200078e000e */
[----:B------:R-:W-:Y:S01]  /*0ee0*/  SHF.R.U32.HI R204, RZ, 0x3, R3 ;  /* 0x00000003ffcc7819 */ /* 0x000fe20000011603 */
[----:B------:R-:W-:Y:S01]  /*0ef0*/  IMAD.MOV.U32 R7, RZ, RZ, R15 ;  /* 0x000000ffff077224 */ /* 0x000fe200078e000f */
[----:B------:R-:W-:Y:S01]  /*0f00*/  LOP3.LUT R200, R3, 0x38, R16, 0xf8, !PT ;  /* 0x0000003803c87812 */ /* 0x000fe200078ef810 */
[----:B------:R-:W-:Y:S01]  /*0f10*/  IMAD.SHL.U32 R22, R207, 0x4, RZ ;  /* 0x00000004cf167824 */ /* 0x000fe200078e00ff */
[----:B------:R-:W-:Y:S01]  /*0f20*/  LOP3.LUT R3, R8, 0x7ffffffc, RZ, 0xc0, !PT ;  /* 0x7ffffffc08037812 */ /* 0x000fe200078ec0ff */
[----:B------:R-:W-:Y:S01]  /*0f30*/  IMAD R206, R4, 0x8, R20 ;  /* 0x0000000804ce7824 */ /* 0x000fe200078e0214 */
[----:B------:R-:W-:Y:S01]  /*0f40*/  LEA.HI R0, R0, R12, RZ, 0x3 ;  /* 0x0000000c00007211 */ /* 0x000fe200078f18ff */
[----:B------:R-:W-:Y:S01]  /*0f50*/  VIADD R185, R22, 0x20 ;  /* 0x0000002016b97836 */ /* 0x000fe20000000000 */
[----:B------:R-:W-:Y:S01]  /*0f60*/  LEA.HI R9, R2, R9, RZ, 0x3 ;  /* 0x0000000902097211 */ /* 0x000fe200078f18ff */
[----:B------:R-:W-:Y:S01]  /*0f70*/  IMAD.IADD R3, R220, 0x1, -R3 ;  /* 0x00000001dc037824 */ /* 0x000fe200078e0a03 */
[----:B------:R-:W-:Y:S01]  /*0f80*/  LEA.HI R10, R10, R11, RZ, 0x3 ;  /* 0x0000000b0a0a7211 */ /* 0x000fe200078f18ff */
[----:B------:R-:W-:Y:S01]  /*0f90*/  IMAD.SHL.U32 R0, R0, 0x40, RZ ;  /* 0x0000004000007824 */ /* 0x000fe200078e00ff */
[----:B------:R-:W-:Y:S01]  /*0fa0*/  SHF.L.U32 R198, R12, 0x6, RZ ;  /* 0x000000060cc67819 */ /* 0x000fe200000006ff */
[----:B------:R-:W-:Y:S01]  /*0fb0*/  IMAD.SHL.U32 R9, R9, 0x40, RZ ;  /* 0x0000004009097824 */ /* 0x000fe200078e00ff */
[----:B------:R-:W-:Y:S01]  /*0fc0*/  LOP3.LUT R197, R197, 0x1c0, RZ, 0xc0, !PT ;  /* 0x000001c0c5c57812 */ /* 0x000fe200078ec0ff */
[----:B------:R-:W-:Y:S01]  /*0fd0*/  IMAD.SHL.U32 R10, R10, 0x40, RZ ;  /* 0x000000400a0a7824 */ /* 0x000fe200078e00ff */
[----:B------:R-:W-:-:S02]  /*0fe0*/  LOP3.LUT R198, R198, 0x1c0, RZ, 0xc0, !PT ;  /* 0x000001c0c6c67812 */ /* 0x000fc400078ec0ff */
[----:B------:R-:W-:Y:S02]  /*0ff0*/  LOP3.LUT R196, R196, 0x1c0, RZ, 0xc0, !PT ;  /* 0x000001c0c4c47812 */ /* 0x000fe400078ec0ff */
[----:B------:R-:W-:Y:S02]  /*1000*/  SHF.L.U32 R193, R3, 0x1, RZ ;  /* 0x0000000103c17819 */ /* 0x000fe400000006ff */
[----:B------:R-:W-:Y:S02]  /*1010*/  SHF.R.U32.HI R15, RZ, 0x3, R198 ;  /* 0x00000003ff0f7819 */ /* 0x000fe400000116c6 */
[--C-:B------:R-:W-:Y:S01]  /*1020*/  LOP3.LUT R8, R198, 0x38, R16.reuse, 0xf8, !PT ;  /* 0x00000038c6087812 */ /* 0x100fe200078ef810 */
[C---:B------:R-:W-:Y:S01]  /*1030*/  VIADD R218, R193.reuse, 0x50 ;  /* 0x00000050c1da7836 */ /* 0x040fe20000000000 */
[----:B------:R-:W-:Y:S01]  /*1040*/  SHF.R.U32.HI R14, RZ, 0x3, R197 ;  /* 0x00000003ff0e7819 */ /* 0x000fe200000116c5 */
[----:B------:R-:W-:Y:S01]  /*1050*/  VIADD R217, R193, 0x58 ;  /* 0x00000058c1d97836 */ /* 0x000fe20000000000 */
[----:B------:R-:W-:Y:S01]  /*1060*/  LOP3.LUT R11, R197, 0x38, R16, 0xf8, !PT ;  /* 0x00000038c50b7812 */ /* 0x000fe200078ef810 */
[C---:B------:R-:W-:Y:S01]  /*1070*/  VIADD R216, R193.reuse, 0x60 ;  /* 0x00000060c1d87836 */ /* 0x040fe20000000000 */
[----:B------:R-:W-:Y:S01]  /*1080*/  SHF.R.U32.HI R13, RZ, 0x3, R196 ;  /* 0x00000003ff0d7819 */ /* 0x000fe200000116c4 */
[C---:B------:R-:W-:Y:S01]  /*1090*/  VIADD R215, R193.reuse, 0x68 ;  /* 0x00000068c1d77836 */ /* 0x040fe20000000000 */
[----:B------:R-:W-:Y:S01]  /*10a0*/  LOP3.LUT R12, R196, 0x38, R16, 0xf8, !PT ;  /* 0x00000038c40c7812 */ /* 0x000fe200078ef810 */
[----:B------:R-:W-:Y:S01]  /*10b0*/  VIADD R213, R193, 0x78 ;  /* 0x00000078c1d57836 */ /* 0x000fe20000000000 */
[----:B------:R-:W-:-:S02]  /*10c0*/  LOP3.LUT R203, R0, 0xfffffe00, RZ, 0xc0, !PT ;  /* 0xfffffe0000cb7812 */ /* 0x000fc400078ec0ff */
[----:B------:R-:W-:Y:S02]  /*10d0*/  LOP3.LUT R202, R9, 0xfffffe00, RZ, 0xc0, !PT ;  /* 0xfffffe0009ca7812 */ /* 0x000fe400078ec0ff */
[----:B------:R-:W-:Y:S02]  /*10e0*/  LOP3.LUT R201, R10, 0xfffffe00, RZ, 0xc0, !PT ;  /* 0xfffffe000ac97812 */ /* 0x000fe400078ec0ff */
[----:B------:R-:W-:Y:S02]  /*10f0*/  IADD3 R2, R16, 0x40, RZ ;  /* 0x0000004010027810 */ /* 0x000fe40007ffe0ff */
[----:B------:R-:W-:Y:S02]  /*1100*/  LOP3.LUT R8, R203, R8, R15, 0xf6, !PT ;  /* 0x00000008cb087212 */ /* 0x000fe400078ef60f */
[----:B------:R-:W-:Y:S02]  /*1110*/  LOP3.LUT R11, R202, R11, R14, 0xf6, !PT ;  /* 0x0000000bca0b7212 */ /* 0x000fe400078ef60e */
[----:B------:R-:W-:-:S02]  /*1120*/  LOP3.LUT R12, R201, R12, R13, 0xf6, !PT ;  /* 0x0000000cc90c7212 */ /* 0x000fc400078ef60d */
[----:B------:R-:W-:Y:S02]  /*1130*/  IADD3 R214, R193, 0x70, RZ ;  /* 0x00000070c1d67810 */ /* 0x000fe40007ffe0ff */
[----:B------:R-:W-:Y:S02]  /*1140*/  SHF.R.S32.HI R23, RZ, 0x1f, R22 ;  /* 0x0000001fff177819 */ /* 0x000fe40000011416 */
[----:B------:R-:W-:Y:S02]  /*1150*/  SHF.R.S32.HI R17, RZ, 0x1f, R16 ;  /* 0x0000001fff117819 */ /* 0x000fe40000011410 */
[----:B------:R-:W-:Y:S02]  /*1160*/  LOP3.LUT R200, R205, R200, R204, 0xf6, !PT ;  /* 0x000000c8cdc87212 */ /* 0x000fe400078ef6cc */
[----:B------:R-:W-:Y:S02]  /*1170*/  SHF.R.S32.HI R184, RZ, 0x1f, R2 ;  /* 0x0000001fffb87819 */ /* 0x000fe40000011402 */
[----:B------:R-:W-:-:S02]  /*1180*/  LEA R229, R8, UR40, 0x1 ;  /* 0x0000002808e57c11 */ /* 0x000fc4000f8e08ff */
[----:B------:R-:W-:Y:S02]  /*1190*/  LEA R228, R11, UR40, 0x1 ;  /* 0x000000280be47c11 */ /* 0x000fe4000f8e08ff */
[----:B------:R-:W-:Y:S02]  /*11a0*/  LEA R227, R12, UR40, 0x1 ;  /* 0x000000280ce37c11 */ /* 0x000fe4000f8e08ff */
[----:B------:R-:W-:Y:S02]  /*11b0*/  SHF.R.S32.HI R226, RZ, 0x1f, R218 ;  /* 0x0000001fffe27819 */ /* 0x000fe400000114da */
[----:B------:R-:W-:Y:S02]  /*11c0*/  SHF.R.S32.HI R225, RZ, 0x1f, R217 ;  /* 0x0000001fffe17819 */ /* 0x000fe400000114d9 */
[----:B------:R-:W-:Y:S02]  /*11d0*/  SHF.R.S32.HI R224, RZ, 0x1f, R216 ;  /* 0x0000001fffe07819 */ /* 0x000fe400000114d8 */
[----:B------:R-:W-:-:S02]  /*11e0*/  SHF.R.S32.HI R223, RZ, 0x1f, R215 ;  /* 0x0000001fffdf7819 */ /* 0x000fc400000114d7 */
[----:B------:R-:W-:Y:S02]  /*11f0*/  SHF.R.S32.HI R222, RZ, 0x1f, R214 ;  /* 0x0000001fffde7819 */ /* 0x000fe400000114d6 */
[----:B-1----:R-:W-:-:S07]  /*1200*/  SHF.R.S32.HI R221, RZ, 0x1f, R213 ;  /* 0x0000001fffdd7819 */ /* 0x002fce00000114d5 */
.L_x_3136:
[----:B012---:R-:W0:Y:S02]  /*1210*/  LDC.64 R8, c[0x0][0xc88] ;  /* 0x00032200ff087b82 */ /* 0x007e240000000a00 */
[----:B0-----:R-:W-:-:S05]  /*1220*/  IMAD.WIDE R8, R7, 0x4, R8 ;  /* 0x0000000407087825 */ /* 0x001fca00078e0208 */
[----:B------:R-:W2:Y:S01]  /*1230*/  LDG.E R209, desc[UR42][R8.64] ;  /* 0x0000002a08d17981 */ /* 0x000ea2000c1e1900 */
[----:B------:R-:W-:Y:S05]  /*1240*/  YIELD ;  /* 0x0000000000007946 */ /* 0x000fea0003800000 */
[----:B------:R-:W-:Y:S01]  /*1250*/  ULDC.64 UR4, c[0x0][0xa28] ;  /* 0x00028a0000047ab9 */ /* 0x000fe20000000a00 */
[----:B------:R-:W-:Y:S01]  /*1260*/  ULDC.64 UR8, c[0x0][0xa18] ;  /* 0x0002860000087ab9 */ /* 0x000fe20000000a00 */
[----:B------:R-:W-:Y:S01]  /*1270*/  ISETP.NE.U32.AND P1, PT, RZ, UR4, PT ;  /* 0x00000004ff007c0c */ /* 0x000fe2000bf25070 */
[----:B------:R-:W-:Y:S01]  /*1280*/  ULDC.64 UR6, c[0x0][0xa08] ;  /* 0x0002820000067ab9 */ /* 0x000fe20000000a00 */
[----:B------:R-:W-:Y:S01]  /*1290*/  IMAD.MOV.U32 R15, RZ, RZ, RZ ;  /* 0x000000ffff0f7224 */ /* 0x000fe200078e00ff */
[----:B------:R-:W-:-:S02]  /*12a0*/  ISETP.NE.U32.AND P0, PT, RZ, UR6, PT ;  /* 0x00000006ff007c0c */ /* 0x000fc4000bf05070 */
[----:B------:R-:W-:Y:S02]  /*12b0*/  ISETP.NE.AND.EX P1, PT, RZ, UR5, PT, P1 ;  /* 0x00000005ff007c0c */ /* 0x000fe4000bf25310 */
[----:B------:R-:W-:Y:S02]  /*12c0*/  ISETP.NE.AND.EX P0, PT, RZ, UR7, PT, P0 ;  /* 0x00000007ff007c0c */ /* 0x000fe4000bf05300 */
[----:B-----5:R-:W-:Y:S02]  /*12d0*/  MOV R31, RZ ;  /* 0x000000ff001f7202 */ /* 0x020fe40000000f00 */
[----:B--2---:R-:W-:Y:S01]  /*12e0*/  SHF.R.S32.HI R219, RZ, 0x1f, R209 ;  /* 0x0000001fffdb7819 */ /* 0x004fe200000114d1 */
[----:B------:R-:W-:-:S06]  /*12f0*/  IMAD.SHL.U32 R210, R209, 0x4, RZ ;  /* 0x00000004d1d27824 */ /* 0x000fcc00078e00ff */
[C---:B------:R-:W-:Y:S02]  /*1300*/  @P1 LEA R10, P2, R209.reuse, UR4, 0x2 ;  /* 0x00000004d10a1c11 */ /* 0x040fe4000f8410ff */
[C-C-:B------:R-:W-:Y:S02]  /*1310*/  SHF.L.U64.HI R211, R209.reuse, 0x2, R219.reuse ;  /* 0x00000002d1d37819 */ /* 0x140fe400000102db */
[----:B------:R-:W-:Y:S02]  /*1320*/  @P1 LEA.HI.X R11, R209, UR5, R219, 0x2, P2 ;  /* 0x00000005d10b1c11 */ /* 0x000fe400090f14db */
[----:B------:R-:W-:Y:S01]  /*1330*/  ISETP.NE.U32.AND P2, PT, RZ, UR8, PT ;  /* 0x00000008ff007c0c */ /* 0x000fe2000bf45070 */
[----:B------:R-:W-:Y:S01]  /*1340*/  ULDC UR4, c[0x0][0x288] ;  /* 0x0000a20000047ab9 */ /* 0x000fe20000000800 */
[----:B------:R-:W-:Y:S01]  /*1350*/  IADD3 R12, P3, R210, UR6, RZ ;  /* 0x00000006d20c7c10 */ /* 0x000fe2000ff7e0ff */
[----:B------:R0:W5:Y:S01]  /*1360*/  @P1 LDG.E R15, desc[UR42][R10.64] ;  /* 0x0000002a0a0f1981 */ /* 0x000162000c1e1900 */
[----:B------:R-:W-:Y:S01]  /*1370*/  ISETP.NE.AND.EX P2, PT, RZ, UR9, PT, P2 ;  /* 0x00000009ff007c0c */ /* 0x000fe2000bf45320 */
[----:B------:R-:W-:Y:S01]  /*1380*/  IMAD.U32 R194, RZ, RZ, UR4 ;  /* 0x00000004ffc27e24 */ /* 0x000fe2000f8e00ff */
[----:B------:R-:W-:Y:S01]  /*1390*/  IADD3.X R13, R211, UR7, RZ, P3, !PT ;  /* 0x00000007d30d7c10 */ /* 0x000fe20009ffe4ff */
[----:B------:R-:W-:-:S04]  /*13a0*/  ULDC.64 UR4, c[0x0][0x418] ;  /* 0x0001060000047ab9 */ /* 0x000fc80000000a00 */
[----:B------:R0:W5:Y:S06]  /*13b0*/  @P0 LDG.E R31, desc[UR42][R12.64] ;  /* 0x0000002a0c1f0981 */ /* 0x00016c000c1e1900 */
        /* <DEDUP_REMOVED lines=12> */
[----:B0---4-:R-:W-:Y:S06]  /*1480*/  @P2 BRA `(.L_x_2903) ;  /* 0x0000000000242947 */ /* 0x011fec0003800000 */
        /* <DEDUP_REMOVED lines=9> */
.L_x_2903:
[----:B------:R-:W-:Y:S01]  /*1520*/  ULDC.64 UR4, c[0x0][0xa20] ;  /* 0x0002880000047ab9 */ /* 0x000fe20000000a00 */
[C---:B------:R-:W-:Y:S02]  /*1530*/  LOP3.LUT R3, R6.reuse, 0xff000000, RZ, 0xc0, !PT ;  /* 0xff00000006037812 */ /* 0x040fe400078ec0ff */
[----:B------:R-:W-:Y:S02]  /*1540*/  ISETP.NE.U32.AND P1, PT, RZ, UR4, PT ;  /* 0x00000004ff007c0c */ /* 0x000fe4000bf25070 */
[C---:B------:R-:W-:Y:S02]  /*1550*/  LOP3.LUT R0, R6.reuse, 0xff0000, RZ, 0xc0, !PT ;  /* 0x00ff000006007812 */ /* 0x040fe400078ec0ff */
[----:B------:R-:W-:Y:S02]  /*1560*/  ISETP.NE.AND.EX P1, PT, RZ, UR5, PT, P1 ;  /* 0x00000005ff007c0c */ /* 0x000fe4000bf25310 */
[----:B------:R-:W-:Y:S02]  /*1570*/  SHF.R.U32.HI R3, RZ, 0x8, R3 ;  /* 0x00000008ff037819 */ /* 0x000fe40000011603 */
[----:B------:R-:W-:-:S02]  /*1580*/  LOP3.LUT R188, R6, 0xffff, RZ, 0xc0, !PT ;  /* 0x0000ffff06bc7812 */ /* 0x000fc400078ec0ff */
[----:B------:R-:W-:-:S07]  /*1590*/  LEA.HI R208, R0, R3, RZ, 0x10 ;  /* 0x0000000300d07211 */ /* 0x000fce00078f80ff */
[----:B------:R-:W-:Y:S05]  /*15a0*/  @!P1 BRA `(.L_x_2904) ;  /* 0x0000000000109947 */ /* 0x000fea0003800000 */
[----:B------:R-:W-:-:S04]  /*15b0*/  IADD3 R6, P0, R210, UR4, RZ ;  /* 0x00000004d2067c10 */ /* 0x000fc8000ff1e0ff */
[----:B------:R-:W-:-:S05]  /*15c0*/  IADD3.X R7, R211, UR5, RZ, P0, !PT ;  /* 0x00000005d3077c10 */ /* 0x000fca00087fe4ff */
[----:B------:R0:W5:Y:S01]  /*15d0*/  LDG.E R30, desc[UR42][R6.64] ;  /* 0x0000002a061e7981 */ /* 0x000162000c1e1900 */
[----:B------:R-:W-:Y:S05]  /*15e0*/  BRA `(.L_x_2905) ;  /* 0x0000000000107947 */ /* 0x000fea0003800000 */
.L_x_2904:
[----:B------:R-:W-:Y:S05]  /*15f0*/  @!P0 BRA `(.L_x_2905) ;  /* 0x00000000000c8947 */ /* 0x000fea0003800000 */
[----:B------:R-:W2:Y:S04]  /*1600*/  LDG.E R3, desc[UR42][R12.64] ;  /* 0x0000002a0c037981 */ /* 0x000ea8000c1e1900 */
[----:B------:R-:W2:Y:S02]  /*1610*/  LDG.E R30, desc[UR42][R12.64+0x4] ;  /* 0x0000042a0c1e7981 */ /* 0x000ea4000c1e1900 */
[----:B--2---:R-:W-:-:S07]  /*1620*/  IADD3 R30, -R3, R30, RZ ;  /* 0x0000001e031e7210 */ /* 0x004fce0007ffe1ff */
.L_x_2905:
[----:B------:R-:W-:Y:S01]  /*1630*/  ULDC.64 UR4, c[0x0][0xa10] ;  /* 0x0002840000047ab9 */ /* 0x000fe20000000a00 */
[----:B------:R-:W1:Y:S01]  /*1640*/  LDC R4, c[0x0][0x448] ;  /* 0x00011200ff047b82 */ /* 0x000e620000000800 */
[----:B------:R-:W-:-:S04]  /*1650*/  ISETP.NE.U32.AND P0, PT, RZ, UR4, PT ;  /* 0x00000004ff007c0c */ /* 0x000fc8000bf05070 */
[----:B------:R-:W-:Y:S01]  /*1660*/  ISETP.NE.AND.EX P0, PT, RZ, UR5, PT, P0 ;  /* 0x00000005ff007c0c */ /* 0x000fe2000bf05300 */
[----:B------:R-:W-:-:S12]  /*1670*/  ULDC.64 UR4, c[0x0][0xa30] ;  /* 0x00028c0000047ab9 */ /* 0x000fd80000000a00 */
[----:B0-----:R-:W0:Y:S02]  /*1680*/  @P0 LDC.64 R6, c[0x0][0xa10] ;  /* 0x00028400ff060b82 */ /* 0x001e240000000a00 */
[----:B0-----:R-:W-:-:S05]  /*1690*/  @P0 IMAD.WIDE R6, R209, 0x4, R6 ;  /* 0x00000004d1060825 */ /* 0x001fca00078e0206 */
[----:B------:R-:W2:Y:S04]  /*16a0*/  @P0 LDG.E R0, desc[UR42][R6.64] ;  /* 0x0000002a06000981 */ /* 0x000ea8000c1e1900 */
[----:B------:R0:W2:Y:S01]  /*16b0*/  @P0 LDG.E R3, desc[UR42][R6.64+0x4] ;  /* 0x0000042a06030981 */ /* 0x0000a2000c1e1900 */
[----:B------:R-:W-:Y:S01]  /*16c0*/  ISETP.NE.U32.AND P1, PT, RZ, UR4, PT ;  /* 0x00000004ff007c0c */ /* 0x000fe2000bf25070 */
[----:B-----5:R-:W-:-:S03]  /*16d0*/  IMAD.MOV.U32 R24, RZ, RZ, R30 ;  /* 0x000000ffff187224 */ /* 0x020fc600078e001e */
[----:B------:R-:W-:-:S13]  /*16e0*/  ISETP.NE.AND.EX P1, PT, RZ, UR5, PT, P1 ;  /* 0x00000005ff007c0c */ /* 0x000fda000bf25310 */
[----:B------:R-:W-:-:S04]  /*16f0*/  @P1 IADD3 R8, P2, R210, UR4, RZ ;  /* 0x00000004d2081c10 */ /* 0x000fc8000ff5e0ff */
[----:B------:R-:W-:-:S05]  /*1700*/  @P1 IADD3.X R9, R211, UR5, RZ, P2, !PT ;  /* 0x00000005d3091c10 */ /* 0x000fca00097fe4ff */
[----:B------:R3:W5:Y:S01]  /*1710*/  @P1 LDG.E R24, desc[UR42][R8.64] ;  /* 0x0000002a08181981 */ /* 0x000762000c1e1900 */
[----:B-1----:R-:W-:Y:S01]  /*1720*/  ISETP.NE.AND P1, PT, R4, 0x1, PT ;  /* 0x000000010400780c */ /* 0x002fe20003f25270 */
[----:B------:R-:W-:Y:S01]  /*1730*/  IMAD.SHL.U32 R192, R5, 0x80, RZ ;  /* 0x0000008005c07824 */ /* 0x000fe200078e00ff */
[----:B------:R-:W-:Y:S01]  /*1740*/  IADD3 R10, -R15, R30, RZ ;  /* 0x0000001e0f0a7210 */ /* 0x000fe20007ffe1ff */
[----:B------:R-:W-:Y:S01]  /*1750*/  BSSY B0, `(.L_x_2906) ;  /* 0x0000034000007945 */ /* 0x000fe20003800000 */
[----:B------:R-:W-:Y:S01]  /*1760*/  LOP3.LUT R212, R208, 0xff, RZ, 0xc0, !PT ;  /* 0x000000ffd0d47812 */ /* 0x000fe200078ec0ff */
[----:B------:R-:W-:Y:S01]  /*1770*/  VIADD R4, R192, 0x7f ;  /* 0x0000007fc0047836 */ /* 0x000fe20000000000 */
[----:B------:R-:W-:-:S07]  /*1780*/  SHF.R.U32.HI R208, RZ, 0x10, R208 ;  /* 0x00000010ffd07819 */ /* 0x000fce00000116d0 */
[----:B------:R-:W1:Y:S08]  /*1790*/  @P1 LDC R11, c[0x0][0x44c] ;  /* 0x00011300ff0b1b82 */ /* 0x000e700000000800 */
[----:B0-----:R-:W0:Y:S01]  /*17a0*/  @P1 LDC R7, c[0x0][0x450] ;  /* 0x00011400ff071b82 */ /* 0x001e220000000800 */
[----:B--2---:R-:W-:Y:S02]  /*17b0*/  @P0 IMAD.IADD R25, R3, 0x1, -R0 ;  /* 0x0000000103190824 */ /* 0x004fe400078e0a00 */
[----:B-1----:R-:W-:-:S04]  /*17c0*/  @P1 IMAD.HI.U32 R0, R4, R11, RZ ;  /* 0x0000000b04001227 */ /* 0x002fc800078e00ff */
[----:B------:R-:W-:Y:S01]  /*17d0*/  IMAD.IADD R195, R10, 0x1, R25 ;  /* 0x000000010ac37824 */ /* 0x000fe200078e0219 */
[----:B0-----:R-:W-:-:S03]  /*17e0*/  @P1 SHF.R.U32.HI R4, RZ, R7, R0 ;  /* 0x00000007ff041219 */ /* 0x001fc60000011600 */
[C---:B------:R-:W-:Y:S01]  /*17f0*/  VIADD R0, R195.reuse, 0x7f ;  /* 0x0000007fc3007836 */ /* 0x040fe20000000000 */
[----:B------:R-:W-:-:S04]  /*1800*/  IADD3 R93, R195, 0x80, -R194 ;  /* 0x00000080c35d7810 */ /* 0x000fc80007ffe8c2 */
[----:B------:R-:W-:Y:S01]  /*1810*/  SHF.R.S32.HI R3, RZ, 0x1f, R0 ;  /* 0x0000001fff037819 */ /* 0x000fe20000011400 */
[----:B------:R-:W-:-:S03]  /*1820*/  IMAD.IADD R4, R93, 0x1, R4 ;  /* 0x000000015d047824 */ /* 0x000fc600078e0204 */
[----:B------:R-:W-:Y:S02]  /*1830*/  LEA.HI R3, R3, R0, RZ, 0x7 ;  /* 0x0000000003037211 */ /* 0x000fe400078f38ff */
[----:B------:R-:W-:Y:S02]  /*1840*/  SHF.R.S32.HI R5, RZ, 0x1f, R4 ;  /* 0x0000001fff057819 */ /* 0x000fe40000011404 */
[----:B------:R-:W-:Y:S01]  /*1850*/  SHF.R.S32.HI R94, RZ, 0x7, R3 ;  /* 0x00000007ff5e7819 */ /* 0x000fe20000011403 */
[----:B------:R-:W-:Y:S01]  /*1860*/  IMAD.MOV.U32 R3, RZ, RZ, RZ ;  /* 0x000000ffff037224 */ /* 0x000fe200078e00ff */
[----:B------:R-:W-:-:S04]  /*1870*/  LEA.HI R5, R5, R4, RZ, 0x7 ;  /* 0x0000000405057211 */ /* 0x000fc800078f38ff */
[----:B------:R-:W-:-:S04]  /*1880*/  SHF.R.S32.HI R5, RZ, 0x7, R5 ;  /* 0x00000007ff057819 */ /* 0x000fc80000011405 */
[----:B---3--:R-:W-:-:S04]  /*1890*/  VIMNMX R9, R94, R5, PT ;  /* 0x000000055e097248 */ /* 0x008fc80003fe0100 */
[----:B------:R-:W-:-:S13]  /*18a0*/  ISETP.GE.AND P0, PT, R9, 0x1, PT ;  /* 0x000000010900780c */ /* 0x000fda0003f06270 */
        /* <DEDUP_REMOVED lines=30> */
.L_x_2907:
[----:B------:R-:W-:Y:S05]  /*1a90*/  BSYNC B0 ;  /* 0x0000000000007941 */ /* 0x000fea0003800000 */
.L_x_2906:
[----:B------:R-:W-:-:S05]  /*1aa0*/  IMAD R0, R212, R3, RZ ;  /* 0x00000003d4007224 */ /* 0x000fca00078e02ff */
        /* <DEDUP_REMOVED lines=35> */
.L_x_2910:
[----:B------:R-:W-:Y:S05]  /*1ce0*/  BSYNC B6 ;  /* 0x0000000000067941 */ /* 0x000fea0003800000 */
.L_x_2909:
        /* <DEDUP_REMOVED lines=20> */
.L_x_2912:
[----:B------:R-:W-:Y:S05]  /*1e30*/  BSYNC B6 ;  /* 0x0000000000067941 */ /* 0x000fea0003800000 */
.L_x_2911:
        /* <DEDUP_REMOVED lines=10> */
[----:B------:R-:W-:Y:S01]  /*1ee0*/  SHF.R.S32.HI R11, RZ, 0x1f, R187 ;  /* 0x0000001fff0b7819 */ /* 0x000fe200000114bb */
[----:B------:R-:W-:Y:S01]  /*1ef0*/  IMAD.SHL.U32 R33, R187, 0x40, RZ ;  /* 0x00000040bb217824 */ /* 0x000fe200078e00ff */
[----:B0-----:R-:W-:Y:S01]  /*1f00*/  ISETP.GE.AND P0, PT, R16, R37, PT ;  /* 0x000000251000720c */ /* 0x001fe20003f06270 */
        /* <DEDUP_REMOVED lines=10> */
[-C--:B--2---:R-:W-:Y:S01]  /*1fb0*/  IMAD R4, R11, R34.reuse, RZ ;  /* 0x000000220b047224 */ /* 0x084fe200078e02ff */
[----:B------:R-:W-:Y:S01]  /*1fc0*/  SHF.L.U64.HI R30, R34, 0x6, R35 ;  /* 0x00000006221e7819 */ /* 0x000fe20000010223 */
[----:B------:R-:W-:Y:S01]  /*1fd0*/  IMAD.IADD R5, R16, 0x1, R5 ;  /* 0x0000000110057824 */ /* 0x000fe200078e0205 */
[----:B------:R-:W-:Y:S01]  /*1fe0*/  IADD3 R81, R7, R83, RZ ;  /* 0x0000005307517210 */ /* 0x000fe20007ffe0ff */
[C---:B------:R-:W-:Y:S01]  /*1ff0*/  IMAD R7, R187.reuse, R35, R4 ;  /* 0x00000023bb077224 */ /* 0x040fe200078e0204 */
[----:B------:R-:W-:Y:S01]  /*2000*/  SHF.L.U64.HI R31, R34, 0x7, R35 ;  /* 0x00000007221f7819 */ /* 0x000fe20000010223 */
[----:B------:R-:W-:Y:S01]  /*2010*/  IMAD.MOV.U32 R80, RZ, RZ, R6 ;  /* 0x000000ffff507224 */ /* 0x000fe200078e0006 */
[----:B------:R-:W-:Y:S01]  /*2020*/  SHF.R.S32.HI R4, RZ, 0x1f, R5 ;  /* 0x0000001fff047819 */ /* 0x000fe20000011405 */
[----:B------:R-:W-:-:S03]  /*2030*/  IMAD.WIDE.U32 R84, R187, R34, R22 ;  /* 0x00000022bb547225 */ /* 0x000fc600078e0016 */
[CC--:B------:R-:W-:Y:S01]  /*2040*/  LEA.HI R11, R4.reuse, R5.reuse, RZ, 0x3 ;  /* 0x00000005040b7211 */ /* 0x0c0fe200078f18ff */
[--C-:B------:R-:W-:Y:S01]  /*2050*/  IMAD.WIDE.U32 R86, R187, R34, R16.reuse ;  /* 0x00000022bb567225 */ /* 0x100fe200078e0010 */
[----:B------:R-:W-:Y:S02]  /*2060*/  LEA.HI R6, R4, R5, RZ, 0x6 ;  /* 0x0000000504067211 */ /* 0x000fe400078f30ff */
[----:B------:R-:W-:Y:S01]  /*2070*/  LOP3.LUT R4, R11, 0x38, RZ, 0xc0, !PT ;  /* 0x000000380b047812 */ /* 0x000fe200078ec0ff */
[-C--:B------:R-:W-:Y:S01]  /*2080*/  IMAD.WIDE.U32 R8, R187, R28.reuse, R16 ;  /* 0x0000001cbb087225 */ /* 0x080fe200078e0010 */
[----:B------:R-:W-:Y:S02]  /*2090*/  LOP3.LUT R10, R196, 0x38, R11, 0xf8, !PT ;  /* 0x00000038c40a7812 */ /* 0x000fe400078ef80b */
[----:B------:R-:W-:Y:S01]  /*20a0*/  LOP3.LUT R5, R4, 0x1c0, R33, 0xf8, !PT ;  /* 0x000001c004057812 */ /* 0x000fe200078ef821 */
[----:B------:R-:W-:Y:S01]  /*20b0*/  IMAD.IADD R85, R85, 0x1, R7 ;  /* 0x0000000155557824 */ /* 0x000fe200078e0207 */
[----:B0-----:R-:W-:Y:S01]  /*20c0*/  SHF.R.U32.HI R36, RZ, 0x7, R36 ;  /* 0x00000007ff247819 */ /* 0x001fe20000011624 */
[----:B------:R-:W-:Y:S01]  /*20d0*/  IMAD.IADD R87, R7, 0x1, R87 ;  /* 0x0000000107577824 */ /* 0x000fe200078e0257 */
[----:B------:R-:W-:Y:S01]  /*20e0*/  LOP3.LUT R7, R198, 0x38, R11, 0xf8, !PT ;  /* 0x00000038c6077812 */ /* 0x000fe200078ef80b */
[----:B------:R-:W-:Y:S01]  /*20f0*/  IMAD.SHL.U32 R6, R6, 0x80, RZ ;  /* 0x0000008006067824 */ /* 0x000fe200078e00ff */
[----:B------:R-:W-:Y:S01]  /*2100*/  ISETP.NE.AND P6, PT, R36, 0x1, PT ;  /* 0x000000012400780c */ /* 0x000fe20003fc5270 */
[----:B------:R-:W-:Y:S01]  /*2110*/  IMAD.IADD R83, R83, 0x1, R9 ;  /* 0x0000000153537824 */ /* 0x000fe200078e0209 */
[----:B------:R-:W-:Y:S01]  /*2120*/  LOP3.LUT R9, R197, 0x38, R11, 0xf8, !PT ;  /* 0x00000038c5097812 */ /* 0x000fe200078ef80b */
[C---:B------:R-:W-:Y:S01]  /*2130*/  IMAD R12, R13.reuse, R28, RZ ;  /* 0x0000001c0d0c7224 */ /* 0x040fe200078e02ff */
[----:B------:R-:W-:Y:S01]  /*2140*/  MOV R82, R8 ;  /* 0x0000000800527202 */ /* 0x000fe20000000f00 */
[-C--:B------:R-:W-:Y:S01]  /*2150*/  IMAD R13, R13, R34.reuse, RZ ;  /* 0x000000220d0d7224 */ /* 0x080fe200078e02ff */
[----:B------:R-:W-:Y:S01]  /*2160*/  LOP3.LUT R8, R6, 0xffffe000, RZ, 0xc0, !PT ;  /* 0xffffe00006087812 */ /* 0x000fe200078ec0ff */
[----:B------:R-:W-:Y:S01]  /*2170*/  IMAD.WIDE.U32 R84, R24, R34, R84 ;  /* 0x0000002218547225 */ /* 0x000fe200078e0054 */
[----:B------:R-:W-:-:S02]  /*2180*/  LOP3.LUT R4, R7, R32, RZ, 0x3c, !PT ;  /* 0x0000002007047212 */ /* 0x000fc400078e3cff */
[----:B------:R-:W-:Y:S01]  /*2190*/  LOP3.LUT R9, R9, R21, RZ, 0x3c, !PT ;  /* 0x0000001509097212 */ /* 0x000fe200078e3cff */
[----:B------:R-:W-:Y:S01]  /*21a0*/  IMAD R13, R24, R35, R13 ;  /* 0x00000023180d7224 */ /* 0x000fe200078e020d */
[----:B------:R-:W-:Y:S01]  /*21b0*/  LOP3.LUT R6, R10, R20, RZ, 0x3c, !PT ;  /* 0x000000140a067212 */ /* 0x000fe200078e3cff */
[----:B------:R-:W-:Y:S05]  /*21c0*/  @!P6 WARPSYNC.ALL ;  /* 0x000000000000e948 */ /* 0x000fea0003800000 */
[----:B------:R-:W-:Y:S01]  /*21d0*/  LOP3.LUT R7, R5, R204, RZ, 0x3c, !PT ;  /* 0x000000cc05077212 */ /* 0x000fe200078e3cff */
[C---:B------:R-:W-:Y:S01]  /*21e0*/  IMAD R15, R24.reuse, R29, R12 ;  /* 0x0000001d180f7224 */ /* 0x040fe200078e020c */
[----:B------:R-:W-:Y:S01]  /*21f0*/  LOP3.LUT R76, R11, 0xfffffff8, RZ, 0xc0, !PT ;  /* 0xfffffff80b4c7812 */ /* 0x000fe200078ec0ff */
[----:B------:R-:W-:Y:S01]  /*2200*/  IMAD.WIDE.U32 R80, R24, R28, R80 ;  /* 0x0000001c18507225 */ /* 0x000fe200078e0050 */
[-C--:B------:R-:W-:Y:S01]  /*2210*/  IADD3 R4, R4, R8.reuse, R203 ;  /* 0x0000000804047210 */ /* 0x080fe20007ffe0cb */
[----:B------:R-:W-:Y:S01]  /*2220*/  ULDC UR4, c[0x0][0x2f4] ;  /* 0x0000bd0000047ab9 */ /* 0x000fe20000000800 */
[----:B------:R-:W-:Y:S01]  /*2230*/  IADD3 R5, R9, R8, R202 ;  /* 0x0000000809057210 */ /* 0x000fe20007ffe0ca */
[----:B------:R-:W-:Y:S01]  /*2240*/  IMAD.WIDE.U32 R82, R24, R28, R82 ;  /* 0x0000001c18527225 */ /* 0x000fe200078e0052 */
[----:B------:R-:W-:-:S02]  /*2250*/  IADD3 R6, R6, R8, R201 ;  /* 0x0000000806067210 */ /* 0x000fc40007ffe0c9 */
[----:B------:R-:W-:Y:S01]  /*2260*/  IADD3 R7, R7, R8, R205 ;  /* 0x0000000807077210 */ /* 0x000fe20007ffe0cd */
[----:B------:R-:W-:Y:S01]  /*2270*/  IMAD.WIDE.U32 R86, R24, R34, R86 ;  /* 0x0000002218567225 */ /* 0x000fe200078e0056 */
[C-C-:B------:R-:W-:Y:S02]  /*2280*/  SHF.L.U64.HI R8, R28.reuse, 0x5, R29.reuse ;  /* 0x000000051c087819 */ /* 0x140fe4000001021d */
[--C-:B------:R-:W-:Y:S01]  /*2290*/  SHF.L.U64.HI R9, R28, 0x6, R29.reuse ;  /* 0x000000061c097819 */ /* 0x100fe2000001021d */
[----:B------:R-:W-:Y:S01]  /*22a0*/  VIADD R92, R36, 0x8 ;  /* 0x00000008245c7836 */ /* 0x000fe20000000000 */
[C---:B------:R-:W-:Y:S01]  /*22b0*/  SHF.L.U64.HI R10, R28.reuse, 0x7, R29 ;  /* 0x000000071c0a7819 */ /* 0x040fe2000001021d */
[C---:B------:R-:W-:Y:S01]  /*22c0*/  IMAD.SHL.U32 R20, R28.reuse, 0x20, RZ ;  /* 0x000000201c147824 */ /* 0x040fe200078e00ff */
[----:B------:R-:W-:Y:S01]  /*22d0*/  SHF.L.U32 R21, R28, 0x6, RZ ;  /* 0x000000061c157819 */ /* 0x000fe200000006ff */
[C---:B------:R-:W-:Y:S01]  /*22e0*/  IMAD.SHL.U32 R32, R34.reuse, 0x20, RZ ;  /* 0x0000002022207824 */ /* 0x040fe200078e00ff */
[C---:B------:R-:W-:Y:S01]  /*22f0*/  SHF.L.U64.HI R29, R34.reuse, 0x5, R35 ;  /* 0x00000005221d7819 */ /* 0x040fe20000010223 */
[----:B------:R-:W-:Y:S01]  /*2300*/  IMAD.SHL.U32 R33, R34, 0x40, RZ ;  /* 0x0000004022217824 */ /* 0x000fe200078e00ff */
[----:B------:R-:W-:Y:S01]  /*2310*/  LEA R35, R207, R187, 0x5 ;  /* 0x000000bbcf237211 */ /* 0x000fe200078e28ff */
[----:B------:R-:W-:Y:S01]  /*2320*/  IMAD.SHL.U32 R36, R37, 0x2, RZ ;  /* 0x0000000225247824 */ /* 0x000fe200078e00ff */
[----:B------:R-:W-:Y:S01]  /*2330*/  ISETP.GE.AND P1, PT, R16, UR4, PT ;  /* 0x0000000410007c0c */ /* 0x000fe2000bf26270 */
[----:B------:R-:W-:Y:S01]  /*2340*/  IMAD.SHL.U32 R28, R28, 0x80, RZ ;  /* 0x000000801c1c7824 */ /* 0x000fe200078e00ff */
[----:B------:R-:W-:Y:S01]  /*2350*/  ISETP.GE.AND P2, PT, R2, UR4, PT ;  /* 0x0000000402007c0c */ /* 0x000fe2000bf46270 */
[----:B------:R-:W-:Y:S01]  /*2360*/  IMAD.SHL.U32 R34, R34, 0x80, RZ ;  /* 0x0000008022227824 */ /* 0x000fe200078e00ff */
[----:B------:R-:W-:Y:S01]  /*2370*/  IADD3 R39, R85, R13, RZ ;  /* 0x0000000d55277210 */ /* 0x000fe20007ffe0ff */
[----:B------:R-:W-:Y:S01]  /*2380*/  IMAD.IADD R37, R81, 0x1, R15 ;  /* 0x0000000151257824 */ /* 0x000fe200078e020f */
[----:B------:R-:W-:Y:S01]  /*2390*/  SHF.R.S32.HI R78, RZ, 0x3, R11 ;  /* 0x00000003ff4e7819 */ /* 0x000fe2000001140b */
[----:B------:R-:W-:Y:S01]  /*23a0*/  IMAD.IADD R38, R15, 0x1, R83 ;  /* 0x000000010f267824 */ /* 0x000fe200078e0253 */
[----:B------:R-:W-:Y:S01]  /*23b0*/  SHF.R.S32.HI R88, RZ, 0x1f, R76 ;  /* 0x0000001fff587819 */ /* 0x000fe2000001144c */
[----:B------:R-:W-:Y:S01]  /*23c0*/  IMAD.IADD R77, R13, 0x1, R87 ;  /* 0x000000010d4d7824 */ /* 0x000fe200078e0257 */
[----:B------:R-:W-:Y:S01]  /*23d0*/  @!P6 BAR.SYNC.DEFER_BLOCKING 0x9, 0x100 ;  /* 0x024400000000eb1d */ /* 0x000fe20000010000 */
[----:B----4-:R-:W-:-:S07]  /*23e0*/  SHF.R.S32.HI R79, RZ, 0x1f, R0 ;  /* 0x0000001fff4f7819 */ /* 0x010fce0000011400 */
.L_x_3010:
[----:B0-----:R-:W0:Y:S01]  /*23f0*/  LDC R98, c[0x0][0x430] ;  /* 0x00010c00ff627b82 */ /* 0x001e220000000800 */
[----:B------:R-:W-:Y:S02]  /*2400*/  VIADD R42, R27, 0xffffffff ;  /* 0xffffffff1b2a7836 */ /* 0x000fe40000000000 */
[----:B------:R-:W-:Y:S02]  /*2410*/  IMAD.MOV.U32 R99, RZ, RZ, RZ ;  /* 0x000000ffff637224 */ /* 0x000fe400078e00ff */
[----:B------:R-:W-:-:S03]  /*2420*/  IMAD R12, R42, 0x80, R35 ;  /* 0x000000802a0c7824 */ /* 0x000fc600078e0223 */
[----:B-1----:R-:W1:Y:S01]  /*2430*/  LDC R102, c[0x0][0x3f4] ;  /* 0x0000fd00ff667b82 */ /* 0x002e620000000800 */
[----:B------:R-:W-:Y:S01]  /*2440*/  IMAD.IADD R43, R3, 0x1, R12 ;  /* 0x00000001032b7824 */ /* 0x000fe200078e020c */
[----:B------:R-:W-:-:S04]  /*2450*/  ISETP.GE.AND P3, PT, R12, R25, PT ;  /* 0x000000190c00720c */ /* 0x000fc80003f66270 */
[----:B------:R-:W-:Y:S02]  /*2460*/  ISETP.GT.OR P3, PT, R35, 0x7f, P3 ;  /* 0x0000007f2300780c */ /* 0x000fe40001f64670 */
[----:B------:R-:W-:Y:S02]  /*2470*/  MOV R11, R43 ;  /* 0x0000002b000b7202 */ /* 0x000fe40000000f00 */
        /* <DEDUP_REMOVED lines=18> */
[----:B------:R-:W-:Y:S01]  /*25a0*/  LEA R91, R19, R200, 0xe ;  /* 0x000000c8135b7211 */ /* 0x000fe200078e70ff */
[----:B------:R-:W-:Y:S05]  /*25b0*/  YIELD ;  /* 0x0000000000007946 */ /* 0x000fea0003800000 */
[----:B------:R-:W-:Y:S01]  /*25c0*/  ISETP.GT.AND P4, PT, R42, R26, PT ;  /* 0x0000001a2a00720c */ /* 0x000fe20003f84270 */
[----:B------:R-:W-:Y:S01]  /*25d0*/  BSSY B0, `(.L_x_2913) ;  /* 0x000057f000007945 */ /* 0x000fe20003800000 */
[----:B------:R-:W-:-:S02]  /*25e0*/  IMAD R98, R98, R11, R43 ;  /* 0x0000000b62627224 */ /* 0x000fc400078e022b */
[----:B------:R-:W-:Y:S01]  /*25f0*/  IMAD R91, R91, 0x2, R18 ;  /* 0x000000025b5b7824 */ /* 0x000fe200078e0212 */
[----:B------:R-:W-:Y:S01]  /*2600*/  P2R R90, PR, RZ, 0x10 ;  /* 0x00000010ff5a7803 */ /* 0x000fe20000000000 */
        /* <DEDUP_REMOVED lines=63> */
.L_x_2917:
[----:B------:R-:W-:Y:S05]  /*2a00*/  BSYNC B1 ;  /* 0x0000000000017941 */ /* 0x000fea0003800000 */
.L_x_2916:
        /* <DEDUP_REMOVED lines=16> */
[----:B------:R-:W-:Y:S02]  /*2b10*/  CS2R R58, SRZ ;  /* 0x00000000003a7805 */ /* 0x000fe4000001ff00 */
[----:B------:R-:W-:Y:S02]  /*2b20*/  PRMT R113, R40, 0x5410, R41 ;  /* 0x0000541028717816 */ /* 0x000fe40000000029 */
[----:B------:R-:W-:Y:S02]  /*2b30*/  CS2R R62, SRZ ;  /* 0x00000000003e7805 */ /* 0x000fe4000001ff00 */
[----:B------:R-:W-:-:S02]  /*2b40*/  PRMT R120, R42, 0x7610, R120 ;  /* 0x000076102a787816 */ /* 0x000fc40000000078 */
        /* <DEDUP_REMOVED lines=22> */
.L_x_2919:
[----:B------:R-:W-:Y:S05]  /*2cb0*/  BSYNC B1 ;  /* 0x0000000000017941 */ /* 0x000fea0003800000 */
.L_x_2918:
[----:B------:R-:W-:Y:S01]  /*2cc0*/  VIADD R72, R187, 0x40 ;  /* 0x00000040bb487836 */ /* 0x000fe20000000000 */
[----:B0----5:R-:W-:Y:S01]  /*2cd0*/  MOV R42, R60 ;  /* 0x0000003c002a7202 */ /* 0x021fe20000000f00 */
[----:B------:R-:W-:Y:S01]  /*2ce0*/  IMAD.MOV.U32 R40, RZ, RZ, R56 ;  /* 0x000000ffff287224 */ /* 0x000fe200078e0038 */
[----:B------:R-:W-:Y:S01]  /*2cf0*/  BSSY B1, `(.L_x_2920) ;  /* 0x0000029000017945 */ /* 0x000fe20003800000 */
[----:B------:R-:W-:Y:S01]  /*2d00*/  IMAD.MOV.U32 R41, RZ, RZ, R57 ;  /* 0x000000ffff297224 */ /* 0x000fe200078e0039 */
[----:B------:R-:W-:Y:S01]  /*2d10*/  ISETP.GE.AND P3, PT, R72, R95, PT ;  /* 0x0000005f4800720c */ /* 0x000fe20003f66270 */
[----:B------:R-:W-:Y:S01]  /*2d20*/  IMAD.MOV.U32 R43, RZ, RZ, R61 ;  /* 0x000000ffff2b7224 */ /* 0x000fe200078e003d */
[----:B------:R-:W-:Y:S02]  /*2d30*/  CS2R R48, SRZ ;  /* 0x0000000000307805 */ /* 0x000fe4000001ff00 */
[----:B------:R-:W-:Y:S02]  /*2d40*/  CS2R R52, SRZ ;  /* 0x0000000000347805 */ /* 0x000fe4000001ff00 */
[----:B------:R-:W-:Y:S01]  /*2d50*/  PRMT R105, R40, 0x5410, R41 ;  /* 0x0000541028697816 */ /* 0x000fe20000000029 */
[----:B------:R-:W-:Y:S01]  /*2d60*/  IMAD.MOV.U32 R40, RZ, RZ, R58 ;  /* 0x000000ffff287224 */ /* 0x000fe200078e003a */
[----:B------:R-:W-:Y:S01]  /*2d70*/  PRMT R110, R42, 0x5410, R43 ;  /* 0x000054102a6e7816 */ /* 0x000fe2000000002b */
[----:B------:R-:W-:Y:S01]  /*2d80*/  IMAD.MOV.U32 R41, RZ, RZ, R59 ;  /* 0x000000ffff297224 */ /* 0x000fe200078e003b */
[----:B------:R-:W-:Y:S01]  /*2d90*/  MOV R43, R63 ;  /* 0x0000003f002b7202 */ /* 0x000fe20000000f00 */
[----:B------:R-:W-:Y:S01]  /*2da0*/  IMAD.MOV.U32 R42, RZ, RZ, R62 ;  /* 0x000000ffff2a7224 */ /* 0x000fe200078e003e */
[----:B------:R-:W-:-:S02]  /*2db0*/  CS2R R50, SRZ ;  /* 0x0000000000327805 */ /* 0x000fc4000001ff00 */
        /* <DEDUP_REMOVED lines=28> */
.L_x_2921:
[----:B------:R-:W-:Y:S05]  /*2f80*/  BSYNC B1 ;  /* 0x0000000000017941 */ /* 0x000fea0003800000 */
.L_x_2920:
[----:B0-----:R-:W-:Y:S01]  /*2f90*/  VIADD R72, R187, 0x60 ;  /* 0x00000060bb487836 */ /* 0x001fe20000000000 */
[----:B------:R-:W-:Y:S04]  /*2fa0*/  BSSY B1, `(.L_x_2922) ;  /* 0x000001f000017945 */ /* 0x000fe80003800000 */
[----:B------:R-:W-:-:S13]  /*2fb0*/  ISETP.GE.AND P4, PT, R72, R95, PT ;  /* 0x0000005f4800720c */ /* 0x000fda0003f86270 */
[----:B------:R-:W-:Y:S05]  /*2fc0*/  @P4 BRA `(.L_x_2923) ;  /* 0x0000000000704947 */ /* 0x000fea0003800000 */
[----:B------:R-:W0:Y:S01]  /*2fd0*/  LDC.64 R40, c[0x0][0x3f8] ;  /* 0x0000fe00ff287b82 */ /* 0x000e220000000a00 */
[----:B------:R-:W-:Y:S01]  /*2fe0*/  IMAD.MOV.U32 R15, RZ, RZ, R89 ;  /* 0x000000ffff0f7224 */ /* 0x000fe200078e0059 */
[----:B------:R-:W-:Y:S01]  /*2ff0*/  ULDC.64 UR4, c[0x0][0x3e8] ;  /* 0x0000fa0000047ab9 */ /* 0x000fe20000000a00 */
[----:B------:R-:W-:Y:S01]  /*3000*/  IMAD.MOV.U32 R13, RZ, RZ, R11 ;  /* 0x000000ffff0d7224 */ /* 0x000fe200078e000b */
[----:B------:R-:W-:Y:S02]  /*3010*/  CS2R R44, SRZ ;  /* 0x00000000002c7805 */ /* 0x000fe4000001ff00 */
[----:B------:R-:W-:Y:S01]  /*3020*/  CS2R R46, SRZ ;  /* 0x00000000002e7805 */ /* 0x000fe2000001ff00 */
        /* <DEDUP_REMOVED lines=22> */
.L_x_2923:
[----:B------:R-:W-:Y:S05]  /*3190*/  BSYNC B1 ;  /* 0x0000000000017941 */ /* 0x000fea0003800000 */
.L_x_2922:
        /* <DEDUP_REMOVED lines=30> */
.L_x_2924:
[----:B------:R-:W-:Y:S01]  /*3380*/  IMAD R89, R19, 0x8, R18 ;  /* 0x0000000813597824 */ /* 0x000fe200078e0212 */
[----:B------:R-:W-:Y:S01]  /*3390*/  SHF.L.U32 R100, R190, 0x1f, RZ ;  /* 0x0000001fbe647819 */ /* 0x000fe200000006ff */
[----:B------:R-:W-:Y:S03]  /*33a0*/  BSSY B1, `(.L_x_2925) ;  /* 0x0000003000017945 */ /* 0x000fe60003800000 */
[----:B------:R-:W0:Y:S02]  /*33b0*/  SYNCS.PHASECHK.TRANS64.TRYWAIT P6, [R89+URZ+0x28890], R100 ;  /* 0x02889064590075a7 */ /* 0x000e2400080c017f */
[----:B0-----:R-:W-:Y:S05]  /*33c0*/  @!P6 BRA `(.L_x_2926) ;  /* 0x000001d00010e947 */ /* 0x001fea0003800000 */
.L_x_3261:
[----:B------:R-:W-:Y:S05]  /*33d0*/  BSYNC B1 ;  /* 0x0000000000017941 */ /* 0x000fea0003800000 */
.L_x_2925:
[----:B------:R-:W-:-:S03]  /*33e0*/  UMOV UR4, 0xffffffff ;  /* 0xffffffff00047882 */ /* 0x000fc60000000000 */
[----:B------:R-:W-:Y:S05]  /*33f0*/  BRA.DIV UR4, `(.L_x_2927) ;  /* 0x000001d204187947 */ /* 0x000fea000b800000 */
[----:B------:R1:W2:Y:S04]  /*3400*/  SHFL.IDX PT, R75, R101, RZ, 0x181f ;  /* 0x00181fff654b7589 */ /* 0x0002a800000e0000 */
[----:B------:R1:W3:Y:S02]  /*3410*/  SHFL.IDX PT, R103, R106, RZ, 0x181f ;  /* 0x00181fff6a677589 */ /* 0x0002e400000e0000 */
.L_x_3265:
        /* <DEDUP_REMOVED lines=25> */
[----:B------:R-:W-:Y:S01]  /*35b0*/  FMUL.FTZ R71, R15, R71 ;  /* 0x000000470f477220 */ /* 0x000fe20000410000 */
[----:B------:R-:W-:Y:S01]  /*35c0*/  FMUL.FTZ R122, R13, R122 ;  /* 0x0000007a0d7a7220 */ /* 0x000fe20000410000 */
[----:B------:R-:W-:Y:S01]  /*35d0*/  FFMA.FTZ R126, R15, R69, -R126 ;  /* 0x000000450f7e7223 */ /* 0x000fe2000001087e */
[-C--:B------:R-:W-:Y:S02]  /*35e0*/  FFMA.FTZ R124, R13, R70.reuse, -R124 ;  /* 0x000000460d7c7223 */ /* 0x080fe4000001087c */
[----:B------:R-:W-:Y:S01]  /*35f0*/  FFMA.FTZ R121, R11, R70, R122 ;  /* 0x000000460b797223 */ /* 0x000fe2000001007a */
[----:B------:R-:W-:-:S02]  /*3600*/  HADD2.F32 R15, -RZ, R120.H1_H1 ;  /* 0x30000078ff0f7230 */ /* 0x000fc40000004100 */
[----:B------:R-:W-:Y:S01]  /*3610*/  FFMA.FTZ R125, R68, R69, R71 ;  /* 0x00000045447d7223 */ /* 0x000fe20000010047 */
[----:B------:R-:W-:Y:S02]  /*3620*/  HADD2.F32 R120, -RZ, R120.H0_H0 ;  /* 0x20000078ff787230 */ /* 0x000fe40000004100 */
[----:B------:R-:W-:Y:S02]  /*3630*/  HADD2.F32 R11, -RZ, R12.H1_H1 ;  /* 0x3000000cff0b7230 */ /* 0x000fe40000004100 */
[----:B------:R-:W-:Y:S02]  /*3640*/  HADD2.F32 R13, -RZ, R14.H1_H1 ;  /* 0x3000000eff0d7230 */ /* 0x000fe40000004100 */
[----:B------:R-:W-:Y:S02]  /*3650*/  HADD2.F32 R69, -RZ, R119.H1_H1 ;  /* 0x30000077ff457230 */ /* 0x000fe40000004100 */
[----:B------:R-:W-:Y:S01]  /*3660*/  FMUL.FTZ R71, R11, R120 ;  /* 0x000000780b477220 */ /* 0x000fe20000410000 */
[----:B------:R-:W-:-:S02]  /*3670*/  HADD2.F32 R12, -RZ, R12.H0_H0 ;  /* 0x2000000cff0c7230 */ /* 0x000fc40000004100 */
[----:B------:R-:W-:Y:S02]  /*3680*/  HADD2.F32 R14, -RZ, R14.H0_H0 ;  /* 0x2000000eff0e7230 */ /* 0x000fe40000004100 */
[----:B------:R-:W-:Y:S01]  /*3690*/  FMUL.FTZ R123, R13, R69 ;  /* 0x000000450d7b7220 */ /* 0x000fe20000410000 */
[----:B------:R-:W-:Y:S02]  /*36a0*/  HADD2.F32 R68, -RZ, R116.H0_H0 ;  /* 0x20000074ff447230 */ /* 0x000fe40000004100 */
[C---:B------:R-:W-:Y:S01]  /*36b0*/  FMUL.FTZ R120, R12.reuse, R120 ;  /* 0x000000780c787220 */ /* 0x040fe20000410000 */
[----:B------:R-:W-:Y:S01]  /*36c0*/  FFMA.FTZ R71, R12, R15, -R71 ;  /* 0x0000000f0c477223 */ /* 0x000fe20000010847 */
        /* <DEDUP_REMOVED lines=8> */
.L_x_2933:
[----:B------:R-:W-:Y:S05]  /*3750*/  BSYNC B3 ;  /* 0x0000000000037941 */ /* 0x000fea0003800000 */
.L_x_2932:
[----:B0-----:R4:W-:Y:S02]  /*3760*/  ST.E.128 desc[UR42][R72.64], R12 ;  /* 0x0000000c48007985 */ /* 0x0019e4000c101d2a */
.L_x_2931:
[----:B------:R-:W-:Y:S05]  /*3770*/  BSYNC B2 ;  /* 0x0000000000027941 */ /* 0x000fea0003800000 */
.L_x_2930:
        /* <DEDUP_REMOVED lines=47> */
.L_x_2935:
[----:B------:R-:W-:Y:S05]  /*3a70*/  BSYNC B2 ;  /* 0x0000000000027941 */ /* 0x000fea0003800000 */
.L_x_2934:
[----:B0-----:R0:W-:Y:S02]  /*3a80*/  ST.E.128 desc[UR42][R68.64], R12 ;  /* 0x0000000c44007985 */ /* 0x0011e4000c101d2a */
.L_x_2929:
[----:B------:R-:W-:Y:S05]  /*3a90*/  BSYNC B1 ;  /* 0x0000000000017941 */ /* 0x000fea0003800000 */
.L_x_2928:
[----:B------:R-:W-:-:S03]  /*3aa0*/  UMOV UR4, 0xffffffff ;  /* 0xffffffff00047882 */ /* 0x000fc60000000000 */
[----:B------:R-:W-:Y:S05]  /*3ab0*/  BRA.DIV UR4, `(.L_x_2936) ;  /* 0x000001ca04b47947 */ /* 0x000fea000b800000 */
[----:B------:R1:W1:Y:S04]  /*3ac0*/  SHFL.IDX PT, R67, R101, 0x1, 0x181f ;  /* 0x00381f0065437f89 */ /* 0x00026800000e0000 */
[----:B0-----:R0:W0:Y:S02]  /*3ad0*/  SHFL.IDX PT, R69, R106, 0x1, 0x181f ;  /* 0x00381f006a457f89 */ /* 0x00102400000e0000 */
.L_x_3269:
        /* <DEDUP_REMOVED lines=51> */
.L_x_2942:
[----:B------:R-:W-:Y:S05]  /*3e10*/  BSYNC B3 ;  /* 0x0000000000037941 */ /* 0x000fea0003800000 */
.L_x_2941:
[----:B--2---:R0:W-:Y:S02]  /*3e20*/  ST.E.128 desc[UR42][R64.64], R12 ;  /* 0x0000000c40007985 */ /* 0x0041e4000c101d2a */
.L_x_2940:
[----:B------:R-:W-:Y:S05]  /*3e30*/  BSYNC B2 ;  /* 0x0000000000027941 */ /* 0x000fea0003800000 */
.L_x_2939:
        /* <DEDUP_REMOVED lines=47> */
.L_x_2944:
[----:B------:R-:W-:Y:S05]  /*4130*/  BSYNC B2 ;  /* 0x0000000000027941 */ /* 0x000fea0003800000 */
.L_x_2943:
[----:B----4-:R0:W-:Y:S02]  /*4140*/  ST.E.128 desc[UR42][R60.64], R12 ;  /* 0x0000000c3c007985 */ /* 0x0101e4000c101d2a */
.L_x_2938:
[----:B------:R-:W-:Y:S05]  /*4150*/  BSYNC B1 ;  /* 0x0000000000017941 */ /* 0x000fea0003800000 */
.L_x_2937:
[----:B------:R-:W-:-:S03]  /*4160*/  UMOV UR4, 0xffffffff ;  /* 0xffffffff00047882 */ /* 0x000fc60000000000 */
[----:B------:R-:W-:Y:S05]  /*4170*/  BRA.DIV UR4, `(.L_x_2945) ;  /* 0x000001c604507947 */ /* 0x000fea000b800000 */
[----:B------:R1:W1:Y:S04]  /*4180*/  SHFL.IDX PT, R59, R101, 0x2, 0x181f ;  /* 0x00581f00653b7f89 */ /* 0x00026800000e0000 */
[----:B0-----:R0:W0:Y:S02]  /*4190*/  SHFL.IDX PT, R61, R106, 0x2, 0x181f ;  /* 0x00581f006a3d7f89 */ /* 0x00102400000e0000 */
.L_x_3273:
        /* <DEDUP_REMOVED lines=27> */
[-C--:B------:R-:W-:Y:S01]  /*4350*/  FFMA.FTZ R55, R11, R54.reuse, R58 ;  /* 0x000000360b377223 */ /* 0x080fe2000001003a */
[----:B------:R-:W-:Y:S01]  /*4360*/  FFMA.FTZ R60, R13, R54, -R60 ;  /* 0x000000360d3c7223 */ /* 0x000fe2000001083c */
[----:B------:R-:W-:Y:S01]  /*4370*/  FFMA.FTZ R62, R15, R53, -R62 ;  /* 0x000000350f3e7223 */ /* 0x000fe2000001083e */
[----:B------:R-:W-:-:S02]  /*4380*/  HADD2.F32 R11, -RZ, R12.H1_H1 ;  /* 0x3000000cff0b7230 */ /* 0x000fc40000004100 */
[----:B------:R-:W-:Y:S01]  /*4390*/  FFMA.FTZ R63, R52, R53, R63 ;  /* 0x00000035343f7223 */ /* 0x000fe2000001003f */
[----:B------:R-:W-:Y:S02]  /*43a0*/  HADD2.F32 R15, -RZ, R118.H1_H1 ;  /* 0x30000076ff0f7230 */ /* 0x000fe40000004100 */
[----:B------:R-:W-:Y:S02]  /*43b0*/  HADD2.F32 R12, -RZ, R12.H0_H0 ;  /* 0x2000000cff0c7230 */ /* 0x000fe40000004100 */
[--C-:B------:R-:W-:Y:S02]  /*43c0*/  HADD2.F32 R13, -RZ, R14.reuse.H1_H1 ;  /* 0x3000000eff0d7230 */ /* 0x100fe40000004100 */
[-C--:B------:R-:W-:Y:S01]  /*43d0*/  FMUL.FTZ R53, R11, R15.reuse ;  /* 0x0000000f0b357220 */ /* 0x080fe20000410000 */
[----:B------:R-:W-:Y:S02]  /*43e0*/  HADD2.F32 R14, -RZ, R14.H0_H0 ;  /* 0x2000000eff0e7230 */ /* 0x000fe40000004100 */
[----:B------:R-:W-:Y:S01]  /*43f0*/  FMUL.FTZ R52, R12, R15 ;  /* 0x0000000f0c347220 */ /* 0x000fe20000410000 */
[----:B------:R-:W-:-:S02]  /*4400*/  HADD2.F32 R118, -RZ, R118.H0_H0 ;  /* 0x20000076ff767230 */ /* 0x000fc40000004100 */
        /* <DEDUP_REMOVED lines=12> */
.L_x_2951:
[----:B------:R-:W-:Y:S05]  /*44d0*/  BSYNC B3 ;  /* 0x0000000000037941 */ /* 0x000fea0003800000 */
.L_x_2950:
[----:B--2---:R0:W-:Y:S02]  /*44e0*/  ST.E.128 desc[UR42][R56.64], R12 ;  /* 0x0000000c38007985 */ /* 0x0041e4000c101d2a */
.L_x_2949:
[----:B------:R-:W-:Y:S05]  /*44f0*/  BSYNC B2 ;  /* 0x0000000000027941 */ /* 0x000fea0003800000 */
.L_x_2948:
        /* <DEDUP_REMOVED lines=47> */
.L_x_2953:
[----:B------:R-:W-:Y:S05]  /*47f0*/  BSYNC B2 ;  /* 0x0000000000027941 */ /* 0x000fea0003800000 */
.L_x_2952:
[----:B----4-:R0:W-:Y:S02]  /*4800*/  ST.E.128 desc[UR42][R52.64], R12 ;  /* 0x0000000c34007985 */ /* 0x0101e4000c101d2a */
.L_x_2947:
[----:B------:R-:W-:Y:S05]  /*4810*/  BSYNC B1 ;  /* 0x0000000000017941 */ /* 0x000fea0003800000 */
.L_x_2946:
[----:B------:R-:W-:-:S03]  /*4820*/  UMOV UR4, 0xffffffff ;  /* 0xffffffff00047882 */ /* 0x000fc60000000000 */
[----:B------:R-:W-:Y:S05]  /*4830*/  BRA.DIV UR4, `(.L_x_2954) ;  /* 0x000001be04ec7947 */ /* 0x000fea000b800000 */
[----:B-1----:R-:W1:Y:S04]  /*4840*/  SHFL.IDX PT, R101, R101, 0x3, 0x181f ;  /* 0x00781f0065657f89 */ /* 0x002e6800000e0000 */
[----:B------:R0:W0:Y:S02]  /*4850*/  SHFL.IDX PT, R51, R106, 0x3, 0x181f ;  /* 0x00781f006a337f89 */ /* 0x00002400000e0000 */
.L_x_3277:
        /* <DEDUP_REMOVED lines=49> */
.L_x_2959:
[----:B------:R-:W-:Y:S05]  /*4b70*/  BSYNC B2 ;  /* 0x0000000000027941 */ /* 0x000fea0003800000 */
.L_x_2958:
[----:B----4-:R0:W-:Y:S02]  /*4b80*/  ST.E.128 desc[UR42][R48.64], R12 ;  /* 0x0000000c30007985 */ /* 0x0101e4000c101d2a */
.L_x_2957:
[----:B------:R-:W-:Y:S05]  /*4b90*/  BSYNC B1 ;  /* 0x0000000000017941 */ /* 0x000fea0003800000 */
.L_x_2956:
        /* <DEDUP_REMOVED lines=47> */
.L_x_2961:
[----:B------:R-:W-:Y:S05]  /*4e90*/  BSYNC B1 ;  /* 0x0000000000017941 */ /* 0x000fea0003800000 */
.L_x_2960:
[----:B----4-:R0:W-:Y:S01]  /*4ea0*/  ST.E.128 desc[UR42][R44.64], R12 ;  /* 0x0000000c2c007985 */ /* 0x0101e2000c101d2a */
[----:B------:R-:W-:Y:S05]  /*4eb0*/  BRA `(.L_x_2955) ;  /* 0x0000002c00c07947 */ /* 0x000fea0003800000 */
.L_x_2915:
        /* <DEDUP_REMOVED lines=23> */
[----:B------:R-:W-:-:S03]  /*5030*/  @!P5 IADD3.X R45, R89, R38, RZ, P6, !PT ;  /* 0x00000026592dd210 */ /* 0x000fc600037fe4ff */
        /* <DEDUP_REMOVED lines=62> */
.L_x_2963:
[----:B------:R-:W-:Y:S05]  /*5420*/  BSYNC B1 ;  /* 0x0000000000017941 */ /* 0x000fea0003800000 */
.L_x_2962:
[----:B-----5:R-:W-:Y:S01]  /*5430*/  IMAD.MOV.U32 R12, RZ, RZ, R67 ;  /* 0x000000ffff0c7224 */ /* 0x020fe200078e0043 */
[----:B------:R-:W-:Y:S01]  /*5440*/  MOV R11, R66 ;  /* 0x00000042000b7202 */ /* 0x000fe20000000f00 */
[----:B------:R-:W-:Y:S01]  /*5450*/  IMAD.MOV.U32 R13, RZ, RZ, R64 ;  /* 0x000000ffff0d7224 */ /* 0x000fe200078e0040 */
[----:B------:R-:W-:Y:S01]  /*5460*/  UISETP.NE.AND UP0, UPT, UR41, 0x3, UPT ;  /* 0x000000032900788c */ /* 0x000fe2000bf05270 */
        /* <DEDUP_REMOVED lines=8> */
[----:B------:R-:W-:Y:S01]  /*54f0*/  PLOP3.LUT P5, PT, PT, PT, UP0, 0x80, 0x0 ;  /* 0x000000000000781c */ /* 0x000fe20003faf008 */
        /* <DEDUP_REMOVED lines=45> */
.L_x_2964:
[----:B------:R-:W-:Y:S01]  /*57d0*/  IMAD R89, R19, 0x8, R18 ;  /* 0x0000000813597824 */ /* 0x000fe200078e0212 */
[----:B------:R-:W-:Y:S01]  /*57e0*/  SHF.L.U32 R100, R190, 0x1f, RZ ;  /* 0x0000001fbe647819 */ /* 0x000fe200000006ff */
[----:B------:R-:W0:Y:S01]  /*57f0*/  LDC R107, c[0x0][0x2f4] ;  /* 0x0000bd00ff6b7b82 */ /* 0x000e220000000800 */
[----:B------:R-:W-:Y:S02]  /*5800*/  BSSY B1, `(.L_x_2965) ;  /* 0x0000003000017945 */ /* 0x000fe40003800000 */
[----:B------:R-:W1:Y:S02]  /*5810*/  SYNCS.PHASECHK.TRANS64.TRYWAIT P4, [R89+URZ+0x28890], R100 ;  /* 0x02889064590075a7 */ /* 0x000e64000808017f */
[----:B-1----:R-:W-:Y:S05]  /*5820*/  @!P4 BRA `(.L_x_2966) ;  /* 0x000001b0003cc947 */ /* 0x002fea0003800000 */
.L_x_3278:
[----:B------:R-:W-:Y:S05]  /*5830*/  BSYNC B1 ;  /* 0x0000000000017941 */ /* 0x000fea0003800000 */
.L_x_2965:
[----:B------:R-:W-:Y:S01]  /*5840*/  UMOV UR4, 0xffffffff ;  /* 0xffffffff00047882 */ /* 0x000fe20000000000 */
[----:B0-----:R-:W-:Y:S02]  /*5850*/  IMAD.IADD R109, R107, 0x1, -R36 ;  /* 0x000000016b6d7824 */ /* 0x001fe400078e0a24 */
[----:B------:R-:W-:Y:S05]  /*5860*/  BRA.DIV UR4, `(.L_x_2967) ;  /* 0x000001b204407947 */ /* 0x000fea000b800000 */
[----:B------:R0:W2:Y:S04]  /*5870*/  SHFL.IDX PT, R105, R101, RZ, 0x181f ;  /* 0x00181fff65697589 */ /* 0x0000a800000e0000 */
[----:B------:R0:W3:Y:S02]  /*5880*/  SHFL.IDX PT, R104, R106, RZ, 0x181f ;  /* 0x00181fff6a687589 */ /* 0x0000e400000e0000 */
.L_x_3282:
[----:B------:R-:W-:Y:S01]  /*5890*/  ISETP.GE.OR P4, PT, R187, R95, P1 ;  /* 0x0000005fbb00720c */ /* 0x000fe20000f86670 */
[----:B------:R-:W-:-:S12]  /*58a0*/  BSSY B1, `(.L_x_2968) ;  /* 0x0000074000017945 */ /* 0x000fd80003800000 */
[----:B------:R-:W-:Y:S05]  /*58b0*/  @P4 BRA `(.L_x_2969) ;  /* 0x0000000400c84947 */ /* 0x000fea0003800000 */
[----:B------:R-:W-:Y:S01]  /*58c0*/  SEL R11, R36, R109, !P0 ;  /* 0x0000006d240b7207 */ /* 0x000fe20004000000 */
[----:B------:R-:W-:Y:S01]  /*58d0*/  BSSY B2, `(.L_x_2970) ;  /* 0x000006c000027945 */ /* 0x000fe20003800000 */
[----:B------:R-:W-:Y:S02]  /*58e0*/  SHF.L.U32 R15, R187, 0x6, RZ ;  /* 0x00000006bb0f7819 */ /* 0x000fe400000006ff */
        /* <DEDUP_REMOVED lines=15> */
[----:B------:R-:W-:Y:S02]  /*59e0*/  IMAD R15, R19, 0x4000, R14 ;  /* 0x00004000130f7824 */ /* 0x000fe400078e020e */
[----:B------:R-:W-:-:S03]  /*59f0*/  IMAD R13, R13, 0x2, R18 ;  /* 0x000000020d0d7824 */ /* 0x000fc600078e0212 */
[----:B------:R-:W-:-:S03]  /*5a00*/  LEA R72, R15, R18, 0x1 ;  /* 0x000000120f487211 */ /* 0x000fc600078e08ff */
[----:B------:R-:W2:Y:S04]  /*5a10*/  LDS.128 R12, [R13+0x18400] ;  /* 0x018400000d0c7984 */ /* 0x000ea80000000c00 */
[----:B------:R-:W3:Y:S01]  /*5a20*/  LDS.128 R72, [R72+0x18400] ;  /* 0x0184000048487984 */ /* 0x000ee20000000c00 */
[----:B------:R-:W-:Y:S05]  /*5a30*/  @P3 BRA `(.L_x_2971) ;  /* 0x0000000400543947 */ /* 0x000fea0003800000 */
[--C-:B------:R-:W-:Y:S01]  /*5a40*/  SHF.R.U64 R123, R40, 0x10, R41.reuse ;  /* 0x00000010287b7819 */ /* 0x100fe20000001229 */
[----:B------:R-:W-:Y:S01]  /*5a50*/  HADD2.F32 R127, -RZ, R124.H0_H0 ;  /* 0x2000007cff7f7230 */ /* 0x000fe20000004100 */
[----:B------:R-:W-:Y:S02]  /*5a60*/  SHF.R.U32.HI R126, RZ, 0x10, R41 ;  /* 0x00000010ff7e7819 */ /* 0x000fe40000011629 */
[----:B------:R-:W-:Y:S01]  /*5a70*/  SHF.R.U32.HI R128, RZ, 0x10, R45 ;  /* 0x00000010ff807819 */ /* 0x000fe2000001162d */
[----:B------:R-:W-:Y:S01]  /*5a80*/  HADD2.F32 R123, -RZ, R123.H0_H0 ;  /* 0x2000007bff7b7230 */ /* 0x000fe20000004100 */
[--C-:B------:R-:W-:Y:S01]  /*5a90*/  SHF.R.U64 R41, R46, 0x10, R47.reuse ;  /* 0x000000102e297819 */ /* 0x100fe2000000122f */
[----:B---3--:R-:W-:Y:S01]  /*5aa0*/  HADD2.F32 R46, -RZ, R73.H0_H0 ;  /* 0x20000049ff2e7230 */ /* 0x008fe20000004100 */
[----:B------:R-:W-:Y:S01]  /*5ab0*/  SHF.R.U32.HI R129, RZ, 0x10, R47 ;  /* 0x00000010ff817819 */ /* 0x000fe2000001162f */
[--C-:B------:R-:W-:Y:S01]  /*5ac0*/  HADD2.F32 R47, -RZ, R125.reuse.H0_H0 ;  /* 0x2000007dff2f7230 */ /* 0x100fe20000004100 */
[----:B------:R-:W-:Y:S01]  /*5ad0*/  SHF.R.U64 R40, R42, 0x10, R43 ;  /* 0x000000102a287819 */ /* 0x000fe2000000122b */
[----:B--2---:R-:W-:Y:S01]  /*5ae0*/  IMAD.MOV.U32 R42, RZ, RZ, R12 ;  /* 0x000000ffff2a7224 */ /* 0x004fe200078e000c */
[----:B------:R-:W-:Y:S01]  /*5af0*/  SHF.R.U64 R44, R44, 0x10, R45 ;  /* 0x000000102c2c7819 */ /* 0x000fe2000000122d */
[----:B------:R-:W-:Y:S01]  /*5b00*/  HADD2.F32 R125, -RZ, R125.H1_H1 ;  /* 0x3000007dff7d7230 */ /* 0x000fe20000004100 */
[----:B------:R-:W-:Y:S01]  /*5b10*/  SHF.R.U32.HI R43, RZ, 0x10, R43 ;  /* 0x00000010ff2b7819 */ /* 0x000fe2000001162b */
[----:B------:R-:W-:-:S02]  /*5b20*/  HADD2.F32 R12, -RZ, R13.H0_H0 ;  /* 0x2000000dff0c7230 */ /* 0x000fc40000004100 */
[----:B------:R-:W-:Y:S02]  /*5b30*/  IMAD.MOV.U32 R45, RZ, RZ, R15 ;  /* 0x000000ffff2d7224 */ /* 0x000fe400078e000f */
[----:B------:R-:W-:Y:S02]  /*5b40*/  HADD2.F32 R73, -RZ, R73.H1_H1 ;  /* 0x30000049ff497230 */ /* 0x000fe40000004100 */
[----:B------:R-:W-:Y:S02]  /*5b50*/  HADD2.F32 R128, -RZ, R128.H0_H0 ;  /* 0x20000080ff807230 */ /* 0x000fe40000004100 */
[----:B------:R-:W-:Y:S02]  /*5b60*/  HADD2.F32 R15, -RZ, R13.H1_H1 ;  /* 0x3000000dff0f7230 */ /* 0x000fe40000004100 */
[-C--:B------:R-:W-:Y:S01]  /*5b70*/  FMUL.FTZ R13, R46, R125.reuse ;  /* 0x0000007d2e0d7220 */ /* 0x080fe20000410000 */
[----:B------:R-:W-:Y:S01]  /*5b80*/  FMUL.FTZ R125, R12, R125 ;  /* 0x0000007d0c7d7220 */ /* 0x000fe20000410000 */
[----:B------:R-:W-:-:S02]  /*5b90*/  HADD2.F32 R126, -RZ, R126.H0_H0 ;  /* 0x2000007eff7e7230 */ /* 0x000fc40000004100 */
[-C--:B------:R-:W-:Y:S01]  /*5ba0*/  FMUL.FTZ R130, R73, R128.reuse ;  /* 0x0000008049827220 */ /* 0x080fe20000410000 */
[----:B------:R-:W-:Y:S01]  /*5bb0*/  FMUL.FTZ R128, R15, R128 ;  /* 0x000000800f807220 */ /* 0x000fe20000410000 */
[-C--:B------:R-:W-:Y:S01]  /*5bc0*/  FFMA.FTZ R12, R12, R47.reuse, -R13 ;  /* 0x0000002f0c0c7223 */ /* 0x080fe2000001080d */
[----:B------:R-:W-:Y:S01]  /*5bd0*/  FFMA.FTZ R13, R46, R47, R125 ;  /* 0x0000002f2e0d7223 */ /* 0x000fe2000001007d */
[----:B------:R-:W-:Y:S02]  /*5be0*/  HADD2.F32 R125, -RZ, R124.H1_H1 ;  /* 0x3000007cff7d7230 */ /* 0x000fe40000004100 */
[-C--:B------:R-:W-:Y:S01]  /*5bf0*/  FFMA.FTZ R46, R73, R126.reuse, R128 ;  /* 0x0000007e492e7223 */ /* 0x080fe20000010080 */
[--C-:B------:R-:W-:Y:S02]  /*5c00*/  HADD2.F32 R124, -RZ, R75.reuse.H0_H0 ;  /* 0x2000004bff7c7230 */ /* 0x100fe40000004100 */
[----:B------:R-:W-:Y:S01]  /*5c10*/  FFMA.FTZ R15, R15, R126, -R130 ;  /* 0x0000007e0f0f7223 */ /* 0x000fe20000010882 */
[----:B------:R-:W-:-:S02]  /*5c20*/  HADD2.F32 R75, -RZ, R75.H1_H1 ;  /* 0x3000004bff4b7230 */ /* 0x000fc40000004100 */
[----:B------:R-:W-:Y:S02]  /*5c30*/  HADD2.F32 R128, -RZ, R129.H0_H0 ;  /* 0x20000081ff807230 */ /* 0x000fe40000004100 */
[----:B------:R-:W-:Y:S01]  /*5c40*/  FMUL.FTZ R130, R124, R127 ;  /* 0x0000007f7c827220 */ /* 0x000fe20000410000 */
[----:B------:R-:W-:Y:S01]  /*5c50*/  HADD2.F32 R73, -RZ, R45.H1_H1 ;  /* 0x3000002dff497230 */ /* 0x000fe20000004100 */
[----:B------:R-:W-:Y:S01]  /*5c60*/  F2FP.F16.F32.PACK_AB R15, R15, R12 ;  /* 0x0000000c0f0f723e */ /* 0x000fe200000000ff */
[----:B------:R-:W-:Y:S02]  /*5c70*/  HADD2.F32 R126, -RZ, R43.H0_H0 ;  /* 0x2000002bff7e7230 */ /* 0x000fe40000004100 */
[-C--:B------:R-:W-:Y:S01]  /*5c80*/  FMUL.FTZ R132, R75, R128.reuse ;  /* 0x000000804b847220 */ /* 0x080fe20000410000 */
[----:B------:R-:W-:Y:S02]  /*5c90*/  HADD2.F32 R47, -RZ, R45.H0_H0 ;  /* 0x2000002dff2f7230 */ /* 0x000fe40000004100 */
[C---:B------:R-:W-:Y:S01]  /*5ca0*/  FMUL.FTZ R128, R73.reuse, R128 ;  /* 0x0000008049807220 */ /* 0x040fe20000410000 */
[----:B------:R-:W-:Y:S01]  /*5cb0*/  FFMA.FTZ R132, R73, R126, -R132 ;  /* 0x0000007e49847223 */ /* 0x000fe20000010884 */
[----:B------:R-:W-:-:S02]  /*5cc0*/  HADD2.F32 R73, -RZ, R122.H0_H0 ;  /* 0x2000007aff497230 */ /* 0x000fc40000004100 */
[C---:B------:R-:W-:Y:S01]  /*5cd0*/  FMUL.FTZ R45, R47.reuse, R127 ;  /* 0x0000007f2f2d7220 */ /* 0x040fe20000410000 */
[-C--:B------:R-:W-:Y:S01]  /*5ce0*/  FFMA.FTZ R43, R47, R125.reuse, -R130 ;  /* 0x0000007d2f2b7223 */ /* 0x080fe20000010882 */
[----:B------:R-:W-:Y:S01]  /*5cf0*/  FFMA.FTZ R128, R75, R126, R128 ;  /* 0x0000007e4b807223 */ /* 0x000fe20000010080 */
[----:B------:R-:W-:Y:S02]  /*5d00*/  HADD2.F32 R122, -RZ, R122.H1_H1 ;  /* 0x3000007aff7a7230 */ /* 0x000fe40000004100 */
[----:B------:R-:W-:Y:S01]  /*5d10*/  FFMA.FTZ R45, R124, R125, R45 ;  /* 0x0000007d7c2d7223 */ /* 0x000fe2000001002d */
[----:B------:R-:W-:Y:S01]  /*5d20*/  HADD2.F32 R75, -RZ, R44.H0_H0 ;  /* 0x2000002cff4b7230 */ /* 0x000fe20000004100 */
[----:B------:R-:W-:Y:S01]  /*5d30*/  F2FP.F16.F32.PACK_AB R43, R132, R43 ;  /* 0x0000002b842b723e */ /* 0x000fe200000000ff */
[----:B------:R-:W-:Y:S02]  /*5d40*/  HADD2.F32 R47, -RZ, R72.H0_H0 ;  /* 0x20000048ff2f7230 */ /* 0x000fe40000004100 */
[----:B------:R-:W-:Y:S01]  /*5d50*/  HADD2.F32 R44, -RZ, R42.H0_H0 ;  /* 0x2000002aff2c7230 */ /* 0x000fe20000004100 */
[----:B------:R-:W-:Y:S01]  /*5d60*/  F2FP.F16.F32.PACK_AB R45, R128, R45 ;  /* 0x0000002d802d723e */ /* 0x000fe200000000ff */
[----:B------:R-:W-:-:S02]  /*5d70*/  HADD2.F32 R72, -RZ, R72.H1_H1 ;  /* 0x30000048ff487230 */ /* 0x000fc40000004100 */
[CC--:B------:R-:W-:Y:S01]  /*5d80*/  FMUL.FTZ R125, R47.reuse, R122.reuse ;  /* 0x0000007a2f7d7220 */ /* 0x0c0fe20000410000 */
[----:B------:R-:W-:Y:S02]  /*5d90*/  HADD2.F32 R42, -RZ, R42.H1_H1 ;  /* 0x3000002aff2a7230 */ /* 0x000fe40000004100 */
[----:B------:R-:W-:Y:S01]  /*5da0*/  FMUL.FTZ R122, R44, R122 ;  /* 0x0000007a2c7a7220 */ /* 0x000fe20000410000 */
[----:B------:R-:W-:Y:S01]  /*5db0*/  FMUL.FTZ R127, R72, R75 ;  /* 0x0000004b487f7220 */ /* 0x000fe20000410000 */
[----:B------:R-:W-:Y:S01]  /*5dc0*/  FFMA.FTZ R125, R44, R73, -R125 ;  /* 0x000000492c7d7223 */ /* 0x000fe2000001087d */
[C---:B------:R-:W-:Y:S01]  /*5dd0*/  FMUL.FTZ R75, R42.reuse, R75 ;  /* 0x0000004b2a4b7220 */ /* 0x040fe20000410000 */
[----:B------:R-:W-:Y:S01]  /*5de0*/  FFMA.FTZ R122, R47, R73, R122 ;  /* 0x000000492f7a7223 */ /* 0x000fe2000001007a */
[-C--:B------:R-:W-:Y:S01]  /*5df0*/  FFMA.FTZ R124, R42, R123.reuse, -R127 ;  /* 0x0000007b2a7c7223 */ /* 0x080fe2000001087f */
[----:B------:R-:W-:Y:S02]  /*5e00*/  HADD2.F32 R44, -RZ, R121.H0_H0 ;  /* 0x20000079ff2c7230 */ /* 0x000fe40000004100 */
[----:B------:R-:W-:Y:S01]  /*5e10*/  FFMA.FTZ R75, R72, R123, R75 ;  /* 0x0000007b484b7223 */ /* 0x000fe2000001004b */
[----:B------:R-:W-:-:S02]  /*5e20*/  HADD2.F32 R73, -RZ, R41.H0_H0 ;  /* 0x20000029ff497230 */ /* 0x000fc40000004100 */
[----:B------:R-:W-:Y:S01]  /*5e30*/  HADD2.F32 R42, -RZ, R74.H0_H0 ;  /* 0x2000004aff2a7230 */ /* 0x000fe20000004100 */
[----:B------:R-:W-:Y:S01]  /*5e40*/  F2FP.F16.F32.PACK_AB R12, R124, R125 ;  /* 0x0000007d7c0c723e */ /* 0x000fe200000000ff */
[----:B------:R-:W-:Y:S01]  /*5e50*/  HADD2.F32 R121, -RZ, R121.H1_H1 ;  /* 0x30000079ff797230 */ /* 0x000fe20000004100 */
[----:B------:R-:W-:Y:S01]  /*5e60*/  F2FP.F16.F32.PACK_AB R72, R75, R122 ;  /* 0x0000007a4b48723e */ /* 0x000fe200000000ff */
[----:B------:R-:W-:Y:S01]  /*5e70*/  HADD2.F32 R41, -RZ, R14.H0_H0 ;  /* 0x2000000eff297230 */ /* 0x000fe20000004100 */
[----:B------:R-:W-:Y:S01]  /*5e80*/  MOV R75, R45 ;  /* 0x0000002d004b7202 */ /* 0x000fe20000000f00 */
[----:B------:R-:W-:Y:S02]  /*5e90*/  HADD2.F32 R74, -RZ, R74.H1_H1 ;  /* 0x3000004aff4a7230 */ /* 0x000fe40000004100 */
[----:B------:R-:W-:Y:S02]  /*5ea0*/  HADD2.F32 R14, -RZ, R14.H1_H1 ;  /* 0x3000000eff0e7230 */ /* 0x000fe40000004100 */
[----:B------:R-:W-:-:S02]  /*5eb0*/  HADD2.F32 R47, -RZ, R40.H0_H0 ;  /* 0x20000028ff2f7230 */ /* 0x000fc40000004100 */
[----:B------:R-:W-:Y:S01]  /*5ec0*/  FMUL.FTZ R40, R42, R121 ;  /* 0x000000792a287220 */ /* 0x000fe20000410000 */
[----:B------:R-:W-:Y:S01]  /*5ed0*/  FMUL.FTZ R123, R74, R73 ;  /* 0x000000494a7b7220 */ /* 0x000fe20000410000 */
[C---:B------:R-:W-:Y:S01]  /*5ee0*/  FMUL.FTZ R121, R41.reuse, R121 ;  /* 0x0000007929797220 */ /* 0x040fe20000410000 */
[C---:B------:R-:W-:Y:S01]  /*5ef0*/  FMUL.FTZ R73, R14.reuse, R73 ;  /* 0x000000490e497220 */ /* 0x040fe20000410000 */
[-C--:B------:R-:W-:Y:S01]  /*5f00*/  FFMA.FTZ R40, R41, R44.reuse, -R40 ;  /* 0x0000002c29287223 */ /* 0x080fe20000010828 */
[-C--:B------:R-:W-:Y:S01]  /*5f10*/  FFMA.FTZ R123, R14, R47.reuse, -R123 ;  /* 0x0000002f0e7b7223 */ /* 0x080fe2000001087b */
[----:B------:R-:W-:Y:S01]  /*5f20*/  FFMA.FTZ R121, R42, R44, R121 ;  /* 0x0000002c2a797223 */ /* 0x000fe20000010079 */
[----:B------:R-:W-:Y:S01]  /*5f30*/  FFMA.FTZ R74, R74, R47, R73 ;  /* 0x0000002f4a4a7223 */ /* 0x000fe20000010049 */
[----:B------:R-:W-:Y:S01]  /*5f40*/  F2FP.F16.F32.PACK_AB R73, R46, R13 ;  /* 0x0000000d2e49723e */ /* 0x000fe200000000ff */
[----:B------:R-:W-:Y:S01]  /*5f50*/  IMAD.MOV.U32 R13, RZ, RZ, R15 ;  /* 0x000000ffff0d7224 */ /* 0x000fe200078e000f */
[----:B------:R-:W-:Y:S01]  /*5f60*/  F2FP.F16.F32.PACK_AB R14, R123, R40 ;  /* 0x000000287b0e723e */ /* 0x000fe200000000ff */
[----:B------:R-:W-:Y:S01]  /*5f70*/  IMAD.MOV.U32 R15, RZ, RZ, R43 ;  /* 0x000000ffff0f7224 */ /* 0x000fe200078e002b */
[----:B------:R-:W-:-:S07]  /*5f80*/  F2FP.F16.F32.PACK_AB R74, R74, R121 ;  /* 0x000000794a4a723e */ /* 0x000fce00000000ff */
.L_x_2971:
[----:B------:R-:W-:Y:S05]  /*5f90*/  BSYNC B2 ;  /* 0x0000000000027941 */ /* 0x000fea0003800000 */
.L_x_2970:
[----:B------:R-:W-:Y:S01]  /*5fa0*/  ISETP.GE.AND P4, PT, R11, R107, PT ;  /* 0x0000006b0b00720c */ /* 0x000fe20003f86270 */
[----:B--2---:R4:W-:-:S12]  /*5fb0*/  ST.E.128 desc[UR42][R102.64], R12 ;  /* 0x0000000c66007985 */ /* 0x0049d8000c101d2a */
[----:B------:R-:W-:-:S05]  /*5fc0*/  @!P4 IMAD.WIDE R104, R11, 0x2, R104 ;  /* 0x000000020b68c825 */ /* 0x000fca00078e0268 */
[----:B---3--:R4:W-:Y:S02]  /*5fd0*/  @!P4 ST.E.128 desc[UR42][R104.64], R72 ;  /* 0x000000486800c985 */ /* 0x0089e4000c101d2a */
.L_x_2969:
[----:B------:R-:W-:Y:S05]  /*5fe0*/  BSYNC B1 ;  /* 0x0000000000017941 */ /* 0x000fea0003800000 */
.L_x_2968:
[----:B------:R-:W-:-:S03]  /*5ff0*/  UMOV UR4, 0xffffffff ;  /* 0xffffffff00047882 */ /* 0x000fc60000000000 */
[----:B------:R-:W-:Y:S05]  /*6000*/  BRA.DIV UR4, `(.L_x_2972) ;  /* 0x000001aa04a47947 */ /* 0x000fea000b800000 */
[----:B------:R0:W0:Y:S04]  /*6010*/  SHFL.IDX PT, R47, R101, 0x1, 0x181f ;  /* 0x00381f00652f7f89 */ /* 0x00002800000e0000 */
[----:B------:R0:W0:Y:S02]  /*6020*/  SHFL.IDX PT, R46, R106, 0x1, 0x181f ;  /* 0x00381f006a2e7f89 */ /* 0x00002400000e0000 */
.L_x_3286:
        /* <DEDUP_REMOVED lines=27> */
[----:B------:R-:W-:Y:S02]  /*61e0*/  SHF.R.U32.HI R74, RZ, 0x10, R53 ;  /* 0x00000010ff4a7819 */ /* 0x000fe40000011635 */
[----:B------:R-:W-:Y:S02]  /*61f0*/  SHF.R.U64 R72, R48, 0x10, R49 ;  /* 0x0000001030487819 */ /* 0x000fe40000001231 */
[----:B--2---:R-:W-:Y:S01]  /*6200*/  SHF.R.U64 R105, R52, 0x10, R53 ;  /* 0x0000001034697819 */ /* 0x004fe20000001235 */
[----:B----4-:R-:W-:Y:S01]  /*6210*/  IMAD.MOV.U32 R52, RZ, RZ, R43 ;  /* 0x000000ffff347224 */ /* 0x010fe200078e002b */
[--C-:B------:R-:W-:Y:S01]  /*6220*/  SHF.R.U64 R48, R50, 0x10, R51.reuse ;  /* 0x0000001032307819 */ /* 0x100fe20000001233 */
[--C-:B------:R-:W-:Y:S01]  /*6230*/  HADD2.F32 R53, -RZ, R120.reuse.H0_H0 ;  /* 0x20000078ff357230 */ /* 0x100fe20000004100 */
[----:B------:R-:W-:Y:S01]  /*6240*/  SHF.R.U32.HI R73, RZ, 0x10, R51 ;  /* 0x00000010ff497819 */ /* 0x000fe20000011633 */
[----:B0-----:R-:W-:Y:S01]  /*6250*/  IMAD.MOV.U32 R50, RZ, RZ, R12 ;  /* 0x000000ffff327224 */ /* 0x001fe200078e000c */
[----:B------:R-:W-:Y:S01]  /*6260*/  SHF.R.U32.HI R75, RZ, 0x10, R49 ;  /* 0x00000010ff4b7819 */ /* 0x000fe20000011631 */
[----:B------:R-:W-:Y:S01]  /*6270*/  HADD2.F32 R120, -RZ, R120.H1_H1 ;  /* 0x30000078ff787230 */ /* 0x000fe20000004100 */
[--C-:B------:R-:W-:Y:S01]  /*6280*/  SHF.R.U64 R49, R54, 0x10, R55.reuse ;  /* 0x0000001036317819 */ /* 0x100fe20000001237 */
[----:B------:R-:W-:Y:S01]  /*6290*/  HADD2.F32 R43, -RZ, R41.H0_H0 ;  /* 0x20000029ff2b7230 */ /* 0x000fe20000004100 */
[----:B------:R-:W-:Y:S01]  /*62a0*/  SHF.R.U32.HI R55, RZ, 0x10, R55 ;  /* 0x00000010ff377819 */ /* 0x000fe20000011637 */
[----:B------:R-:W-:Y:S01]  /*62b0*/  IMAD.MOV.U32 R51, RZ, RZ, R40 ;  /* 0x000000ffff337224 */ /* 0x000fe200078e0028 */
[----:B------:R-:W-:Y:S01]  /*62c0*/  MOV R40, R15 ;  /* 0x0000000f00287202 */ /* 0x000fe20000000f00 */
[----:B------:R-:W-:-:S02]  /*62d0*/  HADD2.F32 R12, -RZ, R13.H0_H0 ;  /* 0x2000000dff0c7230 */ /* 0x000fc40000004100 */
[----:B------:R-:W-:Y:S02]  /*62e0*/  HADD2.F32 R41, -RZ, R41.H1_H1 ;  /* 0x30000029ff297230 */ /* 0x000fe40000004100 */
[----:B------:R-:W-:Y:S02]  /*62f0*/  HADD2.F32 R74, -RZ, R74.H0_H0 ;  /* 0x2000004aff4a7230 */ /* 0x000fe40000004100 */
[----:B------:R-:W-:Y:S02]  /*6300*/  HADD2.F32 R15, -RZ, R13.H1_H1 ;  /* 0x3000000dff0f7230 */ /* 0x000fe40000004100 */
[-C--:B------:R-:W-:Y:S01]  /*6310*/  FMUL.FTZ R13, R43, R120.reuse ;  /* 0x000000782b0d7220 */ /* 0x080fe20000410000 */
[----:B------:R-:W-:Y:S02]  /*6320*/  HADD2.F32 R54, -RZ, R75.H0_H0 ;  /* 0x2000004bff367230 */ /* 0x000fe40000004100 */
[C---:B------:R-:W-:Y:S01]  /*6330*/  FMUL.FTZ R120, R12.reuse, R120 ;  /* 0x000000780c787220 */ /* 0x040fe20000410000 */
[-C--:B------:R-:W-:Y:S01]  /*6340*/  FMUL.FTZ R102, R41, R74.reuse ;  /* 0x0000004a29667220 */ /* 0x080fe20000410000 */
[----:B------:R-:W-:Y:S01]  /*6350*/  FMUL.FTZ R74, R15, R74 ;  /* 0x0000004a0f4a7220 */ /* 0x000fe20000410000 */
[-C--:B------:R-:W-:Y:S01]  /*6360*/  FFMA.FTZ R12, R12, R53.reuse, -R13 ;  /* 0x000000350c0c7223 */ /* 0x080fe2000001080d */
[----:B------:R-:W-:Y:S01]  /*6370*/  FFMA.FTZ R13, R43, R53, R120 ;  /* 0x000000352b0d7223 */ /* 0x000fe20000010078 */
[----:B------:R-:W-:Y:S01]  /*6380*/  FFMA.FTZ R15, R15, R54, -R102 ;  /* 0x000000360f0f7223 */ /* 0x000fe20000010866 */
[----:B------:R-:W-:-:S02]  /*6390*/  HADD2.F32 R43, -RZ, R52.H0_H0 ;  /* 0x20000034ff2b7230 */ /* 0x000fc40000004100 */
[----:B------:R-:W-:Y:S01]  /*63a0*/  FFMA.FTZ R102, R41, R54, R74 ;  /* 0x0000003629667223 */ /* 0x000fe2000001004a */
[----:B------:R-:W-:Y:S02]  /*63b0*/  HADD2.F32 R52, -RZ, R52.H1_H1 ;  /* 0x30000034ff347230 */ /* 0x000fe40000004100 */
[----:B------:R-:W-:Y:S01]  /*63c0*/  HADD2.F32 R55, -RZ, R55.H0_H0 ;  /* 0x20000037ff377230 */ /* 0x000fe20000004100 */
[----:B------:R-:W-:Y:S01]  /*63d0*/  F2FP.F16.F32.PACK_AB R15, R15, R12 ;  /* 0x0000000c0f0f723e */ /* 0x000fe200000000ff */
[----:B------:R-:W-:Y:S02]  /*63e0*/  HADD2.F32 R74, -RZ, R119.H0_H0 ;  /* 0x20000077ff4a7230 */ /* 0x000fe40000004100 */
[--C-:B------:R-:W-:Y:S02]  /*63f0*/  HADD2.F32 R41, -RZ, R40.reuse.H0_H0 ;  /* 0x20000028ff297230 */ /* 0x100fe40000004100 */
[----:B------:R-:W-:Y:S02]  /*6400*/  HADD2.F32 R40, -RZ, R40.H1_H1 ;  /* 0x30000028ff287230 */ /* 0x000fe40000004100 */
[----:B---3--:R-:W-:Y:S01]  /*6410*/  FMUL.FTZ R104, R43, R74 ;  /* 0x0000004a2b687220 */ /* 0x008fe20000410000 */
[----:B------:R-:W-:-:S02]  /*6420*/  HADD2.F32 R53, -RZ, R73.H0_H0 ;  /* 0x20000049ff357230 */ /* 0x000fc40000004100 */
[-C--:B------:R-:W-:Y:S01]  /*6430*/  FMUL.FTZ R73, R52, R55.reuse ;  /* 0x0000003734497220 */ /* 0x080fe20000410000 */
[----:B------:R-:W-:Y:S02]  /*6440*/  HADD2.F32 R54, -RZ, R117.H1_H1 ;  /* 0x30000075ff367230 */ /* 0x000fe40000004100 */
[C---:B------:R-:W-:Y:S01]  /*6450*/  FMUL.FTZ R74, R41.reuse, R74 ;  /* 0x0000004a294a7220 */ /* 0x040fe20000410000 */
[C---:B------:R-:W-:Y:S01]  /*6460*/  FMUL.FTZ R55, R40.reuse, R55 ;  /* 0x0000003728377220 */ /* 0x040fe20000410000 */
[----:B------:R-:W-:Y:S01]  /*6470*/  FFMA.FTZ R75, R40, R53, -R73 ;  /* 0x00000035284b7223 */ /* 0x000fe20000010849 */
[----:B------:R-:W-:Y:S02]  /*6480*/  HADD2.F32 R119, -RZ, R119.H1_H1 ;  /* 0x30000077ff777230 */ /* 0x000fe40000004100 */
[-C--:B------:R-:W-:Y:S01]  /*6490*/  FFMA.FTZ R104, R41, R54.reuse, -R104 ;  /* 0x0000003629687223 */ /* 0x080fe20000010868 */
[----:B------:R-:W-:Y:S02]  /*64a0*/  HADD2.F32 R40, -RZ, R50.H0_H0 ;  /* 0x20000032ff287230 */ /* 0x000fe40000004100 */
[----:B------:R-:W-:Y:S01]  /*64b0*/  FFMA.FTZ R74, R43, R54, R74 ;  /* 0x000000362b4a7223 */ /* 0x000fe2000001004a */
[----:B------:R-:W-:-:S02]  /*64c0*/  HADD2.F32 R41, -RZ, R51.H0_H0 ;  /* 0x20000033ff297230 */ /* 0x000fc40000004100 */
[----:B------:R-:W-:Y:S01]  /*64d0*/  FFMA.FTZ R103, R52, R53, R55 ;  /* 0x0000003534677223 */ /* 0x000fe20000010037 */
[----:B------:R-:W-:Y:S02]  /*64e0*/  HADD2.F32 R43, -RZ, R118.H0_H0 ;  /* 0x20000076ff2b7230 */ /* 0x000fe40000004100 */
[-C--:B------:R-:W-:Y:S01]  /*64f0*/  FMUL.FTZ R54, R40, R119.reuse ;  /* 0x0000007728367220 */ /* 0x080fe20000410000 */
[----:B------:R-:W-:Y:S02]  /*6500*/  HADD2.F32 R52, -RZ, R105.H0_H0 ;  /* 0x20000069ff347230 */ /* 0x000fe40000004100 */
[C---:B------:R-:W-:Y:S01]  /*6510*/  FMUL.FTZ R53, R41.reuse, R119 ;  /* 0x0000007729357220 */ /* 0x040fe20000410000 */
[----:B------:R-:W-:Y:S02]  /*6520*/  HADD2.F32 R51, -RZ, R51.H1_H1 ;  /* 0x30000033ff337230 */ /* 0x000fe40000004100 */
[----:B------:R-:W-:Y:S01]  /*6530*/  FFMA.FTZ R54, R41, R43, R54 ;  /* 0x0000002b29367223 */ /* 0x000fe20000010036 */
[----:B------:R-:W-:-:S02]  /*6540*/  HADD2.F32 R50, -RZ, R50.H1_H1 ;  /* 0x30000032ff327230 */ /* 0x000fc40000004100 */
[----:B------:R-:W-:Y:S01]  /*6550*/  FFMA.FTZ R53, R40, R43, -R53 ;  /* 0x0000002b28357223 */ /* 0x000fe20000010835 */
[----:B------:R-:W-:Y:S02]  /*6560*/  HADD2.F32 R72, -RZ, R72.H0_H0 ;  /* 0x20000048ff487230 */ /* 0x000fe40000004100 */
[-C--:B------:R-:W-:Y:S01]  /*6570*/  FMUL.FTZ R55, R51, R52.reuse ;  /* 0x0000003433377220 */ /* 0x080fe20000410000 */
[----:B------:R-:W-:Y:S02]  /*6580*/  HADD2.F32 R41, -RZ, R42.H0_H0 ;  /* 0x2000002aff297230 */ /* 0x000fe40000004100 */
[C---:B------:R-:W-:Y:S01]  /*6590*/  FMUL.FTZ R52, R50.reuse, R52 ;  /* 0x0000003432347220 */ /* 0x040fe20000410000 */
[----:B------:R-:W-:Y:S02]  /*65a0*/  HADD2.F32 R118, -RZ, R118.H1_H1 ;  /* 0x30000076ff767230 */ /* 0x000fe40000004100 */
[----:B------:R-:W-:Y:S01]  /*65b0*/  FFMA.FTZ R50, R50, R72, -R55 ;  /* 0x0000004832327223 */ /* 0x000fe20000010837 */
[----:B------:R-:W-:-:S02]  /*65c0*/  HADD2.F32 R49, -RZ, R49.H0_H0 ;  /* 0x20000031ff317230 */ /* 0x000fc40000004100 */
[----:B------:R-:W-:Y:S01]  /*65d0*/  FFMA.FTZ R51, R51, R72, R52 ;  /* 0x0000004833337223 */ /* 0x000fe20000010034 */
[----:B------:R-:W-:Y:S02]  /*65e0*/  HADD2.F32 R40, -RZ, R14.H0_H0 ;  /* 0x2000000eff287230 */ /* 0x000fe40000004100 */
[----:B------:R-:W-:Y:S01]  /*65f0*/  FMUL.FTZ R55, R41, R118 ;  /* 0x0000007629377220 */ /* 0x000fe20000410000 */
[----:B------:R-:W-:Y:S01]  /*6600*/  HADD2.F32 R42, -RZ, R42.H1_H1 ;  /* 0x3000002aff2a7230 */ /* 0x000fe20000004100 */
[----:B------:R-:W-:Y:S01]  /*6610*/  F2FP.F16.F32.PACK_AB R75, R75, R104 ;  /* 0x000000684b4b723e */ /* 0x000fe200000000ff */
[----:B------:R-:W-:Y:S02]  /*6620*/  HADD2.F32 R14, -RZ, R14.H1_H1 ;  /* 0x3000000eff0e7230 */ /* 0x000fe40000004100 */
[----:B------:R-:W-:Y:S01]  /*6630*/  FMUL.FTZ R118, R40, R118 ;  /* 0x0000007628767220 */ /* 0x000fe20000410000 */
[----:B------:R-:W-:Y:S02]  /*6640*/  HADD2.F32 R117, -RZ, R117.H0_H0 ;  /* 0x20000075ff757230 */ /* 0x000fe40000004100 */
        /* <DEDUP_REMOVED lines=14> */
[----:B------:R-:W-:-:S07]  /*6730*/  F2FP.F16.F32.PACK_AB R42, R49, R118 ;  /* 0x00000076312a723e */ /* 0x000fce00000000ff */
.L_x_2976:
[----:B------:R-:W-:Y:S05]  /*6740*/  BSYNC B2 ;  /* 0x0000000000027941 */ /* 0x000fea0003800000 */
.L_x_2975:
[----:B------:R-:W-:Y:S01]  /*6750*/  ISETP.GE.AND P4, PT, R11, R107, PT ;  /* 0x0000006b0b00720c */ /* 0x000fe20003f86270 */
[----:B0-----:R0:W-:-:S12]  /*6760*/  ST.E.128 desc[UR42][R44.64], R12 ;  /* 0x0000000c2c007985 */ /* 0x0011d8000c101d2a */
[----:B------:R-:W-:-:S05]  /*6770*/  @!P4 IMAD.WIDE R46, R11, 0x2, R46 ;  /* 0x000000020b2ec825 */ /* 0x000fca00078e022e */
[----:B----4-:R0:W-:Y:S02]  /*6780*/  @!P4 ST.E.128 desc[UR42][R46.64], R40 ;  /* 0x000000282e00c985 */ /* 0x0101e4000c101d2a */
.L_x_2974:
[----:B------:R-:W-:Y:S05]  /*6790*/  BSYNC B1 ;  /* 0x0000000000017941 */ /* 0x000fea0003800000 */
.L_x_2973:
[----:B------:R-:W-:-:S03]  /*67a0*/  UMOV UR4, 0xffffffff ;  /* 0xffffffff00047882 */ /* 0x000fc60000000000 */
[----:B------:R-:W-:Y:S05]  /*67b0*/  BRA.DIV UR4, `(.L_x_2977) ;  /* 0x000001a604047947 */ /* 0x000fea000b800000 */
[----:B0-----:R0:W0:Y:S04]  /*67c0*/  SHFL.IDX PT, R47, R101, 0x2, 0x181f ;  /* 0x00581f00652f7f89 */ /* 0x00102800000e0000 */
[----:B------:R0:W0:Y:S02]  /*67d0*/  SHFL.IDX PT, R46, R106, 0x2, 0x181f ;  /* 0x00581f006a2e7f89 */ /* 0x00002400000e0000 */
.L_x_3290:
        /* <DEDUP_REMOVED lines=22> */
[----:B------:R-:W-:-:S03]  /*6940*/  IMAD R11, R11, 0x2, R18 ;  /* 0x000000020b0b7824 */ /* 0x000fc600078e0212 */
[----:B------:R-:W-:Y:S02]  /*6950*/  LEA R40, R13, R18, 0x1 ;  /* 0x000000120d287211 */ /* 0x000fe400078e08ff */
[----:B------:R0:W4:Y:S04]  /*6960*/  LDS.128 R12, [R11+0x18400] ;  /* 0x018400000b0c7984 */ /* 0x0001280000000c00 */
[----:B------:R-:W0:Y:S01]  /*6970*/  LDS.128 R40, [R40+0x18400] ;  /* 0x0184000028287984 */ /* 0x000e220000000c00 */
[----:B------:R-:W-:Y:S05]  /*6980*/  @P3 BRA `(.L_x_2981) ;  /* 0x0000000400603947 */ /* 0x000fea0003800000 */
[----:B------:R-:W-:Y:S01]  /*6990*/  SHF.R.U32.HI R54, RZ, 0x10, R61 ;  /* 0x00000010ff367819 */ /* 0x000fe2000001163d */
[----:B0-----:R-:W-:Y:S01]  /*69a0*/  IMAD.MOV.U32 R49, RZ, RZ, R40 ;  /* 0x000000ffff317224 */ /* 0x001fe200078e0028 */
[--C-:B------:R-:W-:Y:S01]  /*69b0*/  SHF.R.U32.HI R52, RZ, 0x10, R57.reuse ;  /* 0x00000010ff347819 */ /* 0x100fe20000011639 */
[----:B------:R-:W-:Y:S01]  /*69c0*/  IMAD.MOV.U32 R50, RZ, RZ, R42 ;  /* 0x000000ffff327224 */ /* 0x000fe200078e002a */
[----:B------:R-:W-:Y:S01]  /*69d0*/  SHF.R.U64 R73, R56, 0x10, R57 ;  /* 0x0000001038497819 */ /* 0x000fe20000001239 */
[----:B----4-:R-:W-:Y:S01]  /*69e0*/  IMAD.MOV.U32 R40, RZ, RZ, R14 ;  /* 0x000000ffff287224 */ /* 0x010fe200078e000e */
[----:B------:R-:W-:Y:S01]  /*69f0*/  SHF.R.U64 R72, R60, 0x10, R61 ;  /* 0x000000103c487819 */ /* 0x000fe2000000123d */
[----:B------:R-:W-:Y:S01]  /*6a00*/  HADD2.F32 R53, -RZ, R116.H1_H1 ;  /* 0x30000074ff357230 */ /* 0x000fe20000004100 */
        /* <DEDUP_REMOVED lines=9> */
[----:B------:R-:W-:Y:S01]  /*6aa0*/  HADD2.F32 R51, -RZ, R114.H1_H1 ;  /* 0x30000072ff337230 */ /* 0x000fe20000004100 */
[----:B------:R-:W-:Y:S01]  /*6ab0*/  SHF.R.U32.HI R62, RZ, 0x10, R63 ;  /* 0x00000010ff3e7819 */ /* 0x000fe2000001163f */
[----:B------:R-:W-:Y:S02]  /*6ac0*/  HADD2.F32 R13, -RZ, R13.H1_H1 ;  /* 0x3000000dff0d7230 */ /* 0x000fe40000004100 */
[-C--:B------:R-:W-:Y:S01]  /*6ad0*/  FMUL.FTZ R56, R41, R54.reuse ;  /* 0x0000003629387220 */ /* 0x080fe20000410000 */
[----:B------:R-:W-:Y:S02]  /*6ae0*/  HADD2.F32 R52, -RZ, R52.H0_H0 ;  /* 0x20000034ff347230 */ /* 0x000fe40000004100 */
[-C--:B------:R-:W-:Y:S01]  /*6af0*/  FFMA.FTZ R55, R14, R51.reuse, -R55 ;  /* 0x000000330e377223 */ /* 0x080fe20000010837 */
[----:B------:R-:W-:Y:S01]  /*6b00*/  FFMA.FTZ R53, R42, R51, R53 ;  /* 0x000000332a357223 */ /* 0x000fe20000010035 */
[----:B------:R-:W-:Y:S01]  /*6b10*/  FMUL.FTZ R54, R13, R54 ;  /* 0x000000360d367220 */ /* 0x000fe20000410000 */
[----:B------:R-:W-:-:S02]  /*6b20*/  HADD2.F32 R51, -RZ, R115.H1_H1 ;  /* 0x30000073ff337230 */ /* 0x000fc40000004100 */
[-C--:B------:R-:W-:Y:S01]  /*6b30*/  FFMA.FTZ R56, R13, R52.reuse, -R56 ;  /* 0x000000340d387223 */ /* 0x080fe20000010838 */
        /* <DEDUP_REMOVED lines=21> */
[----:B------:R-:W-:Y:S02]  /*6c90*/  HADD2.F32 R49, -RZ, R49.H1_H1 ;  /* 0x30000031ff317230 */ /* 0x000fe40000004100 */
[-C--:B------:R-:W-:Y:S01]  /*6ca0*/  FMUL.FTZ R42, R14, R116.reuse ;  /* 0x000000740e2a7220 */ /* 0x080fe20000410000 */
[----:B------:R-:W-:Y:S02]  /*6cb0*/  HADD2.F32 R12, -RZ, R12.H1_H1 ;  /* 0x3000000cff0c7230 */ /* 0x000fe40000004100 */
[----:B------:R-:W-:Y:S01]  /*6cc0*/  FMUL.FTZ R43, R13, R116 ;  /* 0x000000740d2b7220 */ /* 0x000fe20000410000 */
[----:B------:R-:W-:-:S02]  /*6cd0*/  HADD2.F32 R114, -RZ, R114.H0_H0 ;  /* 0x20000072ff727230 */ /* 0x000fc40000004100 */
[-C--:B------:R-:W-:Y:S01]  /*6ce0*/  FMUL.FTZ R51, R49, R41.reuse ;  /* 0x0000002931337220 */ /* 0x080fe20000410000 */
[----:B------:R-:W-:Y:S02]  /*6cf0*/  HADD2.F32 R15, -RZ, R73.H0_H0 ;  /* 0x20000049ff0f7230 */ /* 0x000fe40000004100 */
[C---:B------:R-:W-:Y:S01]  /*6d00*/  FMUL.FTZ R52, R12.reuse, R41 ;  /* 0x000000290c347220 */ /* 0x040fe20000410000 */
[----:B------:R-:W-:Y:S02]  /*6d10*/  HADD2.F32 R115, -RZ, R115.H0_H0 ;  /* 0x20000073ff737230 */ /* 0x000fe40000004100 */
[----:B------:R-:W-:Y:S01]  /*6d20*/  FFMA.FTZ R42, R13, R114, -R42 ;  /* 0x000000720d2a7223 */ /* 0x000fe2000001082a */
[----:B------:R-:W-:Y:S02]  /*6d30*/  HADD2.F32 R13, -RZ, R50.H0_H0 ;  /* 0x20000032ff0d7230 */ /* 0x000fe40000004100 */
[-C--:B------:R-:W-:Y:S01]  /*6d40*/  FFMA.FTZ R51, R12, R15.reuse, -R51 ;  /* 0x0000000f0c337223 */ /* 0x080fe20000010833 */
[----:B------:R-:W-:Y:S01]  /*6d50*/  FFMA.FTZ R52, R49, R15, R52 ;  /* 0x0000000f31347223 */ /* 0x000fe20000010034 */
[----:B------:R-:W-:-:S02]  /*6d60*/  HADD2.F32 R15, -RZ, R61.H0_H0 ;  /* 0x2000003dff0f7230 */ /* 0x000fc40000004100 */
[----:B------:R-:W-:Y:S01]  /*6d70*/  FFMA.FTZ R43, R14, R114, R43 ;  /* 0x000000720e2b7223 */ /* 0x000fe2000001002b */
[----:B------:R-:W-:Y:S02]  /*6d80*/  HADD2.F32 R50, -RZ, R50.H1_H1 ;  /* 0x30000032ff327230 */ /* 0x000fe40000004100 */
[----:B------:R-:W-:Y:S01]  /*6d90*/  FMUL.FTZ R41, R13, R115 ;  /* 0x000000730d297220 */ /* 0x000fe20000410000 */
[--C-:B------:R-:W-:Y:S01]  /*6da0*/  HADD2.F32 R12, -RZ, R40.reuse.H0_H0 ;  /* 0x20000028ff0c7230 */ /* 0x100fe20000004100 */
        /* <DEDUP_REMOVED lines=14> */
[----:B------:R-:W-:Y:S02]  /*6e90*/  F2FP.F16.F32.PACK_AB R12, R51, R42 ;  /* 0x0000002a330c723e */ /* 0x000fe400000000ff */
[----:B------:R-:W-:Y:S01]  /*6ea0*/  F2FP.F16.F32.PACK_AB R11, R40, R41 ;  /* 0x00000029280b723e */ /* 0x000fe200000000ff */
[----:B------:R-:W-:Y:S01]  /*6eb0*/  IMAD.MOV.U32 R40, RZ, RZ, R52 ;  /* 0x000000ffff287224 */ /* 0x000fe200078e0034 */
[----:B------:R-:W-:Y:S01]  /*6ec0*/  F2FP.F16.F32.PACK_AB R42, R15, R14 ;  /* 0x0000000e0f2a723e */ /* 0x000fe200000000ff */
[----:B------:R-:W-:Y:S01]  /*6ed0*/  IMAD.MOV.U32 R15, RZ, RZ, R58 ;  /* 0x000000ffff0f7224 */ /* 0x000fe200078e003a */
[----:B------:R-:W-:Y:S01]  /*6ee0*/  F2FP.F16.F32.PACK_AB R13, R56, R55 ;  /* 0x00000037380d723e */ /* 0x000fe200000000ff */
[----:B------:R-:W-:Y:S01]  /*6ef0*/  IMAD.MOV.U32 R14, RZ, RZ, R11 ;  /* 0x000000ffff0e7224 */ /* 0x000fe200078e000b */
[----:B------:R-:W-:-:S07]  /*6f00*/  MOV R41, R53 ;  /* 0x0000003500297202 */ /* 0x000fce0000000f00 */
.L_x_2981:
[----:B------:R-:W-:Y:S05]  /*6f10*/  BSYNC B2 ;  /* 0x0000000000027941 */ /* 0x000fea0003800000 */
.L_x_2980:
[----:B------:R-:W-:Y:S01]  /*6f20*/  ISETP.GE.AND P4, PT, R48, R107, PT ;  /* 0x0000006b3000720c */ /* 0x000fe20003f86270 */
[----:B----4-:R4:W-:-:S12]  /*6f30*/  ST.E.128 desc[UR42][R44.64], R12 ;  /* 0x0000000c2c007985 */ /* 0x0109d8000c101d2a */
[----:B------:R-:W-:-:S05]  /*6f40*/  @!P4 IMAD.WIDE R46, R48, 0x2, R46 ;  /* 0x00000002302ec825 */ /* 0x000fca00078e022e */
[----:B0-----:R4:W-:Y:S02]  /*6f50*/  @!P4 ST.E.128 desc[UR42][R46.64], R40 ;  /* 0x000000282e00c985 */ /* 0x0019e4000c101d2a */
.L_x_2979:
[----:B------:R-:W-:Y:S05]  /*6f60*/  BSYNC B1 ;  /* 0x0000000000017941 */ /* 0x000fea0003800000 */
.L_x_2978:
[----:B------:R-:W-:-:S03]  /*6f70*/  UMOV UR4, 0xffffffff ;  /* 0xffffffff00047882 */ /* 0x000fc60000000000 */
[----:B------:R-:W-:Y:S05]  /*6f80*/  BRA.DIV UR4, `(.L_x_2982) ;  /* 0x0000019e045c7947 */ /* 0x000fea000b800000 */
[----:B0-----:R-:W0:Y:S04]  /*6f90*/  SHFL.IDX PT, R101, R101, 0x3, 0x181f ;  /* 0x00781f0065657f89 */ /* 0x001e2800000e0000 */
[----:B------:R-:W0:Y:S02]  /*6fa0*/  SHFL.IDX PT, R106, R106, 0x3, 0x181f ;  /* 0x00781f006a6a7f89 */ /* 0x000e2400000e0000 */
.L_x_3294:
        /* <DEDUP_REMOVED lines=16> */
[----:B------:R-:W-:Y:S01]  /*70b0*/  LOP3.LUT R12, R12, R13, RZ, 0x3c, !PT ;  /* 0x0000000d0c0c7212 */ /* 0x000fe200078e3cff */
[----:B------:R-:W-:-:S03]  /*70c0*/  IMAD R13, R19, 0x4000, R6 ;  /* 0x00004000130d7824 */ /* 0x000fc600078e0206 */
[----:B------:R-:W-:Y:S01]  /*70d0*/  LOP3.LUT R109, R109, 0x7fffe000, RZ, 0xc0, !PT ;  /* 0x7fffe0006d6d7812 */ /* 0x000fe200078ec0ff */
[----:B------:R-:W-:-:S03]  /*70e0*/  IMAD R13, R13, 0x2, R18 ;  /* 0x000000020d0d7824 */ /* 0x000fc600078e0212 */
[----:B------:R-:W-:-:S05]  /*70f0*/  IADD3 R12, R12, R109, R201 ;  /* 0x0000006d0c0c7210 */ /* 0x000fca0007ffe0c9 */
[----:B------:R-:W-:-:S05]  /*7100*/  IMAD R15, R19, 0x4000, R12 ;  /* 0x00004000130f7824 */ /* 0x000fca00078e020c */
[----:B------:R-:W-:Y:S02]  /*7110*/  LEA R40, R15, R18, 0x1 ;  /* 0x000000120f287211 */ /* 0x000fe400078e08ff */
[----:B------:R-:W0:Y:S04]  /*7120*/  LDS.128 R12, [R13+0x18400] ;  /* 0x018400000d0c7984 */ /* 0x000e280000000c00 */
[----:B------:R-:W4:Y:S01]  /*7130*/  LDS.128 R40, [R40+0x18400] ;  /* 0x0184000028287984 */ /* 0x000f220000000c00 */
[----:B------:R-:W-:Y:S05]  /*7140*/  @P3 BRA `(.L_x_2984) ;  /* 0x0000000400583947 */ /* 0x000fea0003800000 */
[----:B------:R-:W-:Y:S01]  /*7150*/  SHF.R.U32.HI R50, RZ, 0x10, R69 ;  /* 0x00000010ff327819 */ /* 0x000fe20000011645 */
[----:B----4-:R-:W-:Y:S01]  /*7160*/  IMAD.MOV.U32 R46, RZ, RZ, R40 ;  /* 0x000000ffff2e7224 */ /* 0x010fe200078e0028 */
[----:B------:R-:W-:Y:S01]  /*7170*/  SHF.R.U32.HI R48, RZ, 0x10, R65 ;  /* 0x00000010ff307819 */ /* 0x000fe20000011641 */
[----:B------:R-:W-:Y:S01]  /*7180*/  IMAD.MOV.U32 R47, RZ, RZ, R42 ;  /* 0x000000ffff2f7224 */ /* 0x000fe200078e002a */
[--C-:B------:R-:W-:Y:S01]  /*7190*/  SHF.R.U64 R55, R70, 0x10, R71.reuse ;  /* 0x0000001046377819 */ /* 0x100fe20000001247 */
[----:B0-----:R-:W-:Y:S01]  /*71a0*/  IMAD.MOV.U32 R40, RZ, RZ, R14 ;  /* 0x000000ffff287224 */ /* 0x001fe200078e000e */
[----:B------:R-:W-:Y:S01]  /*71b0*/  SHF.R.U32.HI R70, RZ, 0x10, R71 ;  /* 0x00000010ff467819 */ /* 0x000fe20000011647 */
[--C-:B------:R-:W-:Y:S01]  /*71c0*/  HADD2.F32 R42, -RZ, R41.reuse.H0_H0 ;  /* 0x20000029ff2a7230 */ /* 0x100fe20000004100 */
[--C-:B------:R-:W-:Y:S01]  /*71d0*/  SHF.R.U64 R61, R66, 0x10, R67.reuse ;  /* 0x00000010423d7819 */ /* 0x100fe20000001243 */
[----:B------:R-:W-:Y:S01]  /*71e0*/  HADD2.F32 R41, -RZ, R41.H1_H1 ;  /* 0x30000029ff297230 */ /* 0x000fe20000004100 */
[----:B------:R-:W-:Y:S01]  /*71f0*/  SHF.R.U32.HI R66, RZ, 0x10, R67 ;  /* 0x00000010ff427819 */ /* 0x000fe20000011643 */
[--C-:B------:R-:W-:Y:S01]  /*7200*/  HADD2.F32 R14, -RZ, R13.reuse.H0_H0 ;  /* 0x2000000dff0e7230 */ /* 0x100fe20000004100 */
[----:B------:R-:W-:Y:S01]  /*7210*/  SHF.R.U64 R60, R68, 0x10, R69 ;  /* 0x00000010443c7819 */ /* 0x000fe20000001245 */
[----:B------:R-:W-:Y:S01]  /*7220*/  HADD2.F32 R50, -RZ, R50.H0_H0 ;  /* 0x20000032ff327230 */ /* 0x000fe20000004100 */
[----:B------:R-:W-:Y:S01]  /*7230*/  SHF.R.U64 R62, R64, 0x10, R65 ;  /* 0x00000010403e7819 */ /* 0x000fe20000001241 */
[----:B------:R-:W-:-:S02]  /*7240*/  HADD2.F32 R13, -RZ, R13.H1_H1 ;  /* 0x3000000dff0d7230 */ /* 0x000fc40000004100 */
[----:B------:R-:W-:Y:S02]  /*7250*/  HADD2.F32 R51, -RZ, R108.H0_H0 ;  /* 0x2000006cff337230 */ /* 0x000fe40000004100 */
        /* <DEDUP_REMOVED lines=11> */
[----:B------:R-:W-:Y:S02]  /*7310*/  HADD2.F32 R13, -RZ, R15.H0_H0 ;  /* 0x2000000fff0d7230 */ /* 0x000fe40000004100 */
[--C-:B------:R-:W-:Y:S02]  /*7320*/  HADD2.F32 R14, -RZ, R43.reuse.H0_H0 ;  /* 0x2000002bff0e7230 */ /* 0x100fe40000004100 */
[----:B------:R-:W-:Y:S02]  /*7330*/  HADD2.F32 R43, -RZ, R43.H1_H1 ;  /* 0x3000002bff2b7230 */ /* 0x000fe40000004100 */
[-C--:B------:R-:W-:Y:S01]  /*7340*/  FMUL.FTZ R49, R13, R48.reuse ;  /* 0x000000300d317220 */ /* 0x080fe20000410000 */
[----:B------:R-:W-:Y:S02]  /*7350*/  HADD2.F32 R50, -RZ, R70.H0_H0 ;  /* 0x20000046ff327230 */ /* 0x000fe40000004100 */
[----:B------:R-:W-:Y:S01]  /*7360*/  FMUL.FTZ R56, R14, R48 ;  /* 0x000000300e387220 */ /* 0x000fe20000410000 */
[----:B------:R-:W-:Y:S01]  /*7370*/  HADD2.F32 R15, -RZ, R15.H1_H1 ;  /* 0x3000000fff0f7230 */ /* 0x000fe20000004100 */
[----:B------:R-:W-:Y:S01]  /*7380*/  F2FP.F16.F32.PACK_AB R51, R54, R51 ;  /* 0x000000333633723e */ /* 0x000fe200000000ff */
[----:B------:R-:W-:-:S02]  /*7390*/  HADD2.F32 R41, -RZ, R112.H0_H0 ;  /* 0x20000070ff297230 */ /* 0x000fc40000004100 */
[-C--:B------:R-:W-:Y:S01]  /*73a0*/  FMUL.FTZ R48, R43, R50.reuse ;  /* 0x000000322b307220 */ /* 0x080fe20000410000 */
[----:B------:R-:W-:Y:S02]  /*73b0*/  HADD2.F32 R42, -RZ, R66.H0_H0 ;  /* 0x20000042ff2a7230 */ /* 0x000fe40000004100 */
[----:B------:R-:W-:Y:S01]  /*73c0*/  FMUL.FTZ R58, R15, R50 ;  /* 0x000000320f3a7220 */ /* 0x000fe20000410000 */
[----:B------:R-:W-:Y:S02]  /*73d0*/  HADD2.F32 R108, -RZ, R108.H1_H1 ;  /* 0x3000006cff6c7230 */ /* 0x000fe40000004100 */
[-C--:B------:R-:W-:Y:S01]  /*73e0*/  FFMA.FTZ R50, R14, R41.reuse, R49 ;  /* 0x000000290e327223 */ /* 0x080fe20000010031 */
[----:B------:R-:W-:Y:S01]  /*73f0*/  FFMA.FTZ R56, R13, R41, -R56 ;  /* 0x000000290d387223 */ /* 0x000fe20000010838 */
[----:B------:R-:W-:Y:S02]  /*7400*/  HADD2.F32 R14, -RZ, R46.H0_H0 ;  /* 0x2000002eff0e7230 */ /* 0x000fe40000004100 */
[----:B------:R-:W-:Y:S01]  /*7410*/  FFMA.FTZ R57, R15, R42, -R48 ;  /* 0x0000002a0f397223 */ /* 0x000fe20000010830 */
[----:B------:R-:W-:-:S02]  /*7420*/  HADD2.F32 R41, -RZ, R60.H0_H0 ;  /* 0x2000003cff297230 */ /* 0x000fc40000004100 */
[----:B------:R-:W-:Y:S01]  /*7430*/  FFMA.FTZ R59, R43, R42, R58 ;  /* 0x0000002a2b3b7223 */ /* 0x000fe2000001003a */
[----:B------:R-:W-:Y:S02]  /*7440*/  HADD2.F32 R13, -RZ, R12.H0_H0 ;  /* 0x2000000cff0d7230 */ /* 0x000fe40000004100 */
[-C--:B------:R-:W-:Y:S01]  /*7450*/  FMUL.FTZ R42, R14, R108.reuse ;  /* 0x0000006c0e2a7220 */ /* 0x080fe20000410000 */
        /* <DEDUP_REMOVED lines=8> */
[----:B------:R-:W-:Y:S01]  /*74e0*/  FFMA.FTZ R42, R13, R111, -R42 ;  /* 0x0000006f0d2a7223 */ /* 0x000fe2000001082a */
[----:B------:R-:W-:Y:S02]  /*74f0*/  HADD2.F32 R13, -RZ, R47.H0_H0 ;  /* 0x2000002fff0d7230 */ /* 0x000fe40000004100 */
[-C--:B------:R-:W-:Y:S01]  /*7500*/  FFMA.FTZ R49, R12, R15.reuse, -R49 ;  /* 0x0000000f0c317223 */ /* 0x080fe20000010831 */
[----:B------:R-:W-:Y:S01]  /*7510*/  FFMA.FTZ R46, R46, R15, R41 ;  /* 0x0000000f2e2e7223 */ /* 0x000fe20000010029 */
[----:B------:R-:W-:Y:S02]  /*7520*/  HADD2.F32 R15, -RZ, R55.H0_H0 ;  /* 0x20000037ff0f7230 */ /* 0x000fe40000004100 */
[----:B------:R-:W-:Y:S01]  /*7530*/  FFMA.FTZ R43, R14, R111, R43 ;  /* 0x0000006f0e2b7223 */ /* 0x000fe2000001002b */
[----:B------:R-:W-:-:S02]  /*7540*/  HADD2.F32 R12, -RZ, R40.H0_H0 ;  /* 0x20000028ff0c7230 */ /* 0x000fc40000004100 */
[----:B------:R-:W-:Y:S01]  /*7550*/  FMUL.FTZ R41, R13, R110 ;  /* 0x0000006e0d297220 */ /* 0x000fe20000410000 */
[----:B------:R-:W-:Y:S01]  /*7560*/  HADD2.F32 R47, -RZ, R47.H1_H1 ;  /* 0x3000002fff2f7230 */ /* 0x000fe20000004100 */
[----:B------:R-:W-:Y:S01]  /*7570*/  F2FP.F16.F32.PACK_AB R59, R59, R50 ;  /* 0x000000323b3b723e */ /* 0x000fe200000000ff */
        /* <DEDUP_REMOVED lines=19> */
.L_x_2984:
[----:B------:R-:W-:Y:S05]  /*76b0*/  BSYNC B1 ;  /* 0x0000000000017941 */ /* 0x000fea0003800000 */
.L_x_2983:
[----:B0-----:R0:W-:Y:S01]  /*76c0*/  ST.E.128 desc[UR42][R44.64], R12 ;  /* 0x0000000c2c007985 */ /* 0x0011e2000c101d2a */
[----:B------:R-:W-:Y:S01]  /*76d0*/  ISETP.GE.AND P3, PT, R11, R107, PT ;  /* 0x0000006b0b00720c */ /* 0x000fe20003f66270 */
[----:B------:R-:W-:-:S12]  /*76e0*/  IMAD.MOV.U32 R107, RZ, RZ, R101 ;  /* 0x000000ffff6b7224 */ /* 0x000fd800078e0065 */
[----:B------:R-:W-:Y:S05]  /*76f0*/  @P3 BRA `(.L_x_2955) ;  /* 0x0000000400b03947 */ /* 0x000fea0003800000 */
[----:B0-----:R-:W-:-:S05]  /*7700*/  IMAD.WIDE R12, R11, 0x2, R106 ;  /* 0x000000020b0c7825 */ /* 0x001fca00078e026a */
[----:B----4-:R0:W-:Y:S01]  /*7710*/  ST.E.128 desc[UR42][R12.64], R40 ;  /* 0x000000280c007985 */ /* 0x0101e2000c101d2a */
[----:B------:R-:W-:Y:S05]  /*7720*/  BRA `(.L_x_2955) ;  /* 0x0000000400a47947 */ /* 0x000fea0003800000 */
.L_x_2914:
[----:B------:R-:W-:-:S06]  /*7730*/  UISETP.NE.AND UP0, UPT, UR41, 0x3, UPT ;  /* 0x000000032900788c */ /* 0x000fcc000bf05270 */
[----:B------:R-:W-:-:S13]  /*7740*/  PLOP3.LUT P5, PT, PT, PT, UP0, 0x80, 0x0 ;  /* 0x000000000000781c */ /* 0x000fda0003faf008 */
[----:B------:R-:W-:Y:S05]  /*7750*/  @!P5 BRA `(.L_x_2985) ;  /* 0x000000000004d947 */ /* 0x000fea0003800000 */
[----:B------:R-:W-:Y:S01]  /*7760*/  BPT.TRAP 0x1 ;  /* 0x000000040000795c */ /* 0x000fe20000300000 */
.L_x_2985:
[----:B------:R-:W-:Y:S01]  /*7770*/  IMAD R89, R19, 0x8, R18 ;  /* 0x0000000813597824 */ /* 0x000fe200078e0212 */
[----:B------:R-:W-:Y:S01]  /*7780*/  SHF.L.U32 R100, R190, 0x1f, RZ ;  /* 0x0000001fbe647819 */ /* 0x000fe200000006ff */
[----:B------:R-:W-:Y:S01]  /*7790*/  BSSY B1, `(.L_x_2986) ;  /* 0x0000004000017945 */ /* 0x000fe20003800000 */
[----:B------:R-:W-:Y:S02]  /*77a0*/  SHF.R.S32.HI R97, RZ, 0x1f, R98 ;  /* 0x0000001fff617819 */ /* 0x000fe40000011462 */
[----:B------:R-:W0:Y:S02]  /*77b0*/  SYNCS.PHASECHK.TRANS64.TRYWAIT P3, [R89+URZ+0x28890], R100 ;  /* 0x02889064590075a7 */ /* 0x000e24000806017f */
[----:B0-----:R-:W-:Y:S05]  /*77c0*/  @!P3 BRA `(.L_x_2987) ;  /* 0x000001940098b947 */ /* 0x001fea0003800000 */
.L_x_3295:
[----:B------:R-:W-:Y:S05]  /*77d0*/  BSYNC B1 ;  /* 0x0000000000017941 */ /* 0x000fea0003800000 */
.L_x_2986:
        /* <DEDUP_REMOVED lines=14> */
[----:B------:R-:W-:Y:S01]  /*78c0*/  IMAD.IADD R46, R95, 0x1, -R187 ;  /* 0x000000015f2e7824 */ /* 0x000fe200078e0abb */
[----:B------:R-:W-:-:S03]  /*78d0*/  IADD3 R13, R13, R11, RZ ;  /* 0x0000000b0d0d7210 */ /* 0x000fc60007ffe0ff */
        /* <DEDUP_REMOVED lines=9> */
.L_x_3299:
        /* <DEDUP_REMOVED lines=13> */
.L_x_2990:
[----:B------:R-:W-:Y:S05]  /*7a40*/  BSYNC B1 ;  /* 0x0000000000017941 */ /* 0x000fea0003800000 */
.L_x_2989:
[----:B------:R-:W-:-:S03]  /*7a50*/  UMOV UR4, 0xffffffff ;  /* 0xffffffff00047882 */ /* 0x000fc60000000000 */
[----:B------:R-:W-:Y:S05]  /*7a60*/  BRA.DIV UR4, `(.L_x_2991) ;  /* 0x00000196044c7947 */ /* 0x000fea000b800000 */
[----:B--2-4-:R2:W4:Y:S04]  /*7a70*/  SHFL.IDX PT, R41, R45, 0x1, 0x181f ;  /* 0x00381f002d297f89 */ /* 0x01452800000e0000 */
[----:B---3--:R2:W3:Y:S02]  /*7a80*/  SHFL.IDX PT, R14, R44, 0x1, 0x181f ;  /* 0x00381f002c0e7f89 */ /* 0x0084e400000e0000 */
.L_x_3303:
        /* <DEDUP_REMOVED lines=14> */
.L_x_2993:
[----:B------:R-:W-:Y:S05]  /*7b70*/  BSYNC B1 ;  /* 0x0000000000017941 */ /* 0x000fea0003800000 */
.L_x_2992:
[----:B------:R-:W-:-:S03]  /*7b80*/  UMOV UR4, 0xffffffff ;  /* 0xffffffff00047882 */ /* 0x000fc60000000000 */
[----:B------:R-:W-:Y:S05]  /*7b90*/  BRA.DIV UR4, `(.L_x_2994) ;  /* 0x0000019604487947 */ /* 0x000fea000b800000 */
[----:B---34-:R3:W4:Y:S04]  /*7ba0*/  SHFL.IDX PT, R41, R45, 0x2, 0x181f ;  /* 0x00581f002d297f89 */ /* 0x01872800000e0000 */
[----:B------:R3:W0:Y:S02]  /*7bb0*/  SHFL.IDX PT, R14, R44, 0x2, 0x181f ;  /* 0x00581f002c0e7f89 */ /* 0x00062400000e0000 */
.L_x_3307:
        /* <DEDUP_REMOVED lines=14> */
.L_x_2996:
[----:B------:R-:W-:Y:S05]  /*7ca0*/  BSYNC B1 ;  /* 0x0000000000017941 */ /* 0x000fea0003800000 */
.L_x_2995:
[----:B------:R-:W-:-:S03]  /*7cb0*/  UMOV UR4, 0xffffffff ;  /* 0xffffffff00047882 */ /* 0x000fc60000000000 */
[----:B------:R-:W-:Y:S05]  /*7cc0*/  BRA.DIV UR4, `(.L_x_2997) ;  /* 0x0000019604447947 */ /* 0x000fea000b800000 */
[----:B0---4-:R0:W4:Y:S04]  /*7cd0*/  SHFL.IDX PT, R41, R45, 0x3, 0x181f ;  /* 0x00781f002d297f89 */ /* 0x01112800000e0000 */
[----:B------:R0:W0:Y:S02]  /*7ce0*/  SHFL.IDX PT, R14, R44, 0x3, 0x181f ;  /* 0x00781f002c0e7f89 */ /* 0x00002400000e0000 */
.L_x_3311:
        /* <DEDUP_REMOVED lines=13> */
.L_x_2955:
[----:B------:R-:W-:Y:S05]  /*7dc0*/  BSYNC B0 ;  /* 0x0000000000007941 */ /* 0x000fea0003800000 */
.L_x_2913:
[----:B------:R-:W5:Y:S01]  /*7dd0*/  S2R R11, SR_TID.X ;  /* 0x00000000000b7919 */ /* 0x000f620000002100 */
[----:B------:R-:W-:Y:S01]  /*7de0*/  @!PT LDS RZ, [RZ] ;  /* 0x00000000fffff984 */ /* 0x000fe20000000800 */
[----:B------:R-:W-:Y:S01]  /*7df0*/  @!PT LDS RZ, [RZ] ;  /* 0x00000000fffff984 */ /* 0x000fe20000000800 */
[----:B------:R-:W-:Y:S01]  /*7e00*/  @!PT LDS RZ, [RZ] ;  /* 0x00000000fffff984 */ /* 0x000fe20000000800 */
[----:B------:R-:W-:Y:S01]  /*7e10*/  @!PT LDS RZ, [RZ] ;  /* 0x00000000fffff984 */ /* 0x000fe20000000800 */
[----:B------:R2:W-:Y:S06]  /*7e20*/  MEMBAR.ALL.CTA ;  /* 0x0000000000007992 */ /* 0x0005ec0000008000 */
[----:B--2---:R-:W2:Y:S01]  /*7e30*/  FENCE.VIEW.ASYNC.S ;  /* 0x00000000000073c6 */ /* 0x004ea20000000000 */
[----:B------:R-:W-:Y:S05]  /*7e40*/  WARPSYNC.ALL ;  /* 0x0000000000007948 */ /* 0x000fea0003800000 */
[----:B------:R-:W-:Y:S01]  /*7e50*/  BSSY B0, `(.L_x_2998) ;  /* 0x0000009000007945 */ /* 0x000fe20003800000 */
[----:B-----5:R-:W-:Y:S01]  /*7e60*/  LOP3.LUT R11, R11, 0x7f, RZ, 0xc0, !PT ;  /* 0x0000007f0b0b7812 */ /* 0x020fe200078ec0ff */
[----:B--2---:R2:W-:Y:S03]  /*7e70*/  BAR.SYNC.DEFER_BLOCKING R92, 0x80 ;  /* 0x0002005c0000751d */ /* 0x0045e60000010000 */
[----:B------:R-:W-:-:S13]  /*7e80*/  ISETP.NE.AND P3, PT, R11, RZ, PT ;  /* 0x000000ff0b00720c */ /* 0x000fda0003f65270 */
[----:B------:R-:W-:-:S05]  /*7e90*/  @!P3 VIADD R11, R89, 0x288a0 ;  /* 0x000288a0590bb836 */ /* 0x000fca0000000000 */
[----:B------:R-:W-:-:S04]  /*7ea0*/  @!P3 PRMT R11, RZ, 0x654, R11 ;  /* 0x00000654ff0bb816 */ /* 0x000fc8000000000b */
[----:B------:R2:W-:Y:S01]  /*7eb0*/  @!P3 SYNCS.ARRIVE.TRANS64.RED.A1T0 RZ, [R11+URZ], RZ ;  /* 0x000000ff0bffb9a7 */ /* 0x0005e2000810043f */
[----:B------:R-:W-:Y:S05]  /*7ec0*/  @!P5 BRA `(.L_x_2999) ;  /* 0x000000000004d947 */ /* 0x000fea0003800000 */
[----:B------:R-:W-:Y:S01]  /*7ed0*/  BPT.TRAP 0x1 ;  /* 0x000000040000795c */ /* 0x000fe20000300000 */
.L_x_2999:
[----:B------:R-:W-:Y:S05]  /*7ee0*/  BSYNC B0 ;  /* 0x0000000000007941 */ /* 0x000fea0003800000 */
.L_x_2998:
[----:B------:R-:W5:Y:S01]  /*7ef0*/  SYNCS.PHASECHK.TRANS64.TRYWAIT P4, [R89+URZ+0x288b0], R100 ;  /* 0x0288b064590075a7 */ /* 0x000f62000808017f */
[----:B------:R-:W-:Y:S01]  /*7f00*/  ULDC UR37, c[0x0][0x2f4] ;  /* 0x0000bd0000257ab9 */ /* 0x000fe20000000800 */
[----:B------:R-:W-:Y:S04]  /*7f10*/  BSSY B0, `(.L_x_3000) ;  /* 0x0000002000007945 */ /* 0x000fe80003800000 */
[----:B-----5:R-:W-:Y:S05]  /*7f20*/  @!P4 BRA `(.L_x_3001) ;  /* 0x0000019000f4c947 */ /* 0x020fea0003800000 */
.L_x_3312:
[----:B------:R-:W-:Y:S05]  /*7f30*/  BSYNC B0 ;  /* 0x0000000000007941 */ /* 0x000fea0003800000 */
.L_x_3000:
[----:B------:R-:W-:Y:S01]  /*7f40*/  ULDC.64 UR4, c[0x0][0x328] ;  /* 0x0000ca0000047ab9 */ /* 0x000fe20000000a00 */
[----:B------:R-:W-:Y:S01]  /*7f50*/  ULDC.64 UR6, c[0x0][0x318] ;  /* 0x0000c60000067ab9 */ /* 0x000fe20000000a00 */
[----:B------:R-:W-:Y:S01]  /*7f60*/  IMAD R97, R97, UR4, RZ ;  /* 0x0000000461617c24 */ /* 0x000fe2000f8e02ff */
[----:B------:R-:W-:Y:S01]  /*7f70*/  IADD3 R95, -R187, R95, RZ ;  /* 0x0000005fbb5f7210 */ /* 0x000fe20007ffe1ff */
[C---:B0---4-:R-:W-:Y:S01]  /*7f80*/  IMAD.WIDE.U32 R12, R98.reuse, UR4, RZ ;  /* 0x00000004620c7c25 */ /* 0x051fe2000f8e00ff */
[----:B------:R-:W-:Y:S03]  /*7f90*/  BSSY B0, `(.L_x_3002) ;  /* 0x000001b000007945 */ /* 0x000fe60003800000 */
[----:B------:R-:W-:Y:S01]  /*7fa0*/  IMAD R97, R98, UR5, R97 ;  /* 0x0000000562617c24 */ /* 0x000fe2000f8e0261 */
[----:B------:R-:W-:Y:S02]  /*7fb0*/  ULDC.64 UR4, c[0x0][0x338] ;  /* 0x0000ce0000047ab9 */ /* 0x000fe40000000a00 */
[----:B------:R-:W-:-:S02]  /*7fc0*/  IMAD R96, R96, UR4, RZ ;  /* 0x0000000460607c24 */ /* 0x000fc4000f8e02ff */
[----:B------:R-:W-:Y:S02]  /*7fd0*/  IMAD.IADD R13, R13, 0x1, R97 ;  /* 0x000000010d0d7824 */ /* 0x000fe400078e0261 */
[C---:B--2---:R-:W-:Y:S02]  /*7fe0*/  IMAD R11, R99.reuse, UR5, R96 ;  /* 0x00000005630b7c24 */ /* 0x044fe4000f8e0260 */
[----:B------:R-:W-:Y:S01]  /*7ff0*/  IMAD.WIDE.U32 R12, R99, UR4, R12 ;  /* 0x00000004630c7c25 */ /* 0x000fe2000f8e000c */
[----:B------:R-:W-:-:S03]  /*8000*/  ULDC.64 UR4, c[0x0][0x330] ;  /* 0x0000cc0000047ab9 */ /* 0x000fc60000000a00 */
[----:B------:R-:W-:Y:S02]  /*8010*/  IMAD.IADD R13, R13, 0x1, R11 ;  /* 0x000000010d0d7824 */ /* 0x000fe400078e020b */
[----:B------:R-:W-:-:S04]  /*8020*/  IMAD.WIDE.U32 R12, R188, UR4, R12 ;  /* 0x00000004bc0c7c25 */ /* 0x000fc8000f8e000c */
[----:B------:R-:W-:Y:S01]  /*8030*/  IMAD R11, R188, UR5, R13 ;  /* 0x00000005bc0b7c24 */ /* 0x000fe2000f8e020d */
[----:B-1-3--:R-:W-:-:S04]  /*8040*/  LEA R44, P4, R12, UR6, 0x1 ;  /* 0x000000060c2c7c11 */ /* 0x00afc8000f8808ff */
        /* <DEDUP_REMOVED lines=15> */
.L_x_3003:
[----:B------:R-:W-:Y:S05]  /*8140*/  BSYNC B0 ;  /* 0x0000000000007941 */ /* 0x000fea0003800000 */
.L_x_3002:
        /* <DEDUP_REMOVED lines=15> */
.L_x_3005:
[----:B------:R-:W-:Y:S05]  /*8240*/  BSYNC B0 ;  /* 0x0000000000007941 */ /* 0x000fea0003800000 */
.L_x_3004:
        /* <DEDUP_REMOVED lines=15> */
.L_x_3007:
[----:B------:R-:W-:Y:S05]  /*8340*/  BSYNC B0 ;  /* 0x0000000000007941 */ /* 0x000fea0003800000 */
.L_x_3006:
        /* <DEDUP_REMOVED lines=15> */
.L_x_3009:
[----:B------:R-:W-:Y:S05]  /*8440*/  BSYNC B0 ;  /* 0x0000000000007941 */ /* 0x000fea0003800000 */
.L_x_3008:
        /* <DEDUP_REMOVED lines=22> */
.L_x_2908:
[----:B------:R-:W0:Y:S01]  /*85b0*/  LDC R0, c[0x0][0x448] ;  /* 0x00011200ff007b82 */ /* 0x000e220000000800 */
[----:B------:R-:W-:Y:S02]  /*85c0*/  MOV R88, RZ ;  /* 0x000000ff00587202 */ /* 0x000fe40000000f00 */
[----:B0-----:R-:W-:Y:S01]  /*85d0*/  ISETP.NE.AND P1, PT, R0, 0x1, PT ;  /* 0x000000010000780c */ /* 0x001fe20003f25270 */
[----:B------:R-:W-:-:S12]  /*85e0*/  VIADD R0, R192, 0x7f ;  /* 0x0000007fc0007836 */ /* 0x000fd80000000000 */
[----:B------:R-:W0:Y:S08]  /*85f0*/  @P1 LDC R3, c[0x0][0x44c] ;  /* 0x00011300ff031b82 */ /* 0x000e300000000800 */
[----:B------:R-:W3:Y:S01]  /*8600*/  @P1 LDC R4, c[0x0][0x450] ;  /* 0x00011400ff041b82 */ /* 0x000ee20000000800 */
[----:B0-----:R-:W-:-:S05]  /*8610*/  @P1 IMAD.HI.U32 R3, R0, R3, RZ ;  /* 0x0000000300031227 */ /* 0x001fca00078e00ff */
[----:B---3--:R-:W-:-:S05]  /*8620*/  @P1 SHF.R.U32.HI R0, RZ, R4, R3 ;  /* 0x00000004ff001219 */ /* 0x008fca0000011603 */
[----:B------:R-:W-:-:S05]  /*8630*/  IMAD.IADD R0, R93, 0x1, R0 ;  /* 0x000000015d007824 */ /* 0x000fca00078e0200 */
[----:B------:R-:W-:-:S04]  /*8640*/  SHF.R.S32.HI R3, RZ, 0x1f, R0 ;  /* 0x0000001fff037819 */ /* 0x000fc80000011400 */
[----:B------:R-:W-:-:S04]  /*8650*/  LEA.HI R3, R3, R0, RZ, 0x7 ;  /* 0x0000000003037211 */ /* 0x000fc800078f38ff */
[----:B------:R-:W-:-:S04]  /*8660*/  SHF.R.S32.HI R3, RZ, 0x7, R3 ;  /* 0x00000007ff037819 */ /* 0x000fc80000011403 */
[----:B------:R-:W-:-:S04]  /*8670*/  VIMNMX R94, R94, R3, PT ;  /* 0x000000035e5e7248 */ /* 0x000fc80003fe0100 */
[----:B------:R-:W-:Y:S01]  /*8680*/  ISETP.GE.AND P1, PT, R94, 0x1, PT ;  /* 0x000000015e00780c */ /* 0x000fe20003f26270 */
[----:B------:R-:W-:-:S12]  /*8690*/  @P0 BRA `(.L_x_3011) ;  /* 0x00000000000c0947 */ /* 0x000fd80003800000 */
[----:B------:R-:W0:Y:S01]  /*86a0*/  FENCE.VIEW.ASYNC.G ;  /* 0x00000000000073c6 */ /* 0x000e220000000100 */
[----:B------:R-:W-:Y:S05]  /*86b0*/  WARPSYNC.ALL ;  /* 0x0000000000007948 */ /* 0x000fea0003800000 */
[----:B0-----:R-:W-:Y:S06]  /*86c0*/  BAR.ARV 0xc, 0x180 ;  /* 0x0306000000007b1d */ /* 0x001fec0000002000 */
.L_x_3011:
[----:B------:R-:W-:Y:S04]  /*86d0*/  BSSY B0, `(.L_x_3012) ;  /* 0x000001f000007945 */ /* 0x000fe80003800000 */
        /* <DEDUP_REMOVED lines=30> */
.L_x_3013:
[----:B------:R-:W-:Y:S05]  /*88c0*/  BSYNC B0 ;  /* 0x0000000000007941 */ /* 0x000fea0003800000 */
.L_x_3012:
        /* <DEDUP_REMOVED lines=35> */
[----:B----4-:R-:W-:Y:S02]  /*8b00*/  CS2R R92, SRZ ;  /* 0x00000000005c7805 */ /* 0x010fe4000001ff00 */
        /* <DEDUP_REMOVED lines=10> */
[----:B------:R0:W3:Y:S02]  /*8bb0*/  SHFL.IDX PT, R191, R0, RZ, 0x1f ;  /* 0x00001fff00bf7589 */ /* 0x0000e400000e0000 */
.L_x_3315:
[----:B0--3--:R-:W-:Y:S01]  /*8bc0*/  LEA.HI R0, R191, R191, RZ, 0x1 ;  /* 0x000000bfbf007211 */ /* 0x009fe200078f08ff */
[----:B------:R-:W-:-:S03]  /*8bd0*/  IMAD.U32 R3, RZ, RZ, UR40 ;  /* 0x00000028ff037e24 */ /* 0x000fc6000f8e00ff */
        /* <DEDUP_REMOVED lines=21> */
[----:B0-2---:R-:W-:-:S07]  /*8d30*/  IMAD.MOV.U32 R13, RZ, RZ, RZ ;  /* 0x000000ffff0d7224 */ /* 0x005fce00078e00ff */
[----:B------:R-:W-:-:S07]  /*8d40*/  LEPC R20, `(.L_x_3016) ;  /* 0x000000001014794e */ /* 0x000fce0000000000 */
[----:B-1-3-5:R-:W-:Y:S05]  /*8d50*/  CALL.ABS.NOINC R14 ;  /* 0x000000000e007343 */ /* 0x02afea0003c00000 */
.L_x_3016:
        /* <DEDUP_REMOVED lines=13> */
.L_x_3020:
[----:B---3--:R3:W4:Y:S02]  /*8e30*/  SYNCS.PHASECHK.TRANS64.TRYWAIT P0, [R18+URZ+0x28800], R3 ;  /* 0x02880003120075a7 */ /* 0x008724000800017f */
[----:B----4-:R-:W-:Y:S05]  /*8e40*/  @!P0 NANOSLEEP.SYNCS 0x989680 ;  /* 0x009896800000895d */ /* 0x010fea0003900000 */
[----:B------:R-:W4:Y:S02]  /*8e50*/  @!P0 SYNCS.PHASECHK.TRANS64 P0, [R18+URZ+0x28800], R3 ;  /* 0x02880003120085a7 */ /* 0x000f24000800007f */
[----:B----4-:R-:W-:Y:S05]  /*8e60*/  @!P0 BRA `(.L_x_3020) ;  /* 0xfffffffc00f08947 */ /* 0x010fea000383ffff */
.L_x_3019:
[----:B------:R-:W-:Y:S05]  /*8e70*/  BSYNC B0 ;  /* 0x0000000000007941 */ /* 0x000fea0003800000 */
.L_x_3018:
[----:B------:R-:W-:Y:S05]  /*8e80*/  BRA `(.L_x_3021) ;  /* 0x0000004c00c07947 */ /* 0x000fea0003800000 */
.L_x_3017:
[----:B------:R-:W-:Y:S01]  /*8e90*/  ISETP.NE.AND P0, PT, R25, RZ, PT ;  /* 0x000000ff1900720c */ /* 0x000fe20003f05270 */
[----:B------:R-:W-:Y:S01]  /*8ea0*/  ULDC.64 UR4, c[0x0][0x3f8] ;  /* 0x0000fe0000047ab9 */ /* 0x000fe20000000a00 */
[----:B-----5:R-:W-:Y:S01]  /*8eb0*/  SHF.R.S32.HI R0, RZ, 0x1f, R24 ;  /* 0x0000001fff007819 */ /* 0x020fe20000011418 */
[----:B------:R-:W-:Y:S01]  /*8ec0*/  ULDC.64 UR6, c[0x0][0x408] ;  /* 0x0001020000067ab9 */ /* 0x000fe20000000a00 */
[----:B------:R-:W-:-:S04]  /*8ed0*/  IMAD.WIDE.U32 R26, R24, UR4, RZ ;  /* 0x00000004181a7c25 */ /* 0x000fc8000f8e00ff */
[C---:B------:R-:W-:Y:S02]  /*8ee0*/  IMAD R3, R0.reuse, UR4, RZ ;  /* 0x0000000400037c24 */ /* 0x040fe4000f8e02ff */
[----:B------:R-:W-:Y:S02]  /*8ef0*/  IMAD R5, R0, UR6, RZ ;  /* 0x0000000600057c24 */ /* 0x000fe4000f8e02ff */
[C---:B------:R-:W-:Y:S02]  /*8f00*/  IMAD R3, R24.reuse, UR5, R3 ;  /* 0x0000000518037c24 */ /* 0x040fe4000f8e0203 */
[C---:B------:R-:W-:Y:S02]  /*8f10*/  IMAD R5, R24.reuse, UR7, R5 ;  /* 0x0000000718057c24 */ /* 0x040fe4000f8e0205 */
[----:B------:R-:W-:Y:S01]  /*8f20*/  IMAD.WIDE.U32 R24, R24, UR6, RZ ;  /* 0x0000000618187c25 */ /* 0x000fe2000f8e00ff */
[----:B------:R-:W-:-:S03]  /*8f30*/  IADD3 R29, R3, R27, RZ ;  /* 0x0000001b031d7210 */ /* 0x000fc60007ffe0ff */
[----:B------:R-:W-:Y:S01]  /*8f40*/  IMAD.IADD R31, R5, 0x1, R25 ;  /* 0x00000001051f7824 */ /* 0x000fe200078e0219 */
        /* <DEDUP_REMOVED lines=8> */
[----:B------:R-:W-:Y:S01]  /*8fd0*/  IMAD.U32 R10, RZ, RZ, UR6 ;  /* 0x00000006ff0a7e24 */ /* 0x000fe2000f8e00ff */
[----:B------:R-:W-:Y:S01]  /*8fe0*/  MOV R7, UR5 ;  /* 0x0000000500077c02 */ /* 0x000fe20008000f00 */
[----:B------:R-:W-:Y:S01]  /*8ff0*/  IMAD.U32 R6, RZ, RZ, UR4 ;  /* 0x00000004ff067e24 */ /* 0x000fe2000f8e00ff */
[----:B--2---:R-:W-:Y:S01]  /*9000*/  MOV R13, RZ ;  /* 0x000000ff000d7202 */ /* 0x004fe20000000f00 */
[----:B------:R-:W-:-:S02]  /*9010*/  IMAD.U32 R11, RZ, RZ, UR7 ;  /* 0x00000007ff0b7e24 */ /* 0x000fc4000f8e00ff */
[----:B------:R-:W-:Y:S02]  /*9020*/  IMAD.MOV.U32 R8, RZ, RZ, 0x70 ;  /* 0x00000070ff087424 */ /* 0x000fe400078e00ff */
[----:B0-----:R-:W-:-:S07]  /*9030*/  IMAD.MOV.U32 R12, RZ, RZ, 0x1 ;  /* 0x00000001ff0c7424 */ /* 0x001fce00078e00ff */
[----:B------:R-:W-:-:S07]  /*9040*/  LEPC R20, `(.L_x_3022) ;  /* 0x000000001014794e */ /* 0x000fce0000000000 */
[----:B-1-3--:R-:W-:Y:S05]  /*9050*/  CALL.ABS.NOINC R14 ;  /* 0x000000000e007343 */ /* 0x00afea0003c00000 */
.L_x_3022:
[----:B------:R-:W-:Y:S01]  /*9060*/  ULDC.U8 UR4, c[0x0][0x410] ;  /* 0x0001040000047ab9 */ /* 0x000fe20000000000 */
[----:B------:R-:W-:Y:S01]  /*9070*/  IMAD.IADD R54, R187, 0x1, R192 ;  /* 0x00000001bb367824 */ /* 0x000fe200078e02c0 */
[----:B------:R-:W-:Y:S01]  /*9080*/  ISETP.NE.AND P0, PT, RZ, UR4, PT ;  /* 0x00000004ff007c0c */ /* 0x000fe2000bf05270 */
[----:B------:R-:W-:Y:S01]  /*9090*/  BSSY B0, `(.L_x_3023) ;  /* 0x00004c7000007945 */ /* 0x000fe20003800000 */
[----:B------:R-:W-:Y:S01]  /*90a0*/  LEA R37, R200, UR40, 0x1 ;  /* 0x00000028c8257c11 */ /* 0x000fe2000f8e08ff */
[----:B------:R-:W-:-:S10]  /*90b0*/  IMAD R3, R207, 0x20, R54 ;  /* 0x00000020cf037824 */ /* 0x000fd400078e0236 */
[----:B------:R-:W-:Y:S05]  /*90c0*/  @!P0 BRA `(.L_x_3024) ;  /* 0x0000002400c08947 */ /* 0x000fea0003800000 */
[----:B------:R-:W0:Y:S01]  /*90d0*/  LDC R67, c[0x0][0x448] ;  /* 0x00011200ff437b82 */ /* 0x000e220000000800 */
[----:B------:R-:W-:Y:S01]  /*90e0*/  ULDC.64 UR4, c[0x0][0x3f8] ;  /* 0x0000fe0000047ab9 */ /* 0x000fe20000000a00 */
[----:B------:R-:W-:Y:S01]  /*90f0*/  ULDC.64 UR6, c[0x0][0x408] ;  /* 0x0001020000067ab9 */ /* 0x000fe20000000a00 */
[----:B------:R-:W-:Y:S01]  /*9100*/  MOV R10, R24 ;  /* 0x00000018000a7202 */ /* 0x000fe20000000f00 */
[----:B------:R-:W-:Y:S01]  /*9110*/  IMAD.MOV.U32 R8, RZ, RZ, R26 ;  /* 0x000000ffff087224 */ /* 0x000fe200078e001a */
[----:B------:R-:W-:Y:S01]  /*9120*/  SHF.R.S32.HI R64, RZ, 0x1f, R185 ;  /* 0x0000001fff407819 */ /* 0x000fe200000114b9 */
        /* <DEDUP_REMOVED lines=26> */
[----:B------:R0:W4:Y:S04]  /*92d0*/  SHFL.IDX PT, R4, R8, RZ, 0x181f ;  /* 0x00181fff08047589 */ /* 0x00012800000e0000 */
[----:B------:R0:W0:Y:S02]  /*92e0*/  SHFL.IDX PT, R14, R7, RZ, 0x181f ;  /* 0x00181fff070e7589 */ /* 0x00002400000e0000 */
.L_x_3321:
        /* <DEDUP_REMOVED lines=15> */
[----:B------:R-:W-:Y:S02]  /*93e0*/  @!P5 SHF.L.U32 R15, R185, 0x1, RZ ;  /* 0x00000001b90fd819 */ /* 0x000fe400000006ff */
[-C--:B---3--:R-:W-:Y:S02]  /*93f0*/  @!P4 IADD3 R10, P0, R3, R12.reuse, RZ ;  /* 0x0000000c030ac210 */ /* 0x088fe40007f1e0ff */
[----:B0-----:R-:W-:Y:S02]  /*9400*/  @!P4 IADD3 R12, P1, R14, R12, RZ ;  /* 0x0000000c0e0cc210 */ /* 0x001fe40007f3e0ff */
[----:B------:R-:W-:Y:S01]  /*9410*/  @!P5 SHF.L.U64.HI R9, R185, 0x1, R64 ;  /* 0x00000001b909d819 */ /* 0x000fe20000010240 */
[----:B--2---:R-:W-:Y:S01]  /*9420*/  @!P4 IMAD.X R11, R0, 0x1, R13, P0 ;  /* 0x00000001000bc824 */ /* 0x004fe200000e060d */
[----:B------:R-:W-:Y:S02]  /*9430*/  @!P5 IADD3 R20, P2, R3, R15, RZ ;  /* 0x0000000f0314d210 */ /* 0x000fe40007f5e0ff */
[----:B------:R-:W-:-:S02]  /*9440*/  CS2R R46, SRZ ;  /* 0x00000000002e7805 */ /* 0x000fc4000001ff00 */
[----:B------:R-:W-:Y:S02]  /*9450*/  @!P5 IADD3 R14, P3, R14, R15, RZ ;  /* 0x0000000f0e0ed210 */ /* 0x000fe40007f7e0ff */
[----:B------:R-:W-:Y:S01]  /*9460*/  CS2R R48, SRZ ;  /* 0x0000000000307805 */ /* 0x000fe2000001ff00 */
[----:B----4-:R-:W-:Y:S02]  /*9470*/  @!P4 IMAD.X R13, R4, 0x1, R13, P1 ;  /* 0x00000001040dc824 */ /* 0x010fe400008e060d */
[--C-:B------:R-:W-:Y:S01]  /*9480*/  @!P5 IMAD.X R21, R0, 0x1, R9.reuse, P2 ;  /* 0x000000010015d824 */ /* 0x100fe200010e0609 */
[----:B------:R0:W5:Y:S01]  /*9490*/  @!P4 LD.E.64 R46, desc[UR42][R10.64] ;  /* 0x0000002a0a2ec980 */ /* 0x000162000c101b00 */
[----:B------:R-:W-:-:S03]  /*94a0*/  @!P5 IMAD.X R15, R4, 0x1, R9, P3 ;  /* 0x00000001040fd824 */ /* 0x000fc600018e0609 */
[----:B------:R0:W5:Y:S04]  /*94b0*/  @!P5 LD.E.64 R40, desc[UR42][R20.64] ;  /* 0x0000002a1428d980 */ /* 0x000168000c101b00 */
[----:B------:R0:W5:Y:S04]  /*94c0*/  @!P5 LD.E.64 R38, desc[UR42][R14.64] ;  /* 0x0000002a0e26d980 */ /* 0x000168000c101b00 */
[----:B------:R0:W5:Y:S02]  /*94d0*/  @!P4 LD.E.64 R48, desc[UR42][R12.64] ;  /* 0x0000002a0c30c980 */ /* 0x000164000c101b00 */
.L_x_3027:
[----:B------:R-:W-:Y:S05]  /*94e0*/  BSYNC B1 ;  /* 0x0000000000017941 */ /* 0x000fea0003800000 */
.L_x_3026:
[----:B----45:R-:W-:Y:S01]  /*94f0*/  IMAD.MOV.U32 R4, RZ, RZ, R38 ;  /* 0x000000ffff047224 */ /* 0x030fe200078e0026 */
[----:B--2---:R-:W-:Y:S01]  /*9500*/  MOV R0, R48 ;  /* 0x0000003000007202 */ /* 0x004fe20000000f00 */
[----:B------:R-:W-:Y:S01]  /*9510*/  IMAD.MOV.U32 R9, RZ, RZ, R39 ;  /* 0x000000ffff097224 */ /* 0x000fe200078e0027 */
[----:B------:R-:W-:Y:S01]  /*9520*/  UMOV UR4, 0xffffffff ;  /* 0xffffffff00047882 */ /* 0x000fe20000000000 */
[----:B---3--:R-:W-:Y:S01]  /*9530*/  IMAD.MOV.U32 R3, RZ, RZ, R49 ;  /* 0x000000ffff037224 */ /* 0x008fe200078e0031 */
[----:B------:R-:W-:Y:S01]  /*9540*/  PRMT R66, R0, 0x7610, R66 ;  /* 0x0000761000427816 */ /* 0x000fe20000000042 */
[----:B------:R-:W-:Y:S01]  /*9550*/  IMAD.MOV.U32 R0, RZ, RZ, R46 ;  /* 0x000000ffff007224 */ /* 0x000fe200078e002e */
[----:B------:R-:W-:Y:S01]  /*9560*/  PRMT R60, R4, 0x7610, R60 ;  /* 0x00007610043c7816 */ /* 0x000fe2000000003c */
[----:B------:R-:W-:Y:S01]  /*9570*/  IMAD.MOV.U32 R4, RZ, RZ, R40 ;  /* 0x000000ffff047224 */ /* 0x000fe200078e0028 */
[----:B------:R-:W-:Y:S01]  /*9580*/  PRMT R59, R59, 0x5410, R9 ;  /* 0x000054103b3b7816 */ /* 0x000fe20000000009 */
[----:B------:R-:W-:Y:S01]  /*9590*/  IMAD.MOV.U32 R9, RZ, RZ, R41 ;  /* 0x000000ffff097224 */ /* 0x000fe200078e0029 */
[----:B------:R-:W-:-:S02]  /*95a0*/  PRMT R61, R3, 0x7610, R61 ;  /* 0x00007610033d7816 */ /* 0x000fc4000000003d */
[----:B-1----:R-:W-:Y:S02]  /*95b0*/  CS2R R42, SRZ ;  /* 0x00000000002a7805 */ /* 0x002fe4000001ff00 */
[----:B------:R-:W-:Y:S02]  /*95c0*/  MOV R3, R47 ;  /* 0x0000002f00037202 */ /* 0x000fe40000000f00 */
[----:B------:R-:W-:Y:S02]  /*95d0*/  PRMT R66, R66, 0x5410, R0 ;  /* 0x0000541042427816 */ /* 0x000fe40000000000 */
[----:B------:R-:W-:Y:S02]  /*95e0*/  PRMT R61, R61, 0x5410, R3 ;  /* 0x000054103d3d7816 */ /* 0x000fe40000000003 */
[----:B------:R-:W-:Y:S02]  /*95f0*/  PRMT R60, R60, 0x5410, R4 ;  /* 0x000054103c3c7816 */ /* 0x000fe40000000004 */
[----:B------:R-:W-:Y:S01]  /*9600*/  PRMT R59, R9, 0x7610, R59 ;  /* 0x00007610093b7816 */ /* 0x000fe2000000003b */
[----:B------:R-:W-:Y:S06]  /*9610*/  BRA.DIV UR4, `(.L_x_3028) ;  /* 0x0000017e04fc7947 */ /* 0x000fec000b800000 */
[----:B------:R1:W2:Y:S04]  /*9620*/  SHFL.IDX PT, R0, R6, 0x1, 0x181f ;  /* 0x00381f0006007f89 */ /* 0x0002a800000e0000 */
[----:B------:R1:W3:Y:S04]  /*9630*/  SHFL.IDX PT, R3, R5, 0x1, 0x181f ;  /* 0x00381f0005037f89 */ /* 0x0002e800000e0000 */
[----:B------:R1:W4:Y:S04]  /*9640*/  SHFL.IDX PT, R4, R8, 0x1, 0x181f ;  /* 0x00381f0008047f89 */ /* 0x00032800000e0000 */
[----:B0-----:R1:W0:Y:S02]  /*9650*/  SHFL.IDX PT, R14, R7, 0x1, 0x181f ;  /* 0x00381f00070e7f89 */ /* 0x00122400000e0000 */
.L_x_3327:
        /* <DEDUP_REMOVED lines=16> */
[----:B------:R-:W-:Y:S02]  /*9760*/  @!P5 SHF.L.U64.HI R15, R185, 0x1, R64 ;  /* 0x00000001b90fd819 */ /* 0x000fe40000010240 */
[-C--:B------:R-:W-:Y:S02]  /*9770*/  @!P5 IADD3 R20, P2, R3, R11.reuse, RZ ;  /* 0x0000000b0314d210 */ /* 0x080fe40007f5e0ff */
[C---:B0-----:R-:W-:Y:S02]  /*9780*/  @!P4 IADD3 R12, P1, R14.reuse, R12, RZ ;  /* 0x0000000c0e0cc210 */ /* 0x041fe40007f3e0ff */
[----:B------:R-:W-:Y:S01]  /*9790*/  @!P5 IADD3 R14, P3, R14, R11, RZ ;  /* 0x0000000b0e0ed210 */ /* 0x000fe20007f7e0ff */
[----:B--2---:R-:W-:Y:S01]  /*97a0*/  @!P5 IMAD.X R21, R0, 0x1, R15, P2 ;  /* 0x000000010015d824 */ /* 0x004fe200010e060f */
[----:B------:R-:W-:-:S02]  /*97b0*/  CS2R R44, SRZ ;  /* 0x00000000002c7805 */ /* 0x000fc4000001ff00 */
[----:B------:R-:W-:Y:S01]  /*97c0*/  CS2R R42, SRZ ;  /* 0x00000000002a7805 */ /* 0x000fe2000001ff00 */
[--C-:B------:R-:W-:Y:S02]  /*97d0*/  @!P4 IMAD.X R11, R0, 0x1, R9.reuse, P0 ;  /* 0x00000001000bc824 */ /* 0x100fe400000e0609 */
[C---:B----4-:R-:W-:Y:S01]  /*97e0*/  @!P4 IMAD.X R13, R4.reuse, 0x1, R9, P1 ;  /* 0x00000001040dc824 */ /* 0x050fe200008e0609 */
[----:B------:R0:W5:Y:S01]  /*97f0*/  @!P5 LD.E.64 R30, desc[UR42][R20.64] ;  /* 0x0000002a141ed980 */ /* 0x000162000c101b00 */
[----:B------:R-:W-:-:S03]  /*9800*/  @!P5 IMAD.X R15, R4, 0x1, R15, P3 ;  /* 0x00000001040fd824 */ /* 0x000fc600018e060f */
[----:B------:R0:W5:Y:S04]  /*9810*/  @!P4 LD.E.64 R44, desc[UR42][R10.64] ;  /* 0x0000002a0a2cc980 */ /* 0x000168000c101b00 */
[----:B------:R0:W5:Y:S04]  /*9820*/  @!P5 LD.E.64 R28, desc[UR42][R14.64] ;  /* 0x0000002a0e1cd980 */ /* 0x000168000c101b00 */
[----:B------:R0:W5:Y:S02]  /*9830*/  @!P4 LD.E.64 R42, desc[UR42][R12.64] ;  /* 0x0000002a0c2ac980 */ /* 0x000164000c101b00 */
.L_x_3030:
[----:B------:R-:W-:Y:S05]  /*9840*/  BSYNC B1 ;  /* 0x0000000000017941 */ /* 0x000fea0003800000 */
.L_x_3029:
[----:B---3-5:R-:W-:Y:S01]  /*9850*/  IMAD.MOV.U32 R3, RZ, RZ, R43 ;  /* 0x000000ffff037224 */ /* 0x028fe200078e002b */
[----:B--2---:R-:W-:Y:S01]  /*9860*/  MOV R0, R42 ;  /* 0x0000002a00007202 */ /* 0x004fe20000000f00 */
[----:B----4-:R-:W-:Y:S01]  /*9870*/  IMAD.MOV.U32 R4, RZ, RZ, R28 ;  /* 0x000000ffff047224 */ /* 0x010fe200078e001c */
[----:B------:R-:W-:Y:S01]  /*9880*/  UMOV UR4, 0xffffffff ;  /* 0xffffffff00047882 */ /* 0x000fe20000000000 */
[----:B------:R-:W-:Y:S01]  /*9890*/  IMAD.MOV.U32 R9, RZ, RZ, R29 ;  /* 0x000000ffff097224 */ /* 0x000fe200078e001d */
[----:B------:R-:W-:Y:S01]  /*98a0*/  PRMT R57, R0, 0x5410, R3 ;  /* 0x0000541000397816 */ /* 0x000fe20000000003 */
[----:B------:R-:W-:Y:S01]  /*98b0*/  IMAD.MOV.U32 R0, RZ, RZ, R44 ;  /* 0x000000ffff007224 */ /* 0x000fe200078e002c */
[----:B------:R-:W-:Y:S02]  /*98c0*/  MOV R3, R45 ;  /* 0x0000002d00037202 */ /* 0x000fe40000000f00 */
[----:B------:R-:W-:Y:S01]  /*98d0*/  PRMT R52, R4, 0x5410, R9 ;  /* 0x0000541004347816 */ /* 0x000fe20000000009 */
[----:B------:R-:W-:Y:S01]  /*98e0*/  IMAD.MOV.U32 R4, RZ, RZ, R30 ;  /* 0x000000ffff047224 */ /* 0x000fe200078e001e */
[----:B------:R-:W-:Y:S01]  /*98f0*/  PRMT R58, R0, 0x5410, R3 ;  /* 0x00005410003a7816 */ /* 0x000fe20000000003 */
[----:B------:R-:W-:-:S05]  /*9900*/  IMAD.MOV.U32 R9, RZ, RZ, R31 ;  /* 0x000000ffff097224 */ /* 0x000fca00078e001f */
[----:B------:R-:W-:Y:S01]  /*9910*/  PRMT R53, R4, 0x5410, R9 ;  /* 0x0000541004357816 */ /* 0x000fe20000000009 */
[----:B------:R-:W-:Y:S06]  /*9920*/  BRA.DIV UR4, `(.L_x_3031) ;  /* 0x0000017e04a87947 */ /* 0x000fec000b800000 */
[----:B------:R2:W3:Y:S04]  /*9930*/  SHFL.IDX PT, R0, R6, 0x2, 0x181f ;  /* 0x00581f0006007f89 */ /* 0x0004e800000e0000 */
[----:B------:R2:W4:Y:S04]  /*9940*/  SHFL.IDX PT, R3, R5, 0x2, 0x181f ;  /* 0x00581f0005037f89 */ /* 0x00052800000e0000 */
[----:B------:R2:W1:Y:S04]  /*9950*/  SHFL.IDX PT, R4, R8, 0x2, 0x181f ;  /* 0x00581f0008047f89 */ /* 0x00046800000e0000 */
[----:B0-----:R2:W0:Y:S02]  /*9960*/  SHFL.IDX PT, R14, R7, 0x2, 0x181f ;  /* 0x00581f00070e7f89 */ /* 0x00142400000e0000 */
.L_x_3333:
        /* <DEDUP_REMOVED lines=16> */
[-C--:B----4-:R-:W-:Y:S02]  /*9a70*/  @!P4 IADD3 R10, P0, R3, R12.reuse, RZ ;  /* 0x0000000c030ac210 */ /* 0x090fe40007f1e0ff */
[----:B------:R-:W-:Y:S02]  /*9a80*/  @!P5 SHF.L.U64.HI R15, R185, 0x1, R64 ;  /* 0x00000001b90fd819 */ /* 0x000fe40000010240 */
[-C--:B------:R-:W-:Y:S02]  /*9a90*/  @!P5 IADD3 R20, P2, R3, R11.reuse, RZ ;  /* 0x0000000b0314d210 */ /* 0x080fe40007f5e0ff */
[C---:B0-----:R-:W-:Y:S02]  /*9aa0*/  @!P4 IADD3 R12, P1, R14.reuse, R12, RZ ;  /* 0x0000000c0e0cc210 */ /* 0x041fe40007f3e0ff */
[----:B------:R-:W-:Y:S01]  /*9ab0*/  @!P5 IADD3 R14, P3, R14, R11, RZ ;  /* 0x0000000b0e0ed210 */ /* 0x000fe20007f7e0ff */
[----:B---3--:R-:W-:Y:S01]  /*9ac0*/  @!P5 IMAD.X R21, R0, 0x1, R15, P2 ;  /* 0x000000010015d824 */ /* 0x008fe200010e060f */
[----:B------:R-:W-:-:S02]  /*9ad0*/  CS2R R34, SRZ ;  /* 0x0000000000227805 */ /* 0x000fc4000001ff00 */
[----:B------:R-:W-:Y:S01]  /*9ae0*/  CS2R R32, SRZ ;  /* 0x0000000000207805 */ /* 0x000fe2000001ff00 */
[--C-:B------:R-:W-:Y:S02]  /*9af0*/  @!P4 IMAD.X R11, R0, 0x1, R9.reuse, P0 ;  /* 0x00000001000bc824 */ /* 0x100fe400000e0609 */
[C---:B-1----:R-:W-:Y:S01]  /*9b00*/  @!P4 IMAD.X R13, R4.reuse, 0x1, R9, P1 ;  /* 0x00000001040dc824 */ /* 0x042fe200008e0609 */
[----:B------:R0:W5:Y:S01]  /*9b10*/  @!P5 LD.E.64 R24, desc[UR42][R20.64] ;  /* 0x0000002a1418d980 */ /* 0x000162000c101b00 */
[----:B------:R-:W-:-:S03]  /*9b20*/  @!P5 IMAD.X R15, R4, 0x1, R15, P3 ;  /* 0x00000001040fd824 */ /* 0x000fc600018e060f */
[----:B------:R0:W5:Y:S04]  /*9b30*/  @!P4 LD.E.64 R34, desc[UR42][R10.64] ;  /* 0x0000002a0a22c980 */ /* 0x000168000c101b00 */
[----:B------:R0:W5:Y:S04]  /*9b40*/  @!P5 LD.E.64 R26, desc[UR42][R14.64] ;  /* 0x0000002a0e1ad980 */ /* 0x000168000c101b00 */
[----:B------:R0:W5:Y:S02]  /*9b50*/  @!P4 LD.E.64 R32, desc[UR42][R12.64] ;  /* 0x0000002a0c20c980 */ /* 0x000164000c101b00 */
.L_x_3033:
[----:B------:R-:W-:Y:S05]  /*9b60*/  BSYNC B1 ;  /* 0x0000000000017941 */ /* 0x000fea0003800000 */
.L_x_3032:
[----:B----45:R-:W-:Y:S01]  /*9b70*/  IMAD.MOV.U32 R3, RZ, RZ, R33 ;  /* 0x000000ffff037224 */ /* 0x030fe200078e0021 */
[----:B---3--:R-:W-:Y:S01]  /*9b80*/  MOV R0, R32 ;  /* 0x0000002000007202 */ /* 0x008fe20000000f00 */
[----:B-1----:R-:W-:Y:S01]  /*9b90*/  IMAD.MOV.U32 R4, RZ, RZ, R26 ;  /* 0x000000ffff047224 */ /* 0x002fe200078e001a */
[----:B------:R-:W-:Y:S01]  /*9ba0*/  UMOV UR4, 0xffffffff ;  /* 0xffffffff00047882 */ /* 0x000fe20000000000 */
[----:B------:R-:W-:Y:S01]  /*9bb0*/  IMAD.MOV.U32 R9, RZ, RZ, R27 ;  /* 0x000000ffff097224 */ /* 0x000fe200078e001b */
[----:B------:R-:W-:Y:S01]  /*9bc0*/  PRMT R55, R0, 0x5410, R3 ;  /* 0x0000541000377816 */ /* 0x000fe20000000003 */
[----:B------:R-:W-:Y:S01]  /*9bd0*/  IMAD.MOV.U32 R0, RZ, RZ, R34 ;  /* 0x000000ffff007224 */ /* 0x000fe200078e0022 */
[----:B------:R-:W-:Y:S02]  /*9be0*/  MOV R3, R35 ;  /* 0x0000002300037202 */ /* 0x000fe40000000f00 */
[----:B0-----:R-:W-:Y:S02]  /*9bf0*/  CS2R R20, SRZ ;  /* 0x0000000000147805 */ /* 0x001fe4000001ff00 */
[----:B------:R-:W-:Y:S01]  /*9c00*/  PRMT R50, R4, 0x5410, R9 ;  /* 0x0000541004327816 */ /* 0x000fe20000000009 */
[----:B------:R-:W-:Y:S01]  /*9c10*/  IMAD.MOV.U32 R4, RZ, RZ, R24 ;  /* 0x000000ffff047224 */ /* 0x000fe200078e0018 */
[----:B------:R-:W-:Y:S01]  /*9c20*/  PRMT R56, R0, 0x5410, R3 ;  /* 0x0000541000387816 */ /* 0x000fe20000000003 */
[----:B------:R-:W-:-:S05]  /*9c30*/  IMAD.MOV.U32 R9, RZ, RZ, R25 ;  /* 0x000000ffff097224 */ /* 0x000fca00078e0019 */
[----:B------:R-:W-:Y:S01]  /*9c40*/  PRMT R51, R4, 0x5410, R9 ;  /* 0x0000541004337816 */ /* 0x000fe20000000009 */
[----:B------:R-:W-:Y:S06]  /*9c50*/  BRA.DIV UR4, `(.L_x_3034) ;  /* 0x0000017e044c7947 */ /* 0x000fec000b800000 */
[----:B------:R0:W1:Y:S04]  /*9c60*/  SHFL.IDX PT, R0, R6, 0x3, 0x181f ;  /* 0x00781f0006007f89 */ /* 0x00006800000e0000 */
[----:B------:R0:W3:Y:S04]  /*9c70*/  SHFL.IDX PT, R3, R5, 0x3, 0x181f ;  /* 0x00781f0005037f89 */ /* 0x0000e800000e0000 */
[----:B------:R0:W4:Y:S04]  /*9c80*/  SHFL.IDX PT, R4, R8, 0x3, 0x181f ;  /* 0x00781f0008047f89 */ /* 0x00012800000e0000 */
[----:B------:R0:W0:Y:S02]  /*9c90*/  SHFL.IDX PT, R14, R7, 0x3, 0x181f ;  /* 0x00781f00070e7f89 */ /* 0x00002400000e0000 */
.L_x_3339:
[----:B------:R-:W-:Y:S01]  /*9ca0*/  VIADD R54, R54, 0x60 ;  /* 0x0000006036367836 */ /* 0x000fe20000000000 */
[----:B------:R-:W-:Y:S01]  /*9cb0*/  BSSY B1, `(.L_x_3035) ;  /* 0x000001d000017945 */ /* 0x000fe20003800000 */
[----:B0-2---:R-:W-:Y:S02]  /*9cc0*/  CS2R R8, SRZ ;  /* 0x0000000000087805 */ /* 0x005fe4000001ff00 */
        /* <DEDUP_REMOVED lines=9> */
[----:B------:R-:W-:Y:S02]  /*9d60*/  @!P4 SHF.L.U64.HI R5, R22, 0x1, R23 ;  /* 0x000000011605c819 */ /* 0x000fe40000010217 */
[----:B------:R-:W-:Y:S02]  /*9d70*/  @!P5 SHF.L.U32 R15, R185, 0x1, RZ ;  /* 0x00000001b90fd819 */ /* 0x000fe400000006ff */
[-C--:B---3--:R-:W-:Y:S02]  /*9d80*/  @!P4 IADD3 R6, P0, R3, R62.reuse, RZ ;  /* 0x0000003e0306c210 */ /* 0x088fe40007f1e0ff */
[----:B------:R-:W-:Y:S02]  /*9d90*/  @!P5 SHF.L.U64.HI R9, R185, 0x1, R64 ;  /* 0x00000001b909d819 */ /* 0x000fe40000010240 */
[----:B------:R-:W-:Y:S02]  /*9da0*/  @!P4 IADD3 R62, P1, R14, R62, RZ ;  /* 0x0000003e0e3ec210 */ /* 0x000fe40007f3e0ff */
[----:B------:R-:W-:-:S02]  /*9db0*/  CS2R R12, SRZ ;  /* 0x00000000000c7805 */ /* 0x000fc4000001ff00 */
[-C--:B------:R-:W-:Y:S02]  /*9dc0*/  @!P5 IADD3 R64, P2, R3, R15.reuse, RZ ;  /* 0x0000000f0340d210 */ /* 0x080fe40007f5e0ff */
[----:B------:R-:W-:Y:S02]  /*9dd0*/  CS2R R20, SRZ ;  /* 0x0000000000147805 */ /* 0x000fe4000001ff00 */
[----:B------:R-:W-:Y:S01]  /*9de0*/  @!P5 IADD3 R14, P3, R14, R15, RZ ;  /* 0x0000000f0e0ed210 */ /* 0x000fe20007f7e0ff */
[C---:B-1----:R-:W-:Y:S02]  /*9df0*/  @!P4 IMAD.X R7, R0.reuse, 0x1, R5, P0 ;  /* 0x000000010007c824 */ /* 0x042fe400000e0605 */
[--C-:B------:R-:W-:Y:S02]  /*9e00*/  @!P5 IMAD.X R65, R0, 0x1, R9.reuse, P2 ;  /* 0x000000010041d824 */ /* 0x100fe400010e0609 */
[C---:B----4-:R-:W-:Y:S01]  /*9e10*/  @!P5 IMAD.X R15, R4.reuse, 0x1, R9, P3 ;  /* 0x00000001040fd824 */ /* 0x050fe200018e0609 */
[----:B------:R-:W-:Y:S01]  /*9e20*/  CS2R R8, SRZ ;  /* 0x0000000000087805 */ /* 0x000fe2000001ff00 */
[----:B------:R-:W-:Y:S01]  /*9e30*/  @!P4 IMAD.X R63, R4, 0x1, R5, P1 ;  /* 0x00000001043fc824 */ /* 0x000fe200008e0605 */
[----:B------:R0:W5:Y:S04]  /*9e40*/  @!P5 LD.E.64 R10, desc[UR42][R64.64] ;  /* 0x0000002a400ad980 */ /* 0x000168000c101b00 */
[----:B------:R0:W5:Y:S04]  /*9e50*/  @!P5 LD.E.64 R8, desc[UR42][R14.64] ;  /* 0x0000002a0e08d980 */ /* 0x000168000c101b00 */
[----:B------:R0:W5:Y:S04]  /*9e60*/  @!P4 LD.E.64 R12, desc[UR42][R6.64] ;  /* 0x0000002a060cc980 */ /* 0x000168000c101b00 */
[----:B------:R0:W5:Y:S02]  /*9e70*/  @!P4 LD.E.64 R20, desc[UR42][R62.64] ;  /* 0x0000002a3e14c980 */ /* 0x000164000c101b00 */
.L_x_3036:
[----:B------:R-:W-:Y:S05]  /*9e80*/  BSYNC B1 ;  /* 0x0000000000017941 */ /* 0x000fea0003800000 */
.L_x_3035:
[----:B------:R-:W-:Y:S01]  /*9e90*/  ULEA.HI UR4, UR39, UR39, URZ, 0x1 ;  /* 0x0000002727047291 */ /* 0x000fe2000f8f083f */
[----:B---3-5:R-:W-:Y:S01]  /*9ea0*/  IMAD.MOV.U32 R3, RZ, RZ, R20 ;  /* 0x000000ffff037224 */ /* 0x028fe200078e0014 */
[----:B0-----:R-:W-:Y:S01]  /*9eb0*/  MOV R6, R12 ;  /* 0x0000000c00067202 */ /* 0x001fe20000000f00 */
[----:B----4-:R-:W-:Y:S01]  /*9ec0*/  IMAD.MOV.U32 R4, RZ, RZ, R21 ;  /* 0x000000ffff047224 */ /* 0x010fe200078e0015 */
[----:B------:R-:W-:Y:S01]  /*9ed0*/  ULOP3.LUT UR4, UR4, 0xfffffffe, URZ, 0xc0, !UPT ;  /* 0xfffffffe04047892 */ /* 0x000fe2000f8ec03f */
[----:B------:R-:W-:Y:S01]  /*9ee0*/  IMAD.MOV.U32 R7, RZ, RZ, R13 ;  /* 0x000000ffff077224 */ /* 0x000fe200078e000d */
[----:B-1----:R-:W-:Y:S01]  /*9ef0*/  VIADDMNMX R0, R67, -R192, 0x80, PT ;  /* 0x0000008043007446 */ /* 0x002fe200038009c0 */
[----:B------:R-:W-:Y:S01]  /*9f00*/  BSSY B1, `(.L_x_3037) ;  /* 0x000000e000017945 */ /* 0x000fe20003800000 */
[----:B------:R-:W-:Y:S01]  /*9f10*/  UIADD3 UR4, UR39, -UR4, URZ ;  /* 0x8000000427047290 */ /* 0x000fe2000fffe03f */
[----:B------:R-:W-:Y:S01]  /*9f20*/  PRMT R15, R3, 0x5410, R4 ;  /* 0x00005410030f7816 */ /* 0x000fe20000000004 */
[----:B------:R-:W-:Y:S01]  /*9f30*/  IMAD.MOV.U32 R3, RZ, RZ, R8 ;  /* 0x000000ffff037224 */ /* 0x000fe200078e0008 */
[----:B------:R-:W-:Y:S01]  /*9f40*/  PRMT R54, R6, 0x5410, R7 ;  /* 0x0000541006367816 */ /* 0x000fe20000000007 */
[----:B------:R-:W-:Y:S01]  /*9f50*/  IMAD.MOV.U32 R4, RZ, RZ, R9 ;  /* 0x000000ffff047224 */ /* 0x000fe200078e0009 */
[----:B------:R-:W-:Y:S01]  /*9f60*/  ISETP.GE.AND P1, PT, R187, R0, PT ;  /* 0x00000000bb00720c */ /* 0x000fe20003f26270 */
[----:B------:R-:W-:Y:S01]  /*9f70*/  IMAD.MOV.U32 R6, RZ, RZ, R11 ;  /* 0x000000ffff067224 */ /* 0x000fe200078e000b */
[----:B------:R-:W-:-:S02]  /*9f80*/  MOV R5, UR4 ;  /* 0x0000000400057c02 */ /* 0x000fc40008000f00 */
[----:B------:R-:W-:Y:S01]  /*9f90*/  PRMT R3, R3, 0x5410, R4 ;  /* 0x0000541003037816 */ /* 0x000fe20000000004 */
[----:B------:R-:W-:Y:S01]  /*9fa0*/  IMAD.MOV.U32 R4, RZ, RZ, R10 ;  /* 0x000000ffff047224 */ /* 0x000fe200078e000a */
[----:B------:R-:W-:-:S04]  /*9fb0*/  SHF.L.U32 R5, R5, 0x1f, RZ ;  /* 0x0000001f05057819 */ /* 0x000fc800000006ff */
[----:B------:R-:W0:Y:S02]  /*9fc0*/  SYNCS.PHASECHK.TRANS64.TRYWAIT P0, [R18+URZ+0x28800], R5 ;  /* 0x02880005120075a7 */ /* 0x000e24000800017f */
[----:B0-----:R-:W-:Y:S05]  /*9fd0*/  @!P0 BRA `(.L_x_3038) ;  /* 0x0000017800dc8947 */ /* 0x001fea0003800000 */
.L_x_3340:
[----:B------:R-:W-:Y:S05]  /*9fe0*/  BSYNC B1 ;  /* 0x0000000000017941 */ /* 0x000fea0003800000 */
.L_x_3037:
[----:B------:R-:W-:Y:S01]  /*9ff0*/  BSSY B1, `(.L_x_3039) ;  /* 0x000005e000017945 */ /* 0x000fe20003800000 */
[----:B------:R-:W-:-:S03]  /*a000*/  PRMT R14, R4, 0x5410, R6 ;  /* 0x00005410040e7816 */ /* 0x000fc60000000006 */
[----:B------:R-:W-:Y:S05]  /*a010*/  @P1 BRA `(.L_x_3040) ;  /* 0x00000004006c1947 */ /* 0x000fea0003800000 */
[----:B------:R-:W1:Y:S01]  /*a020*/  LDC R4, c[0x0][0x3f4] ;  /* 0x0000fd00ff047b82 */ /* 0x000e620000000800 */
[----:B------:R-:W-:Y:S01]  /*a030*/  BSSY B2, `(.L_x_3041) ;  /* 0x000002e000027945 */ /* 0x000fe20003800000 */
[-C--:B-1----:R-:W-:Y:S02]  /*a040*/  ISETP.GE.AND P0, PT, R22, R4.reuse, PT ;  /* 0x000000041600720c */ /* 0x082fe40003f06270 */
[----:B------:R-:W-:-:S11]  /*a050*/  ISETP.GE.AND P1, PT, R185, R4, PT ;  /* 0x00000004b900720c */ /* 0x000fd60003f26270 */
[----:B------:R-:W-:Y:S05]  /*a060*/  @P0 BRA `(.L_x_3042) ;  /* 0x0000000000a80947 */ /* 0x000fea0003800000 */
[----:B0-----:R-:W0:Y:S01]  /*a070*/  LDS.128 R4, [R37] ;  /* 0x0000000025047984 */ /* 0x001e220000000c00 */
        /* <DEDUP_REMOVED lines=18> */
[----:B------:R-:W-:Y:S02]  /*a1a0*/  HADD2.F32 R49, -RZ, R61.H0_H0 ;  /* 0x2000003dff317230 */ /* 0x000fe40000004100 */
[----:B------:R-:W-:Y:S01]  /*a1b0*/  FFMA.FTZ R67, R48, R63, -R67 ;  /* 0x0000003f30437223 */ /* 0x000fe20000010843 */
[----:B------:R-:W-:Y:S02]  /*a1c0*/  HADD2.F32 R6, -RZ, R5.H0_H0 ;  /* 0x20000005ff067230 */ /* 0x000fe40000004100 */
[-C--:B------:R-:W-:Y:S01]  /*a1d0*/  FMUL.FTZ R68, R4, R62.reuse ;  /* 0x0000003e04447220 */ /* 0x080fe20000410000 */
[----:B------:R-:W-:Y:S02]  /*a1e0*/  HADD2.F32 R61, -RZ, R61.H1_H1 ;  /* 0x3000003dff3d7230 */ /* 0x000fe40000004100 */
[----:B------:R-:W-:Y:S01]  /*a1f0*/  FFMA.FTZ R66, R7, R62, -R66 ;  /* 0x0000003e07427223 */ /* 0x000fe20000010842 */
[----:B------:R-:W-:-:S02]  /*a200*/  HADD2.F32 R5, -RZ, R5.H1_H1 ;  /* 0x30000005ff057230 */ /* 0x000fc40000004100 */
[----:B------:R-:W-:Y:S01]  /*a210*/  FFMA.FTZ R63, R7, R64, R68 ;  /* 0x00000040073f7223 */ /* 0x000fe20000010044 */
[----:B------:R-:W-:Y:S02]  /*a220*/  HADD2.F32 R48, -RZ, R69.H0_H0 ;  /* 0x20000045ff307230 */ /* 0x000fe40000004100 */
[C---:B------:R-:W-:Y:S01]  /*a230*/  FMUL.FTZ R65, R47.reuse, R49 ;  /* 0x000000312f417220 */ /* 0x040fe20000410000 */
[----:B------:R-:W-:Y:S02]  /*a240*/  HADD2.F32 R4, -RZ, R71.H0_H0 ;  /* 0x20000047ff047230 */ /* 0x000fe40000004100 */
[-C--:B------:R-:W-:Y:S01]  /*a250*/  FMUL.FTZ R62, R47, R61.reuse ;  /* 0x0000003d2f3e7220 */ /* 0x080fe20000410000 */
        /* <DEDUP_REMOVED lines=11> */
.L_x_3042:
[----:B------:R-:W-:Y:S05]  /*a310*/  BSYNC B2 ;  /* 0x0000000000027941 */ /* 0x000fea0003800000 */
.L_x_3041:
[----:B------:R-:W-:Y:S05]  /*a320*/  @P1 BRA `(.L_x_3040) ;  /* 0x0000000000a81947 */ /* 0x000fea0003800000 */
[----:B01----:R-:W0:Y:S01]  /*a330*/  LDS.128 R4, [R37+0x4000] ;  /* 0x0040000025047984 */ /* 0x003e220000000c00 */
        /* <DEDUP_REMOVED lines=18> */
[----:B------:R-:W-:Y:S02]  /*a460*/  HADD2.F32 R41, -RZ, R59.H1_H1 ;  /* 0x3000003bff297230 */ /* 0x000fe40000004100 */
[----:B------:R-:W-:Y:S01]  /*a470*/  FFMA.FTZ R61, R40, R47, -R49 ;  /* 0x0000002f283d7223 */ /* 0x000fe20000010831 */
[----:B------:R-:W-:Y:S02]  /*a480*/  HADD2.F32 R6, -RZ, R5.H0_H0 ;  /* 0x20000005ff067230 */ /* 0x000fe40000004100 */
[-C--:B------:R-:W-:Y:S01]  /*a490*/  FMUL.FTZ R48, R4, R46.reuse ;  /* 0x0000002e04307220 */ /* 0x080fe20000410000 */
[----:B------:R-:W-:Y:S02]  /*a4a0*/  HADD2.F32 R59, -RZ, R59.H0_H0 ;  /* 0x2000003bff3b7230 */ /* 0x000fe40000004100 */
        /* <DEDUP_REMOVED lines=18> */
.L_x_3040:
[----:B------:R-:W-:Y:S05]  /*a5d0*/  BSYNC B1 ;  /* 0x0000000000017941 */ /* 0x000fea0003800000 */
.L_x_3039:
[----:B-12---:R-:W-:Y:S01]  /*a5e0*/  VIADD R4, R187, 0x20 ;  /* 0x00000020bb047836 */ /* 0x006fe20000000000 */
[----:B------:R-:W-:Y:S04]  /*a5f0*/  BSSY B1, `(.L_x_3043) ;  /* 0x000005e000017945 */ /* 0x000fe80003800000 */
[----:B------:R-:W-:-:S13]  /*a600*/  ISETP.GE.AND P0, PT, R4, R0, PT ;  /* 0x000000000400720c */ /* 0x000fda0003f06270 */
[----:B------:R-:W-:Y:S05]  /*a610*/  @P0 BRA `(.L_x_3044) ;  /* 0x00000004006c0947 */ /* 0x000fea0003800000 */
[----:B------:R-:W1:Y:S01]  /*a620*/  LDC R4, c[0x0][0x3f4] ;  /* 0x0000fd00ff047b82 */ /* 0x000e620000000800 */
[----:B------:R-:W-:Y:S01]  /*a630*/  BSSY B2, `(.L_x_3045) ;  /* 0x000002e000027945 */ /* 0x000fe20003800000 */
[-C--:B-1----:R-:W-:Y:S02]  /*a640*/  ISETP.GE.AND P0, PT, R22, R4.reuse, PT ;  /* 0x000000041600720c */ /* 0x082fe40003f06270 */
[----:B------:R-:W-:-:S11]  /*a650*/  ISETP.GE.AND P1, PT, R185, R4, PT ;  /* 0x00000004b900720c */ /* 0x000fd60003f26270 */
[----:B------:R-:W-:Y:S05]  /*a660*/  @P0 BRA `(.L_x_3046) ;  /* 0x0000000000a80947 */ /* 0x000fea0003800000 */
[----:B0-----:R-:W0:Y:S01]  /*a670*/  LDS.128 R4, [R37+0x1000] ;  /* 0x0010000025047984 */ /* 0x001e220000000c00 */
        /* <DEDUP_REMOVED lines=41> */
.L_x_3046:
[----:B------:R-:W-:Y:S05]  /*a910*/  BSYNC B2 ;  /* 0x0000000000027941 */ /* 0x000fea0003800000 */
.L_x_3045:
[----:B------:R-:W-:Y:S05]  /*a920*/  @P1 BRA `(.L_x_3044) ;  /* 0x0000000000a81947 */ /* 0x000fea0003800000 */
[----:B01----:R-:W0:Y:S01]  /*a930*/  LDS.128 R4, [R37+0x5000] ;  /* 0x0050000025047984 */ /* 0x003e220000000c00 */
[----:B------:R-:W-:Y:S01]  /*a940*/  SHF.R.U32.HI R39, RZ, 0x10, R31 ;  /* 0x00000010ff277819 */ /* 0x000fe2000001161f */
[----:B------:R-:W-:Y:S01]  /*a950*/  HADD2.F32 R38, -RZ, R53.H0_H0 ;  /* 0x20000035ff267230 */ /* 0x000fe20000004100 */
[----:B------:R-:W-:Y:S01]  /*a960*/  SHF.R.U32.HI R41, RZ, 0x10, R29 ;  /* 0x00000010ff297819 */ /* 0x000fe2000001161d */
[--C-:B------:R-:W-:Y:S01]  /*a970*/  HADD2.F32 R40, -RZ, R52.reuse.H0_H0 ;  /* 0x20000034ff287230 */ /* 0x100fe20000004100 */
        /* <DEDUP_REMOVED lines=24> */
[C---:B------:R-:W-:Y:S01]  /*ab00*/  FMUL.FTZ R39, R29.reuse, R52 ;  /* 0x000000341d277220 */ /* 0x040fe20000410000 */
[-C--:B------:R-:W-:Y:S01]  /*ab10*/  FMUL.FTZ R41, R29, R53.reuse ;  /* 0x000000351d297220 */ /* 0x080fe20000410000 */
        /* <DEDUP_REMOVED lines=11> */
.L_x_3044:
[----:B------:R-:W-:Y:S05]  /*abd0*/  BSYNC B1 ;  /* 0x0000000000017941 */ /* 0x000fea0003800000 */
.L_x_3043:
[----:B-12---:R-:W-:Y:S01]  /*abe0*/  IADD3 R4, R187, 0x40, RZ ;  /* 0x00000040bb047810 */ /* 0x006fe20007ffe0ff */
[----:B------:R-:W-:Y:S03]  /*abf0*/  BSSY B1, `(.L_x_3047) ;  /* 0x000005e000017945 */ /* 0x000fe60003800000 */
        /* <DEDUP_REMOVED lines=49> */
.L_x_3050:
[----:B------:R-:W-:Y:S05]  /*af10*/  BSYNC B2 ;  /* 0x0000000000027941 */ /* 0x000fea0003800000 */
.L_x_3049:
[----:B------:R-:W-:Y:S05]  /*af20*/  @P1 BRA `(.L_x_3048) ;  /* 0x0000000000a81947 */ /* 0x000fea0003800000 */
[----:B01----:R-:W0:Y:S01]  /*af30*/  LDS.128 R4, [R37+0x6000] ;  /* 0x0060000025047984 */ /* 0x003e220000000c00 */
[----:B------:R-:W-:Y:S01]  /*af40*/  SHF.R.U32.HI R29, RZ, 0x10, R25 ;  /* 0x00000010ff1d7819 */ /* 0x000fe20000011619 */
[----:B------:R-:W-:Y:S01]  /*af50*/  HADD2.F32 R28, -RZ, R51.H0_H0 ;  /* 0x20000033ff1c7230 */ /* 0x000fe20000004100 */
[--C-:B------:R-:W-:Y:S01]  /*af60*/  SHF.R.U32.HI R31, RZ, 0x10, R27.reuse ;  /* 0x00000010ff1f7819 */ /* 0x100fe2000001161b */
        /* <DEDUP_REMOVED lines=38> */
.L_x_3048:
[----:B------:R-:W-:Y:S05]  /*b1d0*/  BSYNC B1 ;  /* 0x0000000000017941 */ /* 0x000fea0003800000 */
.L_x_3047:
[----:B-12---:R-:W-:-:S05]  /*b1e0*/  VIADD R4, R187, 0x60 ;  /* 0x00000060bb047836 */ /* 0x006fca0000000000 */
        /* <DEDUP_REMOVED lines=8> */
[----:B------:R-:W-:Y:S01]  /*b270*/  SHF.R.U32.HI R24, RZ, 0x10, R13 ;  /* 0x00000010ff187819 */ /* 0x000fe2000001160d */
[--C-:B------:R-:W-:Y:S01]  /*b280*/  HADD2.F32 R25, -RZ, R15.reuse.H0_H0 ;  /* 0x2000000fff197230 */ /* 0x100fe20000004100 */
[--C-:B------:R-:W-:Y:S01]  /*b290*/  SHF.R.U32.HI R26, RZ, 0x10, R21.reuse ;  /* 0x00000010ff1a7819 */ /* 0x100fe20000011615 */
        /* <DEDUP_REMOVED lines=14> */
[C---:B------:R-:W-:Y:S01]  /*b380*/  FFMA.FTZ R31, R13.reuse, R26, R29 ;  /* 0x0000001a0d1f7223 */ /* 0x040fe2000001001d */
[----:B------:R-:W-:Y:S02]  /*b390*/  HADD2.F32 R12, -RZ, R6.H1_H1 ;  /* 0x30000006ff0c7230 */ /* 0x000fe40000004100 */
[C---:B------:R-:W-:Y:S01]  /*b3a0*/  FMUL.FTZ R27, R4.reuse, R25 ;  /* 0x00000019041b7220 */ /* 0x040fe20000410000 */
[--C-:B------:R-:W-:Y:S02]  /*b3b0*/  HADD2.F32 R6, -RZ, R5.reuse.H0_H0 ;  /* 0x20000005ff067230 */ /* 0x100fe40000004100 */
[----:B------:R-:W-:Y:S01]  /*b3c0*/  FFMA.FTZ R28, R13, R24, -R28 ;  /* 0x000000180d1c7223 */ /* 0x000fe2000001081c */
[-C--:B------:R-:W-:Y:S01]  /*b3d0*/  FMUL.FTZ R29, R4, R21.reuse ;  /* 0x00000015041d7220 */ /* 0x080fe20000410000 */
[----:B------:R-:W-:Y:S02]  /*b3e0*/  HADD2.F32 R5, -RZ, R5.H1_H1 ;  /* 0x30000005ff057230 */ /* 0x000fe40000004100 */
[----:B------:R-:W-:Y:S01]  /*b3f0*/  FFMA.FTZ R27, R0, R21, -R27 ;  /* 0x00000015001b7223 */ /* 0x000fe2000001081b */
[----:B------:R-:W-:-:S02]  /*b400*/  HADD2.F32 R13, -RZ, R30.H0_H0 ;  /* 0x2000001eff0d7230 */ /* 0x000fc40000004100 */
[C---:B------:R-:W-:Y:S01]  /*b410*/  FMUL.FTZ R20, R12.reuse, R15 ;  /* 0x0000000f0c147220 */ /* 0x040fe20000410000 */
[----:B------:R-:W-:Y:S02]  /*b420*/  HADD2.F32 R4, -RZ, R32.H0_H0 ;  /* 0x20000020ff047230 */ /* 0x000fe40000004100 */
[-C--:B------:R-:W-:Y:S01]  /*b430*/  FMUL.FTZ R24, R12, R54.reuse ;  /* 0x000000360c187220 */ /* 0x080fe20000410000 */
[----:B------:R-:W-:Y:S01]  /*b440*/  FFMA.FTZ R0, R0, R25, R29 ;  /* 0x0000001900007223 */ /* 0x000fe2000001001d */
[----:B------:R-:W-:Y:S01]  /*b450*/  FMUL.FTZ R21, R5, R13 ;  /* 0x0000000d05157220 */ /* 0x000fe20000410000 */
[----:B------:R-:W-:Y:S01]  /*b460*/  FFMA.FTZ R20, R7, R54, -R20 ;  /* 0x0000003607147223 */ /* 0x000fe20000010814 */
[-C--:B------:R-:W-:Y:S01]  /*b470*/  FMUL.FTZ R12, R5, R4.reuse ;  /* 0x00000004050c7220 */ /* 0x080fe20000410000 */
[----:B------:R-:W-:Y:S01]  /*b480*/  FFMA.FTZ R15, R7, R15, R24 ;  /* 0x0000000f070f7223 */ /* 0x000fe20000010018 */
[C---:B------:R-:W-:Y:S01]  /*b490*/  FFMA.FTZ R5, R6.reuse, R4, -R21 ;  /* 0x0000000406057223 */ /* 0x040fe20000010815 */
[----:B------:R-:W-:Y:S01]  /*b4a0*/  F2FP.F16.F32.PACK_AB R7, R31, R28 ;  /* 0x0000001c1f07723e */ /* 0x000fe200000000ff */
[----:B------:R-:W-:Y:S01]  /*b4b0*/  FFMA.FTZ R12, R6, R13, R12 ;  /* 0x0000000d060c7223 */ /* 0x000fe2000001000c */
[----:B------:R-:W-:-:S02]  /*b4c0*/  F2FP.F16.F32.PACK_AB R4, R0, R27 ;  /* 0x0000001b0004723e */ /* 0x000fc400000000ff */
[----:B------:R-:W-:Y:S02]  /*b4d0*/  F2FP.F16.F32.PACK_AB R6, R15, R20 ;  /* 0x000000140f06723e */ /* 0x000fe400000000ff */
[----:B------:R-:W-:-:S05]  /*b4e0*/  F2FP.F16.F32.PACK_AB R5, R12, R5 ;  /* 0x000000050c05723e */ /* 0x000fca00000000ff */
[----:B------:R1:W-:Y:S02]  /*b4f0*/  STS.128 [R37+0x3000], R4 ;  /* 0x0030000425007388 */ /* 0x0003e40000000c00 */
.L_x_3053:
[----:B------:R-:W-:Y:S05]  /*b500*/  BSYNC B1 ;  /* 0x0000000000017941 */ /* 0x000fea0003800000 */
.L_x_3052:
[----:B------:R-:W-:Y:S05]  /*b510*/  @P1 BRA `(.L_x_3051) ;  /* 0x0000002400f81947 */ /* 0x000fea0003800000 */
[----:B01----:R-:W0:Y:S01]  /*b520*/  LDS.128 R4, [R37+0x7000] ;  /* 0x0070000025047984 */ /* 0x003e220000000c00 */
        /* <DEDUP_REMOVED lines=13> */
[----:B------:R-:W-:Y:S01]  /*b600*/  FMUL.FTZ R10, R10, R12 ;  /* 0x0000000c0a0a7220 */ /* 0x000fe20000410000 */
[----:B------:R-:W-:-:S02]  /*b610*/  HADD2.F32 R4, -RZ, R4.H1_H1 ;  /* 0x30000004ff047230 */ /* 0x000fc40000004100 */
[C---:B------:R-:W-:Y:S01]  /*b620*/  FFMA.FTZ R20, R9.reuse, R12, -R20 ;  /* 0x0000000c09147223 */ /* 0x040fe20000010814 */
[----:B------:R-:W-:Y:S01]  /*b630*/  FFMA.FTZ R25, R9, R15, R10 ;  /* 0x0000000f09197223 */ /* 0x000fe2000001000a */
[--C-:B------:R-:W-:Y:S02]  /*b640*/  HADD2.F32 R7, -RZ, R6.reuse.H0_H0 ;  /* 0x20000006ff077230 */ /* 0x100fe40000004100 */
[C---:B------:R-:W-:Y:S01]  /*b650*/  FMUL.FTZ R21, R4.reuse, R13 ;  /* 0x0000000d04157220 */ /* 0x040fe20000410000 */
[----:B------:R-:W-:Y:S02]  /*b660*/  HADD2.F32 R8, -RZ, R6.H1_H1 ;  /* 0x30000006ff087230 */ /* 0x000fe40000004100 */
[-C--:B------:R-:W-:Y:S01]  /*b670*/  FMUL.FTZ R15, R4, R11.reuse ;  /* 0x0000000b040f7220 */ /* 0x080fe20000410000 */
[----:B------:R-:W-:Y:S02]  /*b680*/  HADD2.F32 R9, -RZ, R3.H1_H1 ;  /* 0x30000003ff097230 */ /* 0x000fe40000004100 */
[----:B------:R-:W-:Y:S01]  /*b690*/  FFMA.FTZ R21, R0, R11, -R21 ;  /* 0x0000000b00157223 */ /* 0x000fe20000010815 */
[----:B------:R-:W-:-:S02]  /*b6a0*/  HADD2.F32 R6, -RZ, R5.H0_H0 ;  /* 0x20000005ff067230 */ /* 0x000fc40000004100 */
[----:B------:R-:W-:Y:S01]  /*b6b0*/  FFMA.FTZ R0, R0, R13, R15 ;  /* 0x0000000d00007223 */ /* 0x000fe2000001000f */
[----:B------:R-:W-:Y:S02]  /*b6c0*/  HADD2.F32 R5, -RZ, R5.H1_H1 ;  /* 0x30000005ff057230 */ /* 0x000fe40000004100 */
[CC--:B------:R-:W-:Y:S01]  /*b6d0*/  FMUL.FTZ R10, R8.reuse, R9.reuse ;  /* 0x00000009080a7220 */ /* 0x0c0fe20000410000 */
[----:B------:R-:W-:Y:S02]  /*b6e0*/  HADD2.F32 R4, -RZ, R24.H0_H0 ;  /* 0x20000018ff047230 */ /* 0x000fe40000004100 */
[-C--:B------:R-:W-:Y:S01]  /*b6f0*/  FMUL.FTZ R8, R8, R14.reuse ;  /* 0x0000000e08087220 */ /* 0x080fe20000410000 */
[----:B------:R-:W-:Y:S02]  /*b700*/  HADD2.F32 R3, -RZ, R26.H0_H0 ;  /* 0x2000001aff037230 */ /* 0x000fe40000004100 */
[----:B------:R-:W-:Y:S01]  /*b710*/  FFMA.FTZ R10, R7, R14, -R10 ;  /* 0x0000000e070a7223 */ /* 0x000fe2000001080a */
[----:B------:R-:W-:Y:S01]  /*b720*/  FMUL.FTZ R11, R5, R4 ;  /* 0x00000004050b7220 */ /* 0x000fe20000410000 */
[----:B------:R-:W-:Y:S01]  /*b730*/  FFMA.FTZ R9, R7, R9, R8 ;  /* 0x0000000907097223 */ /* 0x000fe20000010008 */
[-C--:B------:R-:W-:Y:S01]  /*b740*/  FMUL.FTZ R13, R5, R3.reuse ;  /* 0x00000003050d7220 */ /* 0x080fe20000410000 */
[----:B------:R-:W-:Y:S01]  /*b750*/  F2FP.F16.F32.PACK_AB R7, R25, R20 ;  /* 0x000000141907723e */ /* 0x000fe200000000ff */
[----:B------:R-:W-:-:S02]  /*b760*/  FFMA.FTZ R5, R6, R3, -R11 ;  /* 0x0000000306057223 */ /* 0x000fc4000001080b */
[----:B------:R-:W-:Y:S01]  /*b770*/  FFMA.FTZ R8, R6, R4, R13 ;  /* 0x0000000406087223 */ /* 0x000fe2000001000d */
[----:B------:R-:W-:Y:S02]  /*b780*/  F2FP.F16.F32.PACK_AB R6, R9, R10 ;  /* 0x0000000a0906723e */ /* 0x000fe400000000ff */
[----:B------:R-:W-:Y:S02]  /*b790*/  F2FP.F16.F32.PACK_AB R4, R0, R21 ;  /* 0x000000150004723e */ /* 0x000fe400000000ff */
[----:B------:R-:W-:-:S05]  /*b7a0*/  F2FP.F16.F32.PACK_AB R5, R8, R5 ;  /* 0x000000050805723e */ /* 0x000fca00000000ff */
[----:B------:R4:W-:Y:S01]  /*b7b0*/  STS.128 [R37+0x7000], R4 ;  /* 0x0070000425007388 */ /* 0x0009e20000000c00 */
[----:B------:R-:W-:Y:S05]  /*b7c0*/  BRA `(.L_x_3051) ;  /* 0x00000024004c7947 */ /* 0x000fea0003800000 */
.L_x_3024:
[----:B------:R-:W0:Y:S01]  /*b7d0*/  LDC R5, c[0x0][0x448] ;  /* 0x00011200ff057b82 */ /* 0x000e220000000800 */
[----:B------:R-:W-:Y:S01]  /*b7e0*/  ULDC.64 UR4, c[0x0][0x3f8] ;  /* 0x0000fe0000047ab9 */ /* 0x000fe20000000a00 */
[----:B------:R-:W-:Y:S01]  /*b7f0*/  ULDC.64 UR6, c[0x0][0x408] ;  /* 0x0001020000067ab9 */ /* 0x000fe20000000a00 */
        /* <DEDUP_REMOVED lines=19> */
[----:B------:R-:W-:-:S02]  /*b930*/  LEA R34, P1, R24, UR6, 0x1 ;  /* 0x0000000618227c11 */ /* 0x000fc4000f8208ff */
[----:B------:R-:W-:Y:S02]  /*b940*/  IADD3 R3, R25, R3, RZ ;  /* 0x0000000319037210 */ /* 0x000fe40007ffe0ff */
[----:B------:R-:W-:Y:S02]  /*b950*/  LEA.HI.X R35, R26, UR5, R7, 0x1, P0 ;  /* 0x000000051a237c11 */ /* 0x000fe400080f0c07 */
[----:B------:R-:W-:Y:S01]  /*b960*/  LEA.HI.X R33, R24, UR7, R3, 0x1, P1 ;  /* 0x0000000718217c11 */ /* 0x000fe200088f0c03 */
[----:B------:R-:W-:Y:S06]  /*b970*/  BRA.DIV UR4, `(.L_x_3054) ;  /* 0x0000016204887947 */ /* 0x000fec000b800000 */
[----:B------:R-:W0:Y:S01]  /*b980*/  LDC R56, c[0x0][0x3f4] ;  /* 0x0000fd00ff387b82 */ /* 0x000e220000000800 */
[----:B------:R-:W3:Y:S01]  /*b990*/  SHFL.IDX PT, R4, R32, RZ, 0x181f ;  /* 0x00181fff20047589 */ /* 0x000ee200000e0000 */
[----:B------:R-:W-:-:S03]  /*b9a0*/  IMAD R3, R194, R5, RZ ;  /* 0x00000005c2037224 */ /* 0x000fc600078e02ff */
[----:B------:R-:W4:Y:S04]  /*b9b0*/  SHFL.IDX PT, R0, R35, RZ, 0x181f ;  /* 0x00181fff23007589 */ /* 0x000f2800000e0000 */
[----:B------:R-:W5:Y:S04]  /*b9c0*/  SHFL.IDX PT, R14, R34, RZ, 0x181f ;  /* 0x00181fff220e7589 */ /* 0x000f6800000e0000 */
[----:B------:R-:W1:Y:S01]  /*b9d0*/  SHFL.IDX PT, R5, R33, RZ, 0x181f ;  /* 0x00181fff21057589 */ /* 0x000e6200000e0000 */
[----:B0-----:R-:W-:-:S04]  /*b9e0*/  ISETP.GE.AND P0, PT, R16, R56, PT ;  /* 0x000000381000720c */ /* 0x001fc80003f06270 */
[----:B------:R-:W-:-:S13]  /*b9f0*/  ISETP.GE.OR P1, PT, R54, R3, P0 ;  /* 0x000000033600720c */ /* 0x000fda0000726670 */
[C---:B------:R-:W-:Y:S01]  /*ba00*/  @!P1 IMAD.SHL.U32 R21, R16.reuse, 0x2, RZ ;  /* 0x0000000210159824 */ /* 0x040fe200078e00ff */
[----:B------:R-:W-:-:S04]  /*ba10*/  @!P1 SHF.L.U64.HI R6, R16, 0x1, R17 ;  /* 0x0000000110069819 */ /* 0x000fc80000010211 */
[----:B---3--:R-:W-:-:S05]  /*ba20*/  @!P1 IADD3 R4, P2, R4, R21, RZ ;  /* 0x0000001504049210 */ /* 0x008fca0007f5e0ff */
[----:B----4-:R-:W-:Y:S02]  /*ba30*/  @!P1 IMAD.X R7, R0, 0x1, R6, P2 ;  /* 0x0000000100079824 */ /* 0x010fe400010e0606 */
[----:B------:R-:W-:Y:S02]  /*ba40*/  @!P1 IMAD.MOV.U32 R8, RZ, RZ, R4 ;  /* 0x000000ffff089224 */ /* 0x000fe400078e0004 */
[----:B------:R-:W-:-:S06]  /*ba50*/  @!P1 IMAD.MOV.U32 R9, RZ, RZ, R7 ;  /* 0x000000ffff099224 */ /* 0x000fcc00078e0007 */
[----:B------:R-:W3:Y:S01]  /*ba60*/  @!P1 LD.E.128 R8, desc[UR42][R8.64] ;  /* 0x0000002a08089980 */ /* 0x000ee2000c101d00 */
[----:B-----5:R-:W-:-:S04]  /*ba70*/  @!P1 IADD3 R14, P2, R14, R21, RZ ;  /* 0x000000150e0e9210 */ /* 0x020fc80007f5e0ff */
[----:B-1----:R-:W-:Y:S01]  /*ba80*/  @!P1 IADD3.X R5, R5, R6, RZ, P2, !PT ;  /* 0x0000000605059210 */ /* 0x002fe200017fe4ff */
[----:B------:R-:W-:-:S06]  /*ba90*/  @!P1 IMAD.MOV.U32 R4, RZ, RZ, R14 ;  /* 0x000000ffff049224 */ /* 0x000fcc00078e000e */
[----:B------:R-:W4:Y:S01]  /*baa0*/  @!P1 LD.E.128 R4, desc[UR42][R4.64] ;  /* 0x0000002a04049980 */ /* 0x000f22000c101d00 */
[----:B------:R-:W-:Y:S02]  /*bab0*/  CS2R R48, SRZ ;  /* 0x0000000000307805 */ /* 0x000fe4000001ff00 */
[----:B------:R-:W-:Y:S02]  /*bac0*/  CS2R R38, SRZ ;  /* 0x0000000000267805 */ /* 0x000fe4000001ff00 */
[----:B------:R-:W-:Y:S01]  /*bad0*/  CS2R R50, SRZ ;  /* 0x0000000000327805 */ /* 0x000fe2000001ff00 */
[----:B------:R0:W1:Y:S01]  /*bae0*/  SHFL.IDX PT, R14, R34, 0x1, 0x181f ;  /* 0x00381f00220e7f89 */ /* 0x00006200000e0000 */
[----:B------:R-:W-:Y:S02]  /*baf0*/  CS2R R20, SRZ ;  /* 0x0000000000147805 */ /* 0x000fe4000001ff00 */
[----:B------:R-:W-:Y:S01]  /*bb00*/  CS2R R24, SRZ ;  /* 0x0000000000187805 */ /* 0x000fe2000001ff00 */
[----:B---3--:R-:W-:-:S02]  /*bb10*/  @!P1 IMAD.MOV.U32 R48, RZ, RZ, R8 ;  /* 0x000000ffff309224 */ /* 0x008fc400078e0008 */
[----:B------:R-:W-:Y:S01]  /*bb20*/  @!P1 IMAD.MOV.U32 R49, RZ, RZ, R9 ;  /* 0x000000ffff319224 */ /* 0x000fe200078e0009 */
[----:B------:R0:W3:Y:S01]  /*bb30*/  SHFL.IDX PT, R8, R32, 0x1, 0x181f ;  /* 0x00381f0020087f89 */ /* 0x0000e200000e0000 */
[----:B------:R-:W-:Y:S02]  /*bb40*/  IMAD.MOV.U32 R0, RZ, RZ, R48 ;  /* 0x000000ffff007224 */ /* 0x000fe400078e0030 */
[----:B------:R-:W-:Y:S01]  /*bb50*/  @!P1 IMAD.MOV.U32 R50, RZ, RZ, R10 ;  /* 0x000000ffff329224 */ /* 0x000fe200078e000a */
[----:B------:R0:W0:Y:S01]  /*bb60*/  SHFL.IDX PT, R9, R33, 0x1, 0x181f ;  /* 0x00381f0021097f89 */ /* 0x00002200000e0000 */
[----:B------:R-:W-:Y:S01]  /*bb70*/  @!P1 IMAD.MOV.U32 R51, RZ, RZ, R11 ;  /* 0x000000ffff339224 */ /* 0x000fe200078e000b */
[----:B------:R-:W-:Y:S01]  /*bb80*/  PRMT R65, R65, 0x5410, R0 ;  /* 0x0000541041417816 */ /* 0x000fe20000000000 */
[----:B------:R-:W-:Y:S01]  /*bb90*/  IMAD.MOV.U32 R10, RZ, RZ, R50 ;  /* 0x000000ffff0a7224 */ /* 0x000fe200078e0032 */
[----:B------:R0:W0:Y:S01]  /*bba0*/  SHFL.IDX PT, R0, R35, 0x1, 0x181f ;  /* 0x00381f0023007f89 */ /* 0x00002200000e0000 */
[----:B----4-:R-:W-:Y:S01]  /*bbb0*/  @!P1 MOV R38, R4 ;  /* 0x0000000400269202 */ /* 0x010fe20000000f00 */
[----:B------:R-:W-:Y:S01]  /*bbc0*/  @!P1 IMAD.MOV.U32 R39, RZ, RZ, R5 ;  /* 0x000000ffff279224 */ /* 0x000fe200078e0005 */
[----:B------:R-:W-:Y:S01]  /*bbd0*/  MOV R12, R49 ;  /* 0x00000031000c7202 */ /* 0x000fe20000000f00 */
[----:B------:R-:W-:-:S02]  /*bbe0*/  @!P1 IMAD.MOV.U32 R20, RZ, RZ, R6 ;  /* 0x000000ffff149224 */ /* 0x000fc400078e0006 */
[----:B------:R-:W-:Y:S01]  /*bbf0*/  @!P1 IMAD.MOV.U32 R21, RZ, RZ, R7 ;  /* 0x000000ffff159224 */ /* 0x000fe200078e0007 */
[----:B------:R-:W-:Y:S01]  /*bc00*/  PRMT R67, R12, 0x7610, R67 ;  /* 0x000076100c437816 */ /* 0x000fe20000000043 */
[----:B------:R-:W-:Y:S01]  /*bc10*/  IMAD.MOV.U32 R11, RZ, RZ, R51 ;  /* 0x000000ffff0b7224 */ /* 0x000fe200078e0033 */
[----:B------:R-:W-:Y:S01]  /*bc20*/  MOV R5, R39 ;  /* 0x0000002700057202 */ /* 0x000fe20000000f00 */
[----:B------:R-:W-:Y:S02]  /*bc30*/  IMAD.MOV.U32 R4, RZ, RZ, R38 ;  /* 0x000000ffff047224 */ /* 0x000fe400078e0026 */
[----:B------:R-:W-:Y:S01]  /*bc40*/  IMAD.MOV.U32 R6, RZ, RZ, R20 ;  /* 0x000000ffff067224 */ /* 0x000fe200078e0014 */
[----:B------:R-:W-:Y:S01]  /*bc50*/  PRMT R52, R10, 0x5410, R11 ;  /* 0x000054100a347816 */ /* 0x000fe2000000000b */
[----:B------:R-:W-:Y:S01]  /*bc60*/  IMAD.MOV.U32 R7, RZ, RZ, R21 ;  /* 0x000000ffff077224 */ /* 0x000fe200078e0015 */
[----:B------:R-:W-:Y:S02]  /*bc70*/  PRMT R67, R67, 0x5410, R5 ;  /* 0x0000541043437816 */ /* 0x000fe40000000005 */
[----:B------:R-:W-:-:S02]  /*bc80*/  PRMT R66, R6, 0x5410, R4 ;  /* 0x0000541006427816 */ /* 0x000fc40000000004 */
[----:B-1-3--:R-:W-:-:S07]  /*bc90*/  PRMT R65, R7, 0x7610, R65 ;  /* 0x0000761007417816 */ /* 0x00afce0000000041 */
.L_x_3350:
        /* <DEDUP_REMOVED lines=14> */
[----:B------:R-:W-:Y:S02]  /*bd80*/  IADD3 R14, P2, R14, R15, RZ ;  /* 0x0000000f0e0e7210 */ /* 0x000fe40007f5e0ff */
[----:B0-----:R-:W-:-:S03]  /*bd90*/  IADD3.X R5, R0, R6, RZ, P1, !PT ;  /* 0x0000000600057210 */ /* 0x001fc60000ffe4ff */
[----:B------:R-:W-:-:S03]  /*bda0*/  IMAD.X R15, R9, 0x1, R6, P2 ;  /* 0x00000001090f7824 */ /* 0x000fc600010e0606 */
[----:B------:R-:W5:Y:S04]  /*bdb0*/  LD.E.128 R4, desc[UR42][R4.64] ;  /* 0x0000002a04047980 */ /* 0x000f68000c101d00 */
[----:B------:R1:W5:Y:S02]  /*bdc0*/  LD.E.128 R24, desc[UR42][R14.64] ;  /* 0x0000002a0e187980 */ /* 0x000364000c101d00 */
.L_x_3056:
[----:B------:R-:W-:Y:S05]  /*bdd0*/  BSYNC B1 ;  /* 0x0000000000017941 */ /* 0x000fea0003800000 */
.L_x_3055:
[----:B0----5:R-:W-:Y:S01]  /*bde0*/  IMAD.MOV.U32 R0, RZ, RZ, R24 ;  /* 0x000000ffff007224 */ /* 0x021fe200078e0018 */
[----:B------:R-:W-:Y:S01]  /*bdf0*/  MOV R10, R27 ;  /* 0x0000001b000a7202 */ /* 0x000fe20000000f00 */
[----:B------:R-:W-:Y:S01]  /*be00*/  IMAD.MOV.U32 R8, RZ, RZ, R25 ;  /* 0x000000ffff087224 */ /* 0x000fe200078e0019 */
[----:B------:R-:W-:Y:S01]  /*be10*/  UMOV UR4, 0xffffffff ;  /* 0xffffffff00047882 */ /* 0x000fe20000000000 */
[----:B------:R-:W-:-:S03]  /*be20*/  IMAD.MOV.U32 R9, RZ, RZ, R26 ;  /* 0x000000ffff097224 */ /* 0x000fc600078e001a */
[----:B------:R-:W-:Y:S01]  /*be30*/  PRMT R55, R0, 0x5410, R8 ;  /* 0x0000541000377816 */ /* 0x000fe20000000008 */
[----:B------:R-:W-:Y:S01]  /*be40*/  IMAD.MOV.U32 R0, RZ, RZ, R4 ;  /* 0x000000ffff007224 */ /* 0x000fe200078e0004 */
[----:B------:R-:W-:Y:S01]  /*be50*/  PRMT R57, R9, 0x5410, R10 ;  /* 0x0000541009397816 */ /* 0x000fe2000000000a */
[----:B------:R-:W-:Y:S02]  /*be60*/  IMAD.MOV.U32 R8, RZ, RZ, R5 ;  /* 0x000000ffff087224 */ /* 0x000fe400078e0005 */
[----:B------:R-:W-:Y:S02]  /*be70*/  IMAD.MOV.U32 R9, RZ, RZ, R6 ;  /* 0x000000ffff097224 */ /* 0x000fe400078e0006 */
[----:B------:R-:W-:Y:S01]  /*be80*/  IMAD.MOV.U32 R10, RZ, RZ, R7 ;  /* 0x000000ffff0a7224 */ /* 0x000fe200078e0007 */
[----:B------:R-:W-:-:S04]  /*be90*/  PRMT R58, R0, 0x5410, R8 ;  /* 0x00005410003a7816 */ /* 0x000fc80000000008 */
[----:B------:R-:W-:Y:S01]  /*bea0*/  PRMT R59, R9, 0x5410, R10 ;  /* 0x00005410093b7816 */ /* 0x000fe2000000000a */
[----:B------:R-:W-:Y:S06]  /*beb0*/  BRA.DIV UR4, `(.L_x_3057) ;  /* 0x0000016204a47947 */ /* 0x000fec000b800000 */
[----:B------:R-:W0:Y:S01]  /*bec0*/  SHFL.IDX PT, R8, R32, 0x2, 0x181f ;  /* 0x00581f0020087f89 */ /* 0x000e2200000e0000 */
[----:B------:R-:W-:-:S03]  /*bed0*/  IADD3 R10, R54, 0x40, RZ ;  /* 0x00000040360a7810 */ /* 0x000fc60007ffe0ff */
[----:B------:R-:W3:Y:S01]  /*bee0*/  SHFL.IDX PT, R0, R35, 0x2, 0x181f ;  /* 0x00581f0023007f89 */ /* 0x000ee200000e0000 */
[----:B------:R-:W-:-:S03]  /*bef0*/  ISETP.GE.OR P1, PT, R10, R3, P0 ;  /* 0x000000030a00720c */ /* 0x000fc60000726670 */
[----:B-1----:R-:W1:Y:S04]  /*bf00*/  SHFL.IDX PT, R14, R34, 0x2, 0x181f ;  /* 0x00581f00220e7f89 */ /* 0x002e6800000e0000 */
[----:B------:R-:W4:Y:S06]  /*bf10*/  SHFL.IDX PT, R28, R33, 0x2, 0x181f ;  /* 0x00581f00211c7f89 */ /* 0x000f2c00000e0000 */
[C---:B------:R-:W-:Y:S01]  /*bf20*/  @!P1 IMAD.SHL.U32 R31, R16.reuse, 0x2, RZ ;  /* 0x00000002101f9824 */ /* 0x040fe200078e00ff */
[----:B------:R-:W-:-:S04]  /*bf30*/  @!P1 SHF.L.U64.HI R29, R16, 0x1, R17 ;  /* 0x00000001101d9819 */ /* 0x000fc80000010211 */
[----:B0-----:R-:W-:-:S05]  /*bf40*/  @!P1 IADD3 R8, P2, R8, R31, RZ ;  /* 0x0000001f08089210 */ /* 0x001fca0007f5e0ff */
[----:B---3--:R-:W-:-:S06]  /*bf50*/  @!P1 IMAD.X R9, R0, 0x1, R29, P2 ;  /* 0x0000000100099824 */ /* 0x008fcc00010e061d */
[----:B------:R-:W3:Y:S01]  /*bf60*/  @!P1 LD.E.128 R8, desc[UR42][R8.64] ;  /* 0x0000002a08089980 */ /* 0x000ee2000c101d00 */
[----:B-1----:R-:W-:-:S05]  /*bf70*/  @!P1 IADD3 R14, P2, R14, R31, RZ ;  /* 0x0000001f0e0e9210 */ /* 0x002fca0007f5e0ff */
[----:B----4-:R-:W-:-:S04]  /*bf80*/  @!P1 IMAD.X R29, R28, 0x1, R29, P2 ;  /* 0x000000011c1d9824 */ /* 0x010fc800010e061d */
[----:B------:R-:W-:-:S05]  /*bf90*/  @!P1 IMAD.MOV.U32 R15, RZ, RZ, R29 ;  /* 0x000000ffff0f9224 */ /* 0x000fca00078e001d */
[----:B------:R-:W4:Y:S01]  /*bfa0*/  @!P1 LD.E.128 R28, desc[UR42][R14.64] ;  /* 0x0000002a0e1c9980 */ /* 0x000f22000c101d00 */
[----:B------:R-:W-:Y:S02]  /*bfb0*/  CS2R R44, SRZ ;  /* 0x00000000002c7805 */ /* 0x000fe4000001ff00 */
[----:B------:R-:W-:Y:S02]  /*bfc0*/  CS2R R46, SRZ ;  /* 0x00000000002e7805 */ /* 0x000fe4000001ff00 */
[----:B------:R-:W-:Y:S01]  /*bfd0*/  CS2R R40, SRZ ;  /* 0x0000000000287805 */ /* 0x000fe2000001ff00 */
[----:B------:R-:W0:Y:S01]  /*bfe0*/  SHFL.IDX PT, R32, R32, 0x3, 0x181f ;  /* 0x00781f0020207f89 */ /* 0x000e2200000e0000 */
[----:B------:R-:W-:-:S03]  /*bff0*/  CS2R R42, SRZ ;  /* 0x00000000002a7805 */ /* 0x000fc6000001ff00 */
[----:B------:R-:W1:Y:S04]  /*c000*/  SHFL.IDX PT, R34, R34, 0x3, 0x181f ;  /* 0x00781f0022227f89 */ /* 0x000e6800000e0000 */
[----:B------:R-:W0:Y:S01]  /*c010*/  SHFL.IDX PT, R33, R33, 0x3, 0x181f ;  /* 0x00781f0021217f89 */ /* 0x000e2200000e0000 */
[----:B---3--:R-:W-:Y:S01]  /*c020*/  @!P1 MOV R44, R8 ;  /* 0x00000008002c9202 */ /* 0x008fe20000000f00 */
[----:B------:R-:W-:Y:S01]  /*c030*/  @!P1 IMAD.MOV.U32 R45, RZ, RZ, R9 ;  /* 0x000000ffff2d9224 */ /* 0x000fe200078e0009 */
[----:B------:R-:W-:Y:S01]  /*c040*/  @!P1 MOV R47, R11 ;  /* 0x0000000b002f9202 */ /* 0x000fe20000000f00 */
[----:B------:R-:W-:Y:S02]  /*c050*/  @!P1 IMAD.MOV.U32 R46, RZ, RZ, R10 ;  /* 0x000000ffff2e9224 */ /* 0x000fe400078e000a */
[----:B------:R-:W-:-:S02]  /*c060*/  IMAD.MOV.U32 R0, RZ, RZ, R44 ;  /* 0x000000ffff007224 */ /* 0x000fc400078e002c */
[----:B------:R-:W-:Y:S02]  /*c070*/  IMAD.MOV.U32 R12, RZ, RZ, R45 ;  /* 0x000000ffff0c7224 */ /* 0x000fe400078e002d */
[----:B------:R-:W-:Y:S02]  /*c080*/  IMAD.MOV.U32 R8, RZ, RZ, R46 ;  /* 0x000000ffff087224 */ /* 0x000fe400078e002e */
[----:B------:R-:W-:Y:S01]  /*c090*/  IMAD.MOV.U32 R9, RZ, RZ, R47 ;  /* 0x000000ffff097224 */ /* 0x000fe200078e002f */
[----:B------:R-:W-:Y:S02]  /*c0a0*/  PRMT R60, R0, 0x5410, R12 ;  /* 0x00005410003c7816 */ /* 0x000fe4000000000c */
[----:B------:R3:W0:Y:S01]  /*c0b0*/  SHFL.IDX PT, R0, R35, 0x3, 0x181f ;  /* 0x00781f0023007f89 */ /* 0x00062200000e0000 */
[----:B----4-:R-:W-:Y:S01]  /*c0c0*/  @!P1 IMAD.MOV.U32 R40, RZ, RZ, R28 ;  /* 0x000000ffff289224 */ /* 0x010fe200078e001c */
[----:B------:R-:W-:Y:S01]  /*c0d0*/  @!P1 MOV R42, R30 ;  /* 0x0000001e002a9202 */ /* 0x000fe20000000f00 */
[----:B------:R-:W-:Y:S01]  /*c0e0*/  @!P1 IMAD.MOV.U32 R41, RZ, RZ, R29 ;  /* 0x000000ffff299224 */ /* 0x000fe200078e001d */
[----:B------:R-:W-:Y:S01]  /*c0f0*/  PRMT R53, R8, 0x5410, R9 ;  /* 0x0000541008357816 */ /* 0x000fe20000000009 */
[----:B------:R-:W-:-:S02]  /*c100*/  @!P1 IMAD.MOV.U32 R43, RZ, RZ, R31 ;  /* 0x000000ffff2b9224 */ /* 0x000fc400078e001f */
[----:B------:R-:W-:Y:S02]  /*c110*/  IMAD.MOV.U32 R8, RZ, RZ, R40 ;  /* 0x000000ffff087224 */ /* 0x000fe400078e0028 */
[----:B------:R-:W-:Y:S01]  /*c120*/  IMAD.MOV.U32 R9, RZ, RZ, R41 ;  /* 0x000000ffff097224 */ /* 0x000fe200078e0029 */
[----:B------:R-:W-:Y:S01]  /*c130*/  MOV R11, R43 ;  /* 0x0000002b000b7202 */ /* 0x000fe20000000f00 */
[----:B------:R-:W-:-:S03]  /*c140*/  IMAD.MOV.U32 R10, RZ, RZ, R42 ;  /* 0x000000ffff0a7224 */ /* 0x000fc600078e002a */
[----:B------:R-:W-:Y:S02]  /*c150*/  PRMT R63, R8, 0x5410, R9 ;  /* 0x00005410083f7816 */ /* 0x000fe40000000009 */
[----:B------:R-:W-:Y:S02]  /*c160*/  CS2R R8, SRZ ;  /* 0x0000000000087805 */ /* 0x000fe4000001ff00 */
[----:B-1-3--:R-:W-:-:S07]  /*c170*/  PRMT R64, R10, 0x5410, R11 ;  /* 0x000054100a407816 */ /* 0x00afce000000000b */
.L_x_3360:
[----:B------:R-:W-:Y:S01]  /*c180*/  VIADD R54, R54, 0x60 ;  /* 0x0000006036367836 */ /* 0x000fe20000000000 */
[----:B------:R-:W-:Y:S01]  /*c190*/  BSSY B1, `(.L_x_3058) ;  /* 0x0000012000017945 */ /* 0x000fe20003800000 */
[----:B------:R-:W-:Y:S02]  /*c1a0*/  CS2R R10, SRZ ;  /* 0x00000000000a7805 */ /* 0x000fe4000001ff00 */
[----:B--2---:R-:W-:Y:S02]  /*c1b0*/  CS2R R12, SRZ ;  /* 0x00000000000c7805 */ /* 0x004fe4000001ff00 */
[----:B------:R-:W-:Y:S02]  /*c1c0*/  CS2R R14, SRZ ;  /* 0x00000000000e7805 */ /* 0x000fe4000001ff00 */
[----:B------:R-:W-:-:S13]  /*c1d0*/  ISETP.GE.AND P1, PT, R54, R3, PT ;  /* 0x000000033600720c */ /* 0x000fda0003f26270 */
[----:B------:R-:W-:Y:S05]  /*c1e0*/  @P1 BRA `(.L_x_3059) ;  /* 0x0000000000301947 */ /* 0x000fea0003800000 */
[----:B------:R-:W-:Y:S02]  /*c1f0*/  CS2R R10, SRZ ;  /* 0x00000000000a7805 */ /* 0x000fe4000001ff00 */
[----:B------:R-:W-:Y:S02]  /*c200*/  CS2R R12, SRZ ;  /* 0x00000000000c7805 */ /* 0x000fe4000001ff00 */
[----:B------:R-:W-:Y:S01]  /*c210*/  CS2R R14, SRZ ;  /* 0x00000000000e7805 */ /* 0x000fe2000001ff00 */
[----:B------:R-:W-:Y:S06]  /*c220*/  @P0 BRA `(.L_x_3059) ;  /* 0x0000000000200947 */ /* 0x000fec0003800000 */
[C---:B------:R-:W-:Y:S01]  /*c230*/  IMAD.SHL.U32 R11, R16.reuse, 0x2, RZ ;  /* 0x00000002100b7824 */ /* 0x040fe200078e00ff */
[----:B------:R-:W-:-:S04]  /*c240*/  SHF.L.U64.HI R9, R16, 0x1, R17 ;  /* 0x0000000110097819 */ /* 0x000fc80000010211 */
[-C--:B0-----:R-:W-:Y:S02]  /*c250*/  IADD3 R12, P1, R32, R11.reuse, RZ ;  /* 0x0000000b200c7210 */ /* 0x081fe40007f3e0ff */
[----:B------:R-:W-:-:S03]  /*c260*/  IADD3 R8, P2, R34, R11, RZ ;  /* 0x0000000b22087210 */ /* 0x000fc60007f5e0ff */
[--C-:B------:R-:W-:Y:S02]  /*c270*/  IMAD.X R13, R0, 0x1, R9.reuse, P1 ;  /* 0x00000001000d7824 */ /* 0x100fe400008e0609 */
[----:B------:R-:W-:-:S04]  /*c280*/  IMAD.X R9, R33, 0x1, R9, P2 ;  /* 0x0000000121097824 */ /* 0x000fc800010e0609 */
[----:B------:R-:W5:Y:S04]  /*c290*/  LD.E.128 R12, desc[UR42][R12.64] ;  /* 0x0000002a0c0c7980 */ /* 0x000f68000c101d00 */
[----:B------:R-:W5:Y:S02]  /*c2a0*/  LD.E.128 R8, desc[UR42][R8.64] ;  /* 0x0000002a08087980 */ /* 0x000f64000c101d00 */
.L_x_3059:
[----:B------:R-:W-:Y:S05]  /*c2b0*/  BSYNC B1 ;  /* 0x0000000000017941 */ /* 0x000fea0003800000 */
.L_x_3058:
[----:B------:R-:W-:Y:S01]  /*c2c0*/  ULEA.HI UR4, UR39, UR39, URZ, 0x1 ;  /* 0x0000002727047291 */ /* 0x000fe2000f8f083f */
[----:B------:R-:W-:Y:S01]  /*c2d0*/  VIADD R28, R187, 0x20 ;  /* 0x00000020bb1c7836 */ /* 0x000fe20000000000 */
[----:B0-----:R-:W-:Y:S01]  /*c2e0*/  VIADDMNMX R0, R3, -R192, 0x80, PT ;  /* 0x0000008003007446 */ /* 0x001fe200038009c0 */
[C---:B------:R-:W-:Y:S01]  /*c2f0*/  VIADD R31, R187.reuse, 0x40 ;  /* 0x00000040bb1f7836 */ /* 0x040fe20000000000 */
[----:B------:R-:W-:Y:S01]  /*c300*/  ULOP3.LUT UR4, UR4, 0xfffffffe, URZ, 0xc0, !UPT ;  /* 0xfffffffe04047892 */ /* 0x000fe2000f8ec03f */
[C---:B------:R-:W-:Y:S01]  /*c310*/  VIADD R30, R187.reuse, 0x60 ;  /* 0x00000060bb1e7836 */ /* 0x040fe20000000000 */
[-C--:B------:R-:W-:Y:S01]  /*c320*/  ISETP.GE.OR P2, PT, R28, R0.reuse, P0 ;  /* 0x000000001c00720c */ /* 0x080fe20000746670 */
[----:B-----5:R-:W-:Y:S01]  /*c330*/  IMAD.MOV.U32 R3, RZ, RZ, R8 ;  /* 0x000000ffff037224 */ /* 0x020fe200078e0008 */
[----:B------:R-:W-:Y:S01]  /*c340*/  UIADD3 UR4, UR39, -UR4, URZ ;  /* 0x8000000427047290 */ /* 0x000fe2000fffe03f */
[----:B------:R-:W-:Y:S01]  /*c350*/  MOV R28, R9 ;  /* 0x00000009001c7202 */ /* 0x000fe20000000f00 */
[----:B------:R-:W-:Y:S01]  /*c360*/  BSSY B1, `(.L_x_3060) ;  /* 0x0000011000017945 */ /* 0x000fe20003800000 */
[----:B------:R-:W-:-:S02]  /*c370*/  ISETP.GE.OR P3, PT, R187, R0, P0 ;  /* 0x00000000bb00720c */ /* 0x000fc40000766670 */
[-C--:B------:R-:W-:Y:S02]  /*c380*/  ISETP.GE.OR P1, PT, R31, R0.reuse, P0 ;  /* 0x000000001f00720c */ /* 0x080fe40000726670 */
[----:B------:R-:W-:Y:S02]  /*c390*/  MOV R29, UR4 ;  /* 0x00000004001d7c02 */ /* 0x000fe40008000f00 */
[----:B------:R-:W-:Y:S01]  /*c3a0*/  ISETP.GE.OR P0, PT, R30, R0, P0 ;  /* 0x000000001e00720c */ /* 0x000fe20000706670 */
[----:B------:R-:W-:Y:S01]  /*c3b0*/  IMAD.MOV.U32 R0, RZ, RZ, R10 ;  /* 0x000000ffff007224 */ /* 0x000fe200078e000a */
[----:B------:R-:W-:Y:S01]  /*c3c0*/  SHF.L.U32 R29, R29, 0x1f, RZ ;  /* 0x0000001f1d1d7819 */ /* 0x000fe200000006ff */
[----:B------:R-:W-:Y:S01]  /*c3d0*/  IMAD.MOV.U32 R30, RZ, RZ, R13 ;  /* 0x000000ffff1e7224 */ /* 0x000fe200078e000d */
[----:B------:R-:W-:Y:S01]  /*c3e0*/  PRMT R54, R3, 0x5410, R28 ;  /* 0x0000541003367816 */ /* 0x000fe2000000001c */
[----:B------:R-:W-:Y:S01]  /*c3f0*/  IMAD.MOV.U32 R3, RZ, RZ, R11 ;  /* 0x000000ffff037224 */ /* 0x000fe200078e000b */
[----:B------:R-:W0:Y:S01]  /*c400*/  SYNCS.PHASECHK.TRANS64.TRYWAIT P4, [R18+URZ+0x28800], R29 ;  /* 0x0288001d120075a7 */ /* 0x000e22000808017f */
[----:B------:R-:W-:-:S03]  /*c410*/  IMAD.MOV.U32 R28, RZ, RZ, R12 ;  /* 0x000000ffff1c7224 */ /* 0x000fc600078e000c */
[----:B------:R-:W-:Y:S01]  /*c420*/  PRMT R61, R0, 0x5410, R3 ;  /* 0x00005410003d7816 */ /* 0x000fe20000000003 */
[----:B------:R-:W-:Y:S01]  /*c430*/  IMAD.MOV.U32 R3, RZ, RZ, R15 ;  /* 0x000000ffff037224 */ /* 0x000fe200078e000f */
[----:B------:R-:W-:Y:S02]  /*c440*/  PRMT R62, R28, 0x5410, R30 ;  /* 0x000054101c3e7816 */ /* 0x000fe4000000001e */
[----:B------:R-:W-:Y:S01]  /*c450*/  MOV R0, R14 ;  /* 0x0000000e00007202 */ /* 0x000fe20000000f00 */
[----:B0-----:R-:W-:Y:S06]  /*c460*/  @!P4 BRA `(.L_x_3061) ;  /* 0x000001600094c947 */ /* 0x001fec0003800000 */
.L_x_3361:
[----:B------:R-:W-:Y:S05]  /*c470*/  BSYNC B1 ;  /* 0x0000000000017941 */ /* 0x000fea0003800000 */
.L_x_3060:
[----:B------:R-:W-:Y:S04]  /*c480*/  BSSY B1, `(.L_x_3062) ;  /* 0x0000062000017945 */ /* 0x000fe80003800000 */
[----:B------:R-:W-:Y:S05]  /*c490*/  @P3 BRA `(.L_x_3063) ;  /* 0x0000000400803947 */ /* 0x000fea0003800000 */
[----:B------:R-:W-:Y:S01]  /*c4a0*/  LEA.HI R28, R56, R207, RZ, 0x1d ;  /* 0x000000cf381c7211 */ /* 0x000fe200078fe8ff */
[----:B------:R-:W-:Y:S01]  /*c4b0*/  IMAD.SHL.U32 R30, R187, 0x40, RZ ;  /* 0x00000040bb1e7824 */ /* 0x000fe200078e00ff */
[----:B------:R-:W-:Y:S01]  /*c4c0*/  SHF.R.U64 R82, R48, 0x10, R49 ;  /* 0x0000001030527819 */ /* 0x000fe20000001231 */
[--C-:B------:R-:W-:Y:S01]  /*c4d0*/  HADD2.F32 R69, -RZ, R67.reuse.H0_H0 ;  /* 0x20000043ff457230 */ /* 0x100fe20000004100 */
[----:B------:R-:W-:Y:S01]  /*c4e0*/  SHF.R.S32.HI R31, RZ, 0x1f, R28 ;  /* 0x0000001fff1f7819 */ /* 0x000fe2000001141c */
[----:B0-----:R-:W-:Y:S01]  /*c4f0*/  IMAD.SHL.U32 R29, R28, 0x8, RZ ;  /* 0x000000081c1d7824 */ /* 0x001fe200078e00ff */
[----:B------:R-:W-:Y:S01]  /*c500*/  SHF.R.U32.HI R72, RZ, 0x10, R39 ;  /* 0x00000010ff487819 */ /* 0x000fe20000011627 */
[----:B------:R-:W-:Y:S01]  /*c510*/  HADD2.F32 R70, -RZ, R67.H1_H1 ;  /* 0x30000043ff467230 */ /* 0x000fe20000004100 */
[----:B------:R-:W-:Y:S01]  /*c520*/  LEA.HI R31, R31, R28, RZ, 0x3 ;  /* 0x0000001c1f1f7211 */ /* 0x000fe200078f18ff */
[----:B------:R-:W-:Y:S01]  /*c530*/  HADD2.F32 R67, -RZ, R66.H1_H1 ;  /* 0x30000042ff437230 */ /* 0x000fe20000004100 */
[----:B------:R-:W-:Y:S01]  /*c540*/  LOP3.LUT R29, R29, 0x38, RZ, 0xc0, !PT ;  /* 0x000000381d1d7812 */ /* 0x000fe200078ec0ff */
[----:B------:R-:W-:Y:S01]  /*c550*/  HADD2.F32 R72, -RZ, R72.H0_H0 ;  /* 0x20000048ff487230 */ /* 0x000fe20000004100 */
[----:B------:R-:W-:Y:S01]  /*c560*/  SHF.R.U64 R77, R20, 0x10, R21 ;  /* 0x00000010144d7819 */ /* 0x000fe20000001215 */
[----:B------:R-:W-:Y:S01]  /*c570*/  IMAD.SHL.U32 R31, R31, 0x400, RZ ;  /* 0x000004001f1f7824 */ /* 0x000fe200078e00ff */
[----:B------:R-:W-:-:S02]  /*c580*/  LOP3.LUT R29, R29, 0x1c0, R30, 0xf8, !PT ;  /* 0x000001c01d1d7812 */ /* 0x000fc400078ef81e */
[----:B------:R-:W-:Y:S02]  /*c590*/  SHF.R.U32.HI R75, RZ, 0x10, R21 ;  /* 0x00000010ff4b7819 */ /* 0x000fe40000011615 */
[----:B------:R-:W-:Y:S02]  /*c5a0*/  LOP3.LUT R33, R29, R204, RZ, 0x3c, !PT ;  /* 0x000000cc1d217212 */ /* 0x000fe400078e3cff */
[----:B------:R-:W-:Y:S02]  /*c5b0*/  LOP3.LUT R32, R31, 0x7fffe000, RZ, 0xc0, !PT ;  /* 0x7fffe0001f207812 */ /* 0x000fe400078ec0ff */
[----:B------:R-:W0:Y:S01]  /*c5c0*/  LDS.128 R28, [R37] ;  /* 0x00000000251c7984 */ /* 0x000e220000000c00 */
[----:B------:R-:W-:Y:S02]  /*c5d0*/  SHF.R.U32.HI R71, RZ, 0x10, R49 ;  /* 0x00000010ff477819 */ /* 0x000fe40000011631 */
[----:B------:R-:W-:Y:S02]  /*c5e0*/  IADD3 R33, R33, R32, R205 ;  /* 0x0000002021217210 */ /* 0x000fe40007ffe0cd */
[----:B------:R-:W-:-:S02]  /*c5f0*/  SHF.R.U64 R81, R50, 0x10, R51 ;  /* 0x0000001032517819 */ /* 0x000fc40000001233 */
[----:B------:R-:W-:Y:S02]  /*c600*/  LEA R68, R33, R18, 0x1 ;  /* 0x0000001221447211 */ /* 0x000fe400078e08ff */
[----:B------:R-:W-:Y:S02]  /*c610*/  SHF.R.U32.HI R80, RZ, 0x10, R51 ;  /* 0x00000010ff507819 */ /* 0x000fe40000011633 */
[----:B------:R-:W-:Y:S01]  /*c620*/  SHF.R.U64 R79, R38, 0x10, R39 ;  /* 0x00000010264f7819 */ /* 0x000fe20000001227 */
[----:B------:R-:W1:Y:S01]  /*c630*/  LDS.128 R32, [R68+0x10400] ;  /* 0x0104000044207984 */ /* 0x000e620000000c00 */
[--C-:B0-----:R-:W-:Y:S02]  /*c640*/  HADD2.F32 R21, -RZ, R29.reuse.H0_H0 ;  /* 0x2000001dff157230 */ /* 0x101fe40000004100 */
[----:B------:R-:W-:Y:S02]  /*c650*/  HADD2.F32 R29, -RZ, R29.H1_H1 ;  /* 0x3000001dff1d7230 */ /* 0x000fe40000004100 */
[----:B------:R-:W-:-:S02]  /*c660*/  HADD2.F32 R20, -RZ, R28.H0_H0 ;  /* 0x2000001cff147230 */ /* 0x000fc40000004100 */
[----:B------:R-:W-:Y:S02]  /*c670*/  HADD2.F32 R38, -RZ, R30.H0_H0 ;  /* 0x2000001eff267230 */ /* 0x000fe40000004100 */
[--C-:B------:R-:W-:Y:S02]  /*c680*/  HADD2.F32 R39, -RZ, R31.reuse.H0_H0 ;  /* 0x2000001fff277230 */ /* 0x100fe40000004100 */
[----:B------:R-:W-:Y:S02]  /*c690*/  HADD2.F32 R31, -RZ, R31.H1_H1 ;  /* 0x3000001fff1f7230 */ /* 0x000fe40000004100 */
[--C-:B-1----:R-:W-:Y:S02]  /*c6a0*/  HADD2.F32 R48, -RZ, R33.reuse.H0_H0 ;  /* 0x20000021ff307230 */ /* 0x102fe40000004100 */
[----:B------:R-:W-:Y:S02]  /*c6b0*/  HADD2.F32 R49, -RZ, R33.H1_H1 ;  /* 0x30000021ff317230 */ /* 0x000fe40000004100 */
[----:B------:R-:W-:-:S02]  /*c6c0*/  HADD2.F32 R33, -RZ, R32.H0_H0 ;  /* 0x20000020ff217230 */ /* 0x000fc40000004100 */
[C---:B------:R-:W-:Y:S01]  /*c6d0*/  FMUL.FTZ R74, R48.reuse, R70 ;  /* 0x00000046304a7220 */ /* 0x040fe20000410000 */
[-C--:B------:R-:W-:Y:S01]  /*c6e0*/  FMUL.FTZ R76, R48, R69.reuse ;  /* 0x00000045304c7220 */ /* 0x080fe20000410000 */
[----:B------:R-:W-:Y:S02]  /*c6f0*/  HADD2.F32 R48, -RZ, R71.H0_H0 ;  /* 0x20000047ff307230 */ /* 0x000fe40000004100 */
[----:B------:R-:W-:Y:S01]  /*c700*/  FMUL.FTZ R78, R49, R72 ;  /* 0x00000048314e7220 */ /* 0x000fe20000410000 */
[C---:B------:R-:W-:Y:S01]  /*c710*/  FFMA.FTZ R74, R21.reuse, R69, -R74 ;  /* 0x00000045154a7223 */ /* 0x040fe2000001084a */
[----:B------:R-:W-:Y:S01]  /*c720*/  FFMA.FTZ R76, R21, R70, R76 ;  /* 0x00000046154c7223 */ /* 0x000fe2000001004c */
[----:B------:R-:W-:Y:S02]  /*c730*/  HADD2.F32 R21, -RZ, R65.H1_H1 ;  /* 0x30000041ff157230 */ /* 0x000fe40000004100 */
[-C--:B------:R-:W-:Y:S01]  /*c740*/  FMUL.FTZ R70, R49, R48.reuse ;  /* 0x0000003031467220 */ /* 0x080fe20000410000 */
[----:B------:R-:W-:Y:S01]  /*c750*/  FFMA.FTZ R71, R29, R48, -R78 ;  /* 0x000000301d477223 */ /* 0x000fe2000001084e */
[----:B------:R-:W-:Y:S01]  /*c760*/  FMUL.FTZ R69, R33, R67 ;  /* 0x0000004321457220 */ /* 0x000fe20000410000 */
[----:B------:R-:W-:-:S02]  /*c770*/  HADD2.F32 R50, -RZ, R34.H0_H0 ;  /* 0x20000022ff327230 */ /* 0x000fc40000004100 */
[-C--:B------:R-:W-:Y:S01]  /*c780*/  FMUL.FTZ R48, R33, R21.reuse ;  /* 0x0000001521307220 */ /* 0x080fe20000410000 */
[----:B------:R-:W-:Y:S02]  /*c790*/  HADD2.F32 R51, -RZ, R35.H0_H0 ;  /* 0x20000023ff337230 */ /* 0x000fe40000004100 */
[C---:B------:R-:W-:Y:S01]  /*c7a0*/  FFMA.FTZ R69, R20.reuse, R21, -R69 ;  /* 0x0000001514457223 */ /* 0x040fe20000010845 */
[----:B------:R-:W-:Y:S02]  /*c7b0*/  HADD2.F32 R49, -RZ, R66.H0_H0 ;  /* 0x20000042ff317230 */ /* 0x000fe40000004100 */
[----:B------:R-:W-:Y:S01]  /*c7c0*/  FFMA.FTZ R67, R20, R67, R48 ;  /* 0x0000004314437223 */ /* 0x000fe20000010030 */
[----:B------:R-:W-:Y:S02]  /*c7d0*/  HADD2.F32 R21, -RZ, R52.H0_H0 ;  /* 0x20000034ff157230 */ /* 0x000fe40000004100 */
[----:B------:R-:W-:Y:S01]  /*c7e0*/  FFMA.FTZ R73, R29, R72, R70 ;  /* 0x000000481d497223 */ /* 0x000fe20000010046 */
[----:B------:R-:W-:-:S02]  /*c7f0*/  HADD2.F32 R48, -RZ, R65.H0_H0 ;  /* 0x20000041ff307230 */ /* 0x000fc40000004100 */
[C---:B------:R-:W-:Y:S01]  /*c800*/  FMUL.FTZ R29, R50.reuse, R49 ;  /* 0x00000031321d7220 */ /* 0x040fe20000410000 */
[----:B------:R-:W-:Y:S02]  /*c810*/  HADD2.F32 R52, -RZ, R52.H1_H1 ;  /* 0x30000034ff347230 */ /* 0x000fe40000004100 */
[----:B------:R-:W-:Y:S01]  /*c820*/  FMUL.FTZ R33, R50, R21 ;  /* 0x0000001532217220 */ /* 0x000fe20000410000 */
[----:B------:R-:W-:Y:S02]  /*c830*/  HADD2.F32 R35, -RZ, R35.H1_H1 ;  /* 0x30000023ff237230 */ /* 0x000fe40000004100 */
[C---:B------:R-:W-:Y:S01]  /*c840*/  FMUL.FTZ R66, R51.reuse, R48 ;  /* 0x0000003033427220 */ /* 0x040fe20000410000 */
[----:B------:R-:W-:Y:S02]  /*c850*/  HADD2.F32 R50, -RZ, R75.H0_H0 ;  /* 0x2000004bff327230 */ /* 0x000fe40000004100 */
[----:B------:R-:W-:Y:S01]  /*c860*/  FMUL.FTZ R51, R51, R52 ;  /* 0x0000003433337220 */ /* 0x000fe20000410000 */
[----:B------:R-:W-:-:S02]  /*c870*/  HADD2.F32 R20, -RZ, R80.H0_H0 ;  /* 0x20000050ff147230 */ /* 0x000fc40000004100 */
[C---:B------:R-:W-:Y:S01]  /*c880*/  FFMA.FTZ R65, R38.reuse, R21, -R29 ;  /* 0x0000001526417223 */ /* 0x040fe2000001081d */
[----:B------:R-:W-:Y:S01]  /*c890*/  FFMA.FTZ R38, R38, R49, R33 ;  /* 0x0000003126267223 */ /* 0x000fe20000010021 */
[----:B------:R-:W-:Y:S01]  /*c8a0*/  FFMA.FTZ R51, R39, R48, R51 ;  /* 0x0000003027337223 */ /* 0x000fe20000010033 */
[C---:B------:R-:W-:Y:S01]  /*c8b0*/  FMUL.FTZ R70, R35.reuse, R50 ;  /* 0x0000003223467220 */ /* 0x040fe20000410000 */
[----:B------:R-:W-:Y:S01]  /*c8c0*/  FMUL.FTZ R48, R35, R20 ;  /* 0x0000001423307220 */ /* 0x000fe20000410000 */
[----:B------:R-:W-:Y:S02]  /*c8d0*/  HADD2.F32 R32, -RZ, R32.H1_H1 ;  /* 0x30000020ff207230 */ /* 0x000fe40000004100 */
[----:B------:R-:W-:Y:S01]  /*c8e0*/  FFMA.FTZ R66, R39, R52, -R66 ;  /* 0x0000003427427223 */ /* 0x000fe20000010842 */
[----:B------:R-:W-:Y:S02]  /*c8f0*/  HADD2.F32 R34, -RZ, R34.H1_H1 ;  /* 0x30000022ff227230 */ /* 0x000fe40000004100 */
[----:B------:R-:W-:Y:S01]  /*c900*/  FFMA.FTZ R49, R31, R20, -R70 ;  /* 0x000000141f317223 */ /* 0x000fe20000010846 */
[----:B------:R-:W-:-:S02]  /*c910*/  HADD2.F32 R33, -RZ, R79.H0_H0 ;  /* 0x2000004fff217230 */ /* 0x000fc40000004100 */
[----:B------:R-:W-:Y:S01]  /*c920*/  FFMA.FTZ R50, R31, R50, R48 ;  /* 0x000000321f327223 */ /* 0x000fe20000010030 */
[----:B------:R-:W-:Y:S02]  /*c930*/  HADD2.F32 R35, -RZ, R77.H0_H0 ;  /* 0x2000004dff237230 */ /* 0x000fe40000004100 */
[----:B------:R-:W-:Y:S02]  /*c940*/  HADD2.F32 R21, -RZ, R82.H0_H0 ;  /* 0x20000052ff157230 */ /* 0x000fe40000004100 */
[----:B------:R-:W-:Y:S01]  /*c950*/  FMUL.FTZ R31, R32, R33 ;  /* 0x00000021201f7220 */ /* 0x000fe20000410000 */
[----:B------:R-:W-:Y:S02]  /*c960*/  HADD2.F32 R29, -RZ, R81.H0_H0 ;  /* 0x20000051ff1d7230 */ /* 0x000fe40000004100 */
[----:B------:R-:W-:Y:S01]  /*c970*/  FMUL.FTZ R39, R34, R35 ;  /* 0x0000002322277220 */ /* 0x000fe20000410000 */
[----:B------:R-:W-:Y:S02]  /*c980*/  HADD2.F32 R28, -RZ, R28.H1_H1 ;  /* 0x3000001cff1c7230 */ /* 0x000fe40000004100 */
[----:B------:R-:W-:Y:S01]  /*c990*/  FMUL.FTZ R32, R32, R21 ;  /* 0x0000001520207220 */ /* 0x000fe20000410000 */
[----:B------:R-:W-:-:S02]  /*c9a0*/  HADD2.F32 R30, -RZ, R30.H1_H1 ;  /* 0x3000001eff1e7230 */ /* 0x000fc40000004100 */
[----:B------:R-:W-:Y:S01]  /*c9b0*/  FMUL.FTZ R48, R34, R29 ;  /* 0x0000001d22307220 */ /* 0x000fe20000410000 */
[C---:B------:R-:W-:Y:S01]  /*c9c0*/  FFMA.FTZ R20, R28.reuse, R21, -R31 ;  /* 0x000000151c147223 */ /* 0x040fe2000001081f */
[----:B------:R-:W-:Y:S01]  /*c9d0*/  FFMA.FTZ R32, R28, R33, R32 ;  /* 0x000000211c207223 */ /* 0x000fe20000010020 */
[C---:B------:R-:W-:Y:S01]  /*c9e0*/  FFMA.FTZ R34, R30.reuse, R29, -R39 ;  /* 0x0000001d1e227223 */ /* 0x040fe20000010827 */
[----:B------:R-:W-:Y:S01]  /*c9f0*/  FFMA.FTZ R21, R30, R35, R48 ;  /* 0x000000231e157223 */ /* 0x000fe20000010030 */
[----:B------:R-:W-:Y:S02]  /*ca00*/  F2FP.F16.F32.PACK_AB R31, R49, R66 ;  /* 0x00000042311f723e */ /* 0x000fe400000000ff */
[----:B------:R-:W-:Y:S02]  /*ca10*/  F2FP.F16.F32.PACK_AB R29, R71, R74 ;  /* 0x0000004a471d723e */ /* 0x000fe400000000ff */
[----:B------:R-:W-:Y:S02]  /*ca20*/  F2FP.F16.F32.PACK_AB R28, R20, R69 ;  /* 0x00000045141c723e */ /* 0x000fe400000000ff */
[----:B------:R-:W-:-:S02]  /*ca30*/  F2FP.F16.F32.PACK_AB R30, R34, R65 ;  /* 0x00000041221e723e */ /* 0x000fc400000000ff */
[----:B------:R-:W-:Y:S02]  /*ca40*/  F2FP.F16.F32.PACK_AB R35, R50, R51 ;  /* 0x000000333223723e */ /* 0x000fe400000000ff */
[----:B------:R-:W-:Y:S01]  /*ca50*/  F2FP.F16.F32.PACK_AB R33, R73, R76 ;  /* 0x0000004c4921723e */ /* 0x000fe200000000ff */
[----:B------:R1:W-:Y:S01]  /*ca60*/  STS.128 [R37], R28 ;  /* 0x0000001c25007388 */ /* 0x0003e20000000c00 */
[----:B------:R-:W-:Y:S02]  /*ca70*/  F2FP.F16.F32.PACK_AB R32, R32, R67 ;  /* 0x000000432020723e */ /* 0x000fe400000000ff */
[----:B------:R-:W-:-:S05]  /*ca80*/  F2FP.F16.F32.PACK_AB R34, R21, R38 ;  /* 0x000000261522723e */ /* 0x000fca00000000ff */
[----:B------:R1:W-:Y:S02]  /*ca90*/  STS.128 [R68+0x10400], R32 ;  /* 0x0104002044007388 */ /* 0x0003e40000000c00 */
.L_x_3063:
[----:B------:R-:W-:Y:S05]  /*caa0*/  BSYNC B1 ;  /* 0x0000000000017941 */ /* 0x000fea0003800000 */
.L_x_3062:
[----:B------:R-:W-:Y:S04]  /*cab0*/  BSSY B1, `(.L_x_3064) ;  /* 0x0000061000017945 */ /* 0x000fe80003800000 */
[----:B------:R-:W-:Y:S05]  /*cac0*/  @P2 BRA `(.L_x_3065) ;  /* 0x00000004007c2947 */ /* 0x000fea0003800000 */
[----:B------:R-:W-:Y:S01]  /*cad0*/  LEA.HI R20, R56, R207, RZ, 0x1d ;  /* 0x000000cf38147211 */ /* 0x000fe200078fe8ff */
[--C-:B-1----:R-:W-:Y:S01]  /*cae0*/  HADD2.F32 R37, -RZ, R55.reuse.H1_H1 ;  /* 0x30000037ff257230 */ /* 0x102fe20000004100 */
        /* <DEDUP_REMOVED lines=10> */
[----:B------:R-:W-:Y:S01]  /*cb90*/  SHF.R.U32.HI R39, RZ, 0x10, R27 ;  /* 0x00000010ff277819 */ /* 0x000fe2000001161b */
[----:B------:R-:W-:Y:S01]  /*cba0*/  HADD2.F32 R27, -RZ, R58.H1_H1 ;  /* 0x3000003aff1b7230 */ /* 0x000fe20000004100 */
[----:B------:R-:W-:Y:S02]  /*cbb0*/  LOP3.LUT R21, R29, 0x7fffe000, RZ, 0xc0, !PT ;  /* 0x7fffe0001d157812 */ /* 0x000fe400078ec0ff */
[----:B------:R-:W0:Y:S01]  /*cbc0*/  LDS.128 R28, [R229] ;  /* 0x00000000e51c7984 */ /* 0x000e220000000c00 */
[----:B------:R-:W-:Y:S02]  /*cbd0*/  SHF.R.U32.HI R52, RZ, 0x10, R5 ;  /* 0x00000010ff347819 */ /* 0x000fe40000011605 */
[----:B------:R-:W-:-:S02]  /*cbe0*/  IADD3 R21, R20, R21, R203 ;  /* 0x0000001514157210 */ /* 0x000fc40007ffe0cb */
[----:B------:R-:W-:Y:S02]  /*cbf0*/  SHF.R.U32.HI R38, RZ, 0x10, R25 ;  /* 0x00000010ff267819 */ /* 0x000fe40000011619 */
[----:B------:R-:W-:Y:S01]  /*cc00*/  SHF.R.U64 R67, R4, 0x10, R5 ;  /* 0x0000001004437819 */ /* 0x000fe20000001205 */
[----:B------:R-:W-:Y:S01]  /*cc10*/  IMAD R21, R21, 0x2, R18 ;  /* 0x0000000215157824 */ /* 0x000fe200078e0212 */
[--C-:B------:R-:W-:Y:S01]  /*cc20*/  SHF.R.U32.HI R65, RZ, 0x10, R7.reuse ;  /* 0x00000010ff417819 */ /* 0x100fe20000011607 */
[----:B------:R-:W-:Y:S01]  /*cc30*/  HADD2.F32 R38, -RZ, R38.H0_H0 ;  /* 0x20000026ff267230 */ /* 0x000fe20000004100 */
[----:B------:R-:W-:Y:S02]  /*cc40*/  SHF.R.U64 R66, R6, 0x10, R7 ;  /* 0x0000001006427819 */ /* 0x000fe40000001207 */
[----:B------:R-:W1:Y:S01]  /*cc50*/  LDS.128 R32, [R21+0x10400] ;  /* 0x0104000015207984 */ /* 0x000e620000000c00 */
[--C-:B0-----:R-:W-:Y:S02]  /*cc60*/  HADD2.F32 R5, -RZ, R29.reuse.H0_H0 ;  /* 0x2000001dff057230 */ /* 0x101fe40000004100 */
[----:B------:R-:W-:-:S02]  /*cc70*/  HADD2.F32 R29, -RZ, R29.H1_H1 ;  /* 0x3000001dff1d7230 */ /* 0x000fc40000004100 */
[----:B------:R-:W-:Y:S02]  /*cc80*/  HADD2.F32 R4, -RZ, R28.H0_H0 ;  /* 0x2000001cff047230 */ /* 0x000fe40000004100 */
        /* <DEDUP_REMOVED lines=8> */
[-C--:B------:R-:W-:Y:S01]  /*cd10*/  FMUL.FTZ R50, R24, R27.reuse ;  /* 0x0000001b18327220 */ /* 0x080fe20000410000 */
[----:B------:R-:W-:Y:S02]  /*cd20*/  HADD2.F32 R24, -RZ, R52.H0_H0 ;  /* 0x20000034ff187230 */ /* 0x000fe40000004100 */
[----:B------:R-:W-:Y:S01]  /*cd30*/  FMUL.FTZ R52, R33, R38 ;  /* 0x0000002621347220 */ /* 0x000fe20000410000 */
[C---:B------:R-:W-:Y:S01]  /*cd40*/  FFMA.FTZ R48, R5.reuse, R27, -R48 ;  /* 0x0000001b05307223 */ /* 0x040fe20000010830 */
[----:B------:R-:W-:Y:S01]  /*cd50*/  FFMA.FTZ R50, R5, R37, R50 ;  /* 0x0000002505327223 */ /* 0x000fe20000010032 */
[----:B------:R-:W-:-:S02]  /*cd60*/  HADD2.F32 R5, -RZ, R58.H0_H0 ;  /* 0x2000003aff057230 */ /* 0x000fc40000004100 */
[-C--:B------:R-:W-:Y:S01]  /*cd70*/  FMUL.FTZ R58, R33, R24.reuse ;  /* 0x00000018213a7220 */ /* 0x080fe20000410000 */
[C---:B------:R-:W-:Y:S01]  /*cd80*/  FMUL.FTZ R27, R20.reuse, R55 ;  /* 0x00000037141b7220 */ /* 0x040fe20000410000 */
[C---:B------:R-:W-:Y:S01]  /*cd90*/  FFMA.FTZ R33, R29.reuse, R24, -R52 ;  /* 0x000000181d217223 */ /* 0x040fe20000010834 */
[----:B------:R-:W-:Y:S02]  /*cda0*/  HADD2.F32 R25, -RZ, R34.H0_H0 ;  /* 0x20000022ff197230 */ /* 0x000fe40000004100 */
[----:B------:R-:W-:Y:S01]  /*cdb0*/  FFMA.FTZ R37, R29, R38, R58 ;  /* 0x000000261d257223 */ /* 0x000fe2000001003a */
[----:B------:R-:W-:Y:S02]  /*cdc0*/  HADD2.F32 R24, -RZ, R57.H0_H0 ;  /* 0x20000039ff187230 */ /* 0x000fe40000004100 */
[-C--:B------:R-:W-:Y:S01]  /*cdd0*/  FMUL.FTZ R20, R20, R5.reuse ;  /* 0x0000000514147220 */ /* 0x080fe20000410000 */
[----:B------:R-:W-:Y:S01]  /*cde0*/  FFMA.FTZ R29, R4, R5, -R27 ;  /* 0x00000005041d7223 */ /* 0x000fe2000001081b */
[----:B------:R-:W-:-:S02]  /*cdf0*/  HADD2.F32 R5, -RZ, R59.H0_H0 ;  /* 0x2000003bff057230 */ /* 0x000fc40000004100 */
[----:B------:R-:W-:Y:S02]  /*ce00*/  HADD2.F32 R26, -RZ, R35.H0_H0 ;  /* 0x20000023ff1a7230 */ /* 0x000fe40000004100 */
[----:B------:R-:W-:Y:S01]  /*ce10*/  FFMA.FTZ R55, R4, R55, R20 ;  /* 0x0000003704377223 */ /* 0x000fe20000010014 */
[----:B------:R-:W-:Y:S02]  /*ce20*/  HADD2.F32 R59, -RZ, R59.H1_H1 ;  /* 0x3000003bff3b7230 */ /* 0x000fe40000004100 */
[C---:B------:R-:W-:Y:S01]  /*ce30*/  FMUL.FTZ R27, R25.reuse, R24 ;  /* 0x00000018191b7220 */ /* 0x040fe20000410000 */
[----:B------:R-:W-:Y:S02]  /*ce40*/  HADD2.F32 R57, -RZ, R57.H1_H1 ;  /* 0x30000039ff397230 */ /* 0x000fe40000004100 */
[----:B------:R-:W-:Y:S01]  /*ce50*/  FMUL.FTZ R25, R25, R5 ;  /* 0x0000000519197220 */ /* 0x000fe20000410000 */
[----:B------:R-:W-:Y:S02]  /*ce60*/  HADD2.F32 R35, -RZ, R35.H1_H1 ;  /* 0x30000023ff237230 */ /* 0x000fe40000004100 */
[----:B------:R-:W-:Y:S01]  /*ce70*/  FMUL.FTZ R58, R26, R59 ;  /* 0x0000003b1a3a7220 */ /* 0x000fe20000410000 */
[----:B------:R-:W-:-:S02]  /*ce80*/  HADD2.F32 R20, -RZ, R39.H0_H0 ;  /* 0x20000027ff147230 */ /* 0x000fc40000004100 */
[----:B------:R-:W-:Y:S01]  /*ce90*/  FMUL.FTZ R52, R26, R57 ;  /* 0x000000391a347220 */ /* 0x000fe20000410000 */
[----:B------:R-:W-:Y:S02]  /*cea0*/  HADD2.F32 R4, -RZ, R65.H0_H0 ;  /* 0x20000041ff047230 */ /* 0x000fe40000004100 */
[C---:B------:R-:W-:Y:S01]  /*ceb0*/  FFMA.FTZ R38, R6.reuse, R5, -R27 ;  /* 0x0000000506267223 */ /* 0x040fe2000001081b */
[----:B------:R-:W-:Y:S01]  /*cec0*/  FFMA.FTZ R26, R6, R24, R25 ;  /* 0x00000018061a7223 */ /* 0x000fe20000010019 */
[----:B------:R-:W-:Y:S02]  /*ced0*/  HADD2.F32 R32, -RZ, R32.H1_H1 ;  /* 0x30000020ff207230 */ /* 0x000fe40000004100 */
[----:B------:R-:W-:Y:S01]  /*cee0*/  FMUL.FTZ R6, R35, R20 ;  /* 0x0000001423067220 */ /* 0x000fe20000410000 */
[----:B------:R-:W-:Y:S02]  /*cef0*/  HADD2.F32 R34, -RZ, R34.H1_H1 ;  /* 0x30000022ff227230 */ /* 0x000fe40000004100 */
        /* <DEDUP_REMOVED lines=12> */
[-C--:B------:R-:W-:Y:S01]  /*cfc0*/  FMUL.FTZ R32, R32, R5.reuse ;  /* 0x0000000520207220 */ /* 0x080fe20000410000 */
[----:B------:R-:W-:Y:S01]  /*cfd0*/  FFMA.FTZ R4, R28, R5, -R31 ;  /* 0x000000051c047223 */ /* 0x000fe2000001081f */
[-C--:B------:R-:W-:Y:S01]  /*cfe0*/  FMUL.FTZ R34, R34, R7.reuse ;  /* 0x0000000722227220 */ /* 0x080fe20000410000 */
[----:B------:R-:W-:Y:S01]  /*cff0*/  F2FP.F16.F32.PACK_AB R5, R33, R48 ;  /* 0x000000302105723e */ /* 0x000fe200000000ff */
[----:B------:R-:W-:Y:S01]  /*d000*/  FFMA.FTZ R35, R30, R7, -R35 ;  /* 0x000000071e237223 */ /* 0x000fe20000010823 */
[----:B------:R-:W-:Y:S01]  /*d010*/  FFMA.FTZ R24, R28, R25, R32 ;  /* 0x000000191c187223 */ /* 0x000fe20000010020 */
[----:B------:R-:W-:Y:S01]  /*d020*/  FFMA.FTZ R31, R30, R27, R34 ;  /* 0x0000001b1e1f7223 */ /* 0x000fe20000010022 */
        /* <DEDUP_REMOVED lines=9> */
.L_x_3065:
[----:B------:R-:W-:Y:S05]  /*d0c0*/  BSYNC B1 ;  /* 0x0000000000017941 */ /* 0x000fea0003800000 */
.L_x_3064:
[----:B------:R-:W-:Y:S04]  /*d0d0*/  BSSY B1, `(.L_x_3066) ;  /* 0x0000061000017945 */ /* 0x000fe80003800000 */
[----:B------:R-:W-:Y:S05]  /*d0e0*/  @P1 BRA `(.L_x_3067) ;  /* 0x00000004007c1947 */ /* 0x000fea0003800000 */
[----:B--2---:R-:W-:Y:S01]  /*d0f0*/  LEA.HI R4, R56, R207, RZ, 0x1d ;  /* 0x000000cf38047211 */ /* 0x004fe200078fe8ff */
[--C-:B-1----:R-:W-:Y:S01]  /*d100*/  HADD2.F32 R35, -RZ, R60.reuse.H1_H1 ;  /* 0x3000003cff237230 */ /* 0x102fe20000004100 */
[----:B------:R-:W-:Y:S01]  /*d110*/  SHF.R.U32.HI R7, RZ, 0x3, R197 ;  /* 0x00000003ff077819 */ /* 0x000fe200000116c5 */
[--C-:B------:R-:W-:Y:S01]  /*d120*/  HADD2.F32 R37, -RZ, R63.reuse.H1_H1 ;  /* 0x3000003fff257230 */ /* 0x100fe20000004100 */
[----:B------:R-:W-:Y:S01]  /*d130*/  SHF.R.S32.HI R5, RZ, 0x1f, R4 ;  /* 0x0000001fff057819 */ /* 0x000fe20000011404 */
[----:B------:R-:W-:Y:S01]  /*d140*/  IMAD.SHL.U32 R6, R4, 0x8, RZ ;  /* 0x0000000804067824 */ /* 0x000fe200078e00ff */
[----:B------:R-:W-:Y:S01]  /*d150*/  SHF.R.U64 R50, R44, 0x10, R45 ;  /* 0x000000102c327819 */ /* 0x000fe2000000122d */
[----:B------:R-:W-:Y:S01]  /*d160*/  HADD2.F32 R38, -RZ, R63.H0_H0 ;  /* 0x2000003fff267230 */ /* 0x000fe20000004100 */
[----:B------:R-:W-:Y:S01]  /*d170*/  LEA.HI R5, R5, R4, RZ, 0x3 ;  /* 0x0000000405057211 */ /* 0x000fe200078f18ff */
[----:B------:R-:W-:Y:S01]  /*d180*/  HADD2.F32 R60, -RZ, R60.H0_H0 ;  /* 0x2000003cff3c7230 */ /* 0x000fe20000004100 */
[----:B------:R-:W-:-:S02]  /*d190*/  LOP3.LUT R4, R197, 0x38, R6, 0xf8, !PT ;  /* 0x00000038c5047812 */ /* 0x000fc400078ef806 */
[----:B------:R-:W-:Y:S02]  /*d1a0*/  SHF.L.U32 R5, R5, 0xa, RZ ;  /* 0x0000000a05057819 */ /* 0x000fe400000006ff */
[----:B------:R-:W-:Y:S02]  /*d1b0*/  LOP3.LUT R21, R4, R7, RZ, 0x3c, !PT ;  /* 0x0000000704157212 */ /* 0x000fe400078e3cff */
[----:B------:R-:W-:Y:S02]  /*d1c0*/  LOP3.LUT R20, R5, 0x7fffe000, RZ, 0xc0, !PT ;  /* 0x7fffe00005147812 */ /* 0x000fe400078ec0ff */
[----:B------:R-:W1:Y:S01]  /*d1d0*/  LDS.128 R4, [R228] ;  /* 0x00000000e4047984 */ /* 0x000e620000000c00 */
[----:B------:R-:W-:Y:S02]  /*d1e0*/  SHF.R.U32.HI R44, RZ, 0x10, R45 ;  /* 0x00000010ff2c7819 */ /* 0x000fe4000001162d */
[----:B------:R-:W-:Y:S02]  /*d1f0*/  IADD3 R21, R21, R20, R202 ;  /* 0x0000001415157210 */ /* 0x000fe40007ffe0ca */
[----:B------:R-:W-:-:S02]  /*d200*/  SHF.R.U32.HI R39, RZ, 0x10, R41 ;  /* 0x00000010ff277819 */ /* 0x000fc40000011629 */
[----:B------:R-:W-:Y:S01]  /*d210*/  SHF.R.U64 R49, R46, 0x10, R47 ;  /* 0x000000102e317819 */ /* 0x000fe2000000122f */
[----:B------:R-:W-:Y:S01]  /*d220*/  IMAD R21, R21, 0x2, R18 ;  /* 0x0000000215157824 */ /* 0x000fe200078e0212 */
[----:B------:R-:W-:Y:S01]  /*d230*/  SHF.R.U64 R48, R40, 0x10, R41 ;  /* 0x0000001028307819 */ /* 0x000fe20000001229 */
[----:B------:R-:W-:Y:S01]  /*d240*/  HADD2.F32 R39, -RZ, R39.H0_H0 ;  /* 0x20000027ff277230 */ /* 0x000fe20000004100 */
[--C-:B------:R-:W-:Y:S02]  /*d250*/  SHF.R.U64 R46, R42, 0x10, R43.reuse ;  /* 0x000000102a2e7819 */ /* 0x100fe4000000122b */
[----:B------:R-:W2:Y:S01]  /*d260*/  LDS.128 R24, [R21+0x10400] ;  /* 0x0104000015187984 */ /* 0x000ea20000000c00 */
[----:B------:R-:W-:Y:S02]  /*d270*/  SHF.R.U32.HI R45, RZ, 0x10, R43 ;  /* 0x00000010ff2d7819 */ /* 0x000fe4000001162b */
[----:B------:R-:W-:Y:S01]  /*d280*/  SHF.R.U32.HI R47, RZ, 0x10, R47 ;  /* 0x00000010ff2f7819 */ /* 0x000fe2000001162f */
[----:B-1----:R-:W-:-:S02]  /*d290*/  HADD2.F32 R20, -RZ, R5.H0_H0 ;  /* 0x20000005ff147230 */ /* 0x002fc40000004100 */
[----:B------:R-:W-:Y:S02]  /*d2a0*/  HADD2.F32 R28, -RZ, R5.H1_H1 ;  /* 0x30000005ff1c7230 */ /* 0x000fe40000004100 */
[----:B------:R-:W-:Y:S02]  /*d2b0*/  HADD2.F32 R5, -RZ, R4.H0_H0 ;  /* 0x20000004ff057230 */ /* 0x000fe40000004100 */
[----:B0-----:R-:W-:Y:S02]  /*d2c0*/  HADD2.F32 R29, -RZ, R6.H0_H0 ;  /* 0x20000006ff1d7230 */ /* 0x001fe40000004100 */
[--C-:B------:R-:W-:Y:S02]  /*d2d0*/  HADD2.F32 R30, -RZ, R7.reuse.H0_H0 ;  /* 0x20000007ff1e7230 */ /* 0x100fe40000004100 */
[----:B------:R-:W-:Y:S02]  /*d2e0*/  HADD2.F32 R7, -RZ, R7.H1_H1 ;  /* 0x30000007ff077230 */ /* 0x000fe40000004100 */
[----:B------:R-:W-:-:S02]  /*d2f0*/  HADD2.F32 R4, -RZ, R4.H1_H1 ;  /* 0x30000004ff047230 */ /* 0x000fc40000004100 */
[--C-:B--2---:R-:W-:Y:S02]  /*d300*/  HADD2.F32 R31, -RZ, R25.reuse.H0_H0 ;  /* 0x20000019ff1f7230 */ /* 0x104fe40000004100 */
[----:B------:R-:W-:Y:S02]  /*d310*/  HADD2.F32 R32, -RZ, R25.H1_H1 ;  /* 0x30000019ff207230 */ /* 0x000fe40000004100 */
[----:B------:R-:W-:Y:S02]  /*d320*/  HADD2.F32 R25, -RZ, R24.H0_H0 ;  /* 0x20000018ff197230 */ /* 0x000fe40000004100 */
[C---:B------:R-:W-:Y:S01]  /*d330*/  FMUL.FTZ R41, R31.reuse, R37 ;  /* 0x000000251f297220 */ /* 0x040fe20000410000 */
[-C--:B------:R-:W-:Y:S01]  /*d340*/  FMUL.FTZ R43, R31, R35.reuse ;  /* 0x000000231f2b7220 */ /* 0x080fe20000410000 */
[----:B------:R-:W-:Y:S02]  /*d350*/  HADD2.F32 R31, -RZ, R44.H0_H0 ;  /* 0x2000002cff1f7230 */ /* 0x000fe40000004100 */
[C---:B------:R-:W-:Y:S01]  /*d360*/  FFMA.FTZ R41, R20.reuse, R35, -R41 ;  /* 0x0000002314297223 */ /* 0x040fe20000010829 */
[----:B------:R-:W-:Y:S01]  /*d370*/  FFMA.FTZ R43, R20, R37, R43 ;  /* 0x00000025142b7223 */ /* 0x000fe2000001002b */
[C---:B------:R-:W-:Y:S01]  /*d380*/  FMUL.FTZ R20, R25.reuse, R38 ;  /* 0x0000002619147220 */ /* 0x040fe20000410000 */
[C---:B------:R-:W-:Y:S01]  /*d390*/  FMUL.FTZ R35, R32.reuse, R39 ;  /* 0x0000002720237220 */ /* 0x040fe20000410000 */
[----:B------:R-:W-:Y:S01]  /*d3a0*/  FMUL.FTZ R37, R32, R31 ;  /* 0x0000001f20257220 */ /* 0x000fe20000410000 */
[----:B------:R-:W-:Y:S01]  /*d3b0*/  FMUL.FTZ R25, R25, R60 ;  /* 0x0000003c19197220 */ /* 0x000fe20000410000 */
[----:B------:R-:W-:-:S02]  /*d3c0*/  HADD2.F32 R33, -RZ, R26.H0_H0 ;  /* 0x2000001aff217230 */ /* 0x000fc40000004100 */
[C---:B------:R-:W-:Y:S01]  /*d3d0*/  FFMA.FTZ R60, R5.reuse, R60, -R20 ;  /* 0x0000003c053c7223 */ /* 0x040fe20000010814 */
[--C-:B------:R-:W-:Y:S02]  /*d3e0*/  HADD2.F32 R32, -RZ, R64.reuse.H0_H0 ;  /* 0x20000040ff207230 */ /* 0x100fe40000004100 */
[----:B------:R-:W-:Y:S01]  /*d3f0*/  FFMA.FTZ R38, R5, R38, R25 ;  /* 0x0000002605267223 */ /* 0x000fe20000010019 */
[----:B------:R-:W-:Y:S02]  /*d400*/  HADD2.F32 R34, -RZ, R27.H0_H0 ;  /* 0x2000001bff227230 */ /* 0x000fe40000004100 */
[C---:B------:R-:W-:Y:S01]  /*d410*/  FFMA.FTZ R40, R28.reuse, R31, -R35 ;  /* 0x0000001f1c287223 */ /* 0x040fe20000010823 */
[----:B------:R-:W-:Y:S01]  /*d420*/  FFMA.FTZ R42, R28, R39, R37 ;  /* 0x000000271c2a7223 */ /* 0x000fe20000010025 */
[----:B------:R-:W-:Y:S02]  /*d430*/  HADD2.F32 R20, -RZ, R53.H0_H0 ;  /* 0x20000035ff147230 */ /* 0x000fe40000004100 */
[----:B------:R-:W-:Y:S01]  /*d440*/  FMUL.FTZ R28, R33, R32 ;  /* 0x00000020211c7220 */ /* 0x000fe20000410000 */
[----:B------:R-:W-:-:S02]  /*d450*/  HADD2.F32 R5, -RZ, R64.H1_H1 ;  /* 0x30000040ff057230 */ /* 0x000fc40000004100 */
[----:B------:R-:W-:Y:S02]  /*d460*/  HADD2.F32 R53, -RZ, R53.H1_H1 ;  /* 0x30000035ff357230 */ /* 0x000fe40000004100 */
[-C--:B------:R-:W-:Y:S01]  /*d470*/  FMUL.FTZ R44, R33, R20.reuse ;  /* 0x00000014212c7220 */ /* 0x080fe20000410000 */
[C---:B------:R-:W-:Y:S01]  /*d480*/  FFMA.FTZ R35, R29.reuse, R20, -R28 ;  /* 0x000000141d237223 */ /* 0x040fe2000001081c */
[C---:B------:R-:W-:Y:S01]  /*d490*/  FMUL.FTZ R25, R34.reuse, R5 ;  /* 0x0000000522197220 */ /* 0x040fe20000410000 */
[----:B------:R-:W-:Y:S02]  /*d4a0*/  HADD2.F32 R27, -RZ, R27.H1_H1 ;  /* 0x3000001bff1b7230 */ /* 0x000fe40000004100 */
[----:B------:R-:W-:Y:S01]  /*d4b0*/  FMUL.FTZ R34, R34, R53 ;  /* 0x0000003522227220 */ /* 0x000fe20000410000 */
[----:B------:R-:W-:Y:S02]  /*d4c0*/  HADD2.F32 R28, -RZ, R45.H0_H0 ;  /* 0x2000002dff1c7230 */ /* 0x000fe40000004100 */
[----:B------:R-:W-:Y:S01]  /*d4d0*/  FFMA.FTZ R44, R29, R32, R44 ;  /* 0x000000201d2c7223 */ /* 0x000fe2000001002c */
[----:B------:R-:W-:-:S02]  /*d4e0*/  HADD2.F32 R20, -RZ, R47.H0_H0 ;  /* 0x2000002fff147230 */ /* 0x000fc40000004100 */
[C---:B------:R-:W-:Y:S01]  /*d4f0*/  FFMA.FTZ R53, R30.reuse, R53, -R25 ;  /* 0x000000351e357223 */ /* 0x040fe20000010819 */
[----:B------:R-:W-:Y:S01]  /*d500*/  FFMA.FTZ R34, R30, R5, R34 ;  /* 0x000000051e227223 */ /* 0x000fe20000010022 */
[C---:B------:R-:W-:Y:S01]  /*d510*/  FMUL.FTZ R32, R27.reuse, R28 ;  /* 0x0000001c1b207220 */ /* 0x040fe20000410000 */
[----:B------:R-:W-:Y:S02]  /*d520*/  HADD2.F32 R24, -RZ, R24.H1_H1 ;  /* 0x30000018ff187230 */ /* 0x000fe40000004100 */
[-C--:B------:R-:W-:Y:S01]  /*d530*/  FMUL.FTZ R30, R27, R20.reuse ;  /* 0x000000141b1e7220 */ /* 0x080fe20000410000 */
[----:B------:R-:W-:Y:S02]  /*d540*/  HADD2.F32 R26, -RZ, R26.H1_H1 ;  /* 0x3000001aff1a7230 */ /* 0x000fe40000004100 */
[C---:B------:R-:W-:Y:S01]  /*d550*/  FFMA.FTZ R32, R7.reuse, R20, -R32 ;  /* 0x0000001407207223 */ /* 0x040fe20000010820 */
[----:B------:R-:W-:Y:S02]  /*d560*/  HADD2.F32 R27, -RZ, R48.H0_H0 ;  /* 0x20000030ff1b7230 */ /* 0x000fe40000004100 */
[----:B------:R-:W-:Y:S01]  /*d570*/  FFMA.FTZ R39, R7, R28, R30 ;  /* 0x0000001c07277223 */ /* 0x000fe2000001001e */
[----:B------:R-:W-:-:S02]  /*d580*/  HADD2.F32 R29, -RZ, R46.H0_H0 ;  /* 0x2000002eff1d7230 */ /* 0x000fc40000004100 */
[----:B------:R-:W-:Y:S02]  /*d590*/  HADD2.F32 R5, -RZ, R50.H0_H0 ;  /* 0x20000032ff057230 */ /* 0x000fe40000004100 */
[----:B------:R-:W-:Y:S01]  /*d5a0*/  FMUL.FTZ R7, R24, R27 ;  /* 0x0000001b18077220 */ /* 0x000fe20000410000 */
[----:B------:R-:W-:Y:S02]  /*d5b0*/  HADD2.F32 R25, -RZ, R49.H0_H0 ;  /* 0x20000031ff197230 */ /* 0x000fe40000004100 */
[----:B------:R-:W-:Y:S01]  /*d5c0*/  FMUL.FTZ R37, R26, R29 ;  /* 0x0000001d1a257220 */ /* 0x000fe20000410000 */
[----:B------:R-:W-:Y:S02]  /*d5d0*/  HADD2.F32 R6, -RZ, R6.H1_H1 ;  /* 0x30000006ff067230 */ /* 0x000fe40000004100 */
[-C--:B------:R-:W-:Y:S01]  /*d5e0*/  FMUL.FTZ R24, R24, R5.reuse ;  /* 0x0000000518187220 */ /* 0x080fe20000410000 */
[----:B------:R-:W-:Y:S01]  /*d5f0*/  FFMA.FTZ R31, R4, R5, -R7 ;  /* 0x00000005041f7223 */ /* 0x000fe20000010807 */
[----:B------:R-:W-:Y:S01]  /*d600*/  FMUL.FTZ R26, R26, R25 ;  /* 0x000000191a1a7220 */ /* 0x000fe20000410000 */
        /* <DEDUP_REMOVED lines=13> */
.L_x_3067:
[----:B------:R-:W-:Y:S05]  /*d6e0*/  BSYNC B1 ;  /* 0x0000000000017941 */ /* 0x000fea0003800000 */
.L_x_3066:
[----:B-1----:R-:W-:Y:S01]  /*d6f0*/  PRMT R30, R0, 0x5410, R3 ;  /* 0x00005410001e7816 */ /* 0x002fe20000000003 */
[----:B------:R-:W-:Y:S06]  /*d700*/  @P0 BRA `(.L_x_3051) ;  /* 0x00000004007c0947 */ /* 0x000fec0003800000 */
        /* <DEDUP_REMOVED lines=15> */
[----:B------:R-:W1:Y:S01]  /*d800*/  LDS.128 R4, [R227] ;  /* 0x00000000e3047984 */ /* 0x000e620000000c00 */
        /* <DEDUP_REMOVED lines=9> */
[----:B------:R-:W2:Y:S01]  /*d8a0*/  LDS.128 R24, [R3+0x10400] ;  /* 0x0104000003187984 */ /* 0x000ea20000000c00 */
[--C-:B-1----:R-:W-:Y:S02]  /*d8b0*/  HADD2.F32 R8, -RZ, R5.reuse.H0_H0 ;  /* 0x20000005ff087230 */ /* 0x102fe40000004100 */
[----:B------:R-:W-:Y:S02]  /*d8c0*/  HADD2.F32 R5, -RZ, R5.H1_H1 ;  /* 0x30000005ff057230 */ /* 0x000fe40000004100 */
[----:B------:R-:W-:Y:S02]  /*d8d0*/  HADD2.F32 R0, -RZ, R4.H0_H0 ;  /* 0x20000004ff007230 */ /* 0x000fe40000004100 */
[----:B------:R-:W-:Y:S02]  /*d8e0*/  HADD2.F32 R9, -RZ, R6.H0_H0 ;  /* 0x20000006ff097230 */ /* 0x000fe40000004100 */
[----:B------:R-:W-:-:S02]  /*d8f0*/  HADD2.F32 R10, -RZ, R7.H0_H0 ;  /* 0x20000007ff0a7230 */ /* 0x000fc40000004100 */
[----:B------:R-:W-:Y:S02]  /*d900*/  HADD2.F32 R7, -RZ, R7.H1_H1 ;  /* 0x30000007ff077230 */ /* 0x000fe40000004100 */
[----:B------:R-:W-:Y:S02]  /*d910*/  HADD2.F32 R4, -RZ, R4.H1_H1 ;  /* 0x30000004ff047230 */ /* 0x000fe40000004100 */
[--C-:B--2---:R-:W-:Y:S02]  /*d920*/  HADD2.F32 R12, -RZ, R25.reuse.H0_H0 ;  /* 0x20000019ff0c7230 */ /* 0x104fe40000004100 */
[----:B------:R-:W-:Y:S02]  /*d930*/  HADD2.F32 R25, -RZ, R25.H1_H1 ;  /* 0x30000019ff197230 */ /* 0x000fe40000004100 */
[----:B------:R-:W-:Y:S02]  /*d940*/  HADD2.F32 R11, -RZ, R24.H0_H0 ;  /* 0x20000018ff0b7230 */ /* 0x000fe40000004100 */
[C---:B0-----:R-:W-:Y:S01]  /*d950*/  FMUL.FTZ R29, R12.reuse, R21 ;  /* 0x000000150c1d7220 */ /* 0x041fe20000410000 */
[----:B------:R-:W-:Y:S01]  /*d960*/  FMUL.FTZ R31, R12, R15 ;  /* 0x0000000f0c1f7220 */ /* 0x000fe20000410000 */
[----:B------:R-:W-:-:S02]  /*d970*/  HADD2.F32 R12, -RZ, R28.H0_H0 ;  /* 0x2000001cff0c7230 */ /* 0x000fc40000004100 */
[----:B------:R-:W-:Y:S01]  /*d980*/  FMUL.FTZ R28, R25, R20 ;  /* 0x00000014191c7220 */ /* 0x000fe20000410000 */
[C---:B------:R-:W-:Y:S01]  /*d990*/  FFMA.FTZ R29, R8.reuse, R15, -R29 ;  /* 0x0000000f081d7223 */ /* 0x040fe2000001081d */
[----:B------:R-:W-:Y:S01]  /*d9a0*/  FFMA.FTZ R31, R8, R21, R31 ;  /* 0x00000015081f7223 */ /* 0x000fe2000001001f */
[----:B------:R-:W-:Y:S01]  /*d9b0*/  FMUL.FTZ R15, R11, R54 ;  /* 0x000000360b0f7220 */ /* 0x000fe20000410000 */
[-C--:B------:R-:W-:Y:S01]  /*d9c0*/  FMUL.FTZ R8, R25, R12.reuse ;  /* 0x0000000c19087220 */ /* 0x080fe20000410000 */
[----:B------:R-:W-:Y:S01]  /*d9d0*/  FFMA.FTZ R28, R5, R12, -R28 ;  /* 0x0000000c051c7223 */ /* 0x000fe2000001081c */
[----:B------:R-:W-:Y:S02]  /*d9e0*/  HADD2.F32 R13, -RZ, R26.H0_H0 ;  /* 0x2000001aff0d7230 */ /* 0x000fe40000004100 */
[----:B------:R-:W-:Y:S01]  /*d9f0*/  FMUL.FTZ R11, R11, R62 ;  /* 0x0000003e0b0b7220 */ /* 0x000fe20000410000 */
[----:B------:R-:W-:Y:S02]  /*da00*/  HADD2.F32 R12, -RZ, R61.H0_H0 ;  /* 0x2000003dff0c7230 */ /* 0x000fe40000004100 */
[----:B------:R-:W-:Y:S01]  /*da10*/  FFMA.FTZ R20, R5, R20, R8 ;  /* 0x0000001405147223 */ /* 0x000fe20000010008 */
[----:B------:R-:W-:-:S02]  /*da20*/  HADD2.F32 R14, -RZ, R27.H0_H0 ;  /* 0x2000001bff0e7230 */ /* 0x000fc40000004100 */
[C---:B------:R-:W-:Y:S01]  /*da30*/  FFMA.FTZ R15, R0.reuse, R62, -R15 ;  /* 0x0000003e000f7223 */ /* 0x040fe2000001080f */
[--C-:B------:R-:W-:Y:S02]  /*da40*/  HADD2.F32 R8, -RZ, R30.reuse.H0_H0 ;  /* 0x2000001eff087230 */ /* 0x100fe40000004100 */
[----:B------:R-:W-:Y:S01]  /*da50*/  FFMA.FTZ R54, R0, R54, R11 ;  /* 0x0000003600367223 */ /* 0x000fe2000001000b */
[----:B------:R-:W-:Y:S02]  /*da60*/  HADD2.F32 R61, -RZ, R61.H1_H1 ;  /* 0x3000003dff3d7230 */ /* 0x000fe40000004100 */
[C---:B------:R-:W-:Y:S01]  /*da70*/  FMUL.FTZ R0, R13.reuse, R12 ;  /* 0x0000000c0d007220 */ /* 0x040fe20000410000 */
[----:B------:R-:W-:Y:S02]  /*da80*/  HADD2.F32 R5, -RZ, R30.H1_H1 ;  /* 0x3000001eff057230 */ /* 0x000fe40000004100 */
[----:B------:R-:W-:Y:S01]  /*da90*/  FMUL.FTZ R30, R13, R8 ;  /* 0x000000080d1e7220 */ /* 0x000fe20000410000 */
[----:B------:R-:W-:-:S02]  /*daa0*/  HADD2.F32 R27, -RZ, R27.H1_H1 ;  /* 0x3000001bff1b7230 */ /* 0x000fc40000004100 */
        /* <DEDUP_REMOVED lines=10> */
[----:B------:R-:W-:Y:S02]  /*db50*/  HADD2.F32 R26, -RZ, R26.H1_H1 ;  /* 0x3000001aff1a7230 */ /* 0x000fe40000004100 */
[-C--:B------:R-:W-:Y:S01]  /*db60*/  FMUL.FTZ R10, R27, R0.reuse ;  /* 0x000000001b0a7220 */ /* 0x080fe20000410000 */
[----:B------:R-:W-:Y:S02]  /*db70*/  HADD2.F32 R11, -RZ, R35.H0_H0 ;  /* 0x20000023ff0b7230 */ /* 0x000fe40000004100 */
[C---:B------:R-:W-:Y:S01]  /*db80*/  FFMA.FTZ R33, R7.reuse, R0, -R32 ;  /* 0x0000000007217223 */ /* 0x040fe20000010820 */
[----:B------:R-:W-:Y:S02]  /*db90*/  HADD2.F32 R13, -RZ, R34.H0_H0 ;  /* 0x20000022ff0d7230 */ /* 0x000fe40000004100 */
[----:B------:R-:W-:Y:S01]  /*dba0*/  FFMA.FTZ R35, R7, R8, R10 ;  /* 0x0000000807237223 */ /* 0x000fe2000001000a */
[----:B------:R-:W-:-:S02]  /*dbb0*/  HADD2.F32 R5, -RZ, R38.H0_H0 ;  /* 0x20000026ff057230 */ /* 0x000fc40000004100 */
[----:B------:R-:W-:Y:S01]  /*dbc0*/  FMUL.FTZ R7, R24, R11 ;  /* 0x0000000b18077220 */ /* 0x000fe20000410000 */
[----:B------:R-:W-:Y:S02]  /*dbd0*/  HADD2.F32 R9, -RZ, R37.H0_H0 ;  /* 0x20000025ff097230 */ /* 0x000fe40000004100 */
        /* <DEDUP_REMOVED lines=18> */
.L_x_3051:
[----:B------:R-:W-:Y:S05]  /*dd00*/  BSYNC B0 ;  /* 0x0000000000007941 */ /* 0x000fea0003800000 */
.L_x_3023:
        /* <DEDUP_REMOVED lines=8> */
.L_x_3021:
[----:B------:R-:W-:-:S04]  /*dd90*/  MOV R0, UR41 ;  /* 0x0000002900007c02 */ /* 0x000fc80008000f00 */
[----:B------:R-:W-:-:S13]  /*dda0*/  ISETP.NE.AND P0, PT, R0, 0x3, PT ;  /* 0x000000030000780c */ /* 0x000fda0003f05270 */
[----:B------:R-:W-:Y:S05]  /*ddb0*/  @!P0 BRA `(.L_x_3068) ;  /* 0x0000000000048947 */ /* 0x000fea0003800000 */
[----:B------:R-:W-:Y:S01]  /*ddc0*/  BPT.TRAP 0x1 ;  /* 0x000000040000795c */ /* 0x000fe20000300000 */
.L_x_3068:
[----:B------:R-:W-:Y:S01]  /*ddd0*/  IMAD R0, R186, 0x8, R18 ;  /* 0x00000008ba007824 */ /* 0x000fe200078e0212 */
[----:B01-3--:R-:W-:-:S04]  /*dde0*/  SHF.L.U32 R3, R189, 0x1f, RZ ;  /* 0x0000001fbd037819 */ /* 0x00bfc800000006ff */
[----:B------:R0:W1:Y:S01]  /*ddf0*/  SYNCS.PHASECHK.TRANS64.TRYWAIT P1, [R0+URZ+0x28830], R3 ;  /* 0x02883003000075a7 */ /* 0x000062000802017f */
[----:B------:R-:W-:Y:S05]  /*de00*/  @!P0 BRA `(.L_x_3069) ;  /* 0x0000000000048947 */ /* 0x000fea0003800000 */
[----:B------:R-:W-:Y:S01]  /*de10*/  BPT.TRAP 0x1 ;  /* 0x000000040000795c */ /* 0x000fe20000300000 */
.L_x_3069:
[----:B-1----:R-:W-:Y:S05]  /*de20*/  @P1 BRA `(.L_x_3070) ;  /* 0x0000000000081947 */ /* 0x002fea0003800000 */
[----:B------:R-:W1:Y:S02]  /*de30*/  SYNCS.PHASECHK.TRANS64.TRYWAIT P1, [R0+URZ+0x28830], R3 ;  /* 0x02883003000075a7 */ /* 0x000e64000802017f */
[----:B-1----:R-:W-:Y:S05]  /*de40*/  @!P1 BRA `(.L_x_3071) ;  /* 0x0000014800309947 */ /* 0x002fea0003800000 */
.L_x_3070:
[----:B------:R-:W-:Y:S05]  /*de50*/  WARPSYNC.ALL ;  /* 0x0000000000007948 */ /* 0x000fea0003800000 */
[----:B01----:R-:W-:Y:S01]  /*de60*/  VIADD R3, R18, 0x18400 ;  /* 0x0001840012037836 */ /* 0x003fe20000000000 */
[----:B------:R-:W-:Y:S01]  /*de70*/  R2UR UR4, R36 ;  /* 0x00000000240472ca */ /* 0x000fe200000e0000 */
[----:B--2-4-:R-:W-:Y:S01]  /*de80*/  IMAD.MOV.U32 R7, RZ, RZ, 0x40000040 ;  /* 0x40000040ff077424 */ /* 0x014fe200078e00ff */
        /* <DEDUP_REMOVED lines=14> */
[----:B------:R-:W-:Y:S01]  /*df70*/  R2UR UR15, R9 ;  /* 0x00000000090f72ca */ /* 0x000fe200000e0000 */
[----:B------:R-:W-:Y:S01]  /*df80*/  IMAD R6, R186, 0x800, R4 ;  /* 0x00000800ba067824 */ /* 0x000fe200078e0204 */
[----:B------:R-:W-:Y:S01]  /*df90*/  UIADD3 UR8, UR4, 0x2, URZ ;  /* 0x0000000204087890 */ /* 0x000fe2000fffe03f */
[----:B------:R-:W-:Y:S01]  /*dfa0*/  MOV R9, 0x40000040 ;  /* 0x4000004000097802 */ /* 0x000fe20000000f00 */
[----:B------:R-:W-:Y:S01]  /*dfb0*/  UIADD3 UR12, UR4, 0x4, URZ ;  /* 0x00000004040c7890 */ /* 0x000fe2000fffe03f */
[----:B------:R-:W-:Y:S01]  /*dfc0*/  R2UR UR35, R7 ;  /* 0x00000000072372ca */ /* 0x000fe200000e0000 */
[----:B------:R-:W-:Y:S01]  /*dfd0*/  UIADD3 UR16, UR4, 0x6, URZ ;  /* 0x0000000604107890 */ /* 0x000fe2000fffe03f */
[C---:B------:R-:W-:Y:S01]  /*dfe0*/  R2UR UR6, R6.reuse ;  /* 0x00000000060672ca */ /* 0x040fe200000e0000 */
[----:B------:R-:W-:Y:S01]  /*dff0*/  UIADD3 UR20, UR4, 0x400, URZ ;  /* 0x0000040004147890 */ /* 0x000fe2000fffe03f */
[----:B------:R-:W-:Y:S01]  /*e000*/  IADD3 R8, R6, 0x2, RZ ;  /* 0x0000000206087810 */ /* 0x000fe20007ffe0ff */
[----:B------:R-:W-:Y:S01]  /*e010*/  UMOV UR21, 0x40000040 ;  /* 0x4000004000157882 */ /* 0x000fe20000000000 */
[----:B------:R-:W-:Y:S01]  /*e020*/  R2UR UR19, R9 ;  /* 0x00000000091372ca */ /* 0x000fe200000e0000 */
[----:B------:R-:W-:Y:S01]  /*e030*/  IMAD.MOV.U32 R9, RZ, RZ, 0x40000040 ;  /* 0x40000040ff097424 */ /* 0x000fe200078e00ff */
[----:B------:R-:W-:Y:S01]  /*e040*/  R2UR UR10, R8 ;  /* 0x00000000080a72ca */ /* 0x000fe200000e0000 */
[----:B------:R-:W-:Y:S01]  /*e050*/  VIADD R8, R6, 0x4 ;  /* 0x0000000406087836 */ /* 0x000fe20000000000 */
[----:B------:R-:W-:-:S02]  /*e060*/  UIADD3 UR24, UR4, 0x402, URZ ;  /* 0x0000040204187890 */ /* 0x000fc4000fffe03f */
[----:B------:R-:W-:Y:S01]  /*e070*/  R2UR UR23, R9 ;  /* 0x00000000091772ca */ /* 0x000fe200000e0000 */
[----:B------:R-:W-:Y:S01]  /*e080*/  IMAD.MOV.U32 R9, RZ, RZ, 0x40000040 ;  /* 0x40000040ff097424 */ /* 0x000fe200078e00ff */
[----:B------:R-:W-:Y:S01]  /*e090*/  R2UR UR14, R8 ;  /* 0x00000000080e72ca */ /* 0x000fe200000e0000 */
[----:B------:R-:W-:Y:S01]  /*e0a0*/  HGMMA.64x128x16.F32 R24, gdesc[UR4], RZ, !UPT, gsb0 ;  /* 0x01e00000041879f0 */ /* 0x000fe2000c0008ff */
[----:B------:R-:W-:Y:S01]  /*e0b0*/  VIADD R8, R6, 0x6 ;  /* 0x0000000606087836 */ /* 0x000fe20000000000 */
[----:B------:R-:W-:Y:S01]  /*e0c0*/  UMOV UR25, 0x40000040 ;  /* 0x4000004000197882 */ /* 0x000fe20000000000 */
[----:B------:R-:W-:Y:S01]  /*e0d0*/  R2UR UR27, R9 ;  /* 0x00000000091b72ca */ /* 0x000fe200000e0000 */
[----:B------:R-:W-:Y:S01]  /*e0e0*/  IMAD.MOV.U32 R9, RZ, RZ, 0x40000040 ;  /* 0x40000040ff097424 */ /* 0x000fe200078e00ff */
[----:B------:R-:W-:Y:S01]  /*e0f0*/  UIADD3 UR28, UR4, 0x404, URZ ;  /* 0x00000404041c7890 */ /* 0x000fe2000fffe03f */
[----:B------:R-:W-:Y:S01]  /*e100*/  R2UR UR18, R8 ;  /* 0x00000000081272ca */ /* 0x000fe200000e0000 */
[----:B------:R-:W-:Y:S01]  /*e110*/  VIADD R8, R6, 0x400 ;  /* 0x0000040006087836 */ /* 0x000fe20000000000 */
[----:B------:R-:W-:Y:S01]  /*e120*/  UMOV UR29, 0x40000040 ;  /* 0x40000040001d7882 */ /* 0x000fe20000000000 */
[----:B------:R-:W-:Y:S01]  /*e130*/  R2UR UR31, R9 ;  /* 0x00000000091f72ca */ /* 0x000fe200000e0000 */
[----:B------:R-:W-:-:S02]  /*e140*/  UIADD3 UR32, UR4, 0x406, URZ ;  /* 0x0000040604207890 */ /* 0x000fc4000fffe03f */
[----:B------:R-:W-:Y:S01]  /*e150*/  R2UR UR22, R8 ;  /* 0x00000000081672ca */ /* 0x000fe200000e0000 */
[----:B------:R-:W-:Y:S01]  /*e160*/  VIADD R8, R6, 0x402 ;  /* 0x0000040206087836 */ /* 0x000fe20000000000 */
[----:B------:R-:W-:-:S04]  /*e170*/  UMOV UR33, 0x40000040 ;  /* 0x4000004000217882 */ /* 0x000fc80000000000 */
        /* <DEDUP_REMOVED lines=29> */
.L_x_3072:
[----:B------:R-:W0:Y:S01]  /*e350*/  LDC R3, c[0x0][0x448] ;  /* 0x00011200ff037b82 */ /* 0x000e220000000800 */
[----:B------:R-:W-:Y:S01]  /*e360*/  ULDC UR46, c[0x0][0x988] ;  /* 0x00026200002e7ab9 */ /* 0x000fe20000000800 */
[----:B------:R-:W-:Y:S01]  /*e370*/  VIADD R0, R0, 0x28840 ;  /* 0x0002884000007836 */ /* 0x000fe20000000000 */
[----:B------:R-:W-:Y:S01]  /*e380*/  ULDC UR44, c[0x0][0x988] ;  /* 0x00026200002c7ab9 */ /* 0x000fe20000000800 */
[----:B------:R-:W-:Y:S01]  /*e390*/  ULDC UR45, c[0x0][0x988] ;  /* 0x00026200002d7ab9 */ /* 0x000fe20000000800 */
        /* <DEDUP_REMOVED lines=19> */
[----:B0-----:R-:W-:Y:S01]  /*e4d0*/  ISETP.NE.AND P1, PT, R3, 0x1, PT ;  /* 0x000000010300780c */ /* 0x001fe20003f25270 */
[----:B------:R-:W-:Y:S01]  /*e4e0*/  IMAD.IADD R3, R206, 0x1, R192 ;  /* 0x00000001ce037824 */ /* 0x000fe200078e02c0 */
[----:B------:R-:W-:Y:S02]  /*e4f0*/  CS2R R112, SRZ ;  /* 0x0000000000707805 */ /* 0x000fe4000001ff00 */
[----:B------:R-:W-:-:S02]  /*e500*/  CS2R R110, SRZ ;  /* 0x00000000006e7805 */ /* 0x000fc4000001ff00 */
[----:B------:R-:W-:-:S07]  /*e510*/  CS2R R108, SRZ ;  /* 0x00000000006c7805 */ /* 0x000fce000001ff00 */
[----:B------:R-:W0:Y:S08]  /*e520*/  @P1 LDC R6, c[0x0][0x44c] ;  /* 0x00011300ff061b82 */ /* 0x000e300000000800 */
[----:B------:R-:W1:Y:S01]  /*e530*/  @P1 LDC R8, c[0x0][0x450] ;  /* 0x00011400ff081b82 */ /* 0x000e620000000800 */
[----:B0-----:R-:W-:Y:S01]  /*e540*/  @P1 IMAD.HI.U32 R5, R3, R6, RZ ;  /* 0x0000000603051227 */ /* 0x001fe200078e00ff */
[----:B------:R-:W-:-:S03]  /*e550*/  MOV R6, R3 ;  /* 0x0000000300067202 */ /* 0x000fc60000000f00 */
[----:B------:R-:W-:Y:S01]  /*e560*/  IMAD.MOV.U32 R3, RZ, RZ, -0x80 ;  /* 0xffffff80ff037424 */ /* 0x000fe200078e00ff */
[----:B-1----:R-:W-:-:S03]  /*e570*/  @P1 SHF.R.U32.HI R6, RZ, R8, R5 ;  /* 0x00000008ff061219 */ /* 0x002fc60000011605 */
[----:B------:R-:W-:Y:S02]  /*e580*/  IMAD R8, R88, R3, 0x80 ;  /* 0x0000008058087424 */ /* 0x000fe400078e0203 */
[----:B------:R-:W0:Y:S03]  /*e590*/  SHFL.IDX PT, R5, R6, 0x1, 0x1c1f ;  /* 0x003c1f0006057f89 */ /* 0x000e2600000e0000 */
[C-C-:B------:R-:W-:Y:S02]  /*e5a0*/  IADD3 R3, -R193.reuse, 0x1, R8.reuse ;  /* 0x00000001c1037810 */ /* 0x140fe40007ffe108 */
[----:B------:R-:W-:Y:S01]  /*e5b0*/  IADD3 R10, -R193, R195, R8 ;  /* 0x000000c3c10a7210 */ /* 0x000fe20007ffe108 */
[----:B------:R-:W1:Y:S01]  /*e5c0*/  SHFL.IDX PT, R6, R6, RZ, 0x1c1f ;  /* 0x001c1fff06067589 */ /* 0x000e6200000e0000 */
[----:B------:R-:W-:-:S04]  /*e5d0*/  IADD3 R95, -R194, R3, R195 ;  /* 0x00000003c25f7210 */ /* 0x000fc80007ffe1c3 */
        /* <DEDUP_REMOVED lines=104> */
[----:B------:R-:W-:-:S04]  /*ec60*/  ISETP.GT.AND P3, PT, R95, 0x18, PT ;  /* 0x000000185f00780c */ /* 0x000fc80003f64270 */
[----:B------:R-:W-:Y:S02]  /*ec70*/  FSEL R36, R36, -INF , P3 ;  /* 0xff80000024247808 */ /* 0x000fe40001800000 */
[----:B------:R-:W-:-:S04]  /*ec80*/  ISETP.GT.AND P3, PT, R95, 0x20, PT ;  /* 0x000000205f00780c */ /* 0x000fc80003f64270 */
[----:B------:R-:W-:Y:S02]  /*ec90*/  FSEL R40, R40, -INF , P3 ;  /* 0xff80000028287808 */ /* 0x000fe40001800000 */
[C---:B------:R-:W-:Y:S02]  /*eca0*/  ISETP.GT.AND P3, PT, R95.reuse, 0x28, PT ;  /* 0x000000285f00780c */ /* 0x040fe40003f64270 */
        /* <DEDUP_REMOVED lines=9> */
[----:B------:R-:W-:Y:S02]  /*ed40*/  ISETP.GT.AND P3, PT, R95, 0x48, PT ;  /* 0x000000485f00780c */ /* 0x000fe40003f64270 */
[----:B0-----:R-:W-:-:S04]  /*ed50*/  FMNMX.FTZ R5, R14, R5, !PT ;  /* 0x000000050e057209 */ /* 0x001fc80007810000 */
[C---:B------:R-:W-:Y:S01]  /*ed60*/  FSETP.NEU.FTZ.AND P2, PT, R5.reuse, -INF , PT ;  /* 0xff8000000500780b */ /* 0x040fe20003f5d000 */
[----:B------:R-:W-:-:S05]  /*ed70*/  FMUL.FTZ R8, R5, UR46 ;  /* 0x0000002e05087c20 */ /* 0x000fca0008410000 */
[----:B------:R-:W-:Y:S02]  /*ed80*/  FSEL R8, R8, RZ, P2 ;  /* 0x000000ff08087208 */ /* 0x000fe40001000000 */
[----:B------:R-:W-:-:S03]  /*ed90*/  ISETP.GT.AND P2, PT, R95, RZ, PT ;  /* 0x000000ff5f00720c */ /* 0x000fc60003f44270 */
        /* <DEDUP_REMOVED lines=20> */
[----:B------:R-:W0:Y:S01]  /*eee0*/  @P1 LDC R31, c[0x0][0x450] ;  /* 0x00011400ff1f1b82 */ /* 0x000e220000000800 */
[----:B------:R-:W-:Y:S01]  /*eef0*/  FMNMX.FTZ R97, R33, R6, !PT ;  /* 0x0000000621617209 */ /* 0x000fe20007810000 */
[--C-:B------:R-:W-:Y:S01]  /*ef00*/  FFMA.FTZ R10, R99, UR46, -R8.reuse ;  /* 0x0000002e630a7c23 */ /* 0x100fe20008010808 */
[----:B------:R-:W-:Y:S01]  /*ef10*/  FSEL R37, R37, -INF , P2 ;  /* 0xff80000025257808 */ /* 0x000fe20001000000 */
[--C-:B------:R-:W-:Y:S01]  /*ef20*/  FFMA.FTZ R167, R9, UR46, -R8.reuse ;  /* 0x0000002e09a77c23 */ /* 0x100fe20008010808 */
[----:B------:R-:W-:Y:S01]  /*ef30*/  FMNMX.FTZ R6, R36, R97, !PT ;  /* 0x0000006124067209 */ /* 0x000fe20007810000 */
[--C-:B------:R-:W-:Y:S01]  /*ef40*/  FFMA.FTZ R183, R101, UR46, -R8.reuse ;  /* 0x0000002e65b77c23 */ /* 0x100fe20008010808 */
[----:B------:R-:W-:Y:S01]  /*ef50*/  ISETP.GT.AND P2, PT, R95, 0x21, PT ;  /* 0x000000215f00780c */ /* 0x000fe20003f44270 */
[----:B------:R-:W-:Y:S01]  /*ef60*/  MUFU.EX2 R181, R181 ;  /* 0x000000b500b57308 */ /* 0x000fe20000000800 */
[----:B------:R-:W-:Y:S01]  /*ef70*/  FMNMX.FTZ R97, R37, R6, !PT ;  /* 0x0000000625617209 */ /* 0x000fe20007810000 */
[--C-:B------:R-:W-:Y:S01]  /*ef80*/  FFMA.FTZ R12, R103, UR46, -R8.reuse ;  /* 0x0000002e670c7c23 */ /* 0x100fe20008010808 */
[----:B------:R-:W-:Y:S01]  /*ef90*/  FSEL R41, R41, -INF , P2 ;  /* 0xff80000029297808 */ /* 0x000fe20001000000 */
[--C-:B------:R-:W-:Y:S01]  /*efa0*/  FFMA.FTZ R161, R11, UR46, -R8.reuse ;  /* 0x0000002e0ba17c23 */ /* 0x100fe20008010808 */
[----:B------:R-:W-:Y:S01]  /*efb0*/  FMNMX.FTZ R6, R40, R97, !PT ;  /* 0x0000006128067209 */ /* 0x000fe20007810000 */
[--C-:B------:R-:W-:Y:S01]  /*efc0*/  FFMA.FTZ R177, R105, UR46, -R8.reuse ;  /* 0x0000002e69b17c23 */ /* 0x100fe20008010808 */
[----:B------:R-:W-:Y:S01]  /*efd0*/  ISETP.GT.AND P2, PT, R95, 0x29, PT ;  /* 0x000000295f00780c */ /* 0x000fe20003f44270 */
[----:B------:R-:W1:Y:S01]  /*efe0*/  MUFU.EX2 R10, R10 ;  /* 0x0000000a000a7308 */ /* 0x000e620000000800 */
        /* <DEDUP_REMOVED lines=35> */
[--C-:B------:R-:W-:Y:S01]  /*f220*/  FFMA.FTZ R60, R83, UR46, -R8.reuse ;  /* 0x0000002e533c7c23 */ /* 0x100fe20008010808 */
[----:B------:R-:W-:Y:S01]  /*f230*/  ISETP.GT.AND P3, PT, R95, 0x50, PT ;  /* 0x000000505f00780c */ /* 0x000fe20003f64270 */
[--C-:B------:R-:W-:Y:S01]  /*f240*/  FFMA.FTZ R155, R35, UR46, -R8.reuse ;  /* 0x0000002e239b7c23 */ /* 0x100fe20008010808 */
[----:B------:R-:W-:Y:S01]  /*f250*/  FSEL R61, R61, -INF , P2 ;  /* 0xff8000003d3d7808 */ /* 0x000fe20001000000 */
[----:B------:R-:W-:Y:S01]  /*f260*/  MUFU.EX2 R179, R179 ;  /* 0x000000b300b37308 */ /* 0x000fe20000000800 */
[----:B------:R-:W-:Y:S01]  /*f270*/  FMNMX.FTZ R6, R43, R6, !PT ;  /* 0x000000062b067209 */ /* 0x000fe20007810000 */
[----:B------:R-:W-:Y:S01]  /*f280*/  FFMA.FTZ R8, R87, UR46, -R8 ;  /* 0x0000002e57087c23 */ /* 0x000fe20008010808 */
[----:B------:R-:W-:-:S02]  /*f290*/  ISETP.GT.AND P2, PT, R95, 0x51, PT ;  /* 0x000000515f00780c */ /* 0x000fc40003f44270 */
[----:B------:R-:W-:Y:S02]  /*f2a0*/  CS2R R106, SRZ ;  /* 0x00000000006a7805 */ /* 0x000fe4000001ff00 */
[----:B------:R-:W-:Y:S02]  /*f2b0*/  FSEL R64, R64, -INF , P3 ;  /* 0xff80000040407808 */ /* 0x000fe40001800000 */
[----:B------:R-:W-:Y:S02]  /*f2c0*/  CS2R R104, SRZ ;  /* 0x0000000000687805 */ /* 0x000fe4000001ff00 */
[----:B------:R-:W-:Y:S01]  /*f2d0*/  FMNMX.FTZ R39, R61, R6, !PT ;  /* 0x000000063d277209 */ /* 0x000fe20007810000 */
[----:B------:R-:W-:Y:S01]  /*f2e0*/  MUFU.EX2 R20, R20 ;  /* 0x0000001400147308 */ /* 0x000fe20000000800 */
[----:B------:R-:W-:Y:S02]  /*f2f0*/  ISETP.GT.AND P3, PT, R95, 0x58, PT ;  /* 0x000000585f00780c */ /* 0x000fe40003f64270 */
[----:B------:R-:W-:-:S02]  /*f300*/  CS2R R102, SRZ ;  /* 0x0000000000667805 */ /* 0x000fc4000001ff00 */
[----:B------:R-:W-:Y:S02]  /*f310*/  FSEL R65, R65, -INF , P2 ;  /* 0xff80000041417808 */ /* 0x000fe40001000000 */
[----:B------:R-:W-:Y:S02]  /*f320*/  CS2R R100, SRZ ;  /* 0x0000000000647805 */ /* 0x000fe4000001ff00 */
[----:B------:R-:W-:Y:S02]  /*f330*/  FMNMX.FTZ R6, R64, R39, !PT ;  /* 0x0000002740067209 */ /* 0x000fe40007810000 */
[----:B------:R-:W-:Y:S02]  /*f340*/  CS2R R98, SRZ ;  /* 0x0000000000627805 */ /* 0x000fe4000001ff00 */
[----:B------:R-:W-:Y:S01]  /*f350*/  ISETP.GT.AND P2, PT, R95, 0x59, PT ;  /* 0x000000595f00780c */ /* 0x000fe20003f44270 */
[----:B------:R-:W-:Y:S01]  /*f360*/  MUFU.EX2 R173, R173 ;  /* 0x000000ad00ad7308 */ /* 0x000fe20000000800 */
[----:B------:R-:W-:-:S02]  /*f370*/  FSEL R68, R68, -INF , P3 ;  /* 0xff80000044447808 */ /* 0x000fc40001800000 */
[----:B------:R-:W-:Y:S02]  /*f380*/  CS2R R96, SRZ ;  /* 0x0000000000607805 */ /* 0x000fe4000001ff00 */
[----:B------:R-:W-:Y:S02]  /*f390*/  FMNMX.FTZ R39, R65, R6, !PT ;  /* 0x0000000641277209 */ /* 0x000fe40007810000 */
[----:B------:R-:W-:Y:S02]  /*f3a0*/  CS2R R92, SRZ ;  /* 0x00000000005c7805 */ /* 0x000fe4000001ff00 */
[----:B------:R-:W-:Y:S02]  /*f3b0*/  ISETP.GT.AND P3, PT, R95, 0x60, PT ;  /* 0x000000605f00780c */ /* 0x000fe40003f64270 */
[----:B------:R-:W-:Y:S02]  /*f3c0*/  CS2R R90, SRZ ;  /* 0x00000000005a7805 */ /* 0x000fe4000001ff00 */
[----:B------:R-:W-:Y:S01]  /*f3d0*/  FSEL R69, R69, -INF , P2 ;  /* 0xff80000045457808 */ /* 0x000fe20001000000 */
[----:B------:R-:W-:Y:S01]  /*f3e0*/  MUFU.EX2 R26, R26 ;  /* 0x0000001a001a7308 */ /* 0x000fe20000000800 */
[----:B------:R-:W-:-:S02]  /*f3f0*/  FMNMX.FTZ R6, R68, R39, !PT ;  /* 0x0000002744067209 */ /* 0x000fc40007810000 */
[----:B------:R-:W-:Y:S02]  /*f400*/  ISETP.GT.AND P2, PT, R95, 0x61, PT ;  /* 0x000000615f00780c */ /* 0x000fe40003f44270 */
[----:B------:R-:W-:Y:S02]  /*f410*/  FSEL R72, R72, -INF , P3 ;  /* 0xff80000048487808 */ /* 0x000fe40001800000 */
[----:B------:R-:W-:Y:S01]  /*f420*/  FMNMX.FTZ R13, R69, R6, !PT ;  /* 0x00000006450d7209 */ /* 0x000fe20007810000 */
[----:B------:R-:W-:Y:S01]  /*f430*/  MUFU.EX2 R175, R175 ;  /* 0x000000af00af7308 */ /* 0x000fe20000000800 */
[----:B------:R-:W-:Y:S02]  /*f440*/  ISETP.GT.AND P3, PT, R95, 0x68, PT ;  /* 0x000000685f00780c */ /* 0x000fe40003f64270 */
[----:B------:R-:W-:Y:S02]  /*f450*/  FSEL R73, R73, -INF , P2 ;  /* 0xff80000049497808 */ /* 0x000fe40001000000 */
[----:B------:R-:W-:-:S02]  /*f460*/  FMNMX.FTZ R6, R72, R13, !PT ;  /* 0x0000000d48067209 */ /* 0x000fc40007810000 */
        /* <DEDUP_REMOVED lines=18> */
[----:B------:R-:W-:Y:S02]  /*f590*/  CS2R R94, SRZ ;  /* 0x00000000005e7805 */ /* 0x000fe4000001ff00 */
[----:B------:R-:W-:Y:S02]  /*f5a0*/  FMNMX.FTZ R7, R81, R6, !PT ;  /* 0x0000000651077209 */ /* 0x000fe40007810000 */
[----:B------:R-:W-:Y:S02]  /*f5b0*/  FSEL R85, R85, -INF , P2 ;  /* 0xff80000055557808 */ /* 0x000fe40001000000 */
[----:B------:R-:W-:Y:S01]  /*f5c0*/  FMNMX.FTZ R6, R84, R7, !PT ;  /* 0x0000000754067209 */ /* 0x000fe20007810000 */
[----:B------:R-:W-:Y:S01]  /*f5d0*/  MUFU.EX2 R38, R38 ;  /* 0x0000002600267308 */ /* 0x000fe20000000800 */
[----:B------:R-:W2:Y:S02]  /*f5e0*/  @P1 LDC R7, c[0x0][0x44c] ;  /* 0x00011300ff071b82 */ /* 0x000ea40000000800 */
[----:B------:R-:W-:-:S05]  /*f5f0*/  FMNMX.FTZ R6, R85, R6, !PT ;  /* 0x0000000655067209 */ /* 0x000fca0007810000 */
[----:B------:R-:W3:Y:S01]  /*f600*/  SHFL.BFLY PT, R3, R6, 0x2, 0x1f ;  /* 0x0c401f0006037f89 */ /* 0x000ee200000e0000 */
[----:B------:R-:W-:Y:S08]  /*f610*/  MUFU.EX2 R165, R165 ;  /* 0x000000a500a57308 */ /* 0x000ff00000000800 */
[----:B------:R-:W-:Y:S08]  /*f620*/  MUFU.EX2 R42, R42 ;  /* 0x0000002a002a7308 */ /* 0x000ff00000000800 */
[----:B------:R-:W-:Y:S01]  /*f630*/  MUFU.EX2 R167, R167 ;  /* 0x000000a700a77308 */ /* 0x000fe20000000800 */
[----:B---3--:R-:W-:-:S07]  /*f640*/  FMNMX.FTZ R3, R6, R3, !PT ;  /* 0x0000000306037209 */ /* 0x008fce0007810000 */
[----:B------:R-:W-:Y:S01]  /*f650*/  MUFU.EX2 R50, R50 ;  /* 0x0000003200327308 */ /* 0x000fe20000000800 */
[----:B------:R-:W3:Y:S07]  /*f660*/  SHFL.BFLY PT, R6, R3, 0x1, 0x1f ;  /* 0x0c201f0003067f89 */ /* 0x000eee00000e0000 */
[----:B------:R-:W-:Y:S08]  /*f670*/  MUFU.EX2 R161, R161 ;  /* 0x000000a100a17308 */ /* 0x000ff00000000800 */
[----:B------:R-:W-:Y:S08]  /*f680*/  MUFU.EX2 R46, R46 ;  /* 0x0000002e002e7308 */ /* 0x000ff00000000800 */
[----:B------:R-:W-:Y:S01]  /*f690*/  MUFU.EX2 R163, R163 ;  /* 0x000000a300a37308 */ /* 0x000fe20000000800 */
[----:B---3--:R-:W-:-:S04]  /*f6a0*/  FMNMX.FTZ R6, R3, R6, !PT ;  /* 0x0000000603067209 */ /* 0x008fc80007810000 */
[C---:B------:R-:W-:Y:S01]  /*f6b0*/  FSETP.NEU.FTZ.AND P2, PT, R6.reuse, -INF , PT ;  /* 0xff8000000600780b */ /* 0x040fe20003f5d000 */
[----:B------:R-:W-:Y:S02]  /*f6c0*/  FMUL.FTZ R3, R6, UR46 ;  /* 0x0000002e06037c20 */ /* 0x000fe40008410000 */
[----:B------:R-:W-:Y:S03]  /*f6d0*/  MUFU.EX2 R54, R54 ;  /* 0x0000003600367308 */ /* 0x000fe60000000800 */
[----:B------:R-:W-:-:S05]  /*f6e0*/  FSEL R66, R3, RZ, P2 ;  /* 0x000000ff03427208 */ /* 0x000fca0001000000 */
[----:B------:R-:W-:Y:S01]  /*f6f0*/  MUFU.EX2 R157, R157 ;  /* 0x0000009d009d7308 */ /* 0x000fe20000000800 */
[--C-:B------:R-:W-:Y:S01]  /*f700*/  FFMA.FTZ R180, R24, UR46, -R66.reuse ;  /* 0x0000002e18b47c23 */ /* 0x100fe20008010842 */
[--C-:B------:R-:W-:Y:S01]  /*f710*/  FFMA.FTZ R3, R25, UR46, -R66.reuse ;  /* 0x0000002e19037c23 */ /* 0x100fe20008010842 */
[--C-:B------:R-:W-:Y:S01]  /*f720*/  FFMA.FTZ R182, R28, UR46, -R66.reuse ;  /* 0x0000002e1cb67c23 */ /* 0x100fe20008010842 */
[--C-:B------:R-:W-:Y:S01]  /*f730*/  FFMA.FTZ R9, R29, UR46, -R66.reuse ;  /* 0x0000002e1d097c23 */ /* 0x100fe20008010842 */
[--C-:B------:R-:W-:Y:S01]  /*f740*/  FFMA.FTZ R176, R32, UR46, -R66.reuse ;  /* 0x0000002e20b07c23 */ /* 0x100fe20008010842 */
[--C-:B------:R-:W-:Y:S01]  /*f750*/  FFMA.FTZ R11, R33, UR46, -R66.reuse ;  /* 0x0000002e210b7c23 */ /* 0x100fe20008010842 */
[----:B------:R-:W-:Y:S01]  /*f760*/  IMAD.U32 R33, RZ, RZ, UR38 ;  /* 0x00000026ff217e24 */ /* 0x000fe2000f8e00ff */
[----:B------:R-:W-:Y:S01]  /*f770*/  MUFU.EX2 R180, R180 ;  /* 0x000000b400b47308 */ /* 0x000fe20000000800 */
[----:B------:R-:W-:Y:S01]  /*f780*/  FFMA.FTZ R178, R36, UR46, -R66 ;  /* 0x0000002e24b27c23 */ /* 0x000fe20008010842 */
[----:B--2---:R-:W-:-:S04]  /*f790*/  @P1 IMAD.HI.U32 R24, R192, R7, RZ ;  /* 0x00000007c0181227 */ /* 0x004fc800078e00ff */
[----:B------:R-:W-:Y:S01]  /*f7a0*/  FFMA.FTZ R13, R37, UR46, -R66 ;  /* 0x0000002e250d7c23 */ /* 0x000fe20008010842 */
[----:B------:R-:W-:Y:S01]  /*f7b0*/  PRMT R0, R33, 0x654, R0 ;  /* 0x0000065421007816 */ /* 0x000fe20000000000 */
[----:B------:R-:W-:Y:S01]  /*f7c0*/  FFMA.FTZ R172, R40, UR46, -R66 ;  /* 0x0000002e28ac7c23 */ /* 0x000fe20008010842 */
[----:B------:R-:W-:Y:S01]  /*f7d0*/  IMAD.MOV.U32 R28, RZ, RZ, R192 ;  /* 0x000000ffff1c7224 */ /* 0x000fe200078e00c0 */
[----:B0-----:R-:W-:Y:S01]  /*f7e0*/  @P1 SHF.R.U32.HI R28, RZ, R31, R24 ;  /* 0x0000001fff1c1219 */ /* 0x001fe20000011618 */
[----:B------:R-:W0:Y:S01]  /*f7f0*/  MUFU.EX2 R3, R3 ;  /* 0x0000000300037308 */ /* 0x000e220000000800 */
[----:B------:R1:W-:Y:S01]  /*f800*/  SYNCS.ARRIVE.TRANS64.RED.A1T0 RZ, [R0+URZ], RZ ;  /* 0x000000ff00ff79a7 */ /* 0x0003e2000810043f */
[--C-:B------:R-:W-:Y:S01]  /*f810*/  FFMA.FTZ R15, R41, UR46, -R66.reuse ;  /* 0x0000002e290f7c23 */ /* 0x100fe20008010842 */
[--C-:B------:R-:W-:Y:S01]  /*f820*/  FFMA.FTZ R174, R44, UR46, -R66.reuse ;  /* 0x0000002e2cae7c23 */ /* 0x100fe20008010842 */
[--C-:B------:R-:W-:Y:S01]  /*f830*/  FFMA.FTZ R21, R45, UR46, -R66.reuse ;  /* 0x0000002e2d157c23 */ /* 0x100fe20008010842 */
[--C-:B------:R-:W-:Y:S01]  /*f840*/  FFMA.FTZ R168, R48, UR46, -R66.reuse ;  /* 0x0000002e30a87c23 */ /* 0x100fe20008010842 */
[--C-:B------:R-:W-:Y:S01]  /*f850*/  FFMA.FTZ R27, R49, UR46, -R66.reuse ;  /* 0x0000002e311b7c23 */ /* 0x100fe20008010842 */
[----:B------:R-:W-:Y:S01]  /*f860*/  FFMA.FTZ R170, R52, UR46, -R66 ;  /* 0x0000002e34aa7c23 */ /* 0x000fe20008010842 */
[----:B------:R-:W2:Y:S01]  /*f870*/  MUFU.EX2 R182, R182 ;  /* 0x000000b600b67308 */ /* 0x000ea20000000800 */
[----:B-1----:R-:W-:Y:S01]  /*f880*/  FADD.FTZ R0, R181, R10 ;  /* 0x0000000ab5007221 */ /* 0x002fe20000010000 */
[--C-:B------:R-:W-:Y:S01]  /*f890*/  FFMA.FTZ R25, R53, UR46, -R66.reuse ;  /* 0x0000002e35197c23 */ /* 0x100fe20008010842 */
[----:B------:R-:W-:Y:S01]  /*f8a0*/  FFMA.FTZ R164, R62, UR46, -R66 ;  /* 0x0000002e3ea47c23 */ /* 0x000fe20008010842 */
[----:B------:R-:W-:Y:S01]  /*f8b0*/  IADD3 R28, R28, R195, -R194 ;  /* 0x000000c31c1c7210 */ /* 0x000fe20007ffe8c2 */
[--C-:B------:R-:W-:Y:S01]  /*f8c0*/  FFMA.FTZ R29, R57, UR46, -R66.reuse ;  /* 0x0000002e391d7c23 */ /* 0x100fe20008010842 */
[--C-:B------:R-:W-:Y:S01]  /*f8d0*/  FFMA.FTZ R166, R43, UR46, -R66.reuse ;  /* 0x0000002e2ba67c23 */ /* 0x100fe20008010842 */
[----:B------:R-:W-:Y:S01]  /*f8e0*/  FFMA.FTZ R61, R61, UR46, -R66 ;  /* 0x0000002e3d3d7c23 */ /* 0x000fe20008010842 */
[----:B------:R-:W1:Y:S01]  /*f8f0*/  MUFU.EX2 R9, R9 ;  /* 0x0000000900097308 */ /* 0x000e620000000800 */
[----:B0-----:R-:W-:Y:S01]  /*f900*/  FADD.FTZ R7, R180, R3 ;  /* 0x00000003b4077221 */ /* 0x001fe20000010000 */
[----:B------:R-:W-:Y:S01]  /*f910*/  SHF.R.S32.HI R33, RZ, 0x1f, R28 ;  /* 0x0000001fff217819 */ /* 0x000fe2000001141c */
[--C-:B------:R-:W-:Y:S01]  /*f920*/  FFMA.FTZ R64, R64, UR46, -R66.reuse ;  /* 0x0000002e40407c23 */ /* 0x100fe20008010842 */
[----:B------:R-:W-:Y:S01]  /*f930*/  F2FP.F16.F32.PACK_AB R181, R10, R181 ;  /* 0x000000b50ab5723e */ /* 0x000fe200000000ff */
[--C-:B------:R-:W-:Y:S01]  /*f940*/  FFMA.FTZ R65, R65, UR46, -R66.reuse ;  /* 0x0000002e41417c23 */ /* 0x100fe20008010842 */
[----:B------:R-:W-:Y:S01]  /*f950*/  FFMA.FTZ R68, R68, UR46, -R66 ;  /* 0x0000002e44447c23 */ /* 0x000fe20008010842 */
[----:B------:R-:W-:Y:S01]  /*f960*/  F2FP.F16.F32.PACK_AB R180, R3, R180 ;  /* 0x000000b403b4723e */ /* 0x000fe200000000ff */
[----:B------:R-:W0:Y:S01]  /*f970*/  MUFU.EX2 R176, R176 ;  /* 0x000000b000b07308 */ /* 0x000e220000000800 */
[----:B--2---:R-:W-:Y:S01]  /*f980*/  FADD.FTZ R24, R182, R7 ;  /* 0x00000007b6187221 */ /* 0x004fe20000010000 */
[----:B------:R-:W-:Y:S01]  /*f990*/  FADD.FTZ R7, R183, R0 ;  /* 0x00000000b7077221 */ /* 0x000fe20000010000 */
[--C-:B------:R-:W-:Y:S01]  /*f9a0*/  FFMA.FTZ R69, R69, UR46, -R66.reuse ;  /* 0x0000002e45457c23 */ /* 0x100fe20008010842 */
[--C-:B------:R-:W-:Y:S01]  /*f9b0*/  FFMA.FTZ R72, R72, UR46, -R66.reuse ;  /* 0x0000002e48487c23 */ /* 0x100fe20008010842 */
[--C-:B------:R-:W-:Y:S01]  /*f9c0*/  FFMA.FTZ R73, R73, UR46, -R66.reuse ;  /* 0x0000002e49497c23 */ /* 0x100fe20008010842 */
[----:B------:R-:W-:Y:S01]  /*f9d0*/  FADD.FTZ R0, R12, R7 ;  /* 0x000000070c007221 */ /* 0x000fe20000010000 */
[----:B------:R-:W-:Y:S01]  /*f9e0*/  FFMA.FTZ R76, R76, UR46, -R66 ;  /* 0x0000002e4c4c7c23 */ /* 0x000fe20008010842 */
[----:B------:R-:W2:Y:S01]  /*f9f0*/  MUFU.EX2 R11, R11 ;  /* 0x0000000b000b7308 */ /* 0x000ea20000000800 */
[----:B-1----:R-:W-:Y:S01]  /*fa00*/  FADD.FTZ R31, R9, R24 ;  /* 0x00000018091f7221 */ /* 0x002fe20000010000 */
[----:B------:R-:W-:Y:S01]  /*fa10*/  FADD.FTZ R7, R177, R0 ;  /* 0x00000000b1077221 */ /* 0x000fe20000010000 */
[----:B------:R-:W-:Y:S01]  /*fa20*/  F2FP.F16.F32.PACK_AB R182, R9, R182 ;  /* 0x000000b609b6723e */ /* 0x000fe200000000ff */
[--C-:B------:R-:W-:Y:S01]  /*fa30*/  FFMA.FTZ R77, R77, UR46, -R66.reuse ;  /* 0x0000002e4d4d7c23 */ /* 0x100fe20008010842 */
[--C-:B------:R-:W-:Y:S01]  /*fa40*/  FFMA.FTZ R80, R80, UR46, -R66.reuse ;  /* 0x0000002e50507c23 */ /* 0x100fe20008010842 */
[----:B------:R-:W-:Y:S01]  /*fa50*/  FADD.FTZ R0, R14, R7 ;  /* 0x000000070e007221 */ /* 0x000fe20000010000 */
[----:B------:R-:W-:Y:S01]  /*fa60*/  FFMA.FTZ R81, R81, UR46, -R66 ;  /* 0x0000002e51517c23 */ /* 0x000fe20008010842 */
[----:B------:R-:W1:Y:S01]  /*fa70*/  MUFU.EX2 R178, R178 ;  /* 0x000000b200b27308 */ /* 0x000e620000000800 */
[----:B0-----:R-:W-:Y:S01]  /*fa80*/  FADD.FTZ R24, R176, R31 ;  /* 0x0000001fb0187221 */ /* 0x001fe20000010000 */
[----:B------:R-:W-:Y:S01]  /*fa90*/  FADD.FTZ R7, R179, R0 ;  /* 0x00000000b3077221 */ /* 0x000fe20000010000 */
[--C-:B------:R-:W-:Y:S01]  /*faa0*/  FFMA.FTZ R84, R84, UR46, -R66.reuse ;  /* 0x0000002e54547c23 */ /* 0x100fe20008010842 */
[----:B------:R-:W-:Y:S01]  /*fab0*/  FFMA.FTZ R66, R85, UR46, -R66 ;  /* 0x0000002e55427c23 */ /* 0x000fe20008010842 */
[----:B------:R-:W-:Y:S01]  /*fac0*/  F2FP.F16.F32.PACK_AB R183, R12, R183 ;  /* 0x000000b70cb7723e */ /* 0x000fe200000000ff */
[----:B------:R-:W-:Y:S01]  /*fad0*/  FADD.FTZ R0, R20, R7 ;  /* 0x0000000714007221 */ /* 0x000fe20000010000 */
[----:B------:R-:W-:Y:S01]  /*fae0*/  F2FP.F16.F32.PACK_AB R177, R14, R177 ;  /* 0x000000b10eb1723e */ /* 0x000fe200000000ff */
[----:B------:R-:W0:Y:S01]  /*faf0*/  MUFU.EX2 R13, R13 ;  /* 0x0000000d000d7308 */ /* 0x000e220000000800 */
[----:B--2---:R-:W-:Y:S01]  /*fb00*/  FADD.FTZ R31, R11, R24 ;  /* 0x000000180b1f7221 */ /* 0x004fe20000010000 */
[----:B------:R-:W-:Y:S01]  /*fb10*/  FADD.FTZ R7, R173, R0 ;  /* 0x00000000ad077221 */ /* 0x000fe20000010000 */
[----:B------:R-:W-:-:S02]  /*fb20*/  F2FP.F16.F32.PACK_AB R176, R11, R176 ;  /* 0x000000b00bb0723e */ /* 0x000fc400000000ff */
[----:B------:R-:W-:Y:S01]  /*fb30*/  F2FP.F16.F32.PACK_AB R179, R20, R179 ;  /* 0x000000b314b3723e */ /* 0x000fe200000000ff */
[C---:B------:R-:W-:Y:S01]  /*fb40*/  FADD.FTZ R0, R26.reuse, R7 ;  /* 0x000000071a007221 */ /* 0x040fe20000010000 */
[----:B------:R-:W-:Y:S01]  /*fb50*/  F2FP.F16.F32.PACK_AB R173, R26, R173 ;  /* 0x000000ad1aad723e */ /* 0x000fe200000000ff */
[----:B------:R-:W2:Y:S01]  /*fb60*/  MUFU.EX2 R172, R172 ;  /* 0x000000ac00ac7308 */ /* 0x000ea20000000800 */
[----:B-1----:R-:W-:Y:S01]  /*fb70*/  FADD.FTZ R24, R178, R31 ;  /* 0x0000001fb2187221 */ /* 0x002fe20000010000 */
[----:B------:R-:W-:Y:S01]  /*fb80*/  FADD.FTZ R7, R175, R0 ;  /* 0x00000000af077221 */ /* 0x000fe20000010000 */
[----:B------:R-:W-:-:S03]  /*fb90*/  F2FP.F16.F32.PACK_AB R175, R30, R175 ;  /* 0x000000af1eaf723e */ /* 0x000fc600000000ff */
[----:B------:R-:W-:Y:S01]  /*fba0*/  FADD.FTZ R0, R30, R7 ;  /* 0x000000071e007221 */ /* 0x000fe20000010000 */
[----:B------:R-:W-:Y:S01]  /*fbb0*/  LEA.HI R7, R33, R28, RZ, 0x7 ;  /* 0x0000001c21077211 */ /* 0x000fe200078f38ff */
[----:B------:R-:W1:Y:S01]  /*fbc0*/  MUFU.EX2 R15, R15 ;  /* 0x0000000f000f7308 */ /* 0x000e620000000800 */
[C---:B0-----:R-:W-:Y:S01]  /*fbd0*/  FADD.FTZ R31, R13.reuse, R24 ;  /* 0x000000180d1f7221 */ /* 0x041fe20000010000 */
[----:B------:R-:W-:Y:S02]  /*fbe0*/  F2FP.F16.F32.PACK_AB R178, R13, R178 ;  /* 0x000000b20db2723e */ /* 0x000fe400000000ff */
[----:B------:R-:W-:Y:S02]  /*fbf0*/  IADD3 R13, R88, -0x2, RZ ;  /* 0xfffffffe580d7810 */ /* 0x000fe40007ffe0ff */
[----:B------:R-:W-:Y:S02]  /*fc00*/  CS2R R88, SRZ ;  /* 0x0000000000587805 */ /* 0x000fe4000001ff00 */
[----:B------:R-:W0:Y:S01]  /*fc10*/  MUFU.EX2 R174, R174 ;  /* 0x000000ae00ae7308 */ /* 0x000e220000000800 */
[----:B--2---:R-:W-:-:S07]  /*fc20*/  FADD.FTZ R24, R172, R31 ;  /* 0x0000001fac187221 */ /* 0x004fce0000010000 */
[----:B------:R-:W2:Y:S01]  /*fc30*/  MUFU.EX2 R21, R21 ;  /* 0x0000001500157308 */ /* 0x000ea20000000800 */
[C---:B-1----:R-:W-:Y:S01]  /*fc40*/  FADD.FTZ R31, R15.reuse, R24 ;  /* 0x000000180f1f7221 */ /* 0x042fe20000010000 */
[----:B------:R-:W-:-:S06]  /*fc50*/  F2FP.F16.F32.PACK_AB R172, R15, R172 ;  /* 0x000000ac0fac723e */ /* 0x000fcc00000000ff */
[----:B------:R-:W1:Y:S01]  /*fc60*/  MUFU.EX2 R168, R168 ;  /* 0x000000a800a87308 */ /* 0x000e620000000800 */
[----:B0-----:R-:W-:-:S07]  /*fc70*/  FADD.FTZ R24, R174, R31 ;  /* 0x0000001fae187221 */ /* 0x001fce0000010000 */
[----:B------:R-:W0:Y:S01]  /*fc80*/  MUFU.EX2 R27, R27 ;  /* 0x0000001b001b7308 */ /* 0x000e220000000800 */
[C---:B--2---:R-:W-:Y:S01]  /*fc90*/  FADD.FTZ R31, R21.reuse, R24 ;  /* 0x00000018151f7221 */ /* 0x044fe20000010000 */
[----:B------:R-:W-:-:S06]  /*fca0*/  F2FP.F16.F32.PACK_AB R174, R21, R174 ;  /* 0x000000ae15ae723e */ /* 0x000fcc00000000ff */
[----:B------:R-:W2:Y:S01]  /*fcb0*/  MUFU.EX2 R170, R170 ;  /* 0x000000aa00aa7308 */ /* 0x000ea20000000800 */
[----:B-1----:R-:W-:Y:S01]  /*fcc0*/  FADD.FTZ R24, R168, R31 ;  /* 0x0000001fa8187221 */ /* 0x002fe20000010000 */
[----:B------:R-:W-:Y:S01]  /*fcd0*/  FADD.FTZ R31, R169, R0 ;  /* 0x00000000a91f7221 */ /* 0x000fe20000010000 */
[----:B------:R-:W-:-:S03]  /*fce0*/  F2FP.F16.F32.PACK_AB R169, R34, R169 ;  /* 0x000000a922a9723e */ /* 0x000fc600000000ff */
[----:B------:R-:W-:Y:S02]  /*fcf0*/  FADD.FTZ R0, R34, R31 ;  /* 0x0000001f22007221 */ /* 0x000fe40000010000 */
[----:B------:R-:W1:Y:S01]  /*fd00*/  MUFU.EX2 R25, R25 ;  /* 0x0000001900197308 */ /* 0x000e620000000800 */
[----:B0-----:R-:W-:Y:S01]  /*fd10*/  FADD.FTZ R33, R27, R24 ;  /* 0x000000181b217221 */ /* 0x001fe20000010000 */
[----:B------:R-:W-:Y:S01]  /*fd20*/  FADD.FTZ R31, R171, R0 ;  /* 0x00000000ab1f7221 */ /* 0x000fe20000010000 */
[----:B------:R-:W-:Y:S02]  /*fd30*/  F2FP.F16.F32.PACK_AB R168, R27, R168 ;  /* 0x000000a81ba8723e */ /* 0x000fe400000000ff */
[C---:B------:R-:W-:Y:S01]  /*fd40*/  F2FP.F16.F32.PACK_AB R171, R38.reuse, R171 ;  /* 0x000000ab26ab723e */ /* 0x040fe200000000ff */
[----:B------:R-:W-:Y:S02]  /*fd50*/  FADD.FTZ R0, R38, R31 ;  /* 0x0000001f26007221 */ /* 0x000fe40000010000 */
[----:B------:R-:W0:Y:S01]  /*fd60*/  MUFU.EX2 R164, R164 ;  /* 0x000000a400a47308 */ /* 0x000e220000000800 */
[----:B--2---:R-:W-:Y:S01]  /*fd70*/  FADD.FTZ R10, R170, R33 ;  /* 0x00000021aa0a7221 */ /* 0x004fe20000010000 */
[----:B------:R-:W-:Y:S01]  /*fd80*/  FADD.FTZ R31, R165, R0 ;  /* 0x00000000a51f7221 */ /* 0x000fe20000010000 */
[----:B------:R-:W-:-:S03]  /*fd90*/  F2FP.F16.F32.PACK_AB R165, R42, R165 ;  /* 0x000000a52aa5723e */ /* 0x000fc600000000ff */
[----:B------:R-:W-:Y:S02]  /*fda0*/  FADD.FTZ R0, R42, R31 ;  /* 0x0000001f2a007221 */ /* 0x000fe40000010000 */
        /* <DEDUP_REMOVED lines=25> */
[----:B-1----:R-:W-:Y:S01]  /*ff40*/  FADD.FTZ R9, R65, R10 ;  /* 0x0000000a41097221 */ /* 0x002fe20000010000 */
[----:B------:R-:W-:Y:S01]  /*ff50*/  FADD.FTZ R3, R157, R0 ;  /* 0x000000009d037221 */ /* 0x000fe20000010000 */
[----:B------:R-:W-:-:S05]  /*ff60*/  F2FP.F16.F32.PACK_AB R160, R65, R64 ;  /* 0x0000004041a0723e */ /* 0x000fca00000000ff */
[----:B------:R-:W1:Y:S01]  /*ff70*/  MUFU.EX2 R72, R72 ;  /* 0x0000004800487308 */ /* 0x000e620000000800 */
[----:B0-----:R-:W-:-:S07]  /*ff80*/  FADD.FTZ R10, R68, R9 ;  /* 0x00000009440a7221 */ /* 0x001fce0000010000 */
[----:B------:R-:W0:Y:S01]  /*ff90*/  MUFU.EX2 R73, R73 ;  /* 0x0000004900497308 */ /* 0x000e220000000800 */
[C---:B--2---:R-:W-:Y:S01]  /*ffa0*/  FADD.FTZ R9, R69.reuse, R10 ;  /* 0x0000000a45097221 */ /* 0x044fe20000010000 */
[----:B------:R-:W-:-:S06]  /*ffb0*/  F2FP.F16.F32.PACK_AB R162, R69, R68 ;  /* 0x0000004445a2723e */ /* 0x000fcc00000000ff */
[----:B------:R-:W2:Y:S01]  /*ffc0*/  MUFU.EX2 R76, R76 ;  /* 0x0000004c004c7308 */ /* 0x000ea20000000800 */
[----:B-1----:R-:W-:-:S07]  /*ffd0*/  FADD.FTZ R10, R72, R9 ;  /* 0x00000009480a7221 */ /* 0x002fce0000010000 */
[----:B------:R-:W1:Y:S01]  /*ffe0*/  MUFU.EX2 R56, R56 ;  /* 0x0000003800387308 */ /* 0x000e620000000800 */
[C---:B0-----:R-:W-:Y:S01]  /*fff0*/  FADD.FTZ R11, R73.reuse, R10 ;  /* 0x0000000a490b7221 */ /* 0x041fe20000010000 */
[----:B------:R-:W-:-:S06]  /*10000*/  F2FP.F16.F32.PACK_AB R156, R73, R72 ;  /* 0x00000048499c723e */ /* 0x000fcc00000000ff */
[----:B------:R-:W0:Y:S01]  /*10010*/  MUFU.EX2 R77, R77 ;  /* 0x0000004d004d7308 */ /* 0x000e220000000800 */
[----:B--2---:R-:W-:-:S07]  /*10020*/  FADD.FTZ R10, R76, R11 ;  /* 0x0000000b4c0a7221 */ /* 0x004fce0000010000 */
[----:B------:R-:W2:Y:S01]  /*10030*/  MUFU.EX2 R159, R159 ;  /* 0x0000009f009f7308 */ /* 0x000ea20000000800 */
[C---:B-1----:R-:W-:Y:S01]  /*10040*/  FADD.FTZ R0, R56.reuse, R3 ;  /* 0x0000000338007221 */ /* 0x042fe20000010000 */
[----:B------:R-:W-:-:S06]  /*10050*/  F2FP.F16.F32.PACK_AB R157, R56, R157 ;  /* 0x0000009d389d723e */ /* 0x000fcc00000000ff */
[----:B------:R-:W1:Y:S01]  /*10060*/  MUFU.EX2 R80, R80 ;  /* 0x0000005000507308 */ /* 0x000e620000000800 */
[C---:B0-----:R-:W-:Y:S01]  /*10070*/  FADD.FTZ R11, R77.reuse, R10 ;  /* 0x0000000a4d0b7221 */ /* 0x041fe20000010000 */
[----:B------:R-:W-:-:S06]  /*10080*/  F2FP.F16.F32.PACK_AB R158, R77, R76 ;  /* 0x0000004c4d9e723e */ /* 0x000fcc00000000ff */
[----:B------:R-:W0:Y:S01]  /*10090*/  MUFU.EX2 R58, R58 ;  /* 0x0000003a003a7308 */ /* 0x000e220000000800 */
[----:B--2---:R-:W-:-:S07]  /*100a0*/  FADD.FTZ R3, R159, R0 ;  /* 0x000000009f037221 */ /* 0x004fce0000010000 */
[----:B------:R-:W2:Y:S01]  /*100b0*/  MUFU.EX2 R81, R81 ;  /* 0x0000005100517308 */ /* 0x000ea20000000800 */
[----:B-1----:R-:W-:-:S07]  /*100c0*/  FADD.FTZ R10, R80, R11 ;  /* 0x0000000b500a7221 */ /* 0x002fce0000010000 */
[----:B------:R-:W1:Y:S01]  /*100d0*/  MUFU.EX2 R153, R153 ;  /* 0x0000009900997308 */ /* 0x000e620000000800 */
[C---:B0-----:R-:W-:Y:S01]  /*100e0*/  FADD.FTZ R0, R58.reuse, R3 ;  /* 0x000000033a007221 */ /* 0x041fe20000010000 */
[----:B------:R-:W-:-:S06]  /*100f0*/  F2FP.F16.F32.PACK_AB R159, R58, R159 ;  /* 0x0000009f3a9f723e */ /* 0x000fcc00000000ff */
[----:B------:R-:W0:Y:S01]  /*10100*/  MUFU.EX2 R84, R84 ;  /* 0x0000005400547308 */ /* 0x000e220000000800 */
[C---:B--2---:R-:W-:Y:S01]  /*10110*/  FADD.FTZ R11, R81.reuse, R10 ;  /* 0x0000000a510b7221 */ /* 0x044fe20000010000 */
[----:B------:R-:W-:-:S06]  /*10120*/  F2FP.F16.F32.PACK_AB R152, R81, R80 ;  /* 0x000000505198723e */ /* 0x000fcc00000000ff */
[----:B------:R-:W2:Y:S01]  /*10130*/  MUFU.EX2 R60, R60 ;  /* 0x0000003c003c7308 */ /* 0x000ea20000000800 */
[----:B-1----:R-:W-:-:S07]  /*10140*/  FADD.FTZ R3, R153, R0 ;  /* 0x0000000099037221 */ /* 0x002fce0000010000 */
[----:B------:R-:W1:Y:S01]  /*10150*/  MUFU.EX2 R9, R66 ;  /* 0x0000004200097308 */ /* 0x000e620000000800 */
[----:B0-----:R-:W-:-:S07]  /*10160*/  FADD.FTZ R10, R84, R11 ;  /* 0x0000000b540a7221 */ /* 0x001fce0000010000 */
[----:B------:R-:W0:Y:S01]  /*10170*/  MUFU.EX2 R155, R155 ;  /* 0x0000009b009b7308 */ /* 0x000e220000000800 */
[C---:B--2---:R-:W-:Y:S01]  /*10180*/  FADD.FTZ R0, R60.reuse, R3 ;  /* 0x000000033c007221 */ /* 0x044fe20000010000 */
[----:B------:R-:W-:-:S06]  /*10190*/  F2FP.F16.F32.PACK_AB R153, R60, R153 ;  /* 0x000000993c99723e */ /* 0x000fcc00000000ff */
[----:B------:R-:W2:Y:S01]  /*101a0*/  MUFU.EX2 R8, R8 ;  /* 0x0000000800087308 */ /* 0x000ea20000000800 */
[C---:B-1----:R-:W-:Y:S01]  /*101b0*/  FADD.FTZ R3, R9.reuse, R10 ;  /* 0x0000000a09037221 */ /* 0x042fe20000010000 */
[----:B------:R-:W-:Y:S02]  /*101c0*/  SHF.R.S32.HI R10, RZ, 0x7, R7 ;  /* 0x00000007ff0a7819 */ /* 0x000fe40000011407 */
[----:B------:R-:W-:Y:S02]  /*101d0*/  F2FP.F16.F32.PACK_AB R154, R9, R84 ;  /* 0x00000054099a723e */ /* 0x000fe400000000ff */
[----:B------:R-:W-:Y:S01]  /*101e0*/  VIMNMX R10, R199, R10, !PT ;  /* 0x0000000ac70a7248 */ /* 0x000fe20007fe0100 */
[----:B0-----:R-:W-:-:S03]  /*101f0*/  FADD.FTZ R11, R155, R0 ;  /* 0x000000009b0b7221 */ /* 0x001fc60000010000 */
[----:B------:R-:W-:Y:S01]  /*10200*/  ISETP.GE.AND P2, PT, R13, R10, PT ;  /* 0x0000000a0d00720c */ /* 0x000fe20003f46270 */
[C---:B--2---:R-:W-:Y:S01]  /*10210*/  FADD.FTZ R0, R8.reuse, R11 ;  /* 0x0000000b08007221 */ /* 0x044fe20000010000 */
[----:B------:R-:W-:-:S11]  /*10220*/  F2FP.F16.F32.PACK_AB R155, R8, R155 ;  /* 0x0000009b089b723e */ /* 0x000fd600000000ff */
[----:B------:R-:W-:Y:S05]  /*10230*/  @!P2 BRA `(.L_x_3073) ;  /* 0x0000002800eca947 */ /* 0x000fea0003800000 */
[----:B------:R-:W-:Y:S01]  /*10240*/  IMAD.MOV.U32 R11, RZ, RZ, R5 ;  /* 0x000000ffff0b7224 */ /* 0x000fe200078e0005 */
[----:B------:R-:W-:Y:S01]  /*10250*/  MOV R151, RZ ;  /* 0x000000ff00977202 */ /* 0x000fe20000000f00 */
[----:B------:R-:W-:Y:S02]  /*10260*/  IMAD.MOV.U32 R12, RZ, RZ, R6 ;  /* 0x000000ffff0c7224 */ /* 0x000fe400078e0006 */
[----:B------:R-:W-:Y:S02]  /*10270*/  IMAD.MOV.U32 R7, RZ, RZ, R189 ;  /* 0x000000ffff077224 */ /* 0x000fe400078e00bd */
[----:B------:R-:W-:-:S07]  /*10280*/  IMAD.MOV.U32 R14, RZ, RZ, R186 ;  /* 0x000000ffff0e7224 */ /* 0x000fce00078e00ba */
.L_x_3085:
        /* <DEDUP_REMOVED lines=8> */
.L_x_3075:
[----:B------:R-:W-:Y:S01]  /*10310*/  VIADD R5, R14, 0x1 ;  /* 0x000000010e057836 */ /* 0x000fe20000000000 */
[----:B------:R-:W-:-:S04]  /*10320*/  SHF.L.U32 R6, R189, 0x1f, RZ ;  /* 0x0000001fbd067819 */ /* 0x000fc800000006ff */
[----:B------:R-:W-:-:S04]  /*10330*/  ISETP.NE.AND P3, PT, R5, 0x2, PT ;  /* 0x000000020500780c */ /* 0x000fc80003f65270 */
[----:B------:R-:W-:-:S05]  /*10340*/  SEL R5, R5, RZ, P3 ;  /* 0x000000ff05057207 */ /* 0x000fca0001800000 */
[----:B------:R-:W-:-:S04]  /*10350*/  IMAD R5, R5, 0x8, R18 ;  /* 0x0000000805057824 */ /* 0x000fc800078e0212 */
[----:B------:R0:W1:Y:S01]  /*10360*/  SYNCS.PHASECHK.TRANS64.TRYWAIT P3, [R5+URZ+0x28830], R6 ;  /* 0x02883006050075a7 */ /* 0x000062000806017f */
[----:B------:R-:W-:Y:S05]  /*10370*/  @!P0 BRA `(.L_x_3076) ;  /* 0x0000000000048947 */ /* 0x000fea0003800000 */
[----:B------:R-:W-:Y:S01]  /*10380*/  BPT.TRAP 0x1 ;  /* 0x000000040000795c */ /* 0x000fe20000300000 */
.L_x_3076:
[----:B------:R-:W-:Y:S04]  /*10390*/  BSSY B0, `(.L_x_3074) ;  /* 0x0000004000007945 */ /* 0x000fe80003800000 */
[----:B-1----:R-:W-:Y:S05]  /*103a0*/  @P3 BRA `(.L_x_3077) ;  /* 0x0000000000083947 */ /* 0x002fea0003800000 */
[----:B------:R-:W1:Y:S02]  /*103b0*/  SYNCS.PHASECHK.TRANS64.TRYWAIT P3, [R5+URZ+0x28830], R6 ;  /* 0x02883006050075a7 */ /* 0x000e64000806017f */
[----:B-1----:R-:W-:Y:S05]  /*103c0*/  @!P3 BRA `(.L_x_3078) ;  /* 0x0000012000e4b947 */ /* 0x002fea0003800000 */
.L_x_3077:
[----:B------:R-:W-:Y:S05]  /*103d0*/  BSYNC B0 ;  /* 0x0000000000007941 */ /* 0x000fea0003800000 */
.L_x_3074:
[----:B01----:R-:W0:Y:S01]  /*103e0*/  S2R R5, SR_TID.X ;  /* 0x0000000000057919 */ /* 0x003e220000002100 */
[----:B------:R-:W-:Y:S01]  /*103f0*/  VIADD R186, R14, 0x1 ;  /* 0x000000010eba7836 */ /* 0x000fe20000000000 */
        /* <DEDUP_REMOVED lines=8> */
[----:B------:R-:W-:Y:S02]  /*10480*/  LEA R8, R186, R4, 0xb ;  /* 0x00000004ba087211 */ /* 0x000fe400078e58ff */
[----:B------:R-:W-:Y:S02]  /*10490*/  R2UR UR11, R25 ;  /* 0x00000000190b72ca */ /* 0x000fe400000e0000 */
[C---:B------:R-:W-:Y:S01]  /*104a0*/  R2UR UR6, R8.reuse ;  /* 0x00000000080672ca */ /* 0x040fe200000e0000 */
[C---:B------:R-:W-:Y:S01]  /*104b0*/  VIADD R24, R8.reuse, 0x2 ;  /* 0x0000000208187836 */ /* 0x040fe20000000000 */
[----:B------:R-:W-:Y:S01]  /*104c0*/  R2UR UR15, R27 ;  /* 0x000000001b0f72ca */ /* 0x000fe200000e0000 */
[C---:B------:R-:W-:Y:S01]  /*104d0*/  VIADD R26, R8.reuse, 0x4 ;  /* 0x00000004081a7836 */ /* 0x040fe20000000000 */
[----:B------:R-:W-:Y:S01]  /*104e0*/  R2UR UR23, R25 ;  /* 0x00000000191772ca */ /* 0x000fe200000e0000 */
[----:B------:R-:W-:Y:S01]  /*104f0*/  VIADD R20, R8, 0x6 ;  /* 0x0000000608147836 */ /* 0x000fe20000000000 */
[----:B------:R-:W-:Y:S01]  /*10500*/  R2UR UR10, R24 ;  /* 0x00000000180a72ca */ /* 0x000fe200000e0000 */
[----:B------:R-:W-:Y:S01]  /*10510*/  VIADD R24, R8, 0x400 ;  /* 0x0000040008187836 */ /* 0x000fe20000000000 */
[----:B------:R-:W-:-:S02]  /*10520*/  R2UR UR14, R26 ;  /* 0x000000001a0e72ca */ /* 0x000fc400000e0000 */
[----:B------:R-:W-:Y:S02]  /*10530*/  IADD3 R26, R8, 0x404, RZ ;  /* 0x00000404081a7810 */ /* 0x000fe40007ffe0ff */
[----:B------:R-:W-:Y:S02]  /*10540*/  R2UR UR22, R24 ;  /* 0x00000000181672ca */ /* 0x000fe400000e0000 */
[----:B0-----:R-:W-:Y:S02]  /*10550*/  SHF.R.U32.HI R5, RZ, 0x7, R5 ;  /* 0x00000007ff057819 */ /* 0x001fe40000011605 */
[----:B------:R-:W-:Y:S02]  /*10560*/  R2UR UR30, R26 ;  /* 0x000000001a1e72ca */ /* 0x000fe400000e0000 */
[----:B------:R-:W-:Y:S01]  /*10570*/  R2UR UR31, R27 ;  /* 0x000000001b1f72ca */ /* 0x000fe200000e0000 */
[----:B------:R-:W-:Y:S01]  /*10580*/  VIADD R5, R5, 0x8 ;  /* 0x0000000805057836 */ /* 0x000fe20000000000 */
[----:B------:R-:W-:Y:S01]  /*10590*/  R2UR UR18, R20 ;  /* 0x00000000141272ca */ /* 0x000fe200000e0000 */
[C---:B------:R-:W-:Y:S01]  /*105a0*/  VIADD R20, R8.reuse, 0x402 ;  /* 0x0000040208147836 */ /* 0x040fe20000000000 */
[C---:B------:R-:W-:Y:S01]  /*105b0*/  R2UR UR19, R21.reuse ;  /* 0x00000000151372ca */ /* 0x040fe200000e0000 */
[----:B------:R-:W-:Y:S01]  /*105c0*/  VIADD R8, R8, 0x406 ;  /* 0x0000040608087836 */ /* 0x000fe20000000000 */
[----:B------:R0:W-:Y:S01]  /*105d0*/  BAR.SYNC.DEFER_BLOCKING R5, 0x100 ;  /* 0x000400050000751d */ /* 0x0001e20000010000 */
[----:B------:R-:W-:-:S02]  /*105e0*/  R2UR UR27, R21 ;  /* 0x00000000151b72ca */ /* 0x000fc400000e0000 */
        /* <DEDUP_REMOVED lines=30> */
.L_x_3080:
[----:B------:R-:W-:Y:S01]  /*107d0*/  SHF.L.U32 R5, R7, 0x1f, RZ ;  /* 0x0000001f07057819 */ /* 0x000fe200000006ff */
[----:B------:R-:W-:-:S04]  /*107e0*/  IMAD R6, R14, 0x8, R18 ;  /* 0x000000080e067824 */ /* 0x000fc800078e0212 */
[----:B------:R0:W1:Y:S01]  /*107f0*/  SYNCS.PHASECHK.TRANS64.TRYWAIT P2, [R6+URZ+0x28850], R5 ;  /* 0x02885005060075a7 */ /* 0x000062000804017f */
[----:B------:R-:W-:Y:S05]  /*10800*/  @!P0 BRA `(.L_x_3081) ;  /* 0x0000000000048947 */ /* 0x000fea0003800000 */
[----:B------:R-:W-:Y:S01]  /*10810*/  BPT.TRAP 0x1 ;  /* 0x000000040000795c */ /* 0x000fe20000300000 */
.L_x_3081:
[----:B-1----:R-:W-:Y:S05]  /*10820*/  @P2 BRA `(.L_x_3079) ;  /* 0x0000000000082947 */ /* 0x002fea0003800000 */
[----:B------:R-:W1:Y:S02]  /*10830*/  SYNCS.PHASECHK.TRANS64.TRYWAIT P2, [R6+URZ+0x28850], R5 ;  /* 0x02885005060075a7 */ /* 0x000e64000804017f */
[----:B-1----:R-:W-:Y:S05]  /*10840*/  @!P2 BRA `(.L_x_3082) ;  /* 0x0000011c00d8a947 */ /* 0x002fea0003800000 */
.L_x_3079:
[----:B01----:R-:W-:Y:S01]  /*10850*/  VIADD R5, R18, 0x400 ;  /* 0x0000040012057836 */ /* 0x003fe20000000000 */
[----:B------:R-:W-:Y:S01]  /*10860*/  MOV R7, 0x40000040 ;  /* 0x4000004000077802 */ /* 0x000fe20000000f00 */
[----:B------:R-:W-:Y:S05]  /*10870*/  WARPSYNC.ALL ;  /* 0x0000000000007948 */ /* 0x000fea0003800000 */
[----:B------:R-:W-:Y:S01]  /*10880*/  SHF.R.U32.HI R5, RZ, 0x4, R5 ;  /* 0x00000004ff057819 */ /* 0x000fe20000011605 */
[----:B------:R-:W-:Y:S01]  /*10890*/  WARPGROUP.ARRIVE ;  /* 0x00000000000079c5 */ /* 0x000fe20000000000 */
[----:B------:R-:W-:Y:S01]  /*108a0*/  R2UR UR7, R7 ;  /* 0x00000000070772ca */ /* 0x000fe200000e0000 */
[----:B------:R-:W-:Y:S01]  /*108b0*/  IMAD.MOV.U32 R9, RZ, RZ, 0x40000040 ;  /* 0x40000040ff097424 */ /* 0x000fe200078e00ff */
[----:B------:R-:W-:Y:S01]  /*108c0*/  LOP3.LUT R5, R5, 0x3fff, RZ, 0xc0, !PT ;  /* 0x00003fff05057812 */ /* 0x000fe200078ec0ff */
[----:B------:R-:W-:-:S02]  /*108d0*/  IMAD.MOV.U32 R7, RZ, RZ, 0x40000040 ;  /* 0x40000040ff077424 */ /* 0x000fc400078e00ff */
[----:B------:R-:W0:Y:S01]  /*108e0*/  S2R R15, SR_TID.X ;  /* 0x00000000000f7919 */ /* 0x000e220000002100 */
[----:B------:R-:W-:-:S05]  /*108f0*/  LOP3.LUT R5, R5, 0x4000000, RZ, 0xfc, !PT ;  /* 0x0400000005057812 */ /* 0x000fca00078efcff */
[----:B------:R-:W-:-:S04]  /*10900*/  IMAD R6, R14, 0x800, R5 ;  /* 0x000008000e067824 */ /* 0x000fc800078e0205 */
[C---:B------:R-:W-:Y:S01]  /*10910*/  VIADD R8, R6.reuse, 0x80 ;  /* 0x0000008006087836 */ /* 0x040fe20000000000 */
[----:B------:R-:W-:-:S13]  /*10920*/  R2UR UR6, R6 ;  /* 0x00000000060672ca */ /* 0x000fda00000e0000 */
[----:B------:R-:W-:Y:S01]  /*10930*/  HGMMA.64x128x16.F32 R88, R180, gdesc[UR4].tnspB, R88, gsb0 ;  /* 0x41e00004b4587df0 */ /* 0x000fe20008000858 */
[----:B------:R-:W-:Y:S01]  /*10940*/  R2UR UR6, R8 ;  /* 0x00000000080672ca */ /* 0x000fe200000e0000 */
[----:B------:R-:W-:Y:S01]  /*10950*/  VIADD R8, R6, 0x100 ;  /* 0x0000010006087836 */ /* 0x000fe20000000000 */
[----:B------:R-:W-:Y:S01]  /*10960*/  R2UR UR7, R9 ;  /* 0x00000000090772ca */ /* 0x000fe200000e0000 */
[----:B------:R-:W-:Y:S01]  /*10970*/  IMAD.MOV.U32 R9, RZ, RZ, 0x40000040 ;  /* 0x40000040ff097424 */ /* 0x000fe200078e00ff */
[----:B0-----:R-:W-:-:S04]  /*10980*/  SHF.R.U32.HI R15, RZ, 0x7, R15 ;  /* 0x00000007ff0f7819 */ /* 0x001fc8000001160f */
[----:B------:R-:W-:Y:S01]  /*10990*/  IADD3 R5, -R15, 0xb, RZ ;  /* 0x0000000b0f057810 */ /* 0x000fe20007ffe1ff */
[----:B------:R-:W-:Y:S02]  /*109a0*/  WARPGROUP.DEPBAR.LE gsb0, 0x0 ;  /* 0x00008000000079c5 */ /* 0x000fe40000010000 */
[----:B------:R-:W-:-:S06]  /*109b0*/  WARPGROUP.ARRIVE ;  /* 0x00000000000079c5 */ /* 0x000fcc0000000000 */
        /* <DEDUP_REMOVED lines=44> */
.L_x_3083:
[----:B0-----:R-:W0:Y:S01]  /*10c80*/  @P1 LDC R5, c[0x0][0x44c] ;  /* 0x00011300ff051b82 */ /* 0x001e220000000800 */
[----:B------:R-:W-:Y:S01]  /*10c90*/  IADD3 R6, R206, R192, RZ ;  /* 0x000000c0ce067210 */ /* 0x000fe20007ffe0ff */
[----:B------:R-:W-:-:S06]  /*10ca0*/  UMOV UR46, UR45 ;  /* 0x0000002d002e7c82 */ /* 0x000fcc0008000000 */
[----:B------:R-:W1:Y:S01]  /*10cb0*/  @P1 LDC R8, c[0x0][0x450] ;  /* 0x00011400ff081b82 */ /* 0x000e620000000800 */
[----:B0-----:R-:W-:-:S05]  /*10cc0*/  @P1 IMAD.HI.U32 R5, R6, R5, RZ ;  /* 0x0000000506051227 */ /* 0x001fca00078e00ff */
[----:B-1----:R-:W-:Y:S01]  /*10cd0*/  @P1 SHF.R.U32.HI R6, RZ, R8, R5 ;  /* 0x00000008ff061219 */ /* 0x002fe20000011605 */
[----:B------:R-:W-:-:S04]  /*10ce0*/  IMAD.MOV.U32 R8, RZ, RZ, -0x80 ;  /* 0xffffff80ff087424 */ /* 0x000fc800078e00ff */
[----:B------:R-:W0:Y:S01]  /*10cf0*/  SHFL.IDX PT, R20, R6, RZ, 0x1c1f ;  /* 0x001c1fff06147589 */ /* 0x000e2200000e0000 */
[----:B------:R-:W-:-:S05]  /*10d00*/  IMAD R8, R13, R8, 0x1 ;  /* 0x000000010d087424 */ /* 0x000fca00078e0208 */
[----:B------:R-:W-:-:S05]  /*10d10*/  IADD3 R5, R195, R8, -R193 ;  /* 0x00000008c3057210 */ /* 0x000fca0007ffe8c1 */
[----:B------:R-:W-:-:S04]  /*10d20*/  IMAD.IADD R5, R5, 0x1, -R194 ;  /* 0x0000000105057824 */ /* 0x000fc800078e0ac2 */
[----:B0-----:R-:W-:-:S05]  /*10d30*/  IMAD.IADD R7, R5, 0x1, R20 ;  /* 0x0000000105077824 */ /* 0x001fca00078e0214 */
        /* <DEDUP_REMOVED lines=94> */
[----:B------:R-:W-:-:S04]  /*11320*/  FMNMX.FTZ R8, R84, R7, !PT ;  /* 0x0000000754087209 */ /* 0x000fc80007810000 */
[----:B------:R-:W-:-:S05]  /*11330*/  FMNMX.FTZ R9, R85, R8, !PT ;  /* 0x0000000855097209 */ /* 0x000fca0007810000 */
[----:B------:R-:W0:Y:S02]  /*11340*/  SHFL.BFLY PT, R8, R9, 0x2, 0x1f ;  /* 0x0c401f0009087f89 */ /* 0x000e2400000e0000 */
[----:B0-----:R-:W-:Y:S02]  /*11350*/  FMNMX.FTZ R15, R9, R8, !PT ;  /* 0x00000008090f7209 */ /* 0x001fe40007810000 */
[----:B------:R-:W0:Y:S04]  /*11360*/  SHFL.IDX PT, R8, R6, 0x1, 0x1c1f ;  /* 0x003c1f0006087f89 */ /* 0x000e2800000e0000 */
[----:B------:R-:W1:Y:S01]  /*11370*/  SHFL.BFLY PT, R20, R15, 0x1, 0x1f ;  /* 0x0c201f000f147f89 */ /* 0x000e6200000e0000 */
[----:B0-----:R-:W-:Y:S01]  /*11380*/  IMAD.IADD R5, R5, 0x1, R8 ;  /* 0x0000000105057824 */ /* 0x001fe200078e0208 */
[----:B-1----:R-:W-:-:S04]  /*11390*/  FMNMX.FTZ R6, R15, R20, !PT ;  /* 0x000000140f067209 */ /* 0x002fc80007810000 */
[C---:B------:R-:W-:Y:S02]  /*113a0*/  ISETP.GT.AND P3, PT, R5.reuse, RZ, PT ;  /* 0x000000ff0500720c */ /* 0x040fe40003f64270 */
[C---:B------:R-:W-:Y:S01]  /*113b0*/  ISETP.GT.AND P4, PT, R5.reuse, 0x1, PT ;  /* 0x000000010500780c */ /* 0x040fe20003f84270 */
[----:B------:R-:W-:Y:S01]  /*113c0*/  FMUL.FTZ R7, R6, UR46 ;  /* 0x0000002e06077c20 */ /* 0x000fe20008410000 */
        /* <DEDUP_REMOVED lines=25> */
[----:B------:R-:W-:Y:S02]  /*11560*/  FSETP.NEU.FTZ.AND P2, PT, R6, -INF , PT ;  /* 0xff8000000600780b */ /* 0x000fe40003f5d000 */
[----:B------:R-:W-:Y:S02]  /*11570*/  ISETP.GT.AND P3, PT, R5, 0x28, PT ;  /* 0x000000280500780c */ /* 0x000fe40003f64270 */
[----:B------:R-:W-:-:S02]  /*11580*/  FSEL R43, R43, -INF , P4 ;  /* 0xff8000002b2b7808 */ /* 0x000fc40002000000 */
[----:B------:R-:W-:Y:S02]  /*11590*/  FMNMX.FTZ R20, R42, R21, !PT ;  /* 0x000000152a147209 */ /* 0x000fe40007810000 */
[----:B------:R-:W-:Y:S02]  /*115a0*/  FSEL R7, R7, RZ, P2 ;  /* 0x000000ff07077208 */ /* 0x000fe40001000000 */
[----:B------:R-:W-:Y:S02]  /*115b0*/  ISETP.GT.AND P4, PT, R5, 0x29, PT ;  /* 0x000000290500780c */ /* 0x000fe40003f84270 */
[----:B------:R-:W-:Y:S01]  /*115c0*/  FSEL R46, R46, -INF , P3 ;  /* 0xff8000002e2e7808 */ /* 0x000fe20001800000 */
[--C-:B------:R-:W-:Y:S01]  /*115d0*/  FFMA.FTZ R180, R24, UR46, -R7.reuse ;  /* 0x0000002e18b47c23 */ /* 0x100fe20008010807 */
[----:B------:R-:W-:Y:S01]  /*115e0*/  FMNMX.FTZ R21, R43, R20, !PT ;  /* 0x000000142b157209 */ /* 0x000fe20007810000 */
[--C-:B------:R-:W-:Y:S01]  /*115f0*/  FFMA.FTZ R25, R25, UR46, -R7.reuse ;  /* 0x0000002e19197c23 */ /* 0x100fe20008010807 */
[----:B------:R-:W-:Y:S01]  /*11600*/  ISETP.GT.AND P3, PT, R5, 0x30, PT ;  /* 0x000000300500780c */ /* 0x000fe20003f64270 */
[--C-:B------:R-:W-:Y:S01]  /*11610*/  FFMA.FTZ R182, R28, UR46, -R7.reuse ;  /* 0x0000002e1cb67c23 */ /* 0x100fe20008010807 */
[----:B------:R-:W-:Y:S01]  /*11620*/  FSEL R47, R47, -INF , P4 ;  /* 0xff8000002f2f7808 */ /* 0x000fe20002000000 */
[----:B------:R0:W-:Y:S01]  /*11630*/  MUFU.EX2 R8, R25 ;  /* 0x0000001900087308 */ /* 0x0001e20000000800 */
[----:B------:R-:W-:Y:S01]  /*11640*/  FMNMX.FTZ R24, R46, R21, !PT ;  /* 0x000000152e187209 */ /* 0x000fe20007810000 */
[--C-:B------:R-:W-:Y:S01]  /*11650*/  FFMA.FTZ R9, R29, UR46, -R7.reuse ;  /* 0x0000002e1d097c23 */ /* 0x100fe20008010807 */
[----:B------:R-:W-:Y:S01]  /*11660*/  ISETP.GT.AND P4, PT, R5, 0x31, PT ;  /* 0x000000310500780c */ /* 0x000fe20003f84270 */
        /* <DEDUP_REMOVED lines=15> */
[----:B0-----:R-:W-:Y:S01]  /*11760*/  FMNMX.FTZ R25, R51, R24, !PT ;  /* 0x0000001833197209 */ /* 0x001fe20007810000 */
[--C-:B------:R-:W-:Y:S01]  /*11770*/  FFMA.FTZ R37, R37, UR46, -R7.reuse ;  /* 0x0000002e25257c23 */ /* 0x100fe20008010807 */
[----:B------:R-:W-:Y:S01]  /*11780*/  ISETP.GT.AND P3, PT, R5, 0x40, PT ;  /* 0x000000400500780c */ /* 0x000fe20003f64270 */
[--C-:B------:R-:W-:Y:S01]  /*11790*/  FFMA.FTZ R172, R40, UR46, -R7.reuse ;  /* 0x0000002e28ac7c23 */ /* 0x100fe20008010807 */
[----:B------:R-:W-:Y:S01]  /*117a0*/  FSEL R55, R55, -INF , P4 ;  /* 0xff80000037377808 */ /* 0x000fe20002000000 */
[--C-:B------:R-:W-:Y:S01]  /*117b0*/  FFMA.FTZ R21, R41, UR46, -R7.reuse ;  /* 0x0000002e29157c23 */ /* 0x100fe20008010807 */
[----:B------:R-:W-:Y:S01]  /*117c0*/  FMNMX.FTZ R24, R54, R25, !PT ;  /* 0x0000001936187209 */ /* 0x000fe20007810000 */
[----:B------:R-:W-:Y:S01]  /*117d0*/  MUFU.EX2 R9, R9 ;  /* 0x0000000900097308 */ /* 0x000fe20000000800 */
        /* <DEDUP_REMOVED lines=41> */
[----:B------:R-:W-:Y:S01]  /*11a70*/  FFMA.FTZ R154, R84, UR46, -R7 ;  /* 0x0000002e549a7c23 */ /* 0x000fe20008010807 */
[----:B------:R-:W-:-:S02]  /*11a80*/  ISETP.GT.AND P3, PT, R5, 0x60, PT ;  /* 0x000000600500780c */ /* 0x000fc40003f64270 */
[----:B------:R-:W-:Y:S02]  /*11a90*/  FSEL R71, R71, -INF , P4 ;  /* 0xff80000047477808 */ /* 0x000fe40002000000 */
[----:B------:R-:W-:Y:S01]  /*11aa0*/  FMNMX.FTZ R28, R70, R29, !PT ;  /* 0x0000001d461c7209 */ /* 0x000fe20007810000 */
[----:B------:R-:W-:Y:S01]  /*11ab0*/  MUFU.EX2 R172, R172 ;  /* 0x000000ac00ac7308 */ /* 0x000fe20000000800 */
[----:B------:R-:W-:Y:S01]  /*11ac0*/  ISETP.GT.AND P4, PT, R5, 0x61, PT ;  /* 0x000000610500780c */ /* 0x000fe20003f84270 */
[----:B0-----:R-:W-:Y:S01]  /*11ad0*/  FFMA.FTZ R37, R65, UR46, -R7 ;  /* 0x0000002e41257c23 */ /* 0x001fe20008010807 */
        /* <DEDUP_REMOVED lines=25> */
[----:B------:R-:W-:Y:S02]  /*11c70*/  FSEL R87, R87, -INF , P4 ;  /* 0xff80000057577808 */ /* 0x000fe40002000000 */
[----:B------:R-:W-:-:S03]  /*11c80*/  FMNMX.FTZ R32, R86, R5, !PT ;  /* 0x0000000556207209 */ /* 0x000fc60007810000 */
[----:B------:R0:W-:Y:S01]  /*11c90*/  MUFU.EX2 R28, R53 ;  /* 0x00000035001c7308 */ /* 0x0001e20000000800 */
[----:B------:R-:W-:-:S05]  /*11ca0*/  FMNMX.FTZ R32, R87, R32, !PT ;  /* 0x0000002057207209 */ /* 0x000fca0007810000 */
[----:B------:R-:W1:Y:S02]  /*11cb0*/  SHFL.BFLY PT, R5, R32, 0x2, 0x1f ;  /* 0x0c401f0020057f89 */ /* 0x000e6400000e0000 */
[----:B------:R-:W-:Y:S01]  /*11cc0*/  MUFU.EX2 R164, R164 ;  /* 0x000000a400a47308 */ /* 0x000fe20000000800 */
[----:B0-----:R-:W-:-:S07]  /*11cd0*/  LEA R53, R186, R18, 0x3 ;  /* 0x00000012ba357211 */ /* 0x001fce00078e18ff */
[----:B------:R-:W-:Y:S08]  /*11ce0*/  MUFU.EX2 R41, R41 ;  /* 0x0000002900297308 */ /* 0x000ff00000000800 */
[----:B------:R-:W-:Y:S01]  /*11cf0*/  MUFU.EX2 R166, R166 ;  /* 0x000000a600a67308 */ /* 0x000fe20000000800 */
[----:B-1----:R-:W-:Y:S01]  /*11d00*/  FMNMX.FTZ R29, R32, R5, !PT ;  /* 0x00000005201d7209 */ /* 0x002fe20007810000 */
[----:B------:R-:W-:-:S06]  /*11d10*/  FFMA.FTZ R32, R77, UR46, -R7 ;  /* 0x0000002e4d207c23 */ /* 0x000fcc0008010807 */
[----:B------:R-:W-:Y:S01]  /*11d20*/  MUFU.EX2 R40, R40 ;  /* 0x0000002800287308 */ /* 0x000fe20000000800 */
[----:B------:R-:W-:Y:S01]  /*11d30*/  FFMA.FTZ R7, R85, UR46, -R7 ;  /* 0x0000002e55077c23 */ /* 0x000fe20008010807 */
[----:B------:R-:W0:Y:S06]  /*11d40*/  SHFL.BFLY PT, R44, R29, 0x1, 0x1f ;  /* 0x0c201f001d2c7f89 */ /* 0x000e2c00000e0000 */
        /* <DEDUP_REMOVED lines=11> */
[----:B------:R-:W-:Y:S01]  /*11e00*/  FSEL R35, R6, RZ, P2 ;  /* 0x000000ff06237208 */ /* 0x000fe20001000000 */
[--C-:B------:R-:W-:Y:S01]  /*11e10*/  FFMA.FTZ R181, R26, UR46, -R44.reuse ;  /* 0x0000002e1ab57c23 */ /* 0x100fe2000801082c */
[--C-:B------:R-:W-:Y:S01]  /*11e20*/  FFMA.FTZ R48, R27, UR46, -R44.reuse ;  /* 0x0000002e1b307c23 */ /* 0x100fe2000801082c */
[--C-:B------:R-:W-:Y:S01]  /*11e30*/  FFMA.FTZ R183, R30, UR46, -R44.reuse ;  /* 0x0000002e1eb77c23 */ /* 0x100fe2000801082c */
[----:B------:R-:W-:Y:S01]  /*11e40*/  FFMA.FTZ R45, R31, UR46, -R44 ;  /* 0x0000002e1f2d7c23 */ /* 0x000fe2000801082c */
[----:B------:R-:W-:Y:S01]  /*11e50*/  FADD.FTZ R35, -R35, R12 ;  /* 0x0000000c23237221 */ /* 0x000fe20000010100 */
[----:B------:R-:W-:Y:S01]  /*11e60*/  FSEL R12, R5, RZ, P3 ;  /* 0x000000ff050c7208 */ /* 0x000fe20001800000 */
[----:B------:R-:W-:Y:S01]  /*11e70*/  MUFU.EX2 R181, R181 ;  /* 0x000000b500b57308 */ /* 0x000fe20000000800 */
[--C-:B------:R-:W-:Y:S01]  /*11e80*/  FFMA.FTZ R179, R38, UR46, -R44.reuse ;  /* 0x0000002e26b37c23 */ /* 0x100fe2000801082c */
[----:B------:R-:W-:Y:S01]  /*11e90*/  FMUL.FTZ R35, R35, UR46 ;  /* 0x0000002e23237c20 */ /* 0x000fe20008410000 */
[--C-:B------:R-:W-:Y:S01]  /*11ea0*/  FFMA.FTZ R31, R39, UR46, -R44.reuse ;  /* 0x0000002e271f7c23 */ /* 0x100fe2000801082c */
[----:B------:R-:W-:Y:S01]  /*11eb0*/  FADD.FTZ R12, -R12, R11 ;  /* 0x0000000b0c0c7221 */ /* 0x000fe20000010100 */
[--C-:B------:R-:W-:Y:S01]  /*11ec0*/  FFMA.FTZ R173, R42, UR46, -R44.reuse ;  /* 0x0000002e2aad7c23 */ /* 0x100fe2000801082c */
[--C-:B------:R-:W-:Y:S01]  /*11ed0*/  FFMA.FTZ R30, R43, UR46, -R44.reuse ;  /* 0x0000002e2b1e7c23 */ /* 0x100fe2000801082c */
[--C-:B------:R-:W-:Y:S01]  /*11ee0*/  FFMA.FTZ R175, R46, UR46, -R44.reuse ;  /* 0x0000002e2eaf7c23 */ /* 0x100fe2000801082c */
[----:B------:R-:W-:Y:S01]  /*11ef0*/  FMUL.FTZ R12, R12, UR46 ;  /* 0x0000002e0c0c7c20 */ /* 0x000fe20008410000 */
        /* <DEDUP_REMOVED lines=17> */
[----:B0-----:R-:W-:Y:S01]  /*12010*/  FFMA.FTZ R3, R11, R3, R180 ;  /* 0x000000030b037223 */ /* 0x001fe200000100b4 */
[--C-:B------:R-:W-:Y:S01]  /*12020*/  FFMA.FTZ R39, R75, UR46, -R44.reuse ;  /* 0x0000002e4b277c23 */ /* 0x100fe2000801082c */
[--C-:B------:R-:W-:Y:S01]  /*12030*/  FFMA.FTZ R159, R78, UR46, -R44.reuse ;  /* 0x0000002e4e9f7c23 */ /* 0x100fe2000801082c */
[--C-:B------:R-:W-:Y:S01]  /*12040*/  FFMA.FTZ R153, R82, UR46, -R44.reuse ;  /* 0x0000002e52997c23 */ /* 0x100fe2000801082c */
[----:B------:R-:W-:Y:S01]  /*12050*/  FADD.FTZ R3, R8, R3 ;  /* 0x0000000308037221 */ /* 0x000fe20000010000 */
[----:B------:R-:W-:-:S02]  /*12060*/  FFMA.FTZ R155, R86, UR46, -R44 ;  /* 0x0000002e569b7c23 */ /* 0x000fc4000801082c */
[----:B------:R-:W0:Y:S01]  /*12070*/  MUFU.EX2 R183, R183 ;  /* 0x000000b700b77308 */ /* 0x000e220000000800 */
[----:B-1----:R-:W-:Y:S01]  /*12080*/  FFMA.FTZ R35, R12, R0, R181 ;  /* 0x000000000c237223 */ /* 0x002fe200000100b5 */
        /* <DEDUP_REMOVED lines=41> */
[----:B------:R-:W-:Y:S01]  /*12320*/  FADD.FTZ R3, R41, R38 ;  /* 0x0000002629037221 */ /* 0x000fe20000010000 */
[----:B------:R-:W-:-:S03]  /*12330*/  FFMA.FTZ R38, R79, UR46, -R44 ;  /* 0x0000002e4f267c23 */ /* 0x000fc6000801082c */
        /* <DEDUP_REMOVED lines=29> */
[----:B------:R-:W-:-:S06]  /*12510*/  IMAD.U32 R51, RZ, RZ, UR38 ;  /* 0x00000026ff337e24 */ /* 0x000fcc000f8e00ff */
[----:B------:R-:W0:Y:S01]  /*12520*/  MUFU.EX2 R39, R39 ;  /* 0x0000002700277308 */ /* 0x000e220000000800 */
[----:B-1----:R-:W-:Y:S01]  /*12530*/  FADD.FTZ R52, R157, R0 ;  /* 0x000000009d347221 */ /* 0x002fe20000010000 */
[----:B------:R-:W-:-:S05]  /*12540*/  VIADD R0, R53, 0x28840 ;  /* 0x0002884035007836 */ /* 0x000fca0000000000 */
[----:B------:R-:W-:Y:S01]  /*12550*/  PRMT R0, R51, 0x654, R0 ;  /* 0x0000065433007816 */ /* 0x000fe20000000000 */
[----:B------:R-:W1:Y:S01]  /*12560*/  MUFU.EX2 R158, R158 ;  /* 0x0000009e009e7308 */ /* 0x000e620000000800 */
[----:B--2---:R-:W-:Y:S02]  /*12570*/  FADD.FTZ R3, R33, R50 ;  /* 0x0000003221037221 */ /* 0x004fe40000010000 */
[----:B------:R2:W-:Y:S05]  /*12580*/  SYNCS.ARRIVE.TRANS64.RED.A1T0 RZ, [R0+URZ], RZ ;  /* 0x000000ff00ff79a7 */ /* 0x0005ea000810043f */
[----:B------:R-:W3:Y:S01]  /*12590*/  MUFU.EX2 R159, R159 ;  /* 0x0000009f009f7308 */ /* 0x000ee20000000800 */
[----:B0-----:R-:W-:-:S07]  /*125a0*/  FADD.FTZ R52, R39, R52 ;  /* 0x0000003427347221 */ /* 0x001fce0000010000 */
[----:B------:R-:W0:Y:S01]  /*125b0*/  MUFU.EX2 R32, R32 ;  /* 0x0000002000207308 */ /* 0x000e220000000800 */
[----:B-1----:R-:W-:-:S07]  /*125c0*/  FADD.FTZ R3, R158, R3 ;  /* 0x000000039e037221 */ /* 0x002fce0000010000 */
[----:B------:R-:W2:Y:S01]  /*125d0*/  MUFU.EX2 R38, R38 ;  /* 0x0000002600267308 */ /* 0x000ea20000000800 */
[----:B---3--:R-:W-:-:S07]  /*125e0*/  FADD.FTZ R51, R159, R52 ;  /* 0x000000349f337221 */ /* 0x008fce0000010000 */
        /* <DEDUP_REMOVED lines=20> */
.L_x_3084:
[----:B------:R-:W-:Y:S01]  /*12730*/  IMAD R14, R14, 0x8, R18 ;  /* 0x000000080e0e7824 */ /* 0x000fe200078e0212 */
[----:B------:R-:W-:Y:S01]  /*12740*/  ISETP.GT.AND P2, PT, R13, R10, PT ;  /* 0x0000000a0d00720c */ /* 0x000fe20003f44270 */
[----:B------:R-:W-:Y:S01]  /*12750*/  IMAD.U32 R51, RZ, RZ, UR38 ;  /* 0x00000026ff337e24 */ /* 0x000fe2000f8e00ff */
[----:B------:R-:W-:Y:S01]  /*12760*/  F2FP.F16.F32.PACK_AB R154, R7, R154 ;  /* 0x0000009a079a723e */ /* 0x000fe200000000ff */
[-C--:B------:R-:W-:Y:S01]  /*12770*/  FMUL.FTZ R88, R88, R11.reuse ;  /* 0x0000000b58587220 */ /* 0x080fe20000410000 */
[----:B------:R-:W-:Y:S01]  /*12780*/  IADD3 R14, R14, 0x28860, RZ ;  /* 0x000288600e0e7810 */ /* 0x000fe20007ffe0ff */
[-C--:B------:R-:W-:Y:S01]  /*12790*/  FMUL.FTZ R89, R89, R11.reuse ;  /* 0x0000000b59597220 */ /* 0x080fe20000410000 */
[-C--:B------:R-:W-:Y:S01]  /*127a0*/  FMUL.FTZ R92, R92, R11.reuse ;  /* 0x0000000b5c5c7220 */ /* 0x080fe20000410000 */
        /* <DEDUP_REMOVED lines=98> */
[----:B0-----:R-:W-:Y:S01]  /*12dd0*/  MOV R14, R186 ;  /* 0x000000ba000e7202 */ /* 0x001fe20000000f00 */
[----:B------:R-:W-:Y:S06]  /*12de0*/  @P2 BRA `(.L_x_3085) ;  /* 0xffffffd400282947 */ /* 0x000fec000383ffff */
.L_x_3073:
[----:B------:R-:W-:-:S13]  /*12df0*/  ISETP.GE.AND P1, PT, R13, R199, PT ;  /* 0x000000c70d00720c */ /* 0x000fda0003f26270 */
[----:B------:R-:W-:Y:S05]  /*12e00*/  @!P1 BRA `(.L_x_3086) ;  /* 0x00000020008c9947 */ /* 0x000fea0003800000 */
[----:B------:R-:W-:Y:S02]  /*12e10*/  IMAD.MOV.U32 R10, RZ, RZ, R5 ;  /* 0x000000ffff0a7224 */ /* 0x000fe400078e0005 */
[----:B------:R-:W-:Y:S02]  /*12e20*/  IMAD.MOV.U32 R11, RZ, RZ, R6 ;  /* 0x000000ffff0b7224 */ /* 0x000fe400078e0006 */
[----:B------:R-:W-:Y:S02]  /*12e30*/  IMAD.MOV.U32 R7, RZ, RZ, R189 ;  /* 0x000000ffff077224 */ /* 0x000fe400078e00bd */
[----:B------:R-:W-:-:S07]  /*12e40*/  IMAD.MOV.U32 R12, RZ, RZ, R186 ;  /* 0x000000ffff0c7224 */ /* 0x000fce00078e00ba */
.L_x_3098:
[----:B------:R-:W-:Y:S01]  /*12e50*/  ISETP.NE.AND P2, PT, R191, RZ, PT ;  /* 0x000000ffbf00720c */ /* 0x000fe20003f45270 */
[----:B------:R-:W-:Y:S05]  /*12e60*/  YIELD ;  /* 0x0000000000007946 */ /* 0x000fea0003800000 */
[----:B------:R-:W-:-:S04]  /*12e70*/  IADD3 R186, R12, 0x1, RZ ;  /* 0x000000010cba7810 */ /* 0x000fc80007ffe0ff */
[----:B------:R-:W-:-:S04]  /*12e80*/  ISETP.NE.AND P1, PT, R186, 0x2, PT ;  /* 0x00000002ba00780c */ /* 0x000fc80003f25270 */
[----:B------:R-:W-:Y:S02]  /*12e90*/  SEL R6, RZ, 0x1, P1 ;  /* 0x00000001ff067807 */ /* 0x000fe40000800000 */
[----:B------:R-:W-:Y:S02]  /*12ea0*/  SEL R186, R186, RZ, P1 ;  /* 0x000000ffbaba7207 */ /* 0x000fe40000800000 */
[----:B------:R-:W-:Y:S01]  /*12eb0*/  LOP3.LUT R189, R7, R6, RZ, 0x3c, !PT ;  /* 0x0000000607bd7212 */ /* 0x000fe200078e3cff */
[----:B------:R-:W-:Y:S06]  /*12ec0*/  @P2 BRA `(.L_x_3087) ;  /* 0x0000000000302947 */ /* 0x000fec0003800000 */
[----:B------:R-:W-:Y:S05]  /*12ed0*/  @!P0 BRA `(.L_x_3088) ;  /* 0x0000000000048947 */ /* 0x000fea0003800000 */
[----:B------:R-:W-:Y:S01]  /*12ee0*/  BPT.TRAP 0x1 ;  /* 0x000000040000795c */ /* 0x000fe20000300000 */
.L_x_3088:
[----:B------:R-:W-:Y:S01]  /*12ef0*/  IMAD R5, R186, 0x8, R18 ;  /* 0x00000008ba057824 */ /* 0x000fe200078e0212 */
[----:B------:R-:W-:-:S04]  /*12f00*/  SHF.L.U32 R6, R189, 0x1f, RZ ;  /* 0x0000001fbd067819 */ /* 0x000fc800000006ff */
[----:B------:R0:W1:Y:S01]  /*12f10*/  SYNCS.PHASECHK.TRANS64.TRYWAIT P1, [R5+URZ+0x28830], R6 ;  /* 0x02883006050075a7 */ /* 0x000062000802017f */
[----:B------:R-:W-:Y:S05]  /*12f20*/  @!P0 BRA `(.L_x_3089) ;  /* 0x0000000000048947 */ /* 0x000fea0003800000 */
[----:B------:R-:W-:Y:S01]  /*12f30*/  BPT.TRAP 0x1 ;  /* 0x000000040000795c */ /* 0x000fe20000300000 */
.L_x_3089:
[----:B------:R-:W-:Y:S04]  /*12f40*/  BSSY B0, `(.L_x_3087) ;  /* 0x0000004000007945 */ /* 0x000fe80003800000 */
[----:B-1----:R-:W-:Y:S05]  /*12f50*/  @P1 BRA `(.L_x_3090) ;  /* 0x0000000000081947 */ /* 0x002fea0003800000 */
[----:B------:R-:W1:Y:S02]  /*12f60*/  SYNCS.PHASECHK.TRANS64.TRYWAIT P1, [R5+URZ+0x28830], R6 ;  /* 0x02883006050075a7 */ /* 0x000e64000802017f */
[----:B-1----:R-:W-:Y:S05]  /*12f70*/  @!P1 BRA `(.L_x_3091) ;  /* 0x000000f800209947 */ /* 0x002fea0003800000 */
.L_x_3090:
[----:B------:R-:W-:Y:S05]  /*12f80*/  BSYNC B0 ;  /* 0x0000000000007941 */ /* 0x000fea0003800000 */
.L_x_3087:
[----:B01----:R-:W0:Y:S01]  /*12f90*/  S2R R5, SR_TID.X ;  /* 0x0000000000057919 */ /* 0x003e220000002100 */
[----:B------:R-:W-:Y:S05]  /*12fa0*/  WARPSYNC.ALL ;  /* 0x0000000000007948 */ /* 0x000fea0003800000 */
[----:B------:R-:W-:Y:S02]  /*12fb0*/  IMAD R8, R186, 0x800, R4 ;  /* 0x00000800ba087824 */ /* 0x000fe400078e0204 */
[----:B------:R-:W-:Y:S02]  /*12fc0*/  IMAD.MOV.U32 R9, RZ, RZ, 0x40000040 ;  /* 0x40000040ff097424 */ /* 0x000fe400078e00ff */
[----:B------:R-:W-:Y:S01]  /*12fd0*/  IMAD.MOV.U32 R25, RZ, RZ, 0x40000040 ;  /* 0x40000040ff197424 */ /* 0x000fe200078e00ff */
[C---:B------:R-:W-:Y:S01]  /*12fe0*/  IADD3 R24, R8.reuse, 0x4, RZ ;  /* 0x0000000408187810 */ /* 0x040fe20007ffe0ff */
[C---:B------:R-:W-:Y:S01]  /*12ff0*/  VIADD R20, R8.reuse, 0x2 ;  /* 0x0000000208147836 */ /* 0x040fe20000000000 */
[C---:B------:R-:W-:Y:S01]  /*13000*/  R2UR UR6, R8.reuse ;  /* 0x00000000080672ca */ /* 0x040fe200000e0000 */
[----:B------:R-:W-:Y:S01]  /*13010*/  IMAD.MOV.U32 R21, RZ, RZ, 0x40000040 ;  /* 0x40000040ff157424 */ /* 0x000fe200078e00ff */
[----:B------:R-:W-:Y:S01]  /*13020*/  R2UR UR7, R9 ;  /* 0x00000000090772ca */ /* 0x000fe200000e0000 */
[----:B------:R-:W-:Y:S01]  /*13030*/  VIADD R14, R8, 0x6 ;  /* 0x00000006080e7836 */ /* 0x000fe20000000000 */
[----:B------:R-:W-:Y:S01]  /*13040*/  R2UR UR14, R24 ;  /* 0x00000000180e72ca */ /* 0x000fe200000e0000 */
[----:B------:R-:W-:Y:S01]  /*13050*/  VIADD R24, R8, 0x404 ;  /* 0x0000040408187836 */ /* 0x000fe20000000000 */
[C---:B------:R-:W-:Y:S01]  /*13060*/  R2UR UR15, R25.reuse ;  /* 0x00000000190f72ca */ /* 0x040fe200000e0000 */
[----:B------:R-:W-:Y:S01]  /*13070*/  IMAD.MOV.U32 R15, RZ, RZ, 0x40000040 ;  /* 0x40000040ff0f7424 */ /* 0x000fe200078e00ff */
[----:B------:R-:W-:-:S02]  /*13080*/  R2UR UR31, R25 ;  /* 0x00000000191f72ca */ /* 0x000fc400000e0000 */
[----:B------:R-:W-:Y:S02]  /*13090*/  R2UR UR30, R24 ;  /* 0x00000000181e72ca */ /* 0x000fe400000e0000 */
[----:B------:R-:W-:Y:S02]  /*130a0*/  R2UR UR10, R20 ;  /* 0x00000000140a72ca */ /* 0x000fe400000e0000 */
[----:B------:R-:W-:Y:S02]  /*130b0*/  R2UR UR11, R21 ;  /* 0x00000000150b72ca */ /* 0x000fe400000e0000 */
[----:B------:R-:W-:Y:S01]  /*130c0*/  R2UR UR18, R14 ;  /* 0x000000000e1272ca */ /* 0x000fe200000e0000 */
[----:B------:R-:W-:Y:S01]  /*130d0*/  VIADD R14, R8, 0x402 ;  /* 0x00000402080e7836 */ /* 0x000fe20000000000 */
[----:B------:R-:W-:Y:S02]  /*130e0*/  R2UR UR19, R15 ;  /* 0x000000000f1372ca */ /* 0x000fe400000e0000 */
[----:B0-----:R-:W-:-:S02]  /*130f0*/  SHF.R.U32.HI R5, RZ, 0x7, R5 ;  /* 0x00000007ff057819 */ /* 0x001fc40000011605 */
[C---:B------:R-:W-:Y:S01]  /*13100*/  IADD3 R20, R8.reuse, 0x400, RZ ;  /* 0x0000040008147810 */ /* 0x040fe20007ffe0ff */
[----:B------:R-:W-:Y:S01]  /*13110*/  VIADD R8, R8, 0x406 ;  /* 0x0000040608087836 */ /* 0x000fe20000000000 */
[----:B------:R-:W-:Y:S01]  /*13120*/  R2UR UR23, R21 ;  /* 0x00000000151772ca */ /* 0x000fe200000e0000 */
[----:B------:R-:W-:Y:S01]  /*13130*/  VIADD R5, R5, 0x8 ;  /* 0x0000000805057836 */ /* 0x000fe20000000000 */
[----:B------:R-:W-:Y:S02]  /*13140*/  R2UR UR22, R20 ;  /* 0x00000000141672ca */ /* 0x000fe400000e0000 */
[----:B------:R-:W-:Y:S02]  /*13150*/  R2UR UR26, R14 ;  /* 0x000000000e1a72ca */ /* 0x000fe400000e0000 */
[----:B------:R0:W-:Y:S01]  /*13160*/  BAR.SYNC.DEFER_BLOCKING R5, 0x100 ;  /* 0x000400050000751d */ /* 0x0001e20000010000 */
[----:B------:R-:W-:Y:S02]  /*13170*/  R2UR UR27, R15 ;  /* 0x000000000f1b72ca */ /* 0x000fe400000e0000 */
[----:B------:R-:W-:-:S02]  /*13180*/  R2UR UR34, R8 ;  /* 0x00000000082272ca */ /* 0x000fc400000e0000 */
        /* <DEDUP_REMOVED lines=28> */
.L_x_3093:
[----:B------:R-:W-:Y:S02]  /*13350*/  SHF.L.U32 R5, R7, 0x1f, RZ ;  /* 0x0000001f07057819 */ /* 0x000fe400000006ff */
[----:B------:R-:W-:-:S04]  /*13360*/  LEA R6, R12, R18, 0x3 ;  /* 0x000000120c067211 */ /* 0x000fc800078e18ff */
[----:B------:R0:W1:Y:S01]  /*13370*/  SYNCS.PHASECHK.TRANS64.TRYWAIT P1, [R6+URZ+0x28850], R5 ;  /* 0x02885005060075a7 */ /* 0x000062000802017f */
[----:B------:R-:W-:Y:S05]  /*13380*/  @!P0 BRA `(.L_x_3094) ;  /* 0x0000000000048947 */ /* 0x000fea0003800000 */
[----:B------:R-:W-:Y:S01]  /*13390*/  BPT.TRAP 0x1 ;  /* 0x000000040000795c */ /* 0x000fe20000300000 */
.L_x_3094:
[----:B-1----:R-:W-:Y:S05]  /*133a0*/  @P1 BRA `(.L_x_3092) ;  /* 0x0000000000081947 */ /* 0x002fea0003800000 */
[----:B------:R-:W1:Y:S02]  /*133b0*/  SYNCS.PHASECHK.TRANS64.TRYWAIT P1, [R6+URZ+0x28850], R5 ;  /* 0x02885005060075a7 */ /* 0x000e64000802017f */
[----:B-1----:R-:W-:Y:S05]  /*133c0*/  @!P1 BRA `(.L_x_3095) ;  /* 0x000000f400209947 */ /* 0x002fea0003800000 */
.L_x_3092:
[----:B01----:R-:W-:Y:S01]  /*133d0*/  VIADD R5, R18, 0x400 ;  /* 0x0000040012057836 */ /* 0x003fe20000000000 */
[----:B------:R-:W-:Y:S05]  /*133e0*/  WARPSYNC.ALL ;  /* 0x0000000000007948 */ /* 0x000fea0003800000 */
[----:B------:R-:W-:Y:S01]  /*133f0*/  SHF.R.U32.HI R5, RZ, 0x4, R5 ;  /* 0x00000004ff057819 */ /* 0x000fe20000011605 */
[----:B------:R-:W-:Y:S01]  /*13400*/  IMAD.MOV.U32 R7, RZ, RZ, 0x40000040 ;  /* 0x40000040ff077424 */ /* 0x000fe200078e00ff */
[----:B------:R-:W-:Y:S01]  /*13410*/  WARPGROUP.ARRIVE ;  /* 0x00000000000079c5 */ /* 0x000fe20000000000 */
[----:B------:R-:W-:-:S05]  /*13420*/  MOV R9, 0x40000040 ;  /* 0x4000004000097802 */ /* 0x000fca0000000f00 */
[----:B------:R-:W0:Y:S01]  /*13430*/  S2R R14, SR_TID.X ;  /* 0x00000000000e7919 */ /* 0x000e220000002100 */
[----:B------:R-:W-:Y:S02]  /*13440*/  LOP3.LUT R5, R5, 0x3fff, RZ, 0xc0, !PT ;  /* 0x00003fff05057812 */ /* 0x000fe400078ec0ff */
[----:B------:R-:W-:Y:S01]  /*13450*/  R2UR UR7, R7 ;  /* 0x00000000070772ca */ /* 0x000fe200000e0000 */
[----:B------:R-:W-:Y:S01]  /*13460*/  IMAD.MOV.U32 R7, RZ, RZ, 0x40000040 ;  /* 0x40000040ff077424 */ /* 0x000fe200078e00ff */
        /* <DEDUP_REMOVED lines=36> */
[C---:B------:R-:W-:Y:S01]  /*136b0*/  VIADD R8, R6.reuse, 0x300 ;  /* 0x0000030006087836 */ /* 0x040fe20000000000 */
[----:B------:R-:W-:Y:S01]  /*136c0*/  R2UR UR7, R9 ;  /* 0x00000000090772ca */ /* 0x000fe200000e0000 */
[----:B------:R-:W-:Y:S01]  /*136d0*/  VIADD R6, R6, 0x380 ;  /* 0x0000038006067836 */ /* 0x000fe20000000000 */
[----:B------:R-:W-:Y:S01]  /*136e0*/  MOV R9, 0x40000040 ;  /* 0x4000004000097802 */ /* 0x000fe20000000f00 */
[----:B------:R-:W-:Y:S02]  /*136f0*/  WARPGROUP.DEPBAR.LE gsb0, 0x0 ;  /* 0x00008000000079c5 */ /* 0x000fe40000010000 */
[----:B------:R-:W-:-:S08]  /*13700*/  WARPGROUP.ARRIVE ;  /* 0x00000000000079c5 */ /* 0x000fd00000000000 */
        /* <DEDUP_REMOVED lines=15> */
.L_x_3096:
[----:B------:R-:W-:Y:S01]  /*13800*/  FMNMX.FTZ R6, R24, R11, !PT ;  /* 0x0000000b18067209 */ /* 0x000fe20007810000 */
[----:B------:R-:W-:Y:S01]  /*13810*/  UMOV UR46, UR44 ;  /* 0x0000002c002e7c82 */ /* 0x000fe20008000000 */
[----:B------:R-:W-:Y:S02]  /*13820*/  FMNMX.FTZ R8, R26, R10, !PT ;  /* 0x0000000a1a087209 */ /* 0x000fe40007810000 */
[----:B0-----:R-:W-:Y:S02]  /*13830*/  FMNMX.FTZ R5, R25, R6, !PT ;  /* 0x0000000619057209 */ /* 0x001fe40007810000 */
        /* <DEDUP_REMOVED lines=71> */
[----:B------:R-:W-:-:S03]  /*13cb0*/  FADD.FTZ R9, -R5, R10 ;  /* 0x0000000a05097221 */ /* 0x000fc60000010100 */
[----:B------:R-:W-:Y:S01]  /*13cc0*/  MUFU.EX2 R7, R11 ;  /* 0x0000000b00077308 */ /* 0x000fe20000000800 */
[----:B------:R-:W-:Y:S01]  /*13cd0*/  FMUL.FTZ R8, R9, UR46 ;  /* 0x0000002e09087c20 */ /* 0x000fe20008410000 */
[----:B------:R-:W-:-:S04]  /*13ce0*/  FMUL.FTZ R9, R6, UR46 ;  /* 0x0000002e06097c20 */ /* 0x000fc80008410000 */
[--C-:B------:R-:W-:Y:S01]  /*13cf0*/  FFMA.FTZ R178, R36, UR46, -R9.reuse ;  /* 0x0000002e24b27c23 */ /* 0x100fe20008010809 */
[----:B------:R-:W-:Y:S01]  /*13d00*/  FMUL.FTZ R36, R5, UR46 ;  /* 0x0000002e05247c20 */ /* 0x000fe20008410000 */
        /* <DEDUP_REMOVED lines=41> */
[--C-:B------:R-:W-:Y:S01]  /*13fa0*/  FFMA.FTZ R40, R59, UR46, -R36.reuse ;  /* 0x0000002e3b287c23 */ /* 0x100fe20008010824 */
[--C-:B------:R-:W-:Y:S01]  /*13fb0*/  FFMA.FTZ R166, R60, UR46, -R9.reuse ;  /* 0x0000002e3ca67c23 */ /* 0x100fe20008010809 */
[----:B------:R-:W-:Y:S01]  /*13fc0*/  FFMA.FTZ R167, R62, UR46, -R36 ;  /* 0x0000002e3ea77c23 */ /* 0x000fe20008010824 */
[--C-:B------:R-:W-:Y:S01]  /*13fd0*/  FFMA.FTZ R21, R61, UR46, -R9.reuse ;  /* 0x0000002e3d157c23 */ /* 0x100fe20008010809 */
[----:B------:R-:W1:Y:S01]  /*13fe0*/  MUFU.EX2 R182, R182 ;  /* 0x000000b600b67308 */ /* 0x000e620000000800 */
[----:B--2---:R-:W-:Y:S01]  /*13ff0*/  FADD.FTZ R27, R157, R26 ;  /* 0x0000001a9d1b7221 */ /* 0x004fe20000010000 */
        /* <DEDUP_REMOVED lines=8> */
[--C-:B------:R-:W-:Y:S01]  /*14080*/  FFMA.FTZ R163, R70, UR46, -R36.reuse ;  /* 0x0000002e46a37c23 */ /* 0x100fe20008010824 */
[--C-:B------:R-:W-:Y:S01]  /*14090*/  FFMA.FTZ R15, R69, UR46, -R9.reuse ;  /* 0x0000002e450f7c23 */ /* 0x100fe20008010809 */
[--C-:B------:R-:W-:Y:S01]  /*140a0*/  FFMA.FTZ R37, R71, UR46, -R36.reuse ;  /* 0x0000002e47257c23 */ /* 0x100fe20008010824 */
[--C-:B------:R-:W-:Y:S01]  /*140b0*/  FFMA.FTZ R156, R72, UR46, -R9.reuse ;  /* 0x0000002e489c7c23 */ /* 0x100fe20008010809 */
[----:B------:R-:W-:Y:S01]  /*140c0*/  FFMA.FTZ R14, R73, UR46, -R9 ;  /* 0x0000002e490e7c23 */ /* 0x000fe20008010809 */
[--C-:B------:R-:W-:Y:S01]  /*140d0*/  FFMA.FTZ R35, R75, UR46, -R36.reuse ;  /* 0x0000002e4b237c23 */ /* 0x100fe20008010824 */
[----:B------:R-:W0:Y:S01]  /*140e0*/  MUFU.EX2 R155, R155 ;  /* 0x0000009b009b7308 */ /* 0x000e220000000800 */
[----:B-1----:R-:W-:Y:S01]  /*140f0*/  FADD.FTZ R26, R182, R27 ;  /* 0x0000001bb61a7221 */ /* 0x002fe20000010000 */
[--C-:B------:R-:W-:Y:S01]  /*14100*/  FFMA.FTZ R158, R76, UR46, -R9.reuse ;  /* 0x0000002e4c9e7c23 */ /* 0x100fe20008010809 */
[--C-:B------:R-:W-:Y:S01]  /*14110*/  FFMA.FTZ R159, R78, UR46, -R36.reuse ;  /* 0x0000002e4e9f7c23 */ /* 0x100fe20008010824 */
[--C-:B------:R-:W-:Y:S01]  /*14120*/  FFMA.FTZ R11, R77, UR46, -R9.reuse ;  /* 0x0000002e4d0b7c23 */ /* 0x100fe20008010809 */
[----:B------:R-:W-:Y:S01]  /*14130*/  FFMA.FTZ R34, R79, UR46, -R36 ;  /* 0x0000002e4f227c23 */ /* 0x000fe20008010824 */
[--C-:B------:R-:W-:Y:S01]  /*14140*/  FFMA.FTZ R152, R80, UR46, -R9.reuse ;  /* 0x0000002e50987c23 */ /* 0x100fe20008010809 */
[----:B------:R-:W-:Y:S01]  /*14150*/  FFMA.FTZ R10, R81, UR46, -R9 ;  /* 0x0000002e510a7c23 */ /* 0x000fe20008010809 */
[----:B------:R-:W1:Y:S01]  /*14160*/  MUFU.EX2 R49, R49 ;  /* 0x0000003100317308 */ /* 0x000e620000000800 */
[----:B--2---:R-:W-:Y:S01]  /*14170*/  FADD.FTZ R0, R183, R0 ;  /* 0x00000000b7007221 */ /* 0x004fe20000010000 */
[----:B------:R-:W-:-:S02]  /*14180*/  IMAD R46, R186, 0x8, R18 ;  /* 0x00000008ba2e7824 */ /* 0x000fc400078e0212 */
[--C-:B------:R-:W-:Y:S01]  /*14190*/  FFMA.FTZ R154, R84, UR46, -R9.reuse ;  /* 0x0000002e549a7c23 */ /* 0x100fe20008010809 */
[----:B------:R-:W-:Y:S02]  /*141a0*/  IMAD.U32 R51, RZ, RZ, UR38 ;  /* 0x00000026ff337e24 */ /* 0x000fe4000f8e00ff */
[----:B------:R-:W-:Y:S01]  /*141b0*/  FFMA.FTZ R9, R85, UR46, -R9 ;  /* 0x0000002e55097c23 */ /* 0x000fe20008010809 */
[----:B------:R-:W-:Y:S01]  /*141c0*/  IADD3 R46, R46, 0x28840, RZ ;  /* 0x000288402e2e7810 */ /* 0x000fe20007ffe0ff */
        /* <DEDUP_REMOVED lines=92> */
[----:B-1----:R-:W-:Y:S01]  /*14790*/  FADD.FTZ R0, R26, R47 ;  /* 0x0000002f1a007221 */ /* 0x002fe20000010000 */
[----:B------:R-:W-:-:S04]  /*147a0*/  PRMT R47, R51, 0x654, R46 ;  /* 0x00000654332f7816 */ /* 0x000fc8000000002e */
[----:B------:R1:W-:Y:S02]  /*147b0*/  SYNCS.ARRIVE.TRANS64.RED.A1T0 RZ, [R47+URZ], RZ ;  /* 0x000000ff2fff79a7 */ /* 0x0003e4000810043f */
[----:B------:R-:W3:Y:S01]  /*147c0*/  MUFU.EX2 R158, R158 ;  /* 0x0000009e009e7308 */ /* 0x000ee20000000800 */
[----:B--2---:R-:W-:-:S07]  /*147d0*/  FADD.FTZ R3, R14, R3 ;  /* 0x000000030e037221 */ /* 0x004fce0000010000 */
[----:B------:R-:W2:Y:S01]  /*147e0*/  MUFU.EX2 R159, R159 ;  /* 0x0000009f009f7308 */ /* 0x000ea20000000800 */
[----:B0-----:R-:W-:-:S07]  /*147f0*/  FADD.FTZ R0, R35, R0 ;  /* 0x0000000023007221 */ /* 0x001fce0000010000 */
[----:B------:R-:W1:Y:S01]  /*14800*/  MUFU.EX2 R11, R11 ;  /* 0x0000000b000b7308 */ /* 0x000e620000000800 */
[----:B---3--:R-:W-:-:S07]  /*14810*/  FADD.FTZ R46, R158, R3 ;  /* 0x000000039e2e7221 */ /* 0x008fce0000010000 */
        /* <DEDUP_REMOVED lines=22> */
.L_x_3097:
[----:B------:R-:W-:Y:S01]  /*14980*/  IMAD R12, R12, 0x8, R18 ;  /* 0x000000080c0c7824 */ /* 0x000fe200078e0212 */
[----:B------:R-:W-:Y:S01]  /*14990*/  ISETP.GT.AND P1, PT, R13, R199, PT ;  /* 0x000000c70d00720c */ /* 0x000fe20003f24270 */
[----:B------:R-:W-:Y:S01]  /*149a0*/  IMAD.U32 R47, RZ, RZ, UR38 ;  /* 0x00000026ff2f7e24 */ /* 0x000fe2000f8e00ff */
[----:B------:R-:W-:Y:S01]  /*149b0*/  F2FP.F16.F32.PACK_AB R180, R157, R180 ;  /* 0x000000b49db4723e */ /* 0x000fe200000000ff */
        /* <DEDUP_REMOVED lines=104> */
.L_x_3086:
[----:B------:R-:W-:Y:S05]  /*15040*/  WARPSYNC.ALL ;  /* 0x0000000000007948 */ /* 0x000fea0003800000 */
[----:B------:R-:W-:Y:S06]  /*15050*/  BAR.ARV 0x8, 0x180 ;  /* 0x0206000000007b1d */ /* 0x000fec0000002000 */
[----:B------:R-:W-:Y:S05]  /*15060*/  @!P0 BRA `(.L_x_3099) ;  /* 0x0000000000048947 */ /* 0x000fea0003800000 */
[----:B------:R-:W-:Y:S01]  /*15070*/  BPT.TRAP 0x1 ;  /* 0x000000040000795c */ /* 0x000fe20000300000 */
.L_x_3099:
[----:B------:R-:W-:Y:S01]  /*15080*/  IMAD R13, R186, 0x8, R18 ;  /* 0x00000008ba0d7824 */ /* 0x000fe200078e0212 */
[----:B------:R-:W-:-:S04]  /*15090*/  SHF.L.U32 R4, R189, 0x1f, RZ ;  /* 0x0000001fbd047819 */ /* 0x000fc800000006ff */
[----:B------:R0:W1:Y:S01]  /*150a0*/  SYNCS.PHASECHK.TRANS64.TRYWAIT P1, [R13+URZ+0x28850], R4 ;  /* 0x028850040d0075a7 */ /* 0x000062000802017f */
[----:B------:R-:W-:Y:S05]  /*150b0*/  @!P0 BRA `(.L_x_3100) ;  /* 0x0000000000048947 */ /* 0x000fea0003800000 */
[----:B------:R-:W-:Y:S01]  /*150c0*/  BPT.TRAP 0x1 ;  /* 0x000000040000795c */ /* 0x000fe20000300000 */
.L_x_3100:
[----:B------:R-:W-:-:S04]  /*150d0*/  IADD3 R18, R18, 0x400, RZ ;  /* 0x0000040012127810 */ /* 0x000fc80007ffe0ff */
[----:B------:R-:W-:-:S04]  /*150e0*/  SHF.R.U32.HI R18, RZ, 0x4, R18 ;  /* 0x00000004ff127819 */ /* 0x000fc80000011612 */
[----:B------:R-:W-:-:S04]  /*150f0*/  LOP3.LUT R18, R18, 0x3fff, RZ, 0xc0, !PT ;  /* 0x00003fff12127812 */ /* 0x000fc800078ec0ff */
[----:B------:R-:W-:Y:S01]  /*15100*/  LOP3.LUT R9, R18, 0x4000000, RZ, 0xfc, !PT ;  /* 0x0400000012097812 */ /* 0x000fe200078efcff */
[----:B-1----:R-:W-:Y:S06]  /*15110*/  @P1 BRA `(.L_x_3101) ;  /* 0x0000000000081947 */ /* 0x002fec0003800000 */
[----:B------:R-:W1:Y:S02]  /*15120*/  SYNCS.PHASECHK.TRANS64.TRYWAIT P1, [R13+URZ+0x28850], R4 ;  /* 0x028850040d0075a7 */ /* 0x000e64000802017f */
[----:B-1----:R-:W-:Y:S05]  /*15130*/  @!P1 BRA `(.L_x_3102) ;  /* 0x000000d400d89947 */ /* 0x002fea0003800000 */
.L_x_3101:
[----:B------:R-:W-:Y:S01]  /*15140*/  IMAD R8, R186, 0x800, R9 ;  /* 0x00000800ba087824 */ /* 0x000fe200078e0209 */
[----:B------:R-:W-:Y:S05]  /*15150*/  WARPSYNC.ALL ;  /* 0x0000000000007948 */ /* 0x000fea0003800000 */
[----:B------:R-:W-:Y:S01]  /*15160*/  IMAD.MOV.U32 R9, RZ, RZ, 0x40000040 ;  /* 0x40000040ff097424 */ /* 0x000fe200078e00ff */
[C---:B------:R-:W-:Y:S01]  /*15170*/  R2UR UR6, R8.reuse ;  /* 0x00000000080672ca */ /* 0x040fe200000e0000 */
[----:B------:R-:W-:Y:S01]  /*15180*/  WARPGROUP.ARRIVE ;  /* 0x00000000000079c5 */ /* 0x000fe20000000000 */
[----:B------:R-:W-:Y:S01]  /*15190*/  VIADD R10, R8, 0x80 ;  /* 0x00000080080a7836 */ /* 0x000fe20000000000 */
[----:B01----:R-:W0:Y:S01]  /*151a0*/  SHFL.BFLY PT, R4, R3, 0x2, 0x1f ;  /* 0x0c401f0003047f89 */ /* 0x003e2200000e0000 */
[----:B------:R-:W-:Y:S01]  /*151b0*/  R2UR UR7, R9 ;  /* 0x00000000090772ca */ /* 0x000fe200000e0000 */
[----:B------:R-:W-:Y:S01]  /*151c0*/  IMAD.MOV.U32 R11, RZ, RZ, 0x40000040 ;  /* 0x40000040ff0b7424 */ /* 0x000fe200078e00ff */
[----:B------:R-:W-:Y:S01]  /*151d0*/  MOV R21, UR46 ;  /* 0x0000002e00157c02 */ /* 0x000fe20008000f00 */
[----:B------:R-:W-:Y:S01]  /*151e0*/  IMAD.MOV.U32 R9, RZ, RZ, 0x40000040 ;  /* 0x40000040ff097424 */ /* 0x000fe200078e00ff */
[----:B------:R-:W1:Y:S09]  /*151f0*/  SHFL.BFLY PT, R7, R0, 0x2, 0x1f ;  /* 0x0c401f0000077f89 */ /* 0x000e7200000e0000 */
[----:B------:R-:W-:Y:S01]  /*15200*/  HGMMA.64x128x16.F32 R88, R180, gdesc[UR4].tnspB, R88, gsb0 ;  /* 0x41e00004b4587df0 */ /* 0x000fe20008000858 */
[----:B------:R-:W-:-:S02]  /*15210*/  R2UR UR6, R10 ;  /* 0x000000000a0672ca */ /* 0x000fc400000e0000 */
[----:B------:R-:W-:Y:S01]  /*15220*/  R2UR UR7, R11 ;  /* 0x000000000b0772ca */ /* 0x000fe200000e0000 */
[----:B------:R-:W-:Y:S01]  /*15230*/  IMAD.MOV.U32 R11, RZ, RZ, 0x40000040 ;  /* 0x40000040ff0b7424 */ /* 0x000fe200078e00ff */
[----:B------:R-:W-:Y:S01]  /*15240*/  IADD3 R10, R8, 0x100, RZ ;  /* 0x00000100080a7810 */ /* 0x000fe20007ffe0ff */
[----:B0-----:R-:W-:Y:S01]  /*15250*/  FADD.FTZ R4, R4, R3 ;  /* 0x0000000304047221 */ /* 0x001fe20000010000 */
[----:B------:R-:W-:Y:S01]  /*15260*/  IMAD.MOV.U32 R3, RZ, RZ, -0x800000 ;  /* 0xff800000ff037424 */ /* 0x000fe200078e00ff */
        /* <DEDUP_REMOVED lines=27> */
[----:B------:R-:W-:Y:S01]  /*15420*/  IMAD.MOV.U32 R11, RZ, RZ, 0x40000040 ;  /* 0x40000040ff0b7424 */ /* 0x000fe200078e00ff */
[----:B------:R-:W-:Y:S01]  /*15430*/  IADD3 R8, R8, 0x380, RZ ;  /* 0x0000038008087810 */ /* 0x000fe20007ffe0ff */
[----:B------:R-:W-:Y:S02]  /*15440*/  WARPGROUP.DEPBAR.LE gsb0, 0x0 ;  /* 0x00008000000079c5 */ /* 0x000fe40000010000 */
[----:B------:R-:W-:-:S08]  /*15450*/  WARPGROUP.ARRIVE ;  /* 0x00000000000079c5 */ /* 0x000fd00000000000 */
[----:B------:R-:W-:Y:S01]  /*15460*/  HGMMA.64x128x16.F32 R88, R160, gdesc[UR4].tnspB, R88, gsb0 ;  /* 0x41e00004a0587df0 */ /* 0x000fe20008000858 */
[----:B------:R-:W-:Y:S02]  /*15470*/  R2UR UR6, R10 ;  /* 0x000000000a0672ca */ /* 0x000fe400000e0000 */
[----:B------:R-:W-:Y:S01]  /*15480*/  R2UR UR7, R11 ;  /* 0x000000000b0772ca */ /* 0x000fe200000e0000 */
[----:B------:R-:W-:Y:S01]  /*15490*/  IMAD.MOV.U32 R11, RZ, RZ, RZ ;  /* 0x000000ffff0b7224 */ /* 0x000fe200078e00ff */
[----:B------:R-:W-:Y:S02]  /*154a0*/  WARPGROUP.DEPBAR.LE gsb0, 0x0 ;  /* 0x00008000000079c5 */ /* 0x000fe40000010000 */
[----:B------:R-:W-:-:S09]  /*154b0*/  WARPGROUP.ARRIVE ;  /* 0x00000000000079c5 */ /* 0x000fd20000000000 */
[----:B------:R-:W-:Y:S01]  /*154c0*/  HGMMA.64x128x16.F32 R88, R156, gdesc[UR4].tnspB, R88, gsb0 ;  /* 0x41e000049c587df0 */ /* 0x000fe20008000858 */
[----:B------:R-:W-:Y:S01]  /*154d0*/  R2UR UR6, R8 ;  /* 0x00000000080672ca */ /* 0x000fe200000e0000 */
[----:B-1----:R-:W-:Y:S01]  /*154e0*/  FADD.FTZ R8, R7, R0 ;  /* 0x0000000007087221 */ /* 0x002fe20000010000 */
[----:B------:R-:W-:Y:S01]  /*154f0*/  R2UR UR7, R9 ;  /* 0x00000000090772ca */ /* 0x000fe200000e0000 */
[----:B------:R-:W0:Y:S01]  /*15500*/  SHFL.BFLY PT, R7, R4, 0x1, 0x1f ;  /* 0x0c201f0004077f89 */ /* 0x000e2200000e0000 */
[----:B------:R-:W-:-:S03]  /*15510*/  IMAD.MOV.U32 R0, RZ, RZ, -0x800000 ;  /* 0xff800000ff007424 */ /* 0x000fc600078e00ff */
[----:B------:R-:W1:Y:S01]  /*15520*/  SHFL.BFLY PT, R9, R8, 0x1, 0x1f ;  /* 0x0c201f0008097f89 */ /* 0x000e6200000e0000 */
[----:B0-----:R-:W-:Y:S01]  /*15530*/  FADD.FTZ R14, R4, R7 ;  /* 0x00000007040e7221 */ /* 0x001fe20000010000 */
[----:B------:R-:W-:Y:S02]  /*15540*/  IMAD.MOV.U32 R7, RZ, RZ, RZ ;  /* 0x000000ffff077224 */ /* 0x000fe400078e00ff */
[----:B-1----:R-:W-:Y:S02]  /*15550*/  FADD.FTZ R15, R8, R9 ;  /* 0x00000009080f7221 */ /* 0x002fe40000010000 */
[----:B------:R-:W-:Y:S01]  /*15560*/  FSETP.NE.FTZ.AND P1, PT, R14, RZ, PT ;  /* 0x000000ff0e00720b */ /* 0x000fe20003f35000 */
[----:B------:R-:W-:Y:S02]  /*15570*/  IMAD.U32 R9, RZ, RZ, UR46 ;  /* 0x0000002eff097e24 */ /* 0x000fe4000f8e00ff */
[----:B------:R-:W-:-:S10]  /*15580*/  FSETP.NE.FTZ.AND P2, PT, R15, RZ, PT ;  /* 0x000000ff0f00720b */ /* 0x000fd40003f55000 */
[----:B------:R-:W0:Y:S01]  /*15590*/  @P1 MUFU.LG2 R10, R14 ;  /* 0x0000000e000a1308 */ /* 0x000e220000000c00 */
[----:B------:R-:W-:Y:S02]  /*155a0*/  @P1 FMUL.FTZ R9, R9, 0.69314718246459960938 ;  /* 0x3f31721809091820 */ /* 0x000fe40000410000 */
[----:B------:R-:W-:-:S05]  /*155b0*/  @P2 FMUL.FTZ R21, R21, 0.69314718246459960938 ;  /* 0x3f31721815152820 */ /* 0x000fca0000410000 */
        /* <DEDUP_REMOVED lines=9> */
[----:B------:R-:W-:Y:S03]  /*15650*/  HGMMA.64x128x16.F32 R88, R152, gdesc[UR4].tnspB, R88, gsb0 ;  /* 0x41e0000498587df0 */ /* 0x000fe60008000858 */
[----:B------:R-:W-:Y:S02]  /*15660*/  WARPGROUP.DEPBAR.LE gsb0, 0x0 ;  /* 0x00008000000079c5 */ /* 0x000fe40000010000 */
[----:B--23--:R-:W-:Y:S05]  /*15670*/  @!P0 BRA `(.L_x_3103) ;  /* 0x0000000000048947 */ /* 0x00cfea0003800000 */
[----:B------:R-:W-:Y:S01]  /*15680*/  BPT.TRAP 0x1 ;  /* 0x000000040000795c */ /* 0x000fe20000300000 */
.L_x_3103:
[----:B------:R-:W-:Y:S01]  /*15690*/  VIADD R4, R13, 0x28860 ;  /* 0x000288600d047836 */ /* 0x000fe20000000000 */
[----:B------:R-:W-:Y:S01]  /*156a0*/  IADD3 R186, R186, 0x1, RZ ;  /* 0x00000001baba7810 */ /* 0x000fe20007ffe0ff */
[----:B------:R-:W-:Y:S02]  /*156b0*/  IMAD.U32 R5, RZ, RZ, UR38 ;  /* 0x00000026ff057e24 */ /* 0x000fe4000f8e00ff */
[-C--:B------:R-:W-:Y:S01]  /*156c0*/  FMUL.FTZ R20, R88, R7.reuse ;  /* 0x0000000758147220 */ /* 0x080fe20000410000 */
[-C--:B------:R-:W-:Y:S01]  /*156d0*/  FMUL.FTZ R21, R89, R7.reuse ;  /* 0x0000000759157220 */ /* 0x080fe20000410000 */
[----:B------:R-:W-:Y:S01]  /*156e0*/  ISETP.NE.AND P1, PT, R186, 0x2, PT ;  /* 0x00000002ba00780c */ /* 0x000fe20003f25270 */
        /* <DEDUP_REMOVED lines=13> */
[----:B-1----:R-:W-:Y:S01]  /*157c0*/  SEL R4, RZ, 0x1, P1 ;  /* 0x00000001ff047807 */ /* 0x002fe20000800000 */
        /* <DEDUP_REMOVED lines=20> */
[-C--:B0-----:R-:W-:Y:S01]  /*15910*/  FMUL.FTZ R90, R90, R11.reuse ;  /* 0x0000000b5a5a7220 */ /* 0x081fe20000410000 */
        /* <DEDUP_REMOVED lines=34> */
.L_x_3014:
        /* <DEDUP_REMOVED lines=13> */
[----:B------:R-:W4:Y:S01]  /*15c10*/  S2R R9, SR_SWINHI ;  /* 0x0000000000097919 */ /* 0x000f220000002f00 */
[----:B------:R-:W-:Y:S02]  /*15c20*/  F2FP.F16.F32.PACK_AB R36, R137, R136 ;  /* 0x000000888924723e */ /* 0x000fe400000000ff */
[----:B------:R-:W-:Y:S02]  /*15c30*/  MOV R40, R18 ;  /* 0x0000001200287202 */ /* 0x000fe40000000f00 */
[----:B----4-:R-:W-:-:S03]  /*15c40*/  MOV R41, R9 ;  /* 0x0000000900297202 */ /* 0x010fc60000000f00 */
[----:B--2---:R-:W-:-:S03]  /*15c50*/  IMAD.WIDE R12, R8, 0x2, R40 ;  /* 0x00000002080c7825 */ /* 0x004fc600078e0228 */
[C---:B------:R-:W-:Y:S02]  /*15c60*/  IADD3 R37, P0, R12.reuse, 0x40, RZ ;  /* 0x000000400c257810 */ /* 0x040fe40007f1e0ff */
[----:B------:R-:W-:Y:S02]  /*15c70*/  IADD3 R35, P5, R12, 0x20, RZ ;  /* 0x000000200c237810 */ /* 0x000fe40007fbe0ff */
[----:B------:R-:W-:Y:S01]  /*15c80*/  LOP3.LUT R8, R37, 0x380, RZ, 0xc0, !PT ;  /* 0x0000038025087812 */ /* 0x000fe200078ec0ff */
[--C-:B------:R-:W-:Y:S01]  /*15c90*/  IMAD.X R31, RZ, RZ, R13.reuse, P0 ;  /* 0x000000ffff1f7224 */ /* 0x100fe200000e060d */
[C---:B------:R-:W-:Y:S01]  /*15ca0*/  ISETP.NE.AND P0, PT, R208.reuse, RZ, PT ;  /* 0x000000ffd000720c */ /* 0x040fe20003f05270 */
[----:B------:R-:W-:Y:S01]  /*15cb0*/  IMAD.X R29, RZ, RZ, R13, P5 ;  /* 0x000000ffff1d7224 */ /* 0x000fe200028e060d */
[----:B---3--:R-:W-:Y:S02]  /*15cc0*/  LOP3.LUT R4, R35, 0x380, RZ, 0xc0, !PT ;  /* 0x0000038023047812 */ /* 0x008fe400078ec0ff */
[----:B------:R-:W-:Y:S01]  /*15cd0*/  SEL R208, R208, UR4, P0 ;  /* 0x00000004d0d07c07 */ /* 0x000fe20008000000 */
[----:B------:R-:W-:Y:S05]  /*15ce0*/  WARPSYNC.ALL ;  /* 0x0000000000007948 */ /* 0x000fea0003800000 */
[C---:B------:R-:W-:Y:S01]  /*15cf0*/  LOP3.LUT R15, R12.reuse, 0x380, RZ, 0xc0, !PT ;  /* 0x000003800c0f7812 */ /* 0x040fe200078ec0ff */
[----:B------:R-:W-:Y:S01]  /*15d00*/  ULDC.64 UR6, c[0x0][0xc08] ;  /* 0x0003020000067ab9 */ /* 0x000fe20000000a00 */
[----:B------:R-:W-:Y:S01]  /*15d10*/  IADD3 R39, P1, R12, 0x60, RZ ;  /* 0x000000600c277810 */ /* 0x000fe20007f3e0ff */
[----:B------:R-:W-:Y:S01]  /*15d20*/  ULDC.64 UR4, c[0x0][0xc00] ;  /* 0x0003000000047ab9 */ /* 0x000fe20000000a00 */
[----:B------:R-:W-:-:S02]  /*15d30*/  SHF.R.U64 R4, R4, 0x3, RZ ;  /* 0x0000000304047819 */ /* 0x000fc400000012ff */
[----:B------:R-:W-:Y:S01]  /*15d40*/  SHF.R.U64 R8, R8, 0x3, RZ ;  /* 0x0000000308087819 */ /* 0x000fe200000012ff */
[--C-:B------:R-:W-:Y:S01]  /*15d50*/  IMAD.X R27, RZ, RZ, R13.reuse, P1 ;  /* 0x000000ffff1b7224 */ /* 0x100fe200008e060d */
[C---:B-1----:R-:W-:Y:S02]  /*15d60*/  IADD3 R43, P2, R12.reuse, 0x4000, RZ ;  /* 0x000040000c2b7810 */ /* 0x042fe40007f5e0ff */
[C---:B------:R-:W-:Y:S02]  /*15d70*/  IADD3 R45, P3, R12.reuse, 0x4020, RZ ;  /* 0x000040200c2d7810 */ /* 0x040fe40007f7e0ff */
[----:B------:R-:W-:Y:S02]  /*15d80*/  SHF.R.U64 R15, R15, 0x3, RZ ;  /* 0x000000030f0f7819 */ /* 0x000fe400000012ff */
[C---:B------:R-:W-:Y:S01]  /*15d90*/  IADD3 R47, P4, R12.reuse, 0x4040, RZ ;  /* 0x000040400c2f7810 */ /* 0x040fe20007f9e0ff */
[----:B------:R-:W-:Y:S01]  /*15da0*/  IMAD.X R11, RZ, RZ, R13, P3 ;  /* 0x000000ffff0b7224 */ /* 0x000fe200018e060d */
[----:B------:R-:W-:-:S02]  /*15db0*/  IADD3 R32, P5, R12, 0x4060, RZ ;  /* 0x000040600c207810 */ /* 0x000fc40007fbe0ff */
[----:B------:R-:W-:Y:S01]  /*15dc0*/  LOP3.LUT R10, R39, 0x380, RZ, 0xc0, !PT ;  /* 0x00000380270a7812 */ /* 0x000fe200078ec0ff */
[--C-:B------:R-:W-:Y:S01]  /*15dd0*/  IMAD.X R9, RZ, RZ, R13.reuse, P4 ;  /* 0x000000ffff097224 */ /* 0x100fe200020e060d */
[----:B------:R-:W-:Y:S01]  /*15de0*/  LOP3.LUT R28, R4, R35, RZ, 0x3c, !PT ;  /* 0x00000023041c7212 */ /* 0x000fe200078e3cff */
[----:B------:R-:W-:Y:S01]  /*15df0*/  IMAD.X R33, RZ, RZ, R13, P5 ;  /* 0x000000ffff217224 */ /* 0x000fe200028e060d */
[----:B------:R-:W-:Y:S02]  /*15e00*/  LOP3.LUT R30, R8, R37, RZ, 0x3c, !PT ;  /* 0x00000025081e7212 */ /* 0x000fe400078e3cff */
[----:B------:R-:W-:Y:S02]  /*15e10*/  LOP3.LUT R12, R15, R12, RZ, 0x3c, !PT ;  /* 0x0000000c0f0c7212 */ /* 0x000fe400078e3cff */
[----:B------:R-:W-:Y:S02]  /*15e20*/  LOP3.LUT R4, R43, 0x380, RZ, 0xc0, !PT ;  /* 0x000003802b047812 */ /* 0x000fe400078ec0ff */
[----:B------:R-:W-:-:S02]  /*15e30*/  LOP3.LUT R8, R45, 0x380, RZ, 0xc0, !PT ;  /* 0x000003802d087812 */ /* 0x000fc400078ec0ff */
[----:B------:R-:W-:Y:S02]  /*15e40*/  LOP3.LUT R14, R47, 0x380, RZ, 0xc0, !PT ;  /* 0x000003802f0e7812 */ /* 0x000fe400078ec0ff */
[----:B------:R-:W-:Y:S02]  /*15e50*/  LOP3.LUT R15, R32, 0x380, RZ, 0xc0, !PT ;  /* 0x00000380200f7812 */ /* 0x000fe400078ec0ff */
[----:B------:R-:W-:Y:S02]  /*15e60*/  SHF.R.U64 R10, R10, 0x3, RZ ;  /* 0x000000030a0a7819 */ /* 0x000fe400000012ff */
[----:B------:R-:W-:Y:S02]  /*15e70*/  SHF.R.U64 R4, R4, 0x3, RZ ;  /* 0x0000000304047819 */ /* 0x000fe400000012ff */
[----:B------:R-:W-:Y:S02]  /*15e80*/  SHF.R.U64 R8, R8, 0x3, RZ ;  /* 0x0000000308087819 */ /* 0x000fe400000012ff */
[----:B------:R-:W-:-:S02]  /*15e90*/  SHF.R.U64 R14, R14, 0x3, RZ ;  /* 0x000000030e0e7819 */ /* 0x000fc400000012ff */
[----:B------:R-:W-:Y:S02]  /*15ea0*/  SHF.R.U64 R15, R15, 0x3, RZ ;  /* 0x000000030f0f7819 */ /* 0x000fe400000012ff */
[----:B------:R-:W-:Y:S02]  /*15eb0*/  LOP3.LUT R26, R10, R39, RZ, 0x3c, !PT ;  /* 0x000000270a1a7212 */ /* 0x000fe400078e3cff */
[----:B-----5:R-:W-:Y:S02]  /*15ec0*/  LOP3.LUT R24, R4, R43, RZ, 0x3c, !PT ;  /* 0x0000002b04187212 */ /* 0x020fe400078e3cff */
[----:B------:R-:W-:Y:S02]  /*15ed0*/  LOP3.LUT R10, R8, R45, RZ, 0x3c, !PT ;  /* 0x0000002d080a7212 */ /* 0x000fe400078e3cff */
[----:B------:R-:W-:Y:S02]  /*15ee0*/  IADD3.X R25, RZ, R13, RZ, P2, !PT ;  /* 0x0000000dff197210 */ /* 0x000fe400017fe4ff */
[----:B------:R-:W-:-:S02]  /*15ef0*/  LOP3.LUT R8, R14, R47, RZ, 0x3c, !PT ;  /* 0x0000002f0e087212 */ /* 0x000fc400078e3cff */
[----:B------:R-:W-:Y:S02]  /*15f00*/  LOP3.LUT R32, R15, R32, RZ, 0x3c, !PT ;  /* 0x000000200f207212 */ /* 0x000fe400078e3cff */
[----:B------:R-:W-:Y:S02]  /*15f10*/  MOV R4, R12 ;  /* 0x0000000c00047202 */ /* 0x000fe40000000f00 */
[----:B------:R-:W-:Y:S02]  /*15f20*/  F2FP.F16.F32.PACK_AB R12, R21, R20 ;  /* 0x00000014150c723e */ /* 0x000fe400000000ff */
[----:B------:R-:W-:Y:S02]  /*15f30*/  F2FP.F16.F32.PACK_AB R13, R91, R90 ;  /* 0x0000005a5b0d723e */ /* 0x000fe400000000ff */
[----:B------:R-:W-:Y:S02]  /*15f40*/  F2FP.F16.F32.PACK_AB R14, R93, R92 ;  /* 0x0000005c5d0e723e */ /* 0x000fe400000000ff */
[----:B------:R-:W-:Y:S01]  /*15f50*/  F2FP.F16.F32.PACK_AB R15, R95, R94 ;  /* 0x0000005e5f0f723e */ /* 0x000fe200000000ff */
[----:B------:R-:W-:Y:S01]  /*15f60*/  BAR.SYNC.DEFER_BLOCKING 0x1, 0x100 ;  /* 0x0044000000007b1d */ /* 0x000fe20000010000 */
[----:B------:R-:W-:-:S02]  /*15f70*/  MOV R43, R10 ;  /* 0x0000000a002b7202 */ /* 0x000fc40000000f00 */
[----:B------:R-:W-:Y:S02]  /*15f80*/  MOV R42, R8 ;  /* 0x00000008002a7202 */ /* 0x000fe40000000f00 */
[----:B------:R-:W-:Y:S02]  /*15f90*/  MOV R37, R28 ;  /* 0x0000001c00257202 */ /* 0x000fe40000000f00 */
[----:B------:R-:W-:Y:S02]  /*15fa0*/  F2FP.F16.F32.PACK_AB R8, R97, R96 ;  /* 0x000000606108723e */ /* 0x000fe400000000ff */
[----:B------:R-:W-:Y:S02]  /*15fb0*/  F2FP.F16.F32.PACK_AB R9, R99, R98 ;  /* 0x000000626309723e */ /* 0x000fe400000000ff */
[----:B------:R-:W-:Y:S02]  /*15fc0*/  F2FP.F16.F32.PACK_AB R10, R101, R100 ;  /* 0x00000064650a723e */ /* 0x000fe400000000ff */
[----:B------:R-:W-:-:S02]  /*15fd0*/  F2FP.F16.F32.PACK_AB R11, R103, R102 ;  /* 0x00000066670b723e */ /* 0x000fc400000000ff */
[----:B------:R-:W-:Y:S02]  /*15fe0*/  MOV R38, R30 ;  /* 0x0000001e00267202 */ /* 0x000fe40000000f00 */
[----:B------:R-:W-:Y:S02]  /*15ff0*/  MOV R39, R26 ;  /* 0x0000001a00277202 */ /* 0x000fe40000000f00 */
[----:B------:R-:W-:Y:S02]  /*16000*/  MOV R44, R24 ;  /* 0x00000018002c7202 */ /* 0x000fe40000000f00 */
[----:B------:R-:W-:Y:S02]  /*16010*/  F2FP.F16.F32.PACK_AB R24, R113, R112 ;  /* 0x000000707118723e */ /* 0x000fe400000000ff */
[----:B------:R-:W-:Y:S01]  /*16020*/  F2FP.F16.F32.PACK_AB R25, R115, R114 ;  /* 0x000000727319723e */ /* 0x000fe200000000ff */
[----:B------:R1:W-:Y:S01]  /*16030*/  STSM.16.M88.4 [R4], R12 ;  /* 0x0000000c04007844 */ /* 0x0003e20000000200 */
[----:B------:R-:W-:-:S02]  /*16040*/  F2FP.F16.F32.PACK_AB R26, R117, R116 ;  /* 0x00000074751a723e */ /* 0x000fc400000000ff */
[----:B------:R-:W-:Y:S01]  /*16050*/  F2FP.F16.F32.PACK_AB R27, R119, R118 ;  /* 0x00000076771b723e */ /* 0x000fe200000000ff */
[----:B------:R2:W-:Y:S01]  /*16060*/  STSM.16.M88.4 [R37], R8 ;  /* 0x0000000825007844 */ /* 0x0005e20000000200 */
[----:B------:R-:W-:Y:S02]  /*16070*/  F2FP.F16.F32.PACK_AB R28, R121, R120 ;  /* 0x00000078791c723e */ /* 0x000fe400000000ff */
[----:B------:R-:W-:Y:S02]  /*16080*/  F2FP.F16.F32.PACK_AB R29, R123, R122 ;  /* 0x0000007a7b1d723e */ /* 0x000fe400000000ff */
[----:B------:R-:W-:Y:S02]  /*16090*/  F2FP.F16.F32.PACK_AB R30, R125, R124 ;  /* 0x0000007c7d1e723e */ /* 0x000fe400000000ff */
[----:B------:R-:W-:Y:S02]  /*160a0*/  F2FP.F16.F32.PACK_AB R31, R127, R126 ;  /* 0x0000007e7f1f723e */ /* 0x000fe400000000ff */
[----:B------:R-:W-:-:S02]  /*160b0*/  F2FP.F16.F32.PACK_AB R35, R135, R134 ;  /* 0x000000868723723e */ /* 0x000fc400000000ff */
[----:B------:R-:W-:Y:S02]  /*160c0*/  ISETP.NE.U32.AND P0, PT, RZ, UR4, PT ;  /* 0x00000004ff007c0c */ /* 0x000fe4000bf05070 */
[----:B-1----:R-:W-:Y:S02]  /*160d0*/  F2FP.F16.F32.PACK_AB R12, R105, R104 ;  /* 0x00000068690c723e */ /* 0x002fe400000000ff */
[----:B------:R-:W-:Y:S02]  /*160e0*/  F2FP.F16.F32.PACK_AB R13, R107, R106 ;  /* 0x0000006a6b0d723e */ /* 0x000fe400000000ff */
[----:B------:R-:W-:Y:S02]  /*160f0*/  F2FP.F16.F32.PACK_AB R14, R109, R108 ;  /* 0x0000006c6d0e723e */ /* 0x000fe400000000ff */
[----:B------:R-:W-:Y:S02]  /*16100*/  F2FP.F16.F32.PACK_AB R15, R111, R110 ;  /* 0x0000006e6f0f723e */ /* 0x000fe400000000ff */
[----:B------:R-:W-:-:S02]  /*16110*/  MOV R4, R32 ;  /* 0x0000002000047202 */ /* 0x000fc40000000f00 */
[----:B------:R-:W-:Y:S01]  /*16120*/  F2FP.F16.F32.PACK_AB R32, R129, R128 ;  /* 0x000000808120723e */ /* 0x000fe200000000ff */
[----:B------:R1:W-:Y:S01]  /*16130*/  STSM.16.M88.4 [R38], R12 ;  /* 0x0000000c26007844 */ /* 0x0003e20000000200 */
[----:B------:R-:W-:Y:S02]  /*16140*/  F2FP.F16.F32.PACK_AB R33, R131, R130 ;  /* 0x000000828321723e */ /* 0x000fe400000000ff */
[----:B--2---:R-:W-:Y:S01]  /*16150*/  F2FP.F16.F32.PACK_AB R37, R139, R138 ;  /* 0x0000008a8b25723e */ /* 0x004fe200000000ff */
[----:B------:R2:W-:Y:S01]  /*16160*/  STSM.16.M88.4 [R39], R24 ;  /* 0x0000001827007844 */ /* 0x0005e20000000200 */
[----:B------:R-:W-:Y:S02]  /*16170*/  F2FP.F16.F32.PACK_AB R8, R145, R144 ;  /* 0x000000909108723e */ /* 0x000fe400000000ff */
[----:B------:R-:W-:Y:S01]  /*16180*/  F2FP.F16.F32.PACK_AB R9, R147, R146 ;  /* 0x000000929309723e */ /* 0x000fe200000000ff */
[----:B------:R3:W-:Y:S01]  /*16190*/  STSM.16.M88.4 [R44], R28 ;  /* 0x0000001c2c007844 */ /* 0x0007e20000000200 */
[----:B------:R-:W-:-:S02]  /*161a0*/  F2FP.F16.F32.PACK_AB R10, R149, R148 ;  /* 0x00000094950a723e */ /* 0x000fc400000000ff */
[----:B------:R-:W-:Y:S01]  /*161b0*/  F2FP.F16.F32.PACK_AB R11, R151, R150 ;  /* 0x00000096970b723e */ /* 0x000fe200000000ff */
[----:B------:R-:W-:Y:S01]  /*161c0*/  STSM.16.M88.4 [R43], R32 ;  /* 0x000000202b007844 */ /* 0x000fe20000000200 */
[----:B------:R-:W-:Y:S02]  /*161d0*/  ISETP.NE.U32.AND P3, PT, RZ, UR6, PT ;  /* 0x00000006ff007c0c */ /* 0x000fe4000bf65070 */
[----:B------:R-:W-:Y:S01]  /*161e0*/  ISETP.NE.AND.EX P0, PT, RZ, UR5, PT, P0 ;  /* 0x00000005ff007c0c */ /* 0x000fe2000bf05300 */
[----:B-1----:R-:W-:Y:S01]  /*161f0*/  IMAD.MOV.U32 R12, RZ, RZ, RZ ;  /* 0x000000ffff0c7224 */ /* 0x002fe200078e00ff */
[----:B------:R-:W-:Y:S02]  /*16200*/  F2FP.F16.F32.PACK_AB R38, R141, R140 ;  /* 0x0000008c8d26723e */ /* 0x000fe400000000ff */
[----:B------:R-:W-:Y:S02]  /*16210*/  IADD3 R14, P1, R210, UR4, RZ ;  /* 0x00000004d20e7c10 */ /* 0x000fe4000ff3e0ff */
[----:B--2---:R-:W-:-:S02]  /*16220*/  F2FP.F16.F32.PACK_AB R39, R143, R142 ;  /* 0x0000008e8f27723e */ /* 0x004fc400000000ff */
[----:B------:R-:W-:Y:S02]  /*16230*/  ISETP.NE.AND.EX P3, PT, RZ, UR7, PT, P3 ;  /* 0x00000007ff007c0c */ /* 0x000fe4000bf65330 */
[----:B------:R-:W-:Y:S01]  /*16240*/  IADD3.X R15, R211, UR5, RZ, P1, !PT ;  /* 0x00000005d30f7c10 */ /* 0x000fe20008ffe4ff */
[----:B------:R-:W-:Y:S04]  /*16250*/  STSM.16.M88.4 [R42], R36 ;  /* 0x000000242a007844 */ /* 0x000fe80000000200 */
[----:B------:R1:W-:Y:S01]  /*16260*/  STSM.16.M88.4 [R4], R8 ;  /* 0x0000000804007844 */ /* 0x0003e20000000200 */
[----:B------:R-:W-:Y:S05]  /*16270*/  BAR.SYNC.DEFER_BLOCKING 0x1, 0x100 ;  /* 0x0044000000007b1d */ /* 0x000fea0000010000 */
[----:B------:R-:W-:Y:S01]  /*16280*/  @P3 IADD3 R210, P1, R210, UR6, RZ ;  /* 0x00000006d2d23c10 */ /* 0x000fe2000ff3e0ff */
[----:B------:R-:W-:-:S03]  /*16290*/  ULDC UR6, c[0x0][0xa88] ;  /* 0x0002a20000067ab9 */ /* 0x000fc60000000800 */
[----:B------:R-:W-:Y:S02]  /*162a0*/  @P3 IADD3.X R211, R211, UR7, RZ, P1, !PT ;  /* 0x00000007d3d33c10 */ /* 0x000fe40008ffe4ff */
[----:B------:R-:W-:Y:S01]  /*162b0*/  MOV R13, UR6 ;  /* 0x00000006000d7c02 */ /* 0x000fe20008000f00 */
[----:B---3--:R-:W-:Y:S01]  /*162c0*/  IMAD.MOV.U32 R30, RZ, RZ, 0x9b8 ;  /* 0x000009b8ff1e7424 */ /* 0x008fe200078e00ff */
[----:B------:R-:W-:Y:S01]  /*162d0*/  ISETP.GT.AND P2, PT, R208, 0x1, PT ;  /* 0x00000001d000780c */ /* 0x000fe20003f44270 */
[----:B-1----:R-:W1:Y:S01]  /*162e0*/  LDC R4, c[0x0][0xbe8] ;  /* 0x0002fa00ff047b82 */ /* 0x002e620000000800 */
[----:B------:R2:W5:Y:S04]  /*162f0*/  @P0 LDG.E R12, desc[UR42][R14.64] ;  /* 0x0000002a0e0c0981 */ /* 0x000568000c1e1900 */
[----:B------:R2:W5:Y:S01]  /*16300*/  @P3 LDG.E R13, desc[UR42][R210.64] ;  /* 0x0000002ad20d3981 */ /* 0x000562000c1e1900 */
[----:B------:R-:W-:-:S04]  /*16310*/  SEL R30, R30, 0x978, P2 ;  /* 0x000009781e1e7807 */ /* 0x000fc80001000000 */
[----:B------:R2:W3:Y:S01]  /*16320*/  LDC.64 R26, c[0x0][R30+0x220] ;  /* 0x000088001e1a7b82 */ /* 0x0004e20000000a00 */
[----:B-1----:R-:W-:-:S07]  /*16330*/  ISETP.NE.AND P1, PT, R4, 0x1, PT ;  /* 0x000000010400780c */ /* 0x002fce0003f25270 */
[----:B------:R2:W1:Y:S08]  /*16340*/  LDC.64 R24, c[0x0][R30+0x218] ;  /* 0x000086001e187b82 */ /* 0x0004700000000a00 */
[----:B------:R2:W4:Y:S01]  /*16350*/  LDC.64 R8, c[0x0][R30+0x228] ;  /* 0x00008a001e087b82 */ /* 0x0005220000000a00 */
[----:B---3--:R-:W-:Y:S05]  /*16360*/  @P3 BRA `(.L_x_3106) ;  /* 0x0000000000103947 */ /* 0x008fea0003800000 */
[----:B------:R-:W-:Y:S05]  /*16370*/  @!P0 BRA `(.L_x_3106) ;  /* 0x00000000000c8947 */ /* 0x000fea0003800000 */
[----:B------:R-:W3:Y:S04]  /*16380*/  LDG.E R10, desc[UR42][R14.64] ;  /* 0x0000002a0e0a7981 */ /* 0x000ee8000c1e1900 */
[----:B-----5:R-:W3:Y:S02]  /*16390*/  LDG.E R13, desc[UR42][R14.64+0x4] ;  /* 0x0000042a0e0d7981 */ /* 0x020ee4000c1e1900 */
[----:B---3--:R-:W-:-:S07]  /*163a0*/  IMAD.IADD R13, R13, 0x1, -R10 ;  /* 0x000000010d0d7824 */ /* 0x008fce00078e0a0a */
.L_x_3106:
[----:B------:R-:W3:Y:S01]  /*163b0*/  LDL R36, [R1+0x14] ;  /* 0x0000140001247983 */ /* 0x000ee20000100800 */
[----:B--2---:R-:W2:Y:S01]  /*163c0*/  LDC.64 R14, c[0x0][R30+0x210] ;  /* 0x000084001e0e7b82 */ /* 0x004ea20000000a00 */
[----:B------:R-:W-:Y:S01]  /*163d0*/  ISETP.NE.U32.AND P0, PT, RZ, UR4, PT ;  /* 0x00000004ff007c0c */ /* 0x000fe2000bf05070 */
[-C--:B-1----:R-:W-:Y:S01]  /*163e0*/  IMAD R31, R25, R188.reuse, RZ ;  /* 0x000000bc191f7224 */ /* 0x082fe200078e02ff */
[----:B------:R-:W-:Y:S01]  /*163f0*/  SEL R29, R212, RZ, P2 ;  /* 0x000000ffd41d7207 */ /* 0x000fe20001000000 */
[----:B------:R-:W-:Y:S01]  /*16400*/  IMAD.WIDE.U32 R24, R24, R188, RZ ;  /* 0x000000bc18187225 */ /* 0x000fe200078e00ff */
[----:B------:R-:W-:-:S03]  /*16410*/  ISETP.NE.AND.EX P0, PT, RZ, UR5, PT, P0 ;  /* 0x00000005ff007c0c */ /* 0x000fc6000bf05300 */
[----:B------:R-:W1:Y:S01]  /*16420*/  @P1 LDC R32, c[0x0][0xbec] ;  /* 0x0002fb00ff201b82 */ /* 0x000e620000000800 */
[----:B------:R-:W-:Y:S01]  /*16430*/  SEL R209, R209, RZ, !P0 ;  /* 0x000000ffd1d17207 */ /* 0x000fe20004000000 */
[----:B------:R-:W-:Y:S01]  /*16440*/  IMAD.IADD R35, R206, 0x1, R192 ;  /* 0x00000001ce237824 */ /* 0x000fe200078e02c0 */
[----:B------:R-:W-:Y:S01]  /*16450*/  SEL R219, R219, RZ, !P0 ;  /* 0x000000ffdbdb7207 */ /* 0x000fe20004000000 */
[----:B------:R-:W-:Y:S02]  /*16460*/  IMAD.IADD R34, R25, 0x1, R31 ;  /* 0x0000000119227824 */ /* 0x000fe400078e021f */
[----:B------:R-:W-:Y:S02]  /*16470*/  IMAD R27, R27, R209, RZ ;  /* 0x000000d11b1b7224 */ /* 0x000fe400078e02ff */
[----:B------:R-:W0:Y:S01]  /*16480*/  @P1 LDC R33, c[0x0][0xbf0] ;  /* 0x0002fc00ff211b82 */ /* 0x000e220000000800 */
[----:B----4-:R-:W-:Y:S01]  /*16490*/  IMAD R31, R9, R29, RZ ;  /* 0x0000001d091f7224 */ /* 0x010fe200078e02ff */
[----:B-----5:R-:W-:Y:S01]  /*164a0*/  SHF.R.S32.HI R9, RZ, 0x1f, R12 ;  /* 0x0000001fff097819 */ /* 0x020fe2000001140c */
[----:B------:R-:W-:-:S02]  /*164b0*/  IMAD R219, R26, R219, R27 ;  /* 0x000000db1adb7224 */ /* 0x000fc400078e021b */
[----:B------:R-:W-:-:S03]  /*164c0*/  IMAD.WIDE.U32 R26, R26, R209, RZ ;  /* 0x000000d11a1a7225 */ /* 0x000fc600078e00ff */
[----:B------:R-:W4:Y:S01]  /*164d0*/  LDC.64 R10, c[0x0][0xba8] ;  /* 0x0002ea00ff0a7b82 */ /* 0x000f220000000a00 */
[----:B------:R-:W-:Y:S01]  /*164e0*/  IADD3 R28, P0, P3, R26, R24, R12 ;  /* 0x000000181a1c7210 */ /* 0x000fe20007b1e00c */
[----:B------:R-:W-:Y:S01]  /*164f0*/  IMAD.WIDE.U32 R24, R8, R29, RZ ;  /* 0x0000001d08187225 */ /* 0x000fe200078e00ff */
[----:B------:R-:W-:-:S03]  /*16500*/  IADD3 R219, R27, R219, RZ ;  /* 0x000000db1bdb7210 */ /* 0x000fc60007ffe0ff */
[----:B------:R-:W-:Y:S01]  /*16510*/  IMAD.MOV.U32 R27, RZ, RZ, R35 ;  /* 0x000000ffff1b7224 */ /* 0x000fe200078e0023 */
[----:B------:R-:W-:Y:S01]  /*16520*/  IADD3.X R29, R219, R34, R9, P0, P3 ;  /* 0x00000022db1d7210 */ /* 0x000fe200007e6409 */
[----:B-1----:R-:W-:-:S04]  /*16530*/  @P1 IMAD.HI.U32 R26, R35, R32, RZ ;  /* 0x00000020231a1227 */ /* 0x002fc800078e00ff */
[----:B------:R-:W-:Y:S01]  /*16540*/  IMAD.IADD R31, R25, 0x1, R31 ;  /* 0x00000001191f7824 */ /* 0x000fe200078e021f */
[----:B0-----:R-:W-:-:S04]  /*16550*/  @P1 SHF.R.U32.HI R27, RZ, R33, R26 ;  /* 0x00000021ff1b1219 */ /* 0x001fc8000001161a */
[----:B------:R-:W-:Y:S01]  /*16560*/  IADD3 R24, P0, P3, R27, R28, R24 ;  /* 0x0000001c1b187210 */ /* 0x000fe20007b1e018 */
[--C-:B------:R-:W-:Y:S01]  /*16570*/  IMAD.MOV R33, RZ, RZ, -R27.reuse ;  /* 0x000000ffff217224 */ /* 0x100fe200078e0a1b */
[----:B------:R-:W-:Y:S01]  /*16580*/  SHF.R.S32.HI R8, RZ, 0x1f, R27 ;  /* 0x0000001fff087819 */ /* 0x000fe2000001141b */
[----:B----4-:R-:W0:Y:S02]  /*16590*/  @!P2 LDC R10, c[0x0][0xb50] ;  /* 0x0002d400ff0aab82 */ /* 0x010e240000000800 */
[----:B------:R-:W-:Y:S01]  /*165a0*/  IMAD R27, R4, R33, R35 ;  /* 0x00000021041b7224 */ /* 0x000fe200078e0223 */
[----:B------:R-:W-:-:S03]  /*165b0*/  IADD3.X R25, R8, R29, R31, P0, P3 ;  /* 0x0000001d08197210 */ /* 0x000fc600007e641f */
[----:B--2---:R-:W-:Y:S01]  /*165c0*/  IMAD R8, R15, R27, RZ ;  /* 0x0000001b0f087224 */ /* 0x004fe200078e02ff */
[----:B------:R-:W-:Y:S01]  /*165d0*/  SHF.R.S32.HI R29, RZ, 0x1f, R27 ;  /* 0x0000001fff1d7819 */ /* 0x000fe2000001141b */
[----:B------:R-:W1:Y:S04]  /*165e0*/  @!P2 LDC R11, c[0x0][0xb54] ;  /* 0x0002d500ff0bab82 */ /* 0x000e680000000800 */
[C---:B------:R-:W-:Y:S02]  /*165f0*/  IMAD R29, R14.reuse, R29, R8 ;  /* 0x0000001d0e1d7224 */ /* 0x040fe400078e0208 */
[----:B------:R-:W-:-:S04]  /*16600*/  IMAD.WIDE.U32 R14, R14, R27, R24 ;  /* 0x0000001b0e0e7225 */ /* 0x000fc800078e0018 */
[----:B------:R-:W-:Y:S01]  /*16610*/  IMAD.IADD R8, R15, 0x1, R29 ;  /* 0x000000010f087824 */ /* 0x000fe200078e021d */
[----:B0-----:R-:W-:-:S05]  /*16620*/  LEA R24, P0, R14, R10, 0x2 ;  /* 0x0000000a0e187211 */ /* 0x001fca00078010ff */
[----:B------:R-:W-:Y:S01]  /*16630*/  SHFL.IDX PT, R10, R24, RZ, 0x1c1f ;  /* 0x001c1fff180a7589 */ /* 0x000fe200000e0000 */
[----:B-1----:R-:W-:Y:S01]  /*16640*/  LEA.HI.X R26, R14, R11, R8, 0x2, P0 ;  /* 0x0000000b0e1a7211 */ /* 0x002fe200000f1408 */
[----:B------:R-:W-:Y:S02]  /*16650*/  IMAD R8, R13, R4, RZ ;  /* 0x000000040d087224 */ /* 0x000fe400078e02ff */
[----:B------:R-:W-:Y:S01]  /*16660*/  SHFL.IDX PT, R14, R24, 0x1, 0x1c1f ;  /* 0x003c1f00180e7f89 */ /* 0x000fe200000e0000 */
[----:B------:R-:W-:-:S03]  /*16670*/  LOP3.LUT P0, RZ, R220, 0x3, RZ, 0xc0, !PT ;  /* 0x00000003dcff7812 */ /* 0x000fc6000780c0ff */
[----:B------:R-:W0:Y:S04]  /*16680*/  SHFL.IDX PT, R11, R26, RZ, 0x1c1f ;  /* 0x001c1fff1a0b7589 */ /* 0x000e2800000e0000 */
[----:B------:R-:W1:Y:S01]  /*16690*/  SHFL.IDX PT, R15, R26, 0x1, 0x1c1f ;  /* 0x003c1f001a0f7f89 */ /* 0x000e6200000e0000 */
[----:B---3--:R-:W-:-:S04]  /*166a0*/  IADD3 R27, R36, R192, RZ ;  /* 0x000000c0241b7210 */ /* 0x008fc80007ffe0ff */
[C---:B------:R-:W-:Y:S01]  /*166b0*/  ISETP.GE.OR P3, PT, R27.reuse, R8, P0 ;  /* 0x000000081b00720c */ /* 0x040fe20000766670 */
[----:B------:R-:W-:-:S05]  /*166c0*/  VIADD R25, R27, 0x8 ;  /* 0x000000081b197836 */ /* 0x000fca0000000000 */
[----:B------:R-:W-:-:S07]  /*166d0*/  ISETP.GE.OR P0, PT, R25, R8, P0 ;  /* 0x000000081900720c */ /* 0x000fce0000706670 */
[----:B0-----:R0:W-:Y:S06]  /*166e0*/  @!P3 ST.E desc[UR42][R10.64], R3 ;  /* 0x000000030a00b985 */ /* 0x0011ec000c10192a */
[----:B-1----:R0:W-:Y:S01]  /*166f0*/  @!P0 ST.E desc[UR42][R14.64], R0 ;  /* 0x000000000e008985 */ /* 0x0021e2000c10192a */
[----:B------:R-:W-:Y:S05]  /*16700*/  @P2 BRA `(.L_x_3107) ;  /* 0x0000000800a42947 */ /* 0x000fea0003800000 */
[----:B------:R-:W-:Y:S01]  /*16710*/  IMAD.SHL.U32 R36, R187, 0x40, RZ ;  /* 0x00000040bb247824 */ /* 0x000fe200078e00ff */
[----:B------:R-:W1:Y:S01]  /*16720*/  @P1 LDC R13, c[0x0][0xbec] ;  /* 0x0002fb00ff0d1b82 */ /* 0x000e620000000800 */
[----:B------:R-:W-:Y:S02]  /*16730*/  ULDC.64 UR4, c[0x0][0xaa0] ;  /* 0x0002a80000047ab9 */ /* 0x000fe40000000a00 */
[----:B0-----:R-:W-:-:S04]  /*16740*/  IMAD.IADD R3, R16, 0x1, R36 ;  /* 0x0000000110037824 */ /* 0x001fc800078e0224 */
[----:B------:R-:W-:Y:S01]  /*16750*/  IMAD.WIDE R40, R3, 0x2, R40 ;  /* 0x0000000203287825 */ /* 0x000fe200078e0228 */
[----:B------:R-:W0:Y:S02]  /*16760*/  @P1 LDC R15, c[0x0][0xbf0] ;  /* 0x0002fc00ff0f1b82 */ /* 0x000e240000000800 */
[C---:B------:R-:W-:Y:S02]  /*16770*/  IADD3 R29, P5, R40.reuse, 0x1000, RZ ;  /* 0x00001000281d7810 */ /* 0x040fe40007fbe0ff */
[----:B------:R-:W-:Y:S02]  /*16780*/  IADD3 R33, P0, R40, 0x2000, RZ ;  /* 0x0000200028217810 */ /* 0x000fe40007f1e0ff */
[----:B------:R-:W-:Y:S02]  /*16790*/  LOP3.LUT R28, R29, 0x380, RZ, 0xc0, !PT ;  /* 0x000003801d1c7812 */ /* 0x000fe400078ec0ff */
[----:B------:R-:W-:Y:S02]  /*167a0*/  LOP3.LUT R32, R33, 0x380, RZ, 0xc0, !PT ;  /* 0x0000038021207812 */ /* 0x000fe400078ec0ff */
[----:B------:R-:W-:-:S02]  /*167b0*/  SHF.R.U64 R28, R28, 0x3, RZ ;  /* 0x000000031c1c7819 */ /* 0x000fc400000012ff */
[----:B------:R-:W-:Y:S02]  /*167c0*/  SHF.R.U64 R32, R32, 0x3, RZ ;  /* 0x0000000320207819 */ /* 0x000fe400000012ff */
[----:B------:R-:W-:Y:S01]  /*167d0*/  LOP3.LUT R28, R28, R29, RZ, 0x3c, !PT ;  /* 0x0000001d1c1c7212 */ /* 0x000fe200078e3cff */
[----:B------:R-:W-:Y:S01]  /*167e0*/  IMAD.X R29, RZ, RZ, R41, P5 ;  /* 0x000000ffff1d7224 */ /* 0x000fe200028e0629 */
[----:B------:R-:W-:Y:S02]  /*167f0*/  LOP3.LUT R32, R32, R33, RZ, 0x3c, !PT ;  /* 0x0000002120207212 */ /* 0x000fe400078e3cff */
[C---:B------:R-:W-:Y:S02]  /*16800*/  IADD3 R37, P2, R40.reuse, 0x3000, RZ ;  /* 0x0000300028257810 */ /* 0x040fe40007f5e0ff */
[C---:B------:R-:W-:Y:S01]  /*16810*/  IADD3 R43, P3, R40.reuse, 0x4000, RZ ;  /* 0x00004000282b7810 */ /* 0x040fe20007f7e0ff */
[----:B------:R-:W-:Y:S01]  /*16820*/  IMAD R9, R9, UR4, RZ ;  /* 0x0000000409097c24 */ /* 0x000fe2000f8e02ff */
[----:B------:R-:W-:Y:S01]  /*16830*/  IADD3 R45, P4, R40, 0x5000, RZ ;  /* 0x00005000282d7810 */ /* 0x000fe20007f9e0ff */
[----:B------:R-:W-:Y:S01]  /*16840*/  IMAD.WIDE.U32 R10, R12, UR4, RZ ;  /* 0x000000040c0a7c25 */ /* 0x000fe2000f8e00ff */
[----:B------:R-:W-:Y:S01]  /*16850*/  IADD3 R49, P5, R40, 0x6000, RZ ;  /* 0x0000600028317810 */ /* 0x000fe20007fbe0ff */
[----:B------:R-:W5:Y:S01]  /*16860*/  LD.E.128 R28, desc[UR42][R28.64] ;  /* 0x0000002a1c1c7980 */ /* 0x000f62000c101d00 */
[----:B------:R-:W-:-:S02]  /*16870*/  IADD3.X R33, RZ, R41, RZ, P0, !PT ;  /* 0x00000029ff217210 */ /* 0x000fc400007fe4ff */
[C---:B------:R-:W-:Y:S02]  /*16880*/  IADD3 R3, P0, R40.reuse, 0x7000, RZ ;  /* 0x0000700028037810 */ /* 0x040fe40007f1e0ff */
[----:B------:R-:W-:Y:S02]  /*16890*/  LOP3.LUT R36, R37, 0x380, RZ, 0xc0, !PT ;  /* 0x0000038025247812 */ /* 0x000fe400078ec0ff */
[----:B------:R-:W-:Y:S02]  /*168a0*/  LOP3.LUT R42, R43, 0x380, RZ, 0xc0, !PT ;  /* 0x000003802b2a7812 */ /* 0x000fe400078ec0ff */
[----:B------:R-:W-:Y:S01]  /*168b0*/  LOP3.LUT R25, R40, 0x380, RZ, 0xc0, !PT ;  /* 0x0000038028197812 */ /* 0x000fe200078ec0ff */
[----:B------:R-:W-:Y:S01]  /*168c0*/  IMAD R9, R12, UR5, R9 ;  /* 0x000000050c097c24 */ /* 0x000fe2000f8e0209 */
[----:B------:R-:W-:Y:S01]  /*168d0*/  LOP3.LUT R44, R45, 0x380, RZ, 0xc0, !PT ;  /* 0x000003802d2c7812 */ /* 0x000fe200078ec0ff */
[----:B------:R-:W-:Y:S01]  /*168e0*/  ULDC.64 UR4, c[0x0][0xae8] ;  /* 0x0002ba0000047ab9 */ /* 0x000fe20000000a00 */
[----:B------:R-:W-:Y:S01]  /*168f0*/  LOP3.LUT R48, R49, 0x380, RZ, 0xc0, !PT ;  /* 0x0000038031307812 */ /* 0x000fe200078ec0ff */
[----:B------:R-:W5:Y:S01]  /*16900*/  LD.E.128 R32, desc[UR42][R32.64] ;  /* 0x0000002a20207980 */ /* 0x000f62000c101d00 */
[----:B------:R-:W-:-:S02]  /*16910*/  LOP3.LUT R0, R3, 0x380, RZ, 0xc0, !PT ;  /* 0x0000038003007812 */ /* 0x000fc400078ec0ff */
[----:B------:R-:W-:Y:S02]  /*16920*/  SHF.R.U64 R36, R36, 0x3, RZ ;  /* 0x0000000324247819 */ /* 0x000fe400000012ff */
[----:B------:R-:W-:Y:S02]  /*16930*/  SHF.R.U64 R42, R42, 0x3, RZ ;  /* 0x000000032a2a7819 */ /* 0x000fe400000012ff */
[----:B------:R-:W-:Y:S02]  /*16940*/  SHF.R.U64 R44, R44, 0x3, RZ ;  /* 0x000000032c2c7819 */ /* 0x000fe400000012ff */
[----:B------:R-:W-:Y:S02]  /*16950*/  SHF.R.U64 R48, R48, 0x3, RZ ;  /* 0x0000000330307819 */ /* 0x000fe400000012ff */
[----:B------:R-:W-:Y:S02]  /*16960*/  SHF.R.U64 R25, R25, 0x3, RZ ;  /* 0x0000000319197819 */ /* 0x000fe400000012ff */
[----:B------:R-:W-:-:S02]  /*16970*/  SHF.R.U64 R0, R0, 0x3, RZ ;  /* 0x0000000300007819 */ /* 0x000fc400000012ff */
        /* <DEDUP_REMOVED lines=10> */
[----:B------:R-:W-:Y:S01]  /*16a20*/  IADD3.X R53, RZ, R41, RZ, P0, !PT ;  /* 0x00000029ff357210 */ /* 0x000fe200007fe4ff */
[----:B------:R-:W-:Y:S01]  /*16a30*/  IMAD.IADD R11, R11, 0x1, R9 ;  /* 0x000000010b0b7824 */ /* 0x000fe200078e0209 */
[----:B------:R-:W-:Y:S01]  /*16a40*/  LOP3.LUT R52, R0, R3, RZ, 0x3c, !PT ;  /* 0x0000000300347212 */ /* 0x000fe200078e3cff */
[----:B------:R-:W-:Y:S01]  /*16a50*/  IMAD R3, R207, 0x20, R187 ;  /* 0x00000020cf037824 */ /* 0x000fe200078e02bb */
[----:B------:R-:W5:Y:S01]  /*16a60*/  LD.E.128 R36, desc[UR42][R36.64] ;  /* 0x0000002a24247980 */ /* 0x000f62000c101d00 */
[----:B------:R-:W-:-:S03]  /*16a70*/  IMAD.WIDE.U32 R10, R188, UR4, R10 ;  /* 0x00000004bc0a7c25 */ /* 0x000fc6000f8e000a */
[----:B------:R-:W5:Y:S01]  /*16a80*/  LD.E.128 R24, desc[UR42][R24.64] ;  /* 0x0000002a18187980 */ /* 0x000f62000c101d00 */
[----:B------:R-:W-:-:S03]  /*16a90*/  IMAD.IADD R14, R192, 0x1, R3 ;  /* 0x00000001c00e7824 */ /* 0x000fc600078e0203 */
[----:B------:R-:W5:Y:S01]  /*16aa0*/  LD.E.128 R40, desc[UR42][R42.64] ;  /* 0x0000002a2a287980 */ /* 0x000f62000c101d00 */
[----:B------:R-:W-:-:S03]  /*16ab0*/  SHF.R.S32.HI R12, RZ, 0x1f, R209 ;  /* 0x0000001fff0c7819 */ /* 0x000fc600000114d1 */
[----:B------:R-:W5:Y:S04]  /*16ac0*/  LD.E.128 R44, desc[UR42][R44.64] ;  /* 0x0000002a2c2c7980 */ /* 0x000f68000c101d00 */
[----:B------:R-:W5:Y:S04]  /*16ad0*/  LD.E.128 R48, desc[UR42][R48.64] ;  /* 0x0000002a30307980 */ /* 0x000f68000c101d00 */
[----:B------:R-:W5:Y:S01]  /*16ae0*/  LD.E.128 R52, desc[UR42][R52.64] ;  /* 0x0000002a34347980 */ /* 0x000f62000c101d00 */
[----:B------:R-:W-:Y:S01]  /*16af0*/  @!PT LDS RZ, [RZ] ;  /* 0x00000000fffff984 */ /* 0x000fe20000000800 */
[----:B------:R-:W-:Y:S01]  /*16b00*/  @!PT LDS RZ, [RZ] ;  /* 0x00000000fffff984 */ /* 0x000fe20000000800 */
[----:B------:R-:W-:Y:S01]  /*16b10*/  @!PT LDS RZ, [RZ] ;  /* 0x00000000fffff984 */ /* 0x000fe20000000800 */
[----:B------:R-:W-:Y:S01]  /*16b20*/  @!PT LDS RZ, [RZ] ;  /* 0x00000000fffff984 */ /* 0x000fe20000000800 */
[----:B------:R2:W-:Y:S06]  /*16b30*/  MEMBAR.ALL.CTA ;  /* 0x0000000000007992 */ /* 0x0005ec0000008000 */
[----:B--2---:R-:W2:Y:S01]  /*16b40*/  FENCE.VIEW.ASYNC.S ;  /* 0x00000000000073c6 */ /* 0x004ea20000000000 */
[----:B------:R-:W-:Y:S01]  /*16b50*/  IMAD R11, R188, UR5, R11 ;  /* 0x00000005bc0b7c24 */ /* 0x000fe2000f8e020b */
[----:B------:R-:W-:Y:S01]  /*16b60*/  ULDC.64 UR4, c[0x0][0xaf0] ;  /* 0x0002bc0000047ab9 */ /* 0x000fe20000000a00 */
[----:B-1----:R-:W-:Y:S01]  /*16b70*/  @P1 IMAD.HI.U32 R0, R14, R13, RZ ;  /* 0x0000000d0e001227 */ /* 0x002fe200078e00ff */
[----:B------:R-:W-:-:S03]  /*16b80*/  MOV R3, R14 ;  /* 0x0000000e00037202 */ /* 0x000fc60000000f00 */
[----:B------:R-:W-:Y:S01]  /*16b90*/  IMAD R12, R12, UR4, RZ ;  /* 0x000000040c0c7c24 */ /* 0x000fe2000f8e02ff */
[----:B0-----:R-:W-:Y:S01]  /*16ba0*/  @P1 SHF.R.U32.HI R3, RZ, R15, R0 ;  /* 0x0000000fff031219 */ /* 0x001fe20000011600 */
[----:B------:R-:W-:-:S04]  /*16bb0*/  IMAD.WIDE.U32 R10, R209, UR4, R10 ;  /* 0x00000004d10a7c25 */ /* 0x000fc8000f8e000a */
[----:B------:R-:W-:Y:S01]  /*16bc0*/  IMAD R13, R209, UR5, R12 ;  /* 0x00000005d10d7c24 */ /* 0x000fe2000f8e020c */
[----:B------:R-:W-:Y:S01]  /*16bd0*/  SHF.R.S32.HI R9, RZ, 0x1f, R3 ;  /* 0x0000001fff097819 */ /* 0x000fe20000011403 */
[----:B------:R-:W-:Y:S01]  /*16be0*/  VIADD R0, R18, 0x28820 ;  /* 0x0002882012007836 */ /* 0x000fe20000000000 */
[----:B------:R-:W-:Y:S01]  /*16bf0*/  ULDC.64 UR4, c[0x0][0xae0] ;  /* 0x0002b80000047ab9 */ /* 0x000fe20000000a00 */
[----:B------:R-:W-:Y:S02]  /*16c00*/  IMAD.IADD R11, R11, 0x1, R13 ;  /* 0x000000010b0b7824 */ /* 0x000fe400078e020d */
[----:B------:R-:W-:Y:S01]  /*16c10*/  IMAD.MOV R13, RZ, RZ, -R3 ;  /* 0x000000ffff0d7224 */ /* 0x000fe200078e0a03 */
[----:B------:R-:W-:Y:S01]  /*16c20*/  PRMT R0, RZ, 0x654, R0 ;  /* 0x00000654ff007816 */ /* 0x000fe20000000000 */
[----:B------:R-:W-:Y:S02]  /*16c30*/  IMAD R12, R9, UR4, RZ ;  /* 0x00000004090c7c24 */ /* 0x000fe4000f8e02ff */
[----:B------:R-:W-:Y:S01]  /*16c40*/  IMAD R9, R4, R13, R14 ;  /* 0x0000000d04097224 */ /* 0x000fe200078e020e */
[----:B--2---:R0:W-:Y:S01]  /*16c50*/  SYNCS.ARRIVE.TRANS64.RED.A1T0 RZ, [R0+URZ], RZ ;  /* 0x000000ff00ff79a7 */ /* 0x0041e2000810043f */
[----:B------:R-:W-:-:S02]  /*16c60*/  IMAD R13, R3, UR5, R12 ;  /* 0x00000005030d7c24 */ /* 0x000fc4000f8e020c */
        /* <DEDUP_REMOVED lines=12> */
[----:B------:R-:W-:Y:S01]  /*16d30*/  IMAD.IADD R21, R187, 0x1, R192 ;  /* 0x00000001bb157824 */ /* 0x000fe200078e02c0 */
[----:B------:R-:W-:Y:S06]  /*16d40*/  BRA.DIV UR4, `(.L_x_3108) ;  /* 0x000000ba04e87947 */ /* 0x000fec000b800000 */
[----:B------:R0:W1:Y:S04]  /*16d50*/  SHFL.IDX PT, R3, R4, RZ, 0x181f ;  /* 0x00181fff04037589 */ /* 0x00006800000e0000 */
[----:B------:R0:W2:Y:S02]  /*16d60*/  SHFL.IDX PT, R14, R0, RZ, 0x181f ;  /* 0x00181fff000e7589 */ /* 0x0000a400000e0000 */
.L_x_3364:
        /* <DEDUP_REMOVED lines=12> */
.L_x_3110:
[----:B------:R-:W-:Y:S05]  /*16e30*/  BSYNC B1 ;  /* 0x0000000000017941 */ /* 0x000fea0003800000 */
.L_x_3109:
[----:B------:R-:W-:-:S03]  /*16e40*/  UMOV UR4, 0xffffffff ;  /* 0xffffffff00047882 */ /* 0x000fc60000000000 */
[----:B------:R-:W-:Y:S05]  /*16e50*/  BRA.DIV UR4, `(.L_x_3111) ;  /* 0x000000ba04d87947 */ /* 0x000fea000b800000 */
[----:B-1----:R1:W4:Y:S04]  /*16e60*/  SHFL.IDX PT, R3, R4, 0x1, 0x181f ;  /* 0x00381f0004037f89 */ /* 0x00232800000e0000 */
[----:B--23--:R1:W2:Y:S02]  /*16e70*/  SHFL.IDX PT, R14, R0, 0x1, 0x181f ;  /* 0x00381f00000e7f89 */ /* 0x00c2a400000e0000 */
.L_x_3368:
        /* <DEDUP_REMOVED lines=11> */
[----:B-----5:R3:W-:Y:S04]  /*16f30*/  @!P2 ST.E.128 desc[UR42][R10.64], R28 ;  /* 0x0000001c0a00a985 */ /* 0x0207e8000c101d2a */
[----:B------:R3:W-:Y:S02]  /*16f40*/  @!P3 ST.E.128 desc[UR42][R14.64], R44 ;  /* 0x0000002c0e00b985 */ /* 0x0007e4000c101d2a */
.L_x_3113:
[----:B------:R-:W-:Y:S05]  /*16f50*/  BSYNC B1 ;  /* 0x0000000000017941 */ /* 0x000fea0003800000 */
.L_x_3112:
[----:B------:R-:W-:-:S03]  /*16f60*/  UMOV UR4, 0xffffffff ;  /* 0xffffffff00047882 */ /* 0x000fc60000000000 */
[----:B------:R-:W-:Y:S05]  /*16f70*/  BRA.DIV UR4, `(.L_x_3114) ;  /* 0x000000ba04d87947 */ /* 0x000fea000b800000 */
[----:B----4-:R4:W0:Y:S04]  /*16f80*/  SHFL.IDX PT, R3, R4, 0x2, 0x181f ;  /* 0x00581f0004037f89 */ /* 0x01082800000e0000 */
[----:B--23--:R4:W2:Y:S02]  /*16f90*/  SHFL.IDX PT, R14, R0, 0x2, 0x181f ;  /* 0x00581f00000e7f89 */ /* 0x00c8a400000e0000 */
.L_x_3372:
        /* <DEDUP_REMOVED lines=11> */
[----:B-----5:R3:W-:Y:S04]  /*17050*/  @!P2 ST.E.128 desc[UR42][R10.64], R32 ;  /* 0x000000200a00a985 */ /* 0x0207e8000c101d2a */
[----:B------:R3:W-:Y:S02]  /*17060*/  @!P3 ST.E.128 desc[UR42][R14.64], R48 ;  /* 0x000000300e00b985 */ /* 0x0007e4000c101d2a */
.L_x_3116:
[----:B------:R-:W-:Y:S05]  /*17070*/  BSYNC B1 ;  /* 0x0000000000017941 */ /* 0x000fea0003800000 */
.L_x_3115:
[----:B------:R-:W-:-:S03]  /*17080*/  UMOV UR4, 0xffffffff ;  /* 0xffffffff00047882 */ /* 0x000fc60000000000 */
[----:B------:R-:W-:Y:S05]  /*17090*/  BRA.DIV UR4, `(.L_x_3117) ;  /* 0x000000ba04d87947 */ /* 0x000fea000b800000 */
[----:B0-----:R0:W0:Y:S04]  /*170a0*/  SHFL.IDX PT, R3, R4, 0x3, 0x181f ;  /* 0x00781f0004037f89 */ /* 0x00102800000e0000 */
[----:B--23--:R2:W3:Y:S02]  /*170b0*/  SHFL.IDX PT, R14, R0, 0x3, 0x181f ;  /* 0x00781f00000e7f89 */ /* 0x00c4e400000e0000 */
.L_x_3376:
[----:B------:R-:W-:-:S05]  /*170c0*/  VIADD R9, R21, 0x60 ;  /* 0x0000006015097836 */ /* 0x000fca0000000000 */
[----:B------:R-:W-:-:S13]  /*170d0*/  ISETP.GE.AND P0, PT, R9, R8, PT ;  /* 0x000000080900720c */ /* 0x000fda0003f06270 */
[----:B------:R-:W-:Y:S05]  /*170e0*/  @P0 BRA `(.L_x_3118) ;  /* 0x0000001800640947 */ /* 0x000fea0003800000 */
[----:B------:R-:W-:Y:S02]  /*170f0*/  ULDC UR4, c[0x0][0xac8] ;  /* 0x0002b20000047ab9 */ /* 0x000fe40000000800 */
[----:B------:R-:W-:-:S13]  /*17100*/  ISETP.GE.AND P1, PT, R16, UR4, PT ;  /* 0x0000000410007c0c */ /* 0x000fda000bf26270 */
[----:B---3--:R-:W-:-:S04]  /*17110*/  @!P1 LEA R8, P0, R16, R14, 0x1 ;  /* 0x0000000e10089211 */ /* 0x008fc800078008ff */
[----:B0-----:R-:W-:Y:S02]  /*17120*/  @!P1 LEA.HI.X R9, R16, R3, R17, 0x1, P0 ;  /* 0x0000000310099211 */ /* 0x001fe400000f0c11 */
[----:B------:R-:W-:-:S03]  /*17130*/  ISETP.GE.AND P0, PT, R2, UR4, PT ;  /* 0x0000000402007c0c */ /* 0x000fc6000bf06270 */
[----:B-----5:R0:W-:Y:S10]  /*17140*/  @!P1 ST.E.128 desc[UR42][R8.64], R36 ;  /* 0x0000002408009985 */ /* 0x0201f4000c101d2a */
[----:B------:R-:W-:Y:S05]  /*17150*/  @P0 BRA `(.L_x_3118) ;  /* 0x0000001800480947 */ /* 0x000fea0003800000 */
[----:B------:R-:W-:-:S04]  /*17160*/  LEA R14, P0, R2, R14, 0x1 ;  /* 0x0000000e020e7211 */ /* 0x000fc800078008ff */
[----:B------:R-:W-:-:S05]  /*17170*/  LEA.HI.X R15, R2, R3, R184, 0x1, P0 ;  /* 0x00000003020f7211 */ /* 0x000fca00000f0cb8 */
[----:B------:R3:W-:Y:S01]  /*17180*/  ST.E.128 desc[UR42][R14.64], R52 ;  /* 0x000000340e007985 */ /* 0x0007e2000c101d2a */
[----:B------:R-:W-:Y:S05]  /*17190*/  BRA `(.L_x_3118) ;  /* 0x0000001800387947 */ /* 0x000fea0003800000 */
.L_x_3107:
[----:B0-----:R-:W0:Y:S01]  /*171a0*/  @P1 LDC R14, c[0x0][0xbec] ;  /* 0x0002fb00ff0e1b82 */ /* 0x001e220000000800 */
[----:B------:R-:W-:Y:S01]  /*171b0*/  ULDC.64 UR4, c[0x0][0xb08] ;  /* 0x0002c20000047ab9 */ /* 0x000fe20000000a00 */
[----:B------:R-:W-:Y:S01]  /*171c0*/  SHF.R.S32.HI R0, RZ, 0x1f, R209 ;  /* 0x0000001fff007819 */ /* 0x000fe200000114d1 */
[----:B------:R-:W-:Y:S01]  /*171d0*/  IMAD R9, R9, UR4, RZ ;  /* 0x0000000409097c24 */ /* 0x000fe2000f8e02ff */
[----:B------:R-:W-:Y:S01]  /*171e0*/  ULDC.64 UR6, c[0x0][0xb30] ;  /* 0x0002cc0000067ab9 */ /* 0x000fe20000000a00 */
[C---:B------:R-:W-:Y:S01]  /*171f0*/  IMAD.WIDE.U32 R10, R12.reuse, UR4, RZ ;  /* 0x000000040c0a7c25 */ /* 0x040fe2000f8e00ff */
[C---:B------:R-:W-:Y:S02]  /*17200*/  IADD3 R37, R193.reuse, 0x20, RZ ;  /* 0x00000020c1257810 */ /* 0x040fe40007ffe0ff */
[----:B------:R-:W1:Y:S01]  /*17210*/  @P1 LDC R13, c[0x0][0xbf0] ;  /* 0x0002fc00ff0d1b82 */ /* 0x000e620000000800 */
[----:B------:R-:W-:Y:S01]  /*17220*/  IMAD R9, R12, UR5, R9 ;  /* 0x000000050c097c24 */ /* 0x000fe2000f8e0209 */
[----:B------:R-:W-:Y:S01]  /*17230*/  ULDC.64 UR4, c[0x0][0xb38] ;  /* 0x0002ce0000047ab9 */ /* 0x000fe20000000a00 */
[----:B------:R-:W-:Y:S01]  /*17240*/  IMAD.MOV.U32 R3, RZ, RZ, R35 ;  /* 0x000000ffff037224 */ /* 0x000fe200078e0023 */
[C---:B------:R-:W-:Y:S01]  /*17250*/  IADD3 R47, R193.reuse, 0x48, RZ ;  /* 0x00000048c12f7810 */ /* 0x040fe20007ffe0ff */
[----:B------:R-:W-:Y:S01]  /*17260*/  VIADD R24, R193, 0x8 ;  /* 0x00000008c1187836 */ /* 0x000fe20000000000 */
[----:B------:R-:W-:Y:S01]  /*17270*/  IADD3 R11, R11, R9, RZ ;  /* 0x000000090b0b7210 */ /* 0x000fe20007ffe0ff */
[C---:B------:R-:W-:Y:S01]  /*17280*/  VIADD R33, R193.reuse, 0x10 ;  /* 0x00000010c1217836 */ /* 0x040fe20000000000 */
[----:B------:R-:W-:Y:S01]  /*17290*/  SHF.R.S32.HI R38, RZ, 0x1f, R37 ;  /* 0x0000001fff267819 */ /* 0x000fe20000011425 */
[----:B------:R-:W-:Y:S01]  /*172a0*/  VIADD R39, R193, 0x28 ;  /* 0x00000028c1277836 */ /* 0x000fe20000000000 */
[----:B------:R-:W-:Y:S01]  /*172b0*/  SHF.R.S32.HI R32, RZ, 0x1f, R24 ;  /* 0x0000001fff207819 */ /* 0x000fe20000011418 */
[----:B------:R-:W-:Y:S01]  /*172c0*/  IMAD.WIDE.U32 R10, R188, UR4, R10 ;  /* 0x00000004bc0a7c25 */ /* 0x000fe2000f8e000a */
[----:B------:R-:W-:-:S02]  /*172d0*/  SHF.R.S32.HI R34, RZ, 0x1f, R33 ;  /* 0x0000001fff227819 */ /* 0x000fc40000011421 */
[----:B------:R-:W-:Y:S01]  /*172e0*/  SHF.R.S32.HI R40, RZ, 0x1f, R39 ;  /* 0x0000001fff287819 */ /* 0x000fe20000011427 */
[----:B------:R-:W-:Y:S01]  /*172f0*/  IMAD R11, R188, UR5, R11 ;  /* 0x00000005bc0b7c24 */ /* 0x000fe2000f8e020b */
[----:B------:R-:W-:Y:S01]  /*17300*/  ULDC.64 UR4, c[0x0][0xb40] ;  /* 0x0002d00000047ab9 */ /* 0x000fe20000000a00 */
[----:B0-----:R-:W-:Y:S01]  /*17310*/  @P1 IMAD.HI.U32 R14, R35, R14, RZ ;  /* 0x0000000e230e1227 */ /* 0x001fe200078e00ff */
[----:B------:R-:W-:-:S03]  /*17320*/  SHF.R.S32.HI R48, RZ, 0x1f, R47 ;  /* 0x0000001fff307819 */ /* 0x000fc6000001142f */
[----:B------:R-:W-:Y:S02]  /*17330*/  IMAD R0, R0, UR4, RZ ;  /* 0x0000000400007c24 */ /* 0x000fe4000f8e02ff */
[----:B------:R-:W-:Y:S01]  /*17340*/  IMAD.WIDE.U32 R10, R209, UR4, R10 ;  /* 0x00000004d10a7c25 */ /* 0x000fe2000f8e000a */
[----:B-1----:R-:W-:-:S03]  /*17350*/  @P1 SHF.R.U32.HI R3, RZ, R13, R14 ;  /* 0x0000000dff031219 */ /* 0x002fc6000001160e */
[----:B------:R-:W-:Y:S01]  /*17360*/  IMAD R9, R209, UR5, R0 ;  /* 0x00000005d1097c24 */ /* 0x000fe2000f8e0200 */
[----:B------:R-:W-:Y:S01]  /*17370*/  SHF.R.S32.HI R0, RZ, 0x1f, R3 ;  /* 0x0000001fff007819 */ /* 0x000fe20000011403 */
[----:B------:R-:W-:Y:S01]  /*17380*/  ULDC.64 UR4, c[0x0][0xb48] ;  /* 0x0002d20000047ab9 */ /* 0x000fe20000000a00 */
[----:B------:R-:W-:Y:S02]  /*17390*/  VIADD R41, R193, 0x30 ;  /* 0x00000030c1297836 */ /* 0x000fe40000000000 */
[----:B------:R-:W-:Y:S02]  /*173a0*/  IMAD.IADD R11, R11, 0x1, R9 ;  /* 0x000000010b0b7824 */ /* 0x000fe400078e0209 */
[----:B------:R-:W-:Y:S01]  /*173b0*/  IMAD.MOV R9, RZ, RZ, -R3 ;  /* 0x000000ffff097224 */ /* 0x000fe200078e0a03 */
[----:B------:R-:W-:Y:S01]  /*173c0*/  SHF.R.S32.HI R42, RZ, 0x1f, R41 ;  /* 0x0000001fff2a7819 */ /* 0x000fe20000011429 */
[----:B------:R-:W-:-:S04]  /*173d0*/  IMAD.WIDE.U32 R10, R212, UR4, R10 ;  /* 0x00000004d40a7c25 */ /* 0x000fc8000f8e000a */
[----:B------:R-:W-:Y:S01]  /*173e0*/  IMAD R9, R4, R9, R35 ;  /* 0x0000000904097224 */ /* 0x000fe200078e0223 */
[----:B------:R-:W-:Y:S01]  /*173f0*/  IADD3 R4, R18, 0x28820, RZ ;  /* 0x0002882012047810 */ /* 0x000fe20007ffe0ff */
[----:B------:R-:W-:Y:S02]  /*17400*/  IMAD R0, R0, UR6, RZ ;  /* 0x0000000600007c24 */ /* 0x000fe4000f8e02ff */
[----:B------:R-:W-:Y:S01]  /*17410*/  IMAD R11, R212, UR5, R11 ;  /* 0x00000005d40b7c24 */ /* 0x000fe2000f8e020b */
[----:B------:R-:W-:Y:S01]  /*17420*/  ULDC.64 UR4, c[0x0][0xb28] ;  /* 0x0002ca0000047ab9 */ /* 0x000fe20000000a00 */
[C---:B------:R-:W-:Y:S01]  /*17430*/  IMAD R13, R3.reuse, UR7, R0 ;  /* 0x00000007030d7c24 */ /* 0x040fe2000f8e0200 */
[----:B------:R-:W-:Y:S01]  /*17440*/  SHF.R.S32.HI R0, RZ, 0x1f, R9 ;  /* 0x0000001fff007819 */ /* 0x000fe20000011409 */
[----:B------:R-:W-:Y:S01]  /*17450*/  IMAD.WIDE.U32 R10, R3, UR6, R10 ;  /* 0x00000006030a7c25 */ /* 0x000fe2000f8e000a */
[----:B------:R-:W-:-:S03]  /*17460*/  PRMT R4, RZ, 0x654, R4 ;  /* 0x00000654ff047816 */ /* 0x000fc60000000004 */
[----:B------:R-:W-:Y:S01]  /*17470*/  IMAD R0, R0, UR4, RZ ;  /* 0x0000000400007c24 */ /* 0x000fe2000f8e02ff */
[----:B------:R0:W-:Y:S01]  /*17480*/  SYNCS.ARRIVE.TRANS64.RED.A1T0 RZ, [R4+URZ], RZ ;  /* 0x000000ff04ff79a7 */ /* 0x0001e2000810043f */
[----:B------:R-:W-:Y:S02]  /*17490*/  IMAD.IADD R11, R11, 0x1, R13 ;  /* 0x000000010b0b7824 */ /* 0x000fe400078e020d */
[C---:B------:R-:W-:Y:S02]  /*174a0*/  IMAD R3, R9.reuse, UR5, R0 ;  /* 0x0000000509037c24 */ /* 0x040fe4000f8e0200 */
[----:B------:R-:W-:Y:S01]  /*174b0*/  IMAD.WIDE.U32 R10, R9, UR4, R10 ;  /* 0x00000004090a7c25 */ /* 0x000fe2000f8e000a */
[----:B------:R-:W-:-:S03]  /*174c0*/  ULDC.64 UR4, c[0x0][0xb00] ;  /* 0x0002c00000047ab9 */ /* 0x000fc60000000a00 */
[----:B------:R-:W-:Y:S01]  /*174d0*/  IMAD.IADD R3, R11, 0x1, R3 ;  /* 0x000000010b037824 */ /* 0x000fe200078e0203 */
[C---:B------:R-:W-:Y:S01]  /*174e0*/  LEA R0, P0, R10.reuse, UR4, 0x2 ;  /* 0x000000040a007c11 */ /* 0x040fe2000f8010ff */
[C---:B------:R-:W-:Y:S01]  /*174f0*/  VIADD R35, R193.reuse, 0x18 ;  /* 0x00000018c1237836 */ /* 0x040fe20000000000 */
[----:B------:R-:W-:Y:S01]  /*17500*/  UMOV UR4, 0xffffffff ;  /* 0xffffffff00047882 */ /* 0x000fe20000000000 */
[C---:B------:R-:W-:Y:S01]  /*17510*/  VIADD R43, R193.reuse, 0x38 ;  /* 0x00000038c12b7836 */ /* 0x040fe20000000000 */
[----:B0-----:R-:W-:Y:S01]  /*17520*/  LEA.HI.X R4, R10, UR5, R3, 0x2, P0 ;  /* 0x000000050a047c11 */ /* 0x001fe200080f1403 */
[----:B------:R-:W-:Y:S01]  /*17530*/  VIADD R45, R193, 0x40 ;  /* 0x00000040c12d7836 */ /* 0x000fe20000000000 */
[----:B------:R-:W-:Y:S02]  /*17540*/  SHF.R.S32.HI R36, RZ, 0x1f, R35 ;  /* 0x0000001fff247819 */ /* 0x000fe40000011423 */
[----:B------:R-:W-:Y:S02]  /*17550*/  SHF.R.S32.HI R44, RZ, 0x1f, R43 ;  /* 0x0000001fff2c7819 */ /* 0x000fe4000001142b */
[----:B------:R-:W-:Y:S01]  /*17560*/  SHF.R.S32.HI R46, RZ, 0x1f, R45 ;  /* 0x0000001fff2e7819 */ /* 0x000fe2000001142d */
[----:B------:R-:W-:Y:S06]  /*17570*/  BRA.DIV UR4, `(.L_x_3119) ;  /* 0x000000b604e87947 */ /* 0x000fec000b800000 */
[----:B------:R0:W1:Y:S04]  /*17580*/  SHFL.IDX PT, R3, R4, RZ, 0x1c1f ;  /* 0x001c1fff04037589 */ /* 0x00006800000e0000 */
[----:B------:R0:W2:Y:S02]  /*17590*/  SHFL.IDX PT, R14, R0, RZ, 0x1c1f ;  /* 0x001c1fff000e7589 */ /* 0x0000a400000e0000 */
.L_x_3379:
        /* <DEDUP_REMOVED lines=8> */
[----:B-1----:R-:W-:Y:S02]  /*17620*/  @!P0 IMAD.MOV.U32 R15, RZ, RZ, R3 ;  /* 0x000000ffff0f8224 */ /* 0x002fe400078e0003 */
[----:B--2---:R-:W-:Y:S01]  /*17630*/  @!P2 LEA R12, P4, R24, R14, 0x2 ;  /* 0x0000000e180ca211 */ /* 0x004fe200078810ff */
[----:B------:R-:W-:-:S03]  /*17640*/  @!P0 IMAD.WIDE R10, R193, 0x4, R14 ;  /* 0x00000004c10a8825 */ /* 0x000fc600078e020e */
[-C--:B------:R-:W-:Y:S02]  /*17650*/  @!P2 LEA.HI.X R13, R24, R3.reuse, R32, 0x2, P4 ;  /* 0x00000003180da211 */ /* 0x080fe400020f1420 */
[-C--:B------:R-:W-:Y:S01]  /*17660*/  @!P3 LEA R26, P4, R33, R14.reuse, 0x2 ;  /* 0x0000000e211ab211 */ /* 0x080fe200078810ff */
        /* <DEDUP_REMOVED lines=19> */
[-C--:B------:R-:W-:Y:S02]  /*177a0*/  @!P1 LEA R20, P5, R43, R14.reuse, 0x2 ;  /* 0x0000000e2b149211 */ /* 0x080fe400078a10ff */
        /* <DEDUP_REMOVED lines=9> */
[CC--:B----4-:R-:W-:Y:S02]  /*17840*/  @!P2 LEA R28, P4, R47.reuse, R14.reuse, 0x2 ;  /* 0x0000000e2f1ca211 */ /* 0x0d0fe400078810ff */
        /* <DEDUP_REMOVED lines=25> */
.L_x_3121:
[----:B------:R-:W-:Y:S05]  /*179e0*/  BSYNC B1 ;  /* 0x0000000000017941 */ /* 0x000fea0003800000 */
.L_x_3120:
[----:B------:R-:W-:-:S03]  /*179f0*/  UMOV UR4, 0xffffffff ;  /* 0xffffffff00047882 */ /* 0x000fc60000000000 */
[----:B------:R-:W-:Y:S05]  /*17a00*/  BRA.DIV UR4, `(.L_x_3122) ;  /* 0x000000b204f87947 */ /* 0x000fea000b800000 */
[----:B-1----:R1:W3:Y:S04]  /*17a10*/  SHFL.IDX PT, R3, R4, 0x1, 0x1c1f ;  /* 0x003c1f0004037f89 */ /* 0x0022e800000e0000 */
[----:B--2---:R1:W2:Y:S02]  /*17a20*/  SHFL.IDX PT, R14, R0, 0x1, 0x1c1f ;  /* 0x003c1f00000e7f89 */ /* 0x0042a400000e0000 */
.L_x_3383:
        /* <DEDUP_REMOVED lines=8> */
[----:B---3--:R-:W-:Y:S02]  /*17ab0*/  @!P4 IMAD.MOV.U32 R15, RZ, RZ, R3 ;  /* 0x000000ffff0fc224 */ /* 0x008fe400078e0003 */
[----:B------:R-:W-:Y:S02]  /*17ac0*/  @!P2 LEA.HI.X R11, R24, R3, R32, 0x2, P3 ;  /* 0x00000003180ba211 */ /* 0x000fe400018f1420 */
[----:B------:R-:W-:Y:S01]  /*17ad0*/  ISETP.GE.AND P3, PT, R37, UR4, PT ;  /* 0x0000000425007c0c */ /* 0x000fe2000bf66270 */
[----:B------:R-:W-:Y:S01]  /*17ae0*/  @!P4 IMAD.WIDE R8, R193, 0x4, R14 ;  /* 0x00000004c108c825 */ /* 0x000fe200078e020e */
[----:B------:R-:W-:-:S04]  /*17af0*/  @!P1 LEA R12, P5, R33, R14, 0x2 ;  /* 0x0000000e210c9211 */ /* 0x000fc800078a10ff */
[----:B------:R2:W-:Y:S01]  /*17b00*/  @!P4 ST.E.64 desc[UR42][R8.64], R90 ;  /* 0x0000005a0800c985 */ /* 0x0005e2000c101b2a */
[-C--:B------:R-:W-:Y:S02]  /*17b10*/  @!P1 LEA.HI.X R13, R33, R3.reuse, R34, 0x2, P5 ;  /* 0x00000003210d9211 */ /* 0x080fe400028f1422 */
[----:B------:R-:W-:Y:S01]  /*17b20*/  ISETP.GE.AND P4, PT, R39, UR4, PT ;  /* 0x0000000427007c0c */ /* 0x000fe2000bf86270 */
[----:B------:R3:W-:Y:S01]  /*17b30*/  @!P2 ST.E.64 desc[UR42][R10.64], R94 ;  /* 0x0000005e0a00a985 */ /* 0x0007e2000c101b2a */
[----:B------:R-:W-:Y:S02]  /*17b40*/  ISETP.GE.AND P2, PT, R41, UR4, PT ;  /* 0x0000000429007c0c */ /* 0x000fe4000bf46270 */
[-C--:B------:R-:W-:Y:S01]  /*17b50*/  @!P0 LEA R20, P5, R35, R14.reuse, 0x2 ;  /* 0x0000000e23148211 */ /* 0x080fe200078a10ff */
[----:B------:R4:W-:Y:S01]  /*17b60*/  @!P1 ST.E.64 desc[UR42][R12.64], R98 ;  /* 0x000000620c009985 */ /* 0x0009e2000c101b2a */
[----:B------:R-:W-:Y:S02]  /*17b70*/  @!P3 LEA R24, P1, R37, R14, 0x2 ;  /* 0x0000000e2518b211 */ /* 0x000fe400078210ff */
[----:B------:R-:W-:-:S02]  /*17b80*/  @!P0 LEA.HI.X R21, R35, R3, R36, 0x2, P5 ;  /* 0x0000000323158211 */ /* 0x000fc400028f1424 */
[-C--:B------:R-:W-:Y:S02]  /*17b90*/  @!P3 LEA.HI.X R25, R37, R3.reuse, R38, 0x2, P1 ;  /* 0x000000032519b211 */ /* 0x080fe400008f1426 */
[----:B------:R-:W-:Y:S01]  /*17ba0*/  ISETP.GE.AND P1, PT, R43, UR4, PT ;  /* 0x000000042b007c0c */ /* 0x000fe2000bf26270 */
[----:B------:R5:W-:Y:S01]  /*17bb0*/  @!P0 ST.E.64 desc[UR42][R20.64], R102 ;  /* 0x0000006614008985 */ /* 0x000be2000c101b2a */
[-C--:B--2---:R-:W-:Y:S02]  /*17bc0*/  @!P4 LEA R8, P5, R39, R14.reuse, 0x2 ;  /* 0x0000000e2708c211 */ /* 0x084fe400078a10ff */
[----:B------:R-:W-:Y:S01]  /*17bd0*/  ISETP.GE.AND P0, PT, R45, UR4, PT ;  /* 0x000000042d007c0c */ /* 0x000fe2000bf06270 */
[----:B------:R2:W-:Y:S01]  /*17be0*/  @!P3 ST.E.64 desc[UR42][R24.64], R106 ;  /* 0x0000006a1800b985 */ /* 0x0005e2000c101b2a */
[----:B------:R-:W-:Y:S02]  /*17bf0*/  @!P4 LEA.HI.X R9, R39, R3, R40, 0x2, P5 ;  /* 0x000000032709c211 */ /* 0x000fe400028f1428 */
[----:B---3--:R-:W-:-:S02]  /*17c00*/  @!P2 LEA R10, P5, R41, R14, 0x2 ;  /* 0x0000000e290aa211 */ /* 0x008fc400078a10ff */
[----:B------:R-:W-:Y:S01]  /*17c10*/  ISETP.GE.AND P3, PT, R47, UR4, PT ;  /* 0x000000042f007c0c */ /* 0x000fe2000bf66270 */
[----:B------:R3:W-:Y:S01]  /*17c20*/  @!P4 ST.E.64 desc[UR42][R8.64], R110 ;  /* 0x0000006e0800c985 */ /* 0x0007e2000c101b2a */
[-C--:B------:R-:W-:Y:S02]  /*17c30*/  @!P2 LEA.HI.X R11, R41, R3.reuse, R42, 0x2, P5 ;  /* 0x00000003290ba211 */ /* 0x080fe400028f142a */
[CC--:B----4-:R-:W-:Y:S02]  /*17c40*/  @!P1 LEA R12, P5, R43.reuse, R14.reuse, 0x2 ;  /* 0x0000000e2b0c9211 */ /* 0x0d0fe400078a10ff */
[----:B------:R-:W-:Y:S01]  /*17c50*/  ISETP.GE.AND P4, PT, R218, UR4, PT ;  /* 0x00000004da007c0c */ /* 0x000fe2000bf86270 */
[----:B------:R4:W-:Y:S01]  /*17c60*/  @!P2 ST.E.64 desc[UR42][R10.64], R114 ;  /* 0x000000720a00a985 */ /* 0x0009e2000c101b2a */
[----:B------:R-:W-:Y:S02]  /*17c70*/  @!P1 LEA.HI.X R13, R43, R3, R44, 0x2, P5 ;  /* 0x000000032b0d9211 */ /* 0x000fe400028f142c */
[----:B------:R-:W-:-:S02]  /*17c80*/  @!P0 LEA R26, P5, R45, R14, 0x2 ;  /* 0x0000000e2d1a8211 */ /* 0x000fc400078a10ff */
[----:B------:R-:W-:Y:S01]  /*17c90*/  ISETP.GE.AND P2, PT, R216, UR4, PT ;  /* 0x00000004d8007c0c */ /* 0x000fe2000bf46270 */
[----:B------:R0:W-:Y:S01]  /*17ca0*/  @!P1 ST.E.64 desc[UR42][R12.64], R118 ;  /* 0x000000760c009985 */ /* 0x0001e2000c101b2a */
[-C--:B------:R-:W-:Y:S02]  /*17cb0*/  @!P0 LEA.HI.X R27, R45, R3.reuse, R46, 0x2, P5 ;  /* 0x000000032d1b8211 */ /* 0x080fe400028f142e */
[-C--:B-----5:R-:W-:Y:S02]  /*17cc0*/  @!P3 LEA R20, P5, R47, R14.reuse, 0x2 ;  /* 0x0000000e2f14b211 */ /* 0x0a0fe400078a10ff */
[----:B------:R-:W-:Y:S01]  /*17cd0*/  ISETP.GE.AND P1, PT, R217, UR4, PT ;  /* 0x00000004d9007c0c */ /* 0x000fe2000bf26270 */
[----:B------:R5:W-:Y:S01]  /*17ce0*/  @!P0 ST.E.64 desc[UR42][R26.64], R122 ;  /* 0x0000007a1a008985 */ /* 0x000be2000c101b2a */
[----:B------:R-:W-:Y:S02]  /*17cf0*/  @!P3 LEA.HI.X R21, R47, R3, R48, 0x2, P5 ;  /* 0x000000032f15b211 */ /* 0x000fe400028f1430 */
[----:B--2---:R-:W-:-:S02]  /*17d00*/  @!P4 LEA R24, P5, R218, R14, 0x2 ;  /* 0x0000000eda18c211 */ /* 0x004fc400078a10ff */
[----:B------:R-:W-:Y:S01]  /*17d10*/  ISETP.GE.AND P0, PT, R215, UR4, PT ;  /* 0x00000004d7007c0c */ /* 0x000fe2000bf06270 */
[----:B------:R2:W-:Y:S01]  /*17d20*/  @!P3 ST.E.64 desc[UR42][R20.64], R126 ;  /* 0x0000007e1400b985 */ /* 0x0005e2000c101b2a */
[----:B------:R-:W-:Y:S02]  /*17d30*/  ISETP.GE.AND P3, PT, R214, UR4, PT ;  /* 0x00000004d6007c0c */ /* 0x000fe4000bf66270 */
[----:B------:R-:W-:-:S03]  /*17d40*/  @!P4 LEA.HI.X R25, R218, R3, R226, 0x2, P5 ;  /* 0x00000003da19c211 */ /* 0x000fc600028f14e2 */
[CC--:B---3--:R-:W-:Y:S02]  /*17d50*/  @!P1 LEA R8, P5, R217.reuse, R14.reuse, 0x2 ;  /* 0x0000000ed9089211 */ /* 0x0c8fe400078a10ff */
[----:B------:R2:W-:Y:S01]  /*17d60*/  @!P4 ST.E.64 desc[UR42][R24.64], R130 ;  /* 0x000000821800c985 */ /* 0x0005e2000c101b2a */
[CC--:B----4-:R-:W-:Y:S02]  /*17d70*/  @!P2 LEA R10, P4, R216.reuse, R14.reuse, 0x2 ;  /* 0x0000000ed80aa211 */ /* 0x0d0fe400078810ff */
[-C--:B------:R-:W-:Y:S02]  /*17d80*/  @!P1 LEA.HI.X R9, R217, R3.reuse, R225, 0x2, P5 ;  /* 0x00000003d9099211 */ /* 0x080fe400028f14e1 */
[-C--:B0-----:R-:W-:Y:S02]  /*17d90*/  @!P0 LEA R12, P5, R215, R14.reuse, 0x2 ;  /* 0x0000000ed70c8211 */ /* 0x081fe400078a10ff */
[----:B------:R-:W-:Y:S01]  /*17da0*/  @!P2 LEA.HI.X R11, R216, R3, R224, 0x2, P4 ;  /* 0x00000003d80ba211 */ /* 0x000fe200020f14e0 */
[----:B------:R2:W-:Y:S01]  /*17db0*/  @!P1 ST.E.64 desc[UR42][R8.64], R134 ;  /* 0x0000008608009985 */ /* 0x0005e2000c101b2a */
[----:B-----5:R-:W-:-:S02]  /*17dc0*/  @!P3 LEA R26, P4, R214, R14, 0x2 ;  /* 0x0000000ed61ab211 */ /* 0x020fc400078810ff */
[-C--:B------:R-:W-:Y:S01]  /*17dd0*/  @!P0 LEA.HI.X R13, R215, R3.reuse, R223, 0x2, P5 ;  /* 0x00000003d70d8211 */ /* 0x080fe200028f14df */
[----:B------:R2:W-:Y:S01]  /*17de0*/  @!P2 ST.E.64 desc[UR42][R10.64], R138 ;  /* 0x0000008a0a00a985 */ /* 0x0005e2000c101b2a */
[----:B------:R-:W-:-:S03]  /*17df0*/  @!P3 LEA.HI.X R27, R214, R3, R222, 0x2, P4 ;  /* 0x00000003d61bb211 */ /* 0x000fc600020f14de */
[----:B------:R2:W-:Y:S01]  /*17e00*/  @!P0 ST.E.64 desc[UR42][R12.64], R142 ;  /* 0x0000008e0c008985 */ /* 0x0005e2000c101b2a */
[----:B------:R-:W-:-:S03]  /*17e10*/  ISETP.GE.AND P0, PT, R213, UR4, PT ;  /* 0x00000004d5007c0c */ /* 0x000fc6000bf06270 */
[----:B------:R2:W-:Y:S10]  /*17e20*/  @!P3 ST.E.64 desc[UR42][R26.64], R146 ;  /* 0x000000921a00b985 */ /* 0x0005f4000c101b2a */
[----:B------:R-:W-:Y:S05]  /*17e30*/  @P0 BRA `(.L_x_3118) ;  /* 0x0000000c00100947 */ /* 0x000fea0003800000 */
[----:B------:R-:W-:-:S04]  /*17e40*/  LEA R14, P0, R213, R14, 0x2 ;  /* 0x0000000ed50e7211 */ /* 0x000fc800078010ff */
[----:B------:R-:W-:-:S05]  /*17e50*/  LEA.HI.X R15, R213, R3, R221, 0x2, P0 ;  /* 0x00000003d50f7211 */ /* 0x000fca00000f14dd */
[----:B------:R0:W-:Y:S01]  /*17e60*/  ST.E.64 desc[UR42][R14.64], R150 ;  /* 0x000000960e007985 */ /* 0x0001e2000c101b2a */
[----:B------:R-:W-:Y:S05]  /*17e70*/  BRA `(.L_x_3118) ;  /* 0x0000000c00007947 */ /* 0x000fea0003800000 */
.L_x_3105:
        /* <DEDUP_REMOVED lines=10> */
[----:B-----5:R-:W-:-:S04]  /*17f20*/  IMAD.U32 R24, RZ, RZ, UR4 ;  /* 0x00000004ff187e24 */ /* 0x020fc8000f8e00ff */
[----:B------:R-:W-:-:S04]  /*17f30*/  @P1 IADD3 R210, P2, R210, UR6, RZ ;  /* 0x00000006d2d21c10 */ /* 0x000fc8000ff5e0ff */
[----:B------:R-:W-:Y:S01]  /*17f40*/  @P1 IADD3.X R211, R211, UR7, RZ, P2, !PT ;  /* 0x00000007d3d31c10 */ /* 0x000fe200097fe4ff */
[----:B------:R4:W5:Y:S04]  /*17f50*/  @P0 LDG.E R3, desc[UR42][R8.64] ;  /* 0x0000002a08030981 */ /* 0x000968000c1e1900 */
[----:B------:R4:W5:Y:S01]  /*17f60*/  @P1 LDG.E R24, desc[UR42][R210.64] ;  /* 0x0000002ad2181981 */ /* 0x000962000c1e1900 */
[----:B------:R-:W-:Y:S01]  /*17f70*/  ISETP.NE.AND P2, PT, R208, RZ, PT ;  /* 0x000000ffd000720c */ /* 0x000fe20003f45270 */
[----:B------:R-:W1:-:S12]  /*17f80*/  S2R R0, SR_TID.X ;  /* 0x0000000000007919 */ /* 0x000e580000002100 */
[----:B------:R-:W2:Y:S01]  /*17f90*/  @!P2 LDC R208, c[0x0][0xad4] ;  /* 0x0002b500ffd0ab82 */ /* 0x000ea20000000800 */
[----:B-1----:R-:W-:Y:S02]  /*17fa0*/  IADD3 R0, R0, -0x80, RZ ;  /* 0xffffff8000007810 */ /* 0x002fe40007ffe0ff */
[----:B--2---:R-:W-:Y:S02]  /*17fb0*/  ISETP.GT.AND P2, PT, R208, 0x1, PT ;  /* 0x00000001d000780c */ /* 0x004fe40003f44270 */
[----:B------:R-:W-:Y:S01]  /*17fc0*/  ISETP.GT.AND P3, PT, R0, 0x7f, PT ;  /* 0x0000007f0000780c */ /* 0x000fe20003f64270 */
[----:B----4-:R-:W-:-:S12]  /*17fd0*/  @P1 BRA `(.L_x_3123) ;  /* 0x0000000000101947 */ /* 0x010fd80003800000 */
[----:B------:R-:W-:Y:S05]  /*17fe0*/  @!P0 BRA `(.L_x_3123) ;  /* 0x00000000000c8947 */ /* 0x000fea0003800000 */
[----:B------:R-:W2:Y:S04]  /*17ff0*/  LDG.E R11, desc[UR42][R8.64] ;  /* 0x0000002a080b7981 */ /* 0x000ea8000c1e1900 */
[----:B-----5:R-:W2:Y:S02]  /*18000*/  LDG.E R24, desc[UR42][R8.64+0x4] ;  /* 0x0000042a08187981 */ /* 0x020ea4000c1e1900 */
[----:B--2---:R-:W-:-:S07]  /*18010*/  IMAD.IADD R24, R24, 0x1, -R11 ;  /* 0x0000000118187824 */ /* 0x004fce00078e0a0b */
.L_x_3123:
[----:B------:R-:W-:Y:S01]  /*18020*/  BSSY B1, `(.L_x_3124) ;  /* 0x0000036000017945 */ /* 0x000fe20003800000 */
[----:B------:R-:W-:Y:S02]  /*18030*/  SEL R209, R209, RZ, !P0 ;  /* 0x000000ffd1d17207 */ /* 0x000fe40004000000 */
[----:B------:R-:W-:Y:S02]  /*18040*/  SEL R219, R219, RZ, !P0 ;  /* 0x000000ffdbdb7207 */ /* 0x000fe40004000000 */
[----:B-----5:R-:W-:Y:S01]  /*18050*/  SHF.R.S32.HI R28, RZ, 0x1f, R3 ;  /* 0x0000001fff1c7819 */ /* 0x020fe20000011403 */
[----:B------:R-:W-:Y:S06]  /*18060*/  @P3 BRA `(.L_x_3125) ;  /* 0x0000000000c43947 */ /* 0x000fec0003800000 */
[----:B------:R-:W1:Y:S01]  /*18070*/  S2R R31, SR_TID.X ;  /* 0x00000000001f7919 */ /* 0x000e620000002100 */
[----:B------:R-:W2:Y:S02]  /*18080*/  LDC R35, c[0x0][0xbe8] ;  /* 0x0002fa00ff237b82 */ /* 0x000ea40000000800 */
[----:B--2---:R-:W-:Y:S01]  /*18090*/  IMAD R0, R24, R35, RZ ;  /* 0x0000002318007224 */ /* 0x004fe200078e02ff */
[----:B-1----:R-:W-:-:S04]  /*180a0*/  IADD3 R31, R192, -0x80, R31 ;  /* 0xffffff80c01f7810 */ /* 0x002fc80007ffe01f */
[----:B------:R-:W-:-:S13]  /*180b0*/  ISETP.GE.AND P0, PT, R31, R0, PT ;  /* 0x000000001f00720c */ /* 0x000fda0003f06270 */
[----:B------:R-:W-:Y:S05]  /*180c0*/  @P0 BRA `(.L_x_3125) ;  /* 0x0000000000ac0947 */ /* 0x000fea0003800000 */
[----:B------:R-:W-:Y:S01]  /*180d0*/  IMAD.MOV.U32 R26, RZ, RZ, 0x9b8 ;  /* 0x000009b8ff1a7424 */ /* 0x000fe200078e00ff */
[----:B------:R-:W-:Y:S01]  /*180e0*/  ISETP.GT.AND P0, PT, R208, 0x1, PT ;  /* 0x00000001d000780c */ /* 0x000fe20003f04270 */
[----:B------:R-:W1:Y:S01]  /*180f0*/  LDC.64 R32, c[0x0][0xba8] ;  /* 0x0002ea00ff207b82 */ /* 0x000e620000000a00 */
[----:B------:R-:W-:Y:S01]  /*18100*/  ISETP.NE.AND P1, PT, R35, 0x1, PT ;  /* 0x000000012300780c */ /* 0x000fe20003f25270 */
[----:B------:R-:W-:Y:S01]  /*18110*/  IMAD.MOV.U32 R25, RZ, RZ, R31 ;  /* 0x000000ffff197224 */ /* 0x000fe200078e001f */
[----:B------:R-:W-:-:S05]  /*18120*/  SEL R26, R26, 0x978, P0 ;  /* 0x000009781a1a7807 */ /* 0x000fca0000000000 */
[----:B------:R-:W2:Y:S08]  /*18130*/  LDC.64 R10, c[0x0][R26+0x220] ;  /* 0x000088001a0a7b82 */ /* 0x000eb00000000a00 */
[----:B------:R-:W4:Y:S08]  /*18140*/  LDC.64 R8, c[0x0][R26+0x218] ;  /* 0x000086001a087b82 */ /* 0x000f300000000a00 */
[----:B------:R-:W5:Y:S08]  /*18150*/  LDC.64 R12, c[0x0][R26+0x228] ;  /* 0x00008a001a0c7b82 */ /* 0x000f700000000a00 */
[----:B------:R-:W0:Y:S08]  /*18160*/  @P1 LDC R0, c[0x0][0xbec] ;  /* 0x0002fb00ff001b82 */ /* 0x000e300000000800 */
[----:B------:R-:W5:Y:S08]  /*18170*/  LDC.64 R14, c[0x0][R26+0x210] ;  /* 0x000084001a0e7b82 */ /* 0x000f700000000a00 */
[----:B------:R-:W3:Y:S01]  /*18180*/  @P1 LDC R29, c[0x0][0xbf0] ;  /* 0x0002fc00ff1d1b82 */ /* 0x000ee20000000800 */
[----:B0-----:R-:W-:-:S07]  /*18190*/  @P1 IMAD.HI.U32 R0, R31, R0, RZ ;  /* 0x000000001f001227 */ /* 0x001fce00078e00ff */
[----:B-1----:R-:W0:Y:S01]  /*181a0*/  @!P0 LDC R32, c[0x0][0xb50] ;  /* 0x0002d400ff208b82 */ /* 0x002e220000000800 */
[-C--:B--2---:R-:W-:Y:S02]  /*181b0*/  IMAD R11, R11, R209.reuse, RZ ;  /* 0x000000d10b0b7224 */ /* 0x084fe400078e02ff */
[----:B------:R-:W-:-:S05]  /*181c0*/  IMAD.WIDE.U32 R20, R10, R209, RZ ;  /* 0x000000d10a147225 */ /* 0x000fca00078e00ff */
[----:B------:R-:W1:Y:S01]  /*181d0*/  @!P0 LDC R33, c[0x0][0xb54] ;  /* 0x0002d500ff218b82 */ /* 0x000e620000000800 */
[-C--:B----4-:R-:W-:Y:S02]  /*181e0*/  IMAD R27, R9, R188.reuse, RZ ;  /* 0x000000bc091b7224 */ /* 0x090fe400078e02ff */
[----:B------:R-:W-:Y:S01]  /*181f0*/  IMAD.WIDE.U32 R8, R8, R188, RZ ;  /* 0x000000bc08087225 */ /* 0x000fe200078e00ff */
[----:B---3--:R-:W-:-:S03]  /*18200*/  @P1 SHF.R.U32.HI R25, RZ, R29, R0 ;  /* 0x0000001dff191219 */ /* 0x008fc60000011600 */
[----:B------:R-:W-:Y:S01]  /*18210*/  IMAD R29, R10, R219, R11 ;  /* 0x000000db0a1d7224 */ /* 0x000fe200078e020b */
[----:B------:R-:W-:Y:S01]  /*18220*/  SEL R11, R212, RZ, P0 ;  /* 0x000000ffd40b7207 */ /* 0x000fe20000000000 */
[----:B------:R-:W-:Y:S01]  /*18230*/  IMAD.IADD R27, R9, 0x1, R27 ;  /* 0x00000001091b7824 */ /* 0x000fe200078e021b */
[----:B------:R-:W-:Y:S01]  /*18240*/  IADD3 R4, -R25, RZ, RZ ;  /* 0x000000ff19047210 */ /* 0x000fe20007ffe1ff */
[----:B------:R-:W-:Y:S01]  /*18250*/  IMAD.IADD R29, R21, 0x1, R29 ;  /* 0x00000001151d7824 */ /* 0x000fe200078e021d */
[----:B------:R-:W-:Y:S01]  /*18260*/  IADD3 R0, P1, P3, R20, R8, R3 ;  /* 0x0000000814007210 */ /* 0x000fe20007b3e003 */
[----:B-----5:R-:W-:-:S04]  /*18270*/  IMAD.WIDE.U32 R8, R12, R11, RZ ;  /* 0x0000000b0c087225 */ /* 0x020fc800078e00ff */
[----:B------:R-:W-:Y:S02]  /*18280*/  IMAD R13, R13, R11, RZ ;  /* 0x0000000b0d0d7224 */ /* 0x000fe400078e02ff */
[----:B------:R-:W-:Y:S01]  /*18290*/  IMAD R11, R35, R4, R31 ;  /* 0x00000004230b7224 */ /* 0x000fe200078e021f */
[----:B------:R-:W-:Y:S01]  /*182a0*/  IADD3.X R4, R29, R27, R28, P1, P3 ;  /* 0x0000001b1d047210 */ /* 0x000fe20000fe641c */
[----:B------:R-:W-:Y:S01]  /*182b0*/  IMAD.IADD R13, R9, 0x1, R13 ;  /* 0x00000001090d7824 */ /* 0x000fe200078e020d */
[----:B------:R-:W-:Y:S01]  /*182c0*/  IADD3 R8, P0, P1, R25, R0, R8 ;  /* 0x0000000019087210 */ /* 0x000fe2000791e008 */
[----:B------:R-:W-:Y:S01]  /*182d0*/  IMAD R0, R15, R11, RZ ;  /* 0x0000000b0f007224 */ /* 0x000fe200078e02ff */
        /* <DEDUP_REMOVED lines=10> */
.L_x_3125:
[----:B------:R-:W-:Y:S05]  /*18380*/  BSYNC B1 ;  /* 0x0000000000017941 */ /* 0x000fea0003800000 */
.L_x_3124:
[----:B------:R-:W-:Y:S05]  /*18390*/  @P2 BRA `(.L_x_3118) ;  /* 0x0000000400b82947 */ /* 0x000fea0003800000 */
[----:B------:R-:W2:Y:S01]  /*183a0*/  LDC R21, c[0x0][0xbe8] ;  /* 0x0002fa00ff157b82 */ /* 0x000ea20000000800 */
[----:B------:R-:W-:Y:S01]  /*183b0*/  ULDC.64 UR4, c[0x0][0xaa0] ;  /* 0x0002a80000047ab9 */ /* 0x000fe20000000a00 */
[----:B------:R-:W-:Y:S01]  /*183c0*/  ULDC.64 UR6, c[0x0][0xaf0] ;  /* 0x0002bc0000067ab9 */ /* 0x000fe20000000a00 */
[----:B------:R-:W-:Y:S02]  /*183d0*/  IMAD R0, R28, UR4, RZ ;  /* 0x000000041c007c24 */ /* 0x000fe4000f8e02ff */
[----:B-1----:R-:W-:-:S04]  /*183e0*/  IMAD.WIDE.U32 R8, R3, UR4, RZ ;  /* 0x0000000403087c25 */ /* 0x002fc8000f8e00ff */
[----:B------:R-:W-:Y:S01]  /*183f0*/  IMAD R11, R3, UR5, R0 ;  /* 0x00000005030b7c24 */ /* 0x000fe2000f8e0200 */
[----:B------:R-:W-:Y:S01]  /*18400*/  LEA R3, R207, R187, 0x5 ;  /* 0x000000bbcf037211 */ /* 0x000fe200078e28ff */
[----:B------:R-:W-:Y:S02]  /*18410*/  ULDC.64 UR4, c[0x0][0xae8] ;  /* 0x0002ba0000047ab9 */ /* 0x000fe40000000a00 */
        /* <DEDUP_REMOVED lines=9> */
[----:B---3--:R-:W1:Y:S08]  /*184b0*/  @P0 LDC R4, c[0x0][0xbec] ;  /* 0x0002fb00ff040b82 */ /* 0x008e700000000800 */
[----:B------:R-:W2:Y:S01]  /*184c0*/  @P0 LDC R15, c[0x0][0xbf0] ;  /* 0x0002fc00ff0f0b82 */ /* 0x000ea20000000800 */
[----:B-1----:R-:W-:-:S04]  /*184d0*/  @P0 IMAD.HI.U32 R0, R13, R4, RZ ;  /* 0x000000040d000227 */ /* 0x002fc800078e00ff */
[----:B------:R-:W-:Y:S01]  /*184e0*/  IMAD R4, R219, UR6, RZ ;  /* 0x00000006db047c24 */ /* 0x000fe2000f8e02ff */
[----:B--2---:R-:W-:-:S03]  /*184f0*/  @P0 SHF.R.U32.HI R3, RZ, R15, R0 ;  /* 0x0000000fff030219 */ /* 0x004fc60000011600 */
[----:B------:R-:W-:Y:S01]  /*18500*/  IMAD R11, R209, UR7, R4 ;  /* 0x00000007d10b7c24 */ /* 0x000fe2000f8e0204 */
[--C-:B------:R-:W-:Y:S01]  /*18510*/  SHF.R.S32.HI R0, RZ, 0x1f, R3.reuse ;  /* 0x0000001fff007819 */ /* 0x100fe20000011403 */
[----:B------:R-:W-:-:S03]  /*18520*/  IMAD.MOV R4, RZ, RZ, -R3 ;  /* 0x000000ffff047224 */ /* 0x000fc600078e0a03 */
[----:B------:R-:W-:Y:S01]  /*18530*/  IADD3 R9, R9, R11, RZ ;  /* 0x0000000b09097210 */ /* 0x000fe20007ffe0ff */
[----:B------:R-:W-:Y:S02]  /*18540*/  IMAD R0, R0, UR4, RZ ;  /* 0x0000000400007c24 */ /* 0x000fe4000f8e02ff */
[----:B------:R-:W-:Y:S02]  /*18550*/  IMAD R11, R21, R4, R13 ;  /* 0x00000004150b7224 */ /* 0x000fe400078e020d */
[C---:B------:R-:W-:Y:S02]  /*18560*/  IMAD R13, R3.reuse, UR5, R0 ;  /* 0x00000005030d7c24 */ /* 0x040fe4000f8e0200 */
[----:B------:R-:W-:Y:S01]  /*18570*/  IMAD.WIDE.U32 R8, R3, UR4, R8 ;  /* 0x0000000403087c25 */ /* 0x000fe2000f8e0008 */
[----:B------:R-:W-:Y:S01]  /*18580*/  SHF.R.S32.HI R0, RZ, 0x1f, R11 ;  /* 0x0000001fff007819 */ /* 0x000fe2000001140b */
[----:B------:R-:W-:Y:S02]  /*18590*/  ULDC.64 UR4, c[0x0][0xad8] ;  /* 0x0002b60000047ab9 */ /* 0x000fe40000000a00 */
[----:B------:R-:W-:-:S02]  /*185a0*/  IMAD.IADD R9, R9, 0x1, R13 ;  /* 0x0000000109097824 */ /* 0x000fc400078e020d */
        /* <DEDUP_REMOVED lines=10> */
[----:B------:R1:W3:Y:S02]  /*18650*/  SHFL.IDX PT, R14, R0, RZ, 0x181f ;  /* 0x00181fff000e7589 */ /* 0x0002e400000e0000 */
.L_x_3386:
[----:B------:R-:W-:Y:S01]  /*18660*/  IMAD R21, R24, R21, RZ ;  /* 0x0000001518157224 */ /* 0x000fe200078e02ff */
[----:B------:R-:W-:Y:S04]  /*18670*/  BSSY B1, `(.L_x_3127) ;  /* 0x000000c000017945 */ /* 0x000fe80003800000 */
[----:B------:R-:W-:-:S13]  /*18680*/  ISETP.GE.AND P0, PT, R192, R21, PT ;  /* 0x00000015c000720c */ /* 0x000fda0003f06270 */
[----:B------:R-:W-:Y:S05]  /*18690*/  @P0 BRA `(.L_x_3128) ;  /* 0x0000000000240947 */ /* 0x000fea0003800000 */
[----:B------:R-:W-:Y:S02]  /*186a0*/  ULDC UR4, c[0x0][0xac8] ;  /* 0x0002b20000047ab9 */ /* 0x000fe40000000800 */
[----:B------:R-:W-:Y:S02]  /*186b0*/  ISETP.GE.AND P2, PT, R16, UR4, PT ;  /* 0x0000000410007c0c */ /* 0x000fe4000bf46270 */
[----:B------:R-:W-:-:S11]  /*186c0*/  ISETP.GE.AND P3, PT, R2, UR4, PT ;  /* 0x0000000402007c0c */ /* 0x000fd6000bf66270 */
[-C--:B---3--:R-:W-:Y:S02]  /*186d0*/  @!P2 LEA R8, P0, R16, R14.reuse, 0x1 ;  /* 0x0000000e1008a211 */ /* 0x088fe400078008ff */
[----:B------:R-:W-:Y:S02]  /*186e0*/  @!P3 LEA R14, P1, R2, R14, 0x1 ;  /* 0x0000000e020eb211 */ /* 0x000fe400078208ff */
[-C--:B--2---:R-:W-:Y:S02]  /*186f0*/  @!P2 LEA.HI.X R9, R16, R3.reuse, R17, 0x1, P0 ;  /* 0x000000031009a211 */ /* 0x084fe400000f0c11 */
[----:B------:R-:W-:-:S03]  /*18700*/  @!P3 LEA.HI.X R15, R2, R3, R184, 0x1, P1 ;  /* 0x00000003020fb211 */ /* 0x000fc600008f0cb8 */
[----:B------:R4:W-:Y:S04]  /*18710*/  @!P2 ST.E.128 desc[UR42][R8.64], RZ ;  /* 0x000000ff0800a985 */ /* 0x0009e8000c101d2a */
[----:B------:R4:W-:Y:S02]  /*18720*/  @!P3 ST.E.128 desc[UR42][R14.64], RZ ;  /* 0x000000ff0e00b985 */ /* 0x0009e4000c101d2a */
.L_x_3128:
[----:B------:R-:W-:Y:S05]  /*18730*/  BSYNC B1 ;  /* 0x0000000000017941 */ /* 0x000fea0003800000 */
.L_x_3127:
[----:B------:R-:W-:-:S03]  /*18740*/  UMOV UR4, 0xffffffff ;  /* 0xffffffff00047882 */ /* 0x000fc60000000000 */
[----:B------:R-:W-:Y:S05]  /*18750*/  BRA.DIV UR4, `(.L_x_3129) ;  /* 0x000000aa04207947 */ /* 0x000fea000b800000 */
[----:B--2---:R2:W0:Y:S04]  /*18760*/  SHFL.IDX PT, R3, R4, 0x1, 0x181f ;  /* 0x00381f0004037f89 */ /* 0x00442800000e0000 */
[----:B---34-:R2:W3:Y:S02]  /*18770*/  SHFL.IDX PT, R14, R0, 0x1, 0x181f ;  /* 0x00381f00000e7f89 */ /* 0x0184e400000e0000 */
.L_x_3390:
[----:B------:R-:W-:Y:S01]  /*18780*/  VIADD R8, R192, 0x20 ;  /* 0x00000020c0087836 */ /* 0x000fe20000000000 */
        /* <DEDUP_REMOVED lines=10> */
[----:B------:R4:W-:Y:S04]  /*18830*/  @!P2 ST.E.128 desc[UR42][R8.64], RZ ;  /* 0x000000ff0800a985 */ /* 0x0009e8000c101d2a */
[----:B------:R4:W-:Y:S02]  /*18840*/  @!P3 ST.E.128 desc[UR42][R14.64], RZ ;  /* 0x000000ff0e00b985 */ /* 0x0009e4000c101d2a */
.L_x_3131:
[----:B------:R-:W-:Y:S05]  /*18850*/  BSYNC B1 ;  /* 0x0000000000017941 */ /* 0x000fea0003800000 */
.L_x_3130:
[----:B------:R-:W-:-:S03]  /*18860*/  UMOV UR4, 0xffffffff ;  /* 0xffffffff00047882 */ /* 0x000fc60000000000 */
[----:B------:R-:W-:Y:S05]  /*18870*/  BRA.DIV UR4, `(.L_x_3132) ;  /* 0x000000aa04207947 */ /* 0x000fea000b800000 */
[----:B0-----:R0:W0:Y:S04]  /*18880*/  SHFL.IDX PT, R3, R4, 0x2, 0x181f ;  /* 0x00581f0004037f89 */ /* 0x00102800000e0000 */
[----:B---34-:R3:W4:Y:S02]  /*18890*/  SHFL.IDX PT, R14, R0, 0x2, 0x181f ;  /* 0x00581f00000e7f89 */ /* 0x01872400000e0000 */
.L_x_3394:
[----:B------:R-:W-:Y:S01]  /*188a0*/  IADD3 R8, R192, 0x40, RZ ;  /* 0x00000040c0087810 */ /* 0x000fe20007ffe0ff */
[----:B------:R-:W-:Y:S03]  /*188b0*/  BSSY B1, `(.L_x_3133) ;  /* 0x000000c000017945 */ /* 0x000fe60003800000 */
        /* <DEDUP_REMOVED lines=11> */
.L_x_3134:
[----:B------:R-:W-:Y:S05]  /*18970*/  BSYNC B1 ;  /* 0x0000000000017941 */ /* 0x000fea0003800000 */
.L_x_3133:
[----:B------:R-:W-:-:S03]  /*18980*/  UMOV UR4, 0xffffffff ;  /* 0xffffffff00047882 */ /* 0x000fc60000000000 */
[----:B------:R-:W-:Y:S05]  /*18990*/  BRA.DIV UR4, `(.L_x_3135) ;  /* 0x000000aa04207947 */ /* 0x000fea000b800000 */
[----:B0-----:R0:W0:Y:S04]  /*189a0*/  SHFL.IDX PT, R3, R4, 0x3, 0x181f ;  /* 0x00781f0004037f89 */ /* 0x00102800000e0000 */
[----:B----4-:R4:W0:Y:S02]  /*189b0*/  SHFL.IDX PT, R14, R0, 0x3, 0x181f ;  /* 0x00781f00000e7f89 */ /* 0x01082400000e0000 */
.L_x_3398:
[----:B-1234-:R-:W-:-:S05]  /*189c0*/  VIADD R0, R192, 0x60 ;  /* 0x00000060c0007836 */ /* 0x01efca0000000000 */
        /* <DEDUP_REMOVED lines=11> */
.L_x_3118:
[----:B------:R-:W-:Y:S05]  /*18a80*/  BSYNC B0 ;  /* 0x0000000000007941 */ /* 0x000fea0003800000 */
.L_x_3104:
[----:B------:R-:W-:Y:S02]  /*18a90*/  ULDC UR4, c[0x0][0xc3c] ;  /* 0x00030f0000047ab9 */ /* 0x000fe40000000800 */
[----:B---3--:R-:W-:-:S13]  /*18aa0*/  ISETP.GE.AND P0, PT, R7, UR4, PT ;  /* 0x0000000407007c0c */ /* 0x008fda000bf06270 */
[----:B------:R-:W-:Y:S05]  /*18ab0*/  @!P0 BRA `(.L_x_3136) ;  /* 0xfffffe8400d48947 */ /* 0x000fea000383ffff */
[----:B------:R-:W-:Y:S05]  /*18ac0*/  BRA `(.L_x_2902) ;  /* 0x0000007800487947 */ /* 0x000fea0003800000 */
.L_x_2900:
        /* <DEDUP_REMOVED lines=16> */
.L_x_3137:
        /* <DEDUP_REMOVED lines=43> */
.L_x_3141:
        /* <DEDUP_REMOVED lines=34> */
[----:B------:R-:W-:-:S04]  /*190a0*/  IADD3 R8, R3, R8, RZ ;  /* 0x0000000803087210 */ /* 0x000fc80007ffe0ff */
[----:B------:R-:W-:-:S13]  /*190b0*/  ISETP.GT.AND P6, PT, R8, UR6, PT ;  /* 0x0000000608007c0c */ /* 0x000fda000bfc4270 */
[----:B------:R-:W-:Y:S05]  /*190c0*/  @!P6 BRA `(.L_x_3141) ;  /* 0xfffffffc006ce947 */ /* 0x000fea000383ffff */
.L_x_3139:
        /* <DEDUP_REMOVED lines=13> */
.L_x_3142:
        /* <DEDUP_REMOVED lines=11> */
[----:B0-----:R-:W-:-:S02]  /*19250*/  IADD3 R2, R8, 0xffffffe, RZ ;  /* 0x0ffffffe08027810 */ /* 0x001fc40007ffe0ff */
[----:B------:R-:W-:-:S05]  /*19260*/  IABS R8, R5 ;  /* 0x0000000500087213 */ /* 0x000fca0000000000 */
        /* <DEDUP_REMOVED lines=8> */
[----:B------:R-:W-:Y:S02]  /*192f0*/  IADD3 R11, R10, 0xffffffe, RZ ;  /* 0x0ffffffe0a0b7810 */ /* 0x000fe40007ffe0ff */
[----:B------:R-:W-:Y:S02]  /*19300*/  LOP3.LUT R8, R5, R6, RZ, 0x3c, !PT ;  /* 0x0000000605087212 */ /* 0x000fe400078e3cff */
        /* <DEDUP_REMOVED lines=10> */
[----:B0-----:R-:W-:-:S03]  /*193b0*/  IMAD.MOV R13, RZ, RZ, -R3 ;  /* 0x000000ffff0d7224 */ /* 0x001fc600078e0a03 */
[----:B------:R-:W-:Y:S01]  /*193c0*/  @!P2 IADD3 R10, -R10, RZ, RZ ;  /* 0x000000ff0a0aa210 */ /* 0x000fe20007ffe1ff */
[----:B------:R-:W-:Y:S01]  /*193d0*/  IMAD.MOV R12, RZ, RZ, -R2 ;  /* 0x000000ffff0c7224 */ /* 0x000fe200078e0a02 */
[----:B------:R-:W-:Y:S01]  /*193e0*/  @!P1 LOP3.LUT R10, RZ, R6, RZ, 0x33, !PT ;  /* 0x00000006ff0a9212 */ /* 0x000fe200078e33ff */
[----:B------:R-:W-:Y:S02]  /*193f0*/  IMAD R11, R13, R4, RZ ;  /* 0x000000040d0b7224 */ /* 0x000fe400078e02ff */
        /* <DEDUP_REMOVED lines=8> */
[-C--:B------:R-:W-:Y:S01]  /*19480*/  @!P1 IADD3 R3, R3, -R4.reuse, RZ ;  /* 0x8000000403039210 */ /* 0x080fe20007ffe0ff */
[----:B------:R-:W-:Y:S01]  /*19490*/  @!P1 VIADD R2, R2, 0x1 ;  /* 0x0000000102029836 */ /* 0x000fe20000000000 */
[----:B------:R-:W-:Y:S02]  /*194a0*/  ISETP.NE.AND P1, PT, R9, RZ, PT ;  /* 0x000000ff0900720c */ /* 0x000fe40003f25270 */
[----:B------:R-:W-:Y:S02]  /*194b0*/  ISETP.GE.U32.AND P0, PT, R3, R4, PT ;  /* 0x000000040300720c */ /* 0x000fe40003f06070 */
[----:B------:R-:W-:-:S04]  /*194c0*/  LOP3.LUT R3, R10, R9, RZ, 0x3c, !PT ;  /* 0x000000090a037212 */ /* 0x000fc800078e3cff */
[----:B------:R-:W-:Y:S02]  /*194d0*/  ISETP.GE.AND P2, PT, R3, RZ, PT ;  /* 0x000000ff0300720c */ /* 0x000fe40003f46270 */
[----:B------:R-:W-:-:S05]  /*194e0*/  IADD3 R3, -R10, RZ, RZ ;  /* 0x000000ff0a037210 */ /* 0x000fca0007ffe1ff */
        /* <DEDUP_REMOVED lines=9> */
.L_x_3143:
        /* <DEDUP_REMOVED lines=41> */
[----:B0-----:R-:W-:-:S05]  /*19810*/  IMAD.MOV R9, RZ, RZ, -R3 ;  /* 0x000000ffff097224 */ /* 0x001fca00078e0a03 */
[----:B------:R-:W-:Y:S02]  /*19820*/  MOV R5, R9 ;  /* 0x0000000900057202 */ /* 0x000fe40000000f00 */
        /* <DEDUP_REMOVED lines=14> */
[----:B------:R-:W-:-:S06]  /*19910*/  @P0 IADD3 R2, R2, 0x1, RZ ;  /* 0x0000000102020810 */ /* 0x000fcc0007ffe0ff */
[----:B------:R-:W-:Y:S01]  /*19920*/  @!P2 IMAD.MOV R2, RZ, RZ, -R2 ;  /* 0x000000ffff02a224 */ /* 0x000fe200078e0a02 */
[----:B------:R-:W-:-:S05]  /*19930*/  @!P1 LOP3.LUT R2, RZ, R13, RZ, 0x33, !PT ;  /* 0x0000000dff029212 */ /* 0x000fca00078e33ff */
[----:B------:R-:W-:-:S07]  /*19940*/  IMAD R18, R2, R18, R3 ;  /* 0x0000001202127224 */ /* 0x000fce00078e0203 */
.L_x_3144:
[----:B------:R-:W-:-:S05]  /*19950*/  LOP3.LUT R17, RZ, R2, RZ, 0x33, !PT ;  /* 0x00000002ff117212 */ /* 0x000fca00078e33ff */
[----:B------:R-:W-:Y:S01]  /*19960*/  IMAD.IADD R17, R6, 0x1, R17 ;  /* 0x0000000106117824 */ /* 0x000fe200078e0211 */
[----:B------:R-:W-:Y:S06]  /*19970*/  BRA `(.L_x_3145) ;  /* 0x00000000000c7947 */ /* 0x000fec0003800000 */
.L_x_3140:
[----:B------:R-:W-:Y:S01]  /*19980*/  IMAD.MOV.U32 R17, RZ, RZ, RZ ;  /* 0x000000ffff117224 */ /* 0x000fe200078e00ff */
[----:B------:R-:W-:Y:S01]  /*19990*/  MOV R16, UR6 ;  /* 0x0000000600107c02 */ /* 0x000fe20008000f00 */
[----:B------:R-:W-:-:S07]  /*199a0*/  IMAD.MOV.U32 R18, RZ, RZ, RZ ;  /* 0x000000ffff127224 */ /* 0x000fce00078e00ff */
.L_x_3145:
[----:B------:R-:W-:-:S13]  /*199b0*/  ISETP.NE.AND P0, PT, R7, RZ, PT ;  /* 0x000000ff0700720c */ /* 0x000fda0003f05270 */
[----:B------:R-:W0:Y:S01]  /*199c0*/  @!P0 S2R R3, SR_CgaCtaId ;  /* 0x0000000000038919 */ /* 0x000e220000008800 */
[----:B------:R-:W-:-:S04]  /*199d0*/  @!P0 MOV R2, 0x400 ;  /* 0x0000040000028802 */ /* 0x000fc80000000f00 */
[----:B0-----:R-:W-:-:S05]  /*199e0*/  @!P0 LEA R2, R3, R2, 0x18 ;  /* 0x0000000203028211 */ /* 0x001fca00078ec0ff */
[----:B------:R1:W-:Y:S01]  /*199f0*/  @!P0 STS.128 [R2+0x288d0], R16 ;  /* 0x0288d01002008388 */ /* 0x0003e20000000c00 */
[----:B------:R-:W-:Y:S06]  /*19a00*/  BAR.ARV 0x5, 0x180 ;  /* 0x0146000000007b1d */ /* 0x000fec0000002000 */
.L_x_3138:
        /* <DEDUP_REMOVED lines=12> */
[----:B------:R-:W-:Y:S01]  /*19ad0*/  LOP3.LUT R3, R31, 0x1f8, RZ, 0xc0, !PT ;  /* 0x000001f81f037812 */ /* 0x000fe200078ec0ff */
[----:B------:R-:W-:Y:S01]  /*19ae0*/  IMAD.MOV.U32 R29, RZ, RZ, 0x1 ;  /* 0x00000001ff1d7424 */ /* 0x000fe200078e00ff */
[----:B------:R-:W-:Y:S01]  /*19af0*/  SHF.L.U32 R35, R4, 0x3, RZ ;  /* 0x0000000304237819 */ /* 0x000fe200000006ff */
[----:B------:R-:W-:Y:S01]  /*19b00*/  IMAD.MOV.U32 R27, RZ, RZ, RZ ;  /* 0x000000ffff1b7224 */ /* 0x000fe200078e00ff */
[----:B-1----:R-:W-:Y:S01]  /*19b10*/  LOP3.LUT R2, R3, 0x38, R0, 0x78, !PT ;  /* 0x0000003803027812 */ /* 0x002fe200078e7800 */
[----:B------:R-:W-:Y:S01]  /*19b20*/  IMAD.SHL.U32 R0, R0, 0x10, RZ ;  /* 0x0000001000007824 */ /* 0x000fe200078e00ff */
[----:B------:R-:W-:Y:S01]  /*19b30*/  LOP3.LUT R31, R31, 0x38, RZ, 0xc0, !PT ;  /* 0x000000381f1f7812 */ /* 0x000fe200078ec0ff */
        /* <DEDUP_REMOVED lines=11> */
[----:B------:R-:W-:-:S05]  /*19bf0*/  MOV R22, UR4 ;  /* 0x0000000400167c02 */ /* 0x000fca0008000f00 */
[----:B------:R-:W-:-:S05]  /*19c00*/  IMAD R0, R35, 0x2, R22 ;  /* 0x0000000223007824 */ /* 0x000fca00078e0216 */
[----:B------:R2:W-:Y:S02]  /*19c10*/  STL [R1+0x8], R0 ;  /* 0x0000080001007387 */ /* 0x0005e40000100800 */
.L_x_3249:
[----:B0-----:R-:W0:Y:S02]  /*19c20*/  LDC.64 R2, c[0x0][0xc88] ;  /* 0x00032200ff027b82 */ /* 0x001e240000000a00 */
[----:B0-----:R-:W-:-:S05]  /*19c30*/  IMAD.WIDE R2, R19, 0x4, R2 ;  /* 0x0000000413027825 */ /* 0x001fca00078e0202 */
[----:B--2---:R-:W2:Y:S01]  /*19c40*/  LDG.E R33, desc[UR42][R2.64] ;  /* 0x0000002a02217981 */ /* 0x004ea2000c1e1900 */
        /* <DEDUP_REMOVED lines=8> */
[----:B--2---:R-:W-:-:S11]  /*19cd0*/  SHF.R.S32.HI R0, RZ, 0x1f, R33 ;  /* 0x0000001fff007819 */ /* 0x004fd60000011421 */
[C---:B------:R-:W-:Y:S01]  /*19ce0*/  @P0 LEA R2, P1, R33.reuse, UR4, 0x2 ;  /* 0x0000000421020c11 */ /* 0x040fe2000f8210ff */
[C---:B------:R-:W-:Y:S01]  /*19cf0*/  IMAD.SHL.U32 R23, R33.reuse, 0x4, RZ ;  /* 0x0000000421177824 */ /* 0x040fe200078e00ff */
[C-C-:B------:R-:W-:Y:S01]  /*19d00*/  SHF.L.U64.HI R24, R33.reuse, 0x2, R0.reuse ;  /* 0x0000000221187819 */ /* 0x140fe20000010200 */
[----:B------:R0:W-:Y:S01]  /*19d10*/  STL [R1+0x14], R0 ;  /* 0x0000140001007387 */ /* 0x0001e20000100800 */
[----:B------:R-:W-:Y:S01]  /*19d20*/  @P0 LEA.HI.X R3, R33, UR5, R0, 0x2, P1 ;  /* 0x0000000521030c11 */ /* 0x000fe200088f1400 */
[----:B------:R-:W-:-:S04]  /*19d30*/  ULDC.64 UR4, c[0x0][0xa00] ;  /* 0x0002800000047ab9 */ /* 0x000fc80000000a00 */
[----:B-1----:R1:W2:Y:S01]  /*19d40*/  @P0 LDG.E R13, desc[UR42][R2.64] ;  /* 0x0000002a020d0981 */ /* 0x0022a2000c1e1900 */
        /* <DEDUP_REMOVED lines=25> */
[----:B------:R-:W-:-:S03]  /*19ee0*/  UIMAD UR4, UR4, UR5, URZ ;  /* 0x00000005040472a4 */ /* 0x000fc6000f8e023f */
[----:B------:R-:W-:Y:S02]  /*19ef0*/  ULDC UR5, c[0x0][0x348] ;  /* 0x0000d20000057ab9 */ /* 0x000fe40000000800 */
[----:B0-----:R-:W-:Y:S01]  /*19f00*/  IMAD.U32 R6, RZ, RZ, UR5 ;  /* 0x00000005ff067e24 */ /* 0x001fe2000f8e00ff */
[----:B------:R-:W-:Y:S01]  /*19f10*/  MOV R9, UR4 ;  /* 0x0000000400097c02 */ /* 0x000fe20008000f00 */
[----:B---3--:R0:W-:Y:S04]  /*19f20*/  STL [R1+0x10], R8 ;  /* 0x0000100801007387 */ /* 0x0081e80000100800 */
[----:B--2---:R0:W-:Y:S01]  /*19f30*/  STL [R1], R13 ;  /* 0x0000000d01007387 */ /* 0x0041e20000100800 */
[----:B------:R-:W-:Y:S01]  /*19f40*/  IMAD.MOV.U32 R12, RZ, RZ, R8 ;  /* 0x000000ffff0c7224 */ /* 0x000fe200078e0008 */
[----:B------:R-:W-:Y:S06]  /*19f50*/  @P2 BRA `(.L_x_3147) ;  /* 0x0000000000142947 */ /* 0x000fec0003800000 */
[----:B------:R-:W-:Y:S05]  /*19f60*/  @!P0 BRA `(.L_x_3147) ;  /* 0x0000000000108947 */ /* 0x000fea0003800000 */
[----:B0-----:R-:W2:Y:S04]  /*19f70*/  LDG.E R8, desc[UR42][R2.64] ;  /* 0x0000002a02087981 */ /* 0x001ea8000c1e1900 */
[----:B------:R-:W2:Y:S02]  /*19f80*/  LDG.E R7, desc[UR42][R2.64+0x4] ;  /* 0x0000042a02077981 */ /* 0x000ea4000c1e1900 */
[----:B--2---:R-:W-:-:S05]  /*19f90*/  IMAD.IADD R12, R7, 0x1, -R8 ;  /* 0x00000001070c7824 */ /* 0x004fca00078e0a08 */
[----:B------:R1:W-:Y:S02]  /*19fa0*/  STL [R1+0x10], R12 ;  /* 0x0000100c01007387 */ /* 0x0003e40000100800 */
.L_x_3147:
[----:B------:R-:W-:Y:S01]  /*19fb0*/  ULDC.64 UR4, c[0x0][0xa20] ;  /* 0x0002880000047ab9 */ /* 0x000fe20000000a00 */
[C---:B------:R-:W-:Y:S01]  /*19fc0*/  LOP3.LUT R2, R18.reuse, 0xff000000, RZ, 0xc0, !PT ;  /* 0xff00000012027812 */ /* 0x040fe200078ec0ff */
[----:B------:R-:W-:Y:S01]  /*19fd0*/  IMAD.MOV.U32 R34, RZ, RZ, R33 ;  /* 0x000000ffff227224 */ /* 0x000fe200078e0021 */
[----:B------:R-:W-:Y:S02]  /*19fe0*/  ISETP.NE.U32.AND P0, PT, RZ, UR4, PT ;  /* 0x00000004ff007c0c */ /* 0x000fe4000bf05070 */
[----:B------:R-:W-:Y:S02]  /*19ff0*/  SHF.R.U32.HI R3, RZ, 0x8, R2 ;  /* 0x00000008ff037819 */ /* 0x000fe40000011602 */
[----:B------:R-:W-:Y:S02]  /*1a000*/  ISETP.NE.AND.EX P0, PT, RZ, UR5, PT, P0 ;  /* 0x00000005ff007c0c */ /* 0x000fe4000bf05300 */
[C---:B0-----:R-:W-:Y:S02]  /*1a010*/  LOP3.LUT R8, R18.reuse, 0xff0000, RZ, 0xc0, !PT ;  /* 0x00ff000012087812 */ /* 0x041fe400078ec0ff */
[----:B------:R-:W-:-:S02]  /*1a020*/  LOP3.LUT R18, R18, 0xffff, RZ, 0xc0, !PT ;  /* 0x0000ffff12127812 */ /* 0x000fc400078ec0ff */
[----:B------:R-:W-:-:S07]  /*1a030*/  LEA.HI R8, R8, R3, RZ, 0x10 ;  /* 0x0000000308087211 */ /* 0x000fce00078f80ff */
[----:B------:R-:W-:Y:S05]  /*1a040*/  @!P0 BRA `(.L_x_3148) ;  /* 0x0000000000108947 */ /* 0x000fea0003800000 */
[----:B------:R-:W-:-:S04]  /*1a050*/  IADD3 R2, P0, R23, UR4, RZ ;  /* 0x0000000417027c10 */ /* 0x000fc8000ff1e0ff */
[----:B------:R-:W-:-:S05]  /*1a060*/  IADD3.X R3, R24, UR5, RZ, P0, !PT ;  /* 0x0000000518037c10 */ /* 0x000fca00087fe4ff */
[----:B------:R0:W5:Y:S01]  /*1a070*/  LDG.E R9, desc[UR42][R2.64] ;  /* 0x0000002a02097981 */ /* 0x000162000c1e1900 */
[----:B------:R-:W-:Y:S05]  /*1a080*/  BRA `(.L_x_3149) ;  /* 0x0000000000247947 */ /* 0x000fea0003800000 */
.L_x_3148:
        /* <DEDUP_REMOVED lines=9> */
.L_x_3149:
[----:B0-----:R-:W2:Y:S01]  /*1a120*/  @P1 LDG.E R2, desc[UR42][R4.64] ;  /* 0x0000002a04021981 */ /* 0x001ea2000c1e1900 */
[----:B------:R-:W0:Y:S03]  /*1a130*/  LDC R3, c[0x0][0x448] ;  /* 0x00011200ff037b82 */ /* 0x000e260000000800 */
[----:B------:R-:W2:Y:S01]  /*1a140*/  @P1 LDG.E R11, desc[UR42][R4.64+0x4] ;  /* 0x0000042a040b1981 */ /* 0x000ea2000c1e1900 */
[----:B-----5:R-:W-:Y:S01]  /*1a150*/  IMAD.IADD R9, R9, 0x1, -R13 ;  /* 0x0000000109097824 */ /* 0x020fe200078e0a0d */
[----:B------:R-:W-:Y:S01]  /*1a160*/  BSSY B0, `(.L_x_3150) ;  /* 0x0000035000007945 */ /* 0x000fe20003800000 */
[----:B------:R-:W-:Y:S01]  /*1a170*/  LOP3.LUT R37, R8, 0xff, RZ, 0xc0, !PT ;  /* 0x000000ff08257812 */ /* 0x000fe200078ec0ff */
[----:B------:R-:W-:Y:S01]  /*1a180*/  IMAD.MOV.U32 R13, RZ, RZ, RZ ;  /* 0x000000ffff0d7224 */ /* 0x000fe200078e00ff */
[----:B0-----:R-:W-:-:S13]  /*1a190*/  ISETP.NE.AND P0, PT, R3, 0x1, PT ;  /* 0x000000010300780c */ /* 0x001fda0003f05270 */
[----:B------:R-:W0:Y:S08]  /*1a1a0*/  @P0 LDC R7, c[0x0][0x44c] ;  /* 0x00011300ff070b82 */ /* 0x000e300000000800 */
[----:B------:R-:W3:Y:S01]  /*1a1b0*/  @P0 LDC R3, c[0x0][0x450] ;  /* 0x00011400ff030b82 */ /* 0x000ee20000000800 */
[----:B--2---:R-:W-:Y:S01]  /*1a1c0*/  @P1 IMAD.IADD R6, R11, 0x1, -R2 ;  /* 0x000000010b061824 */ /* 0x004fe200078e0a02 */
[----:B------:R-:W-:-:S03]  /*1a1d0*/  SHF.L.U32 R2, R17, 0x7, RZ ;  /* 0x0000000711027819 */ /* 0x000fc600000006ff */
[----:B------:R-:W-:Y:S02]  /*1a1e0*/  IMAD.IADD R36, R9, 0x1, R6 ;  /* 0x0000000109247824 */ /* 0x000fe400078e0206 */
[----:B------:R-:W-:-:S04]  /*1a1f0*/  VIADD R2, R2, 0x7f ;  /* 0x0000007f02027836 */ /* 0x000fc80000000000 */
[----:B0-----:R-:W-:Y:S01]  /*1a200*/  @P0 IMAD.HI.U32 R10, R2, R7, RZ ;  /* 0x00000007020a0227 */ /* 0x001fe200078e00ff */
[----:B------:R-:W-:-:S04]  /*1a210*/  IADD3 R7, R36, 0x80, -R12 ;  /* 0x0000008024077810 */ /* 0x000fc80007ffe80c */
[----:B---3--:R-:W-:Y:S01]  /*1a220*/  @P0 SHF.R.U32.HI R2, RZ, R3, R10 ;  /* 0x00000003ff020219 */ /* 0x008fe2000001160a */
[----:B------:R-:W-:-:S03]  /*1a230*/  VIADD R3, R36, 0x7f ;  /* 0x0000007f24037836 */ /* 0x000fc60000000000 */
[----:B------:R-:W-:Y:S02]  /*1a240*/  IADD3 R2, R7, R2, RZ ;  /* 0x0000000207027210 */ /* 0x000fe40007ffe0ff */
[----:B------:R-:W-:-:S04]  /*1a250*/  SHF.R.S32.HI R4, RZ, 0x1f, R3 ;  /* 0x0000001fff047819 */ /* 0x000fc80000011403 */
[----:B------:R-:W-:Y:S02]  /*1a260*/  LEA.HI R4, R4, R3, RZ, 0x7 ;  /* 0x0000000304047211 */ /* 0x000fe400078f38ff */
[----:B------:R-:W-:Y:S02]  /*1a270*/  SHF.R.S32.HI R3, RZ, 0x1f, R2 ;  /* 0x0000001fff037819 */ /* 0x000fe40000011402 */
[----:B------:R-:W-:Y:S02]  /*1a280*/  SHF.R.S32.HI R5, RZ, 0x7, R4 ;  /* 0x00000007ff057819 */ /* 0x000fe40000011404 */
[----:B------:R-:W-:Y:S02]  /*1a290*/  LEA.HI R3, R3, R2, RZ, 0x7 ;  /* 0x0000000203037211 */ /* 0x000fe400078f38ff */
[----:B------:R-:W-:Y:S02]  /*1a2a0*/  SHF.R.U32.HI R4, RZ, 0x10, R8 ;  /* 0x00000010ff047819 */ /* 0x000fe40000011608 */
[----:B------:R-:W-:-:S04]  /*1a2b0*/  SHF.R.S32.HI R10, RZ, 0x7, R3 ;  /* 0x00000007ff0a7819 */ /* 0x000fc80000011403 */
[----:B------:R-:W-:-:S04]  /*1a2c0*/  VIMNMX R10, R5, R10, PT ;  /* 0x0000000a050a7248 */ /* 0x000fc80003fe0100 */
[----:B------:R-:W-:-:S13]  /*1a2d0*/  ISETP.GE.AND P0, PT, R10, 0x1, PT ;  /* 0x000000010a00780c */ /* 0x000fda0003f06270 */
[----:B------:R-:W-:Y:S05]  /*1a2e0*/  @!P0 BRA `(.L_x_3151) ;  /* 0x0000000000708947 */ /* 0x000fea0003800000 */
[----:B------:R-:W-:Y:S01]  /*1a2f0*/  ISETP.NE.AND P0, PT, R4, RZ, PT ;  /* 0x000000ff0400720c */ /* 0x000fe20003f05270 */
[----:B------:R-:W-:-:S03]  /*1a300*/  ULDC UR4, c[0x0][0x9f0] ;  /* 0x00027c0000047ab9 */ /* 0x000fc60000000800 */
[----:B------:R-:W-:-:S04]  /*1a310*/  SEL R8, R4, UR4, P0 ;  /* 0x0000000404087c07 */ /* 0x000fc80008000000 */
[----:B-1----:R-:W-:Y:S02]  /*1a320*/  IABS R12, R8 ;  /* 0x00000008000c7213 */ /* 0x002fe40000000000 */
        /* <DEDUP_REMOVED lines=24> */
.L_x_3151:
[----:B------:R-:W-:Y:S05]  /*1a4b0*/  BSYNC B0 ;  /* 0x0000000000007941 */ /* 0x000fea0003800000 */
.L_x_3150:
[-C--:B------:R-:W-:Y:S01]  /*1a4c0*/  IMAD R2, R37, R13.reuse, RZ ;  /* 0x0000000d25027224 */ /* 0x080fe200078e02ff */
[----:B------:R-:W-:Y:S04]  /*1a4d0*/  BSSY B0, `(.L_x_3152) ;  /* 0x0000114000007945 */ /* 0x000fe80003800000 */
[C---:B------:R-:W-:Y:S01]  /*1a4e0*/  VIADDMNMX R10, R2.reuse, R13, R10, PT ;  /* 0x0000000d020a7246 */ /* 0x040fe2000380010a */
[----:B------:R-:W-:-:S03]  /*1a4f0*/  IMAD R2, R2, 0x80, -R9 ;  /* 0x0000008002027824 */ /* 0x000fc600078e0a09 */
[----:B------:R-:W-:-:S04]  /*1a500*/  LEA R10, R10, -R9, 0x7 ;  /* 0x800000090a0a7211 */ /* 0x000fc800078e38ff */
[----:B------:R-:W-:Y:S02]  /*1a510*/  VIMNMX R10, R10, R6, PT ;  /* 0x000000060a0a7248 */ /* 0x000fe40003fe0100 */
[----:B------:R-:W-:-:S04]  /*1a520*/  VIMNMX R6, RZ, R2, !PT ;  /* 0x00000002ff067248 */ /* 0x000fc80007fe0100 */
[----:B------:R-:W-:Y:S02]  /*1a530*/  ISETP.GT.AND P0, PT, R10, R6, PT ;  /* 0x000000060a00720c */ /* 0x000fe40003f04270 */
[----:B------:R-:W-:-:S11]  /*1a540*/  SHF.R.U32.HI R6, RZ, 0x7, R6 ;  /* 0x00000007ff067819 */ /* 0x000fd60000011606 */
        /* <DEDUP_REMOVED lines=14> */
[----:B------:R0:W2:Y:S02]  /*1a630*/  SHFL.IDX PT, R14, R8, RZ, 0x1f ;  /* 0x00001fff080e7589 */ /* 0x0000a400000e0000 */
.L_x_3401:
[----:B--2---:R-:W-:Y:S02]  /*1a640*/  ISETP.NE.AND P0, PT, R14, RZ, PT ;  /* 0x000000ff0e00720c */ /* 0x004fe40003f05270 */
[----:B------:R-:W-:-:S11]  /*1a650*/  PLOP3.LUT P6, PT, PT, PT, PT, 0x8, 0x0 ;  /* 0x000000000000781c */ /* 0x000fd60003fce170 */
[----:B------:R-:W-:Y:S05]  /*1a660*/  @P0 BRA `(.L_x_3155) ;  /* 0x00000000000c0947 */ /* 0x000fea0003800000 */
[----:B------:R-:W-:-:S03]  /*1a670*/  UMOV UR4, 0xffffffff ;  /* 0xffffffff00047882 */ /* 0x000fc60000000000 */
[----:B------:R-:W-:Y:S05]  /*1a680*/  BRA.DIV UR4, `(.L_x_3156) ;  /* 0x0000008e04607947 */ /* 0x000fea000b800000 */
[----:B------:R-:W-:-:S13]  /*1a690*/  ELECT P6, URZ, PT ;  /* 0x00000000003f782f */ /* 0x000fda00038c0000 */
.L_x_3155:
        /* <DEDUP_REMOVED lines=9> */
.L_x_3404:
[----:B------:R-:W-:Y:S05]  /*1a730*/  BSYNC B1 ;  /* 0x0000000000017941 */ /* 0x000fea0003800000 */
.L_x_3157:
[----:B------:R-:W-:Y:S04]  /*1a740*/  BSSY B1, `(.L_x_3159) ;  /* 0x000006e000017945 */ /* 0x000fe80003800000 */
[----:B------:R-:W-:Y:S05]  /*1a750*/  @!P6 BRA `(.L_x_3160) ;  /* 0x0000000400b0e947 */ /* 0x000fea0003800000 */
[----:B0-----:R-:W-:Y:S01]  /*1a760*/  IMAD R8, R27, 0x8, R22 ;  /* 0x000000081b087824 */ /* 0x001fe200078e0216 */
[----:B------:R-:W-:Y:S01]  /*1a770*/  SHF.L.U32 R9, R29, 0x1f, RZ ;  /* 0x0000001f1d097819 */ /* 0x000fe200000006ff */
[----:B------:R-:W0:Y:S01]  /*1a780*/  S2R R10, SR_TID.X ;  /* 0x00000000000a7919 */ /* 0x000e220000002100 */
[----:B------:R-:W-:Y:S02]  /*1a790*/  BSSY B2, `(.L_x_3161) ;  /* 0x0000005000027945 */ /* 0x000fe40003800000 */
[----:B------:R-:W2:Y:S01]  /*1a7a0*/  SYNCS.PHASECHK.TRANS64.TRYWAIT P0, [R8+URZ+0x288a0], R9 ;  /* 0x0288a009080075a7 */ /* 0x000ea2000800017f */
[----:B0-----:R-:W-:-:S04]  /*1a7b0*/  LOP3.LUT R10, R10, 0x7f, RZ, 0xc0, !PT ;  /* 0x0000007f0a0a7812 */ /* 0x001fc800078ec0ff */
[----:B------:R-:W-:Y:S01]  /*1a7c0*/  ISETP.NE.AND P1, PT, R10, RZ, PT ;  /* 0x000000ff0a00720c */ /* 0x000fe20003f25270 */
[----:B--2---:R-:W-:-:S12]  /*1a7d0*/  @!P0 BRA `(.L_x_3162) ;  /* 0x0000008c00408947 */ /* 0x004fd80003800000 */
.L_x_3405:
[----:B------:R-:W-:Y:S05]  /*1a7e0*/  BSYNC B2 ;  /* 0x0000000000027941 */ /* 0x000fea0003800000 */
.L_x_3161:
[----:B------:R-:W-:Y:S04]  /*1a7f0*/  BSSY B2, `(.L_x_3163) ;  /* 0x0000009000027945 */ /* 0x000fe80003800000 */
        /* <DEDUP_REMOVED lines=8> */
.L_x_3164:
[----:B------:R-:W-:Y:S05]  /*1a880*/  BSYNC B2 ;  /* 0x0000000000027941 */ /* 0x000fea0003800000 */
.L_x_3163:
[----:B------:R-:W-:Y:S01]  /*1a890*/  IMAD.MOV.U32 R15, RZ, RZ, RZ ;  /* 0x000000ffff0f7224 */ /* 0x000fe200078e00ff */
[----:B------:R-:W-:Y:S01]  /*1a8a0*/  UIADD3 UR4, UP0, UR40, 0x570, URZ ;  /* 0x0000057028047890 */ /* 0x000fe2000ff1e03f */
[----:B------:R-:W-:Y:S01]  /*1a8b0*/  IMAD R10, R3, 0x80, R0 ;  /* 0x00000080030a7824 */ /* 0x000fe200078e0200 */
[----:B------:R-:W-:Y:S01]  /*1a8c0*/  PLOP3.LUT P0, PT, PT, PT, PT, 0x80, 0x0 ;  /* 0x000000000000781c */ /* 0x000fe20003f0f070 */
[----:B------:R-:W-:Y:S01]  /*1a8d0*/  IMAD R11, R27, 0x8000, R22 ;  /* 0x000080001b0b7824 */ /* 0x000fe200078e0216 */
[----:B------:R-:W-:Y:S01]  /*1a8e0*/  R2UR UR10, R15 ;  /* 0x000000000f0a72ca */ /* 0x000fe200000e0000 */
[----:B------:R-:W-:Y:S01]  /*1a8f0*/  IMAD.SHL.U32 R14, R27, 0x4000, RZ ;  /* 0x000040001b0e7824 */ /* 0x000fe200078e00ff */
[----:B------:R-:W-:Y:S01]  /*1a900*/  IADD3 R10, R10, -0x80, RZ ;  /* 0xffffff800a0a7810 */ /* 0x000fe20007ffe0ff */
[----:B-1----:R-:W-:Y:S01]  /*1a910*/  VIADD R12, R8, 0x28890 ;  /* 0x00028890080c7836 */ /* 0x002fe20000000000 */
[----:B------:R-:W-:Y:S01]  /*1a920*/  UIADD3.X UR5, URZ, UR41, URZ, UP0, !UPT ;  /* 0x000000293f057290 */ /* 0x000fe200087fe43f */
[----:B------:R-:W-:Y:S01]  /*1a930*/  VIADD R13, R11, 0x18400 ;  /* 0x000184000b0d7836 */ /* 0x000fe20000000000 */
[----:B------:R-:W-:Y:S01]  /*1a940*/  UMOV UR6, 0x0 ;  /* 0x0000000000067882 */ /* 0x000fe20000000000 */
[----:B------:R-:W-:-:S09]  /*1a950*/  UMOV UR7, 0x12f00000 ;  /* 0x12f0000000077882 */ /* 0x000fd20000000000 */
.L_x_3165:
        /* <DEDUP_REMOVED lines=10> */
[----:B------:R-:W-:Y:S01]  /*1aa00*/  MOV R20, 0x40 ;  /* 0x0000004000147802 */ /* 0x000fe20000000f00 */
[----:B------:R-:W-:Y:S01]  /*1aa10*/  VIADD R11, R11, 0x1c400 ;  /* 0x0001c4000b0b7836 */ /* 0x000fe20000000000 */
[----:B------:R-:W-:Y:S01]  /*1aa20*/  PLOP3.LUT P0, PT, PT, PT, PT, 0x80, 0x0 ;  /* 0x000000000000781c */ /* 0x000fe20003f0f070 */
[----:B------:R-:W-:Y:S01]  /*1aa30*/  UMOV UR6, 0x0 ;  /* 0x0000000000067882 */ /* 0x000fe20000000000 */
[----:B------:R-:W-:Y:S01]  /*1aa40*/  R2UR UR10, R20 ;  /* 0x00000000140a72ca */ /* 0x000fe200000e0000 */
[----:B------:R-:W-:-:S14]  /*1aa50*/  UMOV UR7, 0x12f00000 ;  /* 0x12f0000000077882 */ /* 0x000fdc0000000000 */
.L_x_3166:
        /* <DEDUP_REMOVED lines=13> */
.L_x_3406:
[----:B------:R-:W-:Y:S05]  /*1ab30*/  BSYNC B2 ;  /* 0x0000000000027941 */ /* 0x000fea0003800000 */
.L_x_3167:
        /* <DEDUP_REMOVED lines=11> */
.L_x_3170:
[----:B------:R-:W-:Y:S05]  /*1abf0*/  BSYNC B2 ;  /* 0x0000000000027941 */ /* 0x000fea0003800000 */
.L_x_3169:
[----:B------:R-:W-:Y:S01]  /*1ac00*/  R2UR UR10, R15 ;  /* 0x000000000f0a72ca */ /* 0x000fe200000e0000 */
[----:B------:R-:W-:Y:S01]  /*1ac10*/  UIADD3 UR4, UP0, UR40, 0x670, URZ ;  /* 0x0000067028047890 */ /* 0x000fe2000ff1e03f */
[----:B------:R-:W-:Y:S01]  /*1ac20*/  R2UR UR6, R12 ;  /* 0x000000000c0672ca */ /* 0x000fe200000e0000 */
[----:B01----:R-:W-:Y:S01]  /*1ac30*/  VIADD R8, R8, 0x288b0 ;  /* 0x000288b008087836 */ /* 0x003fe20000000000 */
[----:B------:R-:W-:Y:S01]  /*1ac40*/  R2UR UR7, R13 ;  /* 0x000000000d0772ca */ /* 0x000fe200000e0000 */
[----:B------:R-:W-:Y:S01]  /*1ac50*/  UIADD3.X UR5, URZ, UR41, URZ, UP0, !UPT ;  /* 0x000000293f057290 */ /* 0x000fe200087fe43f */
[----:B------:R-:W-:Y:S02]  /*1ac60*/  LEA R14, R14, R22, 0x1 ;  /* 0x000000160e0e7211 */ /* 0x000fe400078e08ff */
[----:B------:R-:W-:-:S03]  /*1ac70*/  PLOP3.LUT P0, PT, PT, PT, PT, 0x80, 0x0 ;  /* 0x000000000000781c */ /* 0x000fc60003f0f070 */
[----:B------:R-:W-:-:S10]  /*1ac80*/  VIADD R9, R14, 0x400 ;  /* 0x000004000e097836 */ /* 0x000fd40000000000 */
.L_x_3171:
        /* <DEDUP_REMOVED lines=15> */
.L_x_3172:
        /* <DEDUP_REMOVED lines=9> */
[----:B--2---:R-:W-:Y:S05]  /*1ae10*/  @P0 BRA.U.ANY `(.L_x_3172) ;  /* 0xfffffffd00d80947 */ /* 0x004fea000393ffff */
.L_x_3160:
[----:B------:R-:W-:Y:S05]  /*1ae20*/  BSYNC B1 ;  /* 0x0000000000017941 */ /* 0x000fea0003800000 */
.L_x_3159:
[----:B-1----:R-:W-:Y:S01]  /*1ae30*/  IADD3 R12, R3, -0x2, RZ ;  /* 0xfffffffe030c7810 */ /* 0x002fe20007ffe0ff */
[----:B------:R-:W-:Y:S01]  /*1ae40*/  VIADD R27, R27, 0x1 ;  /* 0x000000011b1b7836 */ /* 0x000fe20000000000 */
[----:B------:R-:W-:Y:S02]  /*1ae50*/  PLOP3.LUT P0, PT, PT, PT, PT, 0x8, 0x0 ;  /* 0x000000000000781c */ /* 0x000fe40003f0e170 */
[----:B------:R-:W-:Y:S02]  /*1ae60*/  ISETP.GE.AND P2, PT, R12, R6, PT ;  /* 0x000000060c00720c */ /* 0x000fe40003f46270 */
[----:B------:R-:W-:-:S04]  /*1ae70*/  ISETP.NE.AND P1, PT, R27, 0x2, PT ;  /* 0x000000021b00780c */ /* 0x000fc80003f25270 */
[----:B------:R-:W-:Y:S02]  /*1ae80*/  SEL R3, RZ, 0x1, P1 ;  /* 0x00000001ff037807 */ /* 0x000fe40000800000 */
[----:B------:R-:W-:Y:S02]  /*1ae90*/  SEL R27, R27, RZ, P1 ;  /* 0x000000ff1b1b7207 */ /* 0x000fe40000800000 */
[----:B------:R-:W-:-:S03]  /*1aea0*/  LOP3.LUT R29, R29, R3, RZ, 0x3c, !PT ;  /* 0x000000031d1d7212 */ /* 0x000fc600078e3cff */
[----:B------:R-:W-:Y:S05]  /*1aeb0*/  @!P2 BRA `(.L_x_3153) ;  /* 0x0000000400d4a947 */ /* 0x000fea0003800000 */
.L_x_3187:
[----:B------:R-:W-:Y:S05]  /*1aec0*/  YIELD ;  /* 0x0000000000007946 */ /* 0x000fea0003800000 */
[----:B------:R-:W-:Y:S04]  /*1aed0*/  BSSY B1, `(.L_x_3173) ;  /* 0x000006b000017945 */ /* 0x000fe80003800000 */
[----:B------:R-:W-:Y:S05]  /*1aee0*/  @!P6 BRA `(.L_x_3174) ;  /* 0x0000000400a4e947 */ /* 0x000fea0003800000 */
[----:B------:R-:W-:Y:S01]  /*1aef0*/  IMAD R11, R27, 0x8, R22 ;  /* 0x000000081b0b7824 */ /* 0x000fe200078e0216 */
[----:B------:R-:W-:Y:S01]  /*1af00*/  SHF.L.U32 R10, R29, 0x1f, RZ ;  /* 0x0000001f1d0a7819 */ /* 0x000fe200000006ff */
[----:B------:R-:W1:Y:S01]  /*1af10*/  S2R R3, SR_TID.X ;  /* 0x0000000000037919 */ /* 0x000e620000002100 */
[----:B------:R-:W-:Y:S02]  /*1af20*/  BSSY B2, `(.L_x_3175) ;  /* 0x0000005000027945 */ /* 0x000fe40003800000 */
[----:B------:R-:W2:Y:S01]  /*1af30*/  SYNCS.PHASECHK.TRANS64.TRYWAIT P1, [R11+URZ+0x288a0], R10 ;  /* 0x0288a00a0b0075a7 */ /* 0x000ea2000802017f */
[----:B-1----:R-:W-:-:S04]  /*1af40*/  LOP3.LUT R3, R3, 0x7f, RZ, 0xc0, !PT ;  /* 0x0000007f03037812 */ /* 0x002fc800078ec0ff */
[----:B------:R-:W-:Y:S01]  /*1af50*/  ISETP.NE.AND P2, PT, R3, RZ, PT ;  /* 0x000000ff0300720c */ /* 0x000fe20003f45270 */
[----:B--2---:R-:W-:-:S12]  /*1af60*/  @!P1 BRA `(.L_x_3176) ;  /* 0x0000008400849947 */ /* 0x004fd80003800000 */
.L_x_3407:
[----:B------:R-:W-:Y:S05]  /*1af70*/  BSYNC B2 ;  /* 0x0000000000027941 */ /* 0x000fea0003800000 */
.L_x_3175:
        /* <DEDUP_REMOVED lines=9> */
.L_x_3178:
[----:B------:R-:W-:Y:S05]  /*1b010*/  BSYNC B2 ;  /* 0x0000000000027941 */ /* 0x000fea0003800000 */
.L_x_3177:
        /* <DEDUP_REMOVED lines=11> */
.L_x_3179:
        /* <DEDUP_REMOVED lines=16> */
.L_x_3180:
        /* <DEDUP_REMOVED lines=13> */
.L_x_3408:
[----:B------:R-:W-:Y:S05]  /*1b2a0*/  BSYNC B2 ;  /* 0x0000000000027941 */ /* 0x000fea0003800000 */
.L_x_3181:
[----:B------:R-:W-:Y:S01]  /*1b2b0*/  BSSY B2, `(.L_x_3183) ;  /* 0x000000b000027945 */ /* 0x000fe20003800000 */
[----:B------:R-:W-:Y:S01]  /*1b2c0*/  MOV R14, 0x0 ;  /* 0x00000000000e7802 */ /* 0x000fe20000000f00 */
[----:B------:R-:W-:Y:S02]  /*1b2d0*/  IMAD.MOV.U32 R15, RZ, RZ, 0x12f00000 ;  /* 0x12f00000ff0f7424 */ /* 0x000fe400078e00ff */
        /* <DEDUP_REMOVED lines=8> */
.L_x_3184:
[----:B------:R-:W-:Y:S05]  /*1b360*/  BSYNC B2 ;  /* 0x0000000000027941 */ /* 0x000fea0003800000 */
.L_x_3183:
[----:B------:R-:W-:Y:S01]  /*1b370*/  R2UR UR10, R20 ;  /* 0x00000000140a72ca */ /* 0x000fe200000e0000 */
[----:B------:R-:W-:Y:S01]  /*1b380*/  UIADD3 UR4, UP0, UR40, 0x670, URZ ;  /* 0x0000067028047890 */ /* 0x000fe2000ff1e03f */
[----:B------:R-:W-:Y:S01]  /*1b390*/  R2UR UR6, R14 ;  /* 0x000000000e0672ca */ /* 0x000fe200000e0000 */
[----:B01----:R-:W-:Y:S01]  /*1b3a0*/  VIADD R11, R11, 0x288b0 ;  /* 0x000288b00b0b7836 */ /* 0x003fe20000000000 */
[----:B------:R-:W-:Y:S01]  /*1b3b0*/  R2UR UR7, R15 ;  /* 0x000000000f0772ca */ /* 0x000fe200000e0000 */
[----:B------:R-:W-:Y:S01]  /*1b3c0*/  VIADD R3, R9, 0x400 ;  /* 0x0000040009037836 */ /* 0x000fe20000000000 */
[----:B------:R-:W-:Y:S01]  /*1b3d0*/  PLOP3.LUT P1, PT, PT, PT, PT, 0x80, 0x0 ;  /* 0x000000000000781c */ /* 0x000fe20003f2f070 */
[----:B------:R-:W-:-:S12]  /*1b3e0*/  UIADD3.X UR5, URZ, UR41, URZ, UP0, !UPT ;  /* 0x000000293f057290 */ /* 0x000fd800087fe43f */
.L_x_3185:
        /* <DEDUP_REMOVED lines=15> */
.L_x_3186:
        /* <DEDUP_REMOVED lines=10> */
.L_x_3174:
[----:B------:R-:W-:Y:S05]  /*1b580*/  BSYNC B1 ;  /* 0x0000000000017941 */ /* 0x000fea0003800000 */
.L_x_3173:
[C---:B------:R-:W-:Y:S01]  /*1b590*/  ISETP.GT.AND P2, PT, R12.reuse, R6, PT ;  /* 0x000000060c00720c */ /* 0x040fe20003f44270 */
[----:B------:R-:W-:Y:S02]  /*1b5a0*/  VIADD R27, R27, 0x1 ;  /* 0x000000011b1b7836 */ /* 0x000fe40000000000 */
[----:B------:R-:W-:-:S03]  /*1b5b0*/  VIADD R12, R12, 0xffffffff ;  /* 0xffffffff0c0c7836 */ /* 0x000fc60000000000 */
[----:B------:R-:W-:-:S04]  /*1b5c0*/  ISETP.NE.AND P1, PT, R27, 0x2, PT ;  /* 0x000000021b00780c */ /* 0x000fc80003f25270 */
[----:B------:R-:W-:Y:S02]  /*1b5d0*/  SEL R3, RZ, 0x1, P1 ;  /* 0x00000001ff037807 */ /* 0x000fe40000800000 */
[----:B------:R-:W-:Y:S02]  /*1b5e0*/  SEL R27, R27, RZ, P1 ;  /* 0x000000ff1b1b7207 */ /* 0x000fe40000800000 */
[----:B------:R-:W-:Y:S01]  /*1b5f0*/  LOP3.LUT R29, R29, R3, RZ, 0x3c, !PT ;  /* 0x000000031d1d7212 */ /* 0x000fe200078e3cff */
[----:B------:R-:W-:Y:S06]  /*1b600*/  @P2 BRA `(.L_x_3187) ;  /* 0xfffffff8002c2947 */ /* 0x000fec000383ffff */
.L_x_3153:
[----:B------:R-:W-:Y:S05]  /*1b610*/  BSYNC B0 ;  /* 0x0000000000007941 */ /* 0x000fea0003800000 */
.L_x_3152:
[----:B------:R-:W2:Y:S01]  /*1b620*/  LDC R0, c[0x0][0x448] ;  /* 0x00011200ff007b82 */ /* 0x000ea20000000800 */
[----:B------:R-:W-:Y:S01]  /*1b630*/  LEA R2, R17, 0x7f, 0x7 ;  /* 0x0000007f11027811 */ /* 0x000fe200078e38ff */
[----:B------:R-:W-:Y:S06]  /*1b640*/  @!P0 WARPSYNC.ALL ;  /* 0x0000000000008948 */ /* 0x000fec0003800000 */
[----:B------:R-:W-:Y:S01]  /*1b650*/  @!P0 BAR.SYNC.DEFER_BLOCKING 0xc, 0x180 ;  /* 0x0306000000008b1d */ /* 0x000fe20000010000 */
[----:B------:R-:W-:-:S05]  /*1b660*/  ISETP.NE.AND P2, PT, R4, RZ, PT ;  /* 0x000000ff0400720c */ /* 0x000fca0003f45270 */
[----:B------:R-:W-:Y:S08]  /*1b670*/  BSSY B0, `(.L_x_3188) ;  /* 0x0000029000007945 */ /* 0x000ff00003800000 */
[----:B------:R-:W3:Y:S01]  /*1b680*/  @!P2 LDC R4, c[0x0][0x9f0] ;  /* 0x00027c00ff04ab82 */ /* 0x000ee20000000800 */
[----:B--2---:R-:W-:-:S13]  /*1b690*/  ISETP.NE.AND P1, PT, R0, 0x1, PT ;  /* 0x000000010000780c */ /* 0x004fda0003f25270 */
[----:B------:R-:W2:Y:S08]  /*1b6a0*/  @P1 LDC R9, c[0x0][0x44c] ;  /* 0x00011300ff091b82 */ /* 0x000eb00000000800 */
[----:B------:R-:W4:Y:S01]  /*1b6b0*/  @P1 LDC R3, c[0x0][0x450] ;  /* 0x00011400ff031b82 */ /* 0x000f220000000800 */
[----:B--2---:R-:W-:-:S05]  /*1b6c0*/  @P1 IMAD.HI.U32 R0, R2, R9, RZ ;  /* 0x0000000902001227 */ /* 0x004fca00078e00ff */
[----:B----4-:R-:W-:-:S05]  /*1b6d0*/  @P1 SHF.R.U32.HI R2, RZ, R3, R0 ;  /* 0x00000003ff021219 */ /* 0x010fca0000011600 */
[----:B------:R-:W-:-:S05]  /*1b6e0*/  IMAD.IADD R2, R7, 0x1, R2 ;  /* 0x0000000107027824 */ /* 0x000fca00078e0202 */
[----:B------:R-:W-:-:S04]  /*1b6f0*/  SHF.R.S32.HI R3, RZ, 0x1f, R2 ;  /* 0x0000001fff037819 */ /* 0x000fc80000011402 */
[----:B------:R-:W-:-:S04]  /*1b700*/  LEA.HI R3, R3, R2, RZ, 0x7 ;  /* 0x0000000203037211 */ /* 0x000fc800078f38ff */
[----:B------:R-:W-:-:S04]  /*1b710*/  SHF.R.S32.HI R0, RZ, 0x7, R3 ;  /* 0x00000007ff007819 */ /* 0x000fc80000011403 */
[----:B------:R-:W-:Y:S01]  /*1b720*/  VIMNMX R5, R5, R0, PT ;  /* 0x0000000005057248 */ /* 0x000fe20003fe0100 */
[----:B------:R-:W-:-:S03]  /*1b730*/  IMAD.MOV.U32 R0, RZ, RZ, RZ ;  /* 0x000000ffff007224 */ /* 0x000fc600078e00ff */
[----:B------:R-:W-:-:S13]  /*1b740*/  ISETP.GE.AND P1, PT, R5, 0x1, PT ;  /* 0x000000010500780c */ /* 0x000fda0003f26270 */
[----:B---3--:R-:W-:Y:S05]  /*1b750*/  @!P1 BRA `(.L_x_3189) ;  /* 0x0000000000689947 */ /* 0x008fea0003800000 */
[----:B------:R-:W-:Y:S01]  /*1b760*/  IABS R0, R4 ;  /* 0x0000000400007213 */ /* 0x000fe20000000000 */
[----:B------:R-:W-:-:S03]  /*1b770*/  IMAD.MOV.U32 R2, RZ, RZ, RZ ;  /* 0x000000ffff027224 */ /* 0x000fc600078e00ff */
[----:B0-----:R-:W0:Y:S08]  /*1b780*/  I2F.RP R8, R0 ;  /* 0x0000000000087306 */ /* 0x001e300000209400 */
[----:B0-----:R-:W0:Y:S02]  /*1b790*/  MUFU.RCP R8, R8 ;  /* 0x0000000800087308 */ /* 0x001e240000001000 */
[----:B0-----:R-:W-:-:S06]  /*1b7a0*/  IADD3 R9, R8, 0xffffffe, RZ ;  /* 0x0ffffffe08097810 */ /* 0x001fcc0007ffe0ff */
        /* <DEDUP_REMOVED lines=21> */
.L_x_3189:
[----:B------:R-:W-:Y:S05]  /*1b900*/  BSYNC B0 ;  /* 0x0000000000007941 */ /* 0x000fea0003800000 */
.L_x_3188:
[-C--:B------:R-:W-:Y:S01]  /*1b910*/  IMAD R37, R37, R0.reuse, RZ ;  /* 0x0000000025257224 */ /* 0x080fe200078e02ff */
[----:B------:R-:W-:Y:S04]  /*1b920*/  BSSY B7, `(.L_x_3190) ;  /* 0x0000371000077945 */ /* 0x000fe80003800000 */
[----:B------:R-:W-:-:S04]  /*1b930*/  VIADDMNMX R2, R37, R0, R5, PT ;  /* 0x0000000025027246 */ /* 0x000fc80003800105 */
[----:B------:R-:W-:Y:S01]  /*1b940*/  ISETP.GT.AND P0, PT, R2, R37, PT ;  /* 0x000000250200720c */ /* 0x000fe20003f04270 */
[----:B------:R2:W-:-:S12]  /*1b950*/  STL [R1+0x20], R2 ;  /* 0x0000200201007387 */ /* 0x0005d80000100800 */
[----:B--2---:R-:W-:Y:S05]  /*1b960*/  @P0 BRA `(.L_x_3191) ;  /* 0x0000000000440947 */ /* 0x004fea0003800000 */
[----:B------:R-:W2:Y:S02]  /*1b970*/  S2R R2, SR_TID.X ;  /* 0x0000000000027919 */ /* 0x000ea40000002100 */
[----:B--2---:R-:W-:-:S04]  /*1b980*/  LOP3.LUT R2, R2, 0x7f, RZ, 0xc0, !PT ;  /* 0x0000007f02027812 */ /* 0x004fc800078ec0ff */
[----:B------:R-:W-:-:S13]  /*1b990*/  ISETP.NE.AND P0, PT, R2, RZ, PT ;  /* 0x000000ff0200720c */ /* 0x000fda0003f05270 */
[----:B------:R-:W-:Y:S05]  /*1b9a0*/  @P0 BRA `(.L_x_3192) ;  /* 0x0000003400a00947 */ /* 0x000fea0003800000 */
[----:B------:R-:W2:Y:S01]  /*1b9b0*/  S2R R5, SR_LANEID ;  /* 0x0000000000057919 */ /* 0x000ea20000000000 */
[----:B------:R-:W-:Y:S01]  /*1b9c0*/  VOTEU.ANY UR4, UPT, PT ;  /* 0x0000000000047886 */ /* 0x000fe200038e0100 */
[----:B------:R-:W3:Y:S01]  /*1b9d0*/  LDC.64 R2, c[0x0][0xc60] ;  /* 0x00031800ff027b82 */ /* 0x000ee20000000a00 */
[----:B------:R-:W2:Y:S02]  /*1b9e0*/  FLO.U32 R0, UR4 ;  /* 0x0000000400007d00 */ /* 0x000ea400080e0000 */
[----:B--2---:R-:W-:-:S06]  /*1b9f0*/  ISETP.EQ.U32.AND P0, PT, R0, R5, PT ;  /* 0x000000050000720c */ /* 0x004fcc0003f02070 */
[----:B------:R-:W3:Y:S07]  /*1ba00*/  POPC R5, UR4 ;  /* 0x0000000400057d09 */ /* 0x000eee0008000000 */
[----:B---3--:R-:W2:Y:S01]  /*1ba10*/  @P0 ATOMG.E.ADD.STRONG.GPU PT, R3, desc[UR42][R2.64], R5 ;  /* 0x00000005020309a8 */ /* 0x008ea200081ee1ea */
[----:B------:R-:W3:Y:S02]  /*1ba20*/  S2R R4, SR_LTMASK ;  /* 0x0000000000047919 */ /* 0x000ee40000003900 */
[----:B---3--:R-:W-:-:S04]  /*1ba30*/  LOP3.LUT R4, R4, UR4, RZ, 0xc0, !PT ;  /* 0x0000000404047c12 */ /* 0x008fc8000f8ec0ff */
[----:B------:R-:W3:Y:S01]  /*1ba40*/  POPC R7, R4 ;  /* 0x0000000400077309 */ /* 0x000ee20000000000 */
[----:B--2---:R-:W3:Y:S02]  /*1ba50*/  SHFL.IDX PT, R0, R3, R0, 0x1f ;  /* 0x00001f0003007589 */ /* 0x004ee400000e0000 */
[----:B---3--:R-:W-:Y:S01]  /*1ba60*/  IADD3 R16, R0, UR37, R7 ;  /* 0x0000002500107c10 */ /* 0x008fe2000fffe007 */
[----:B------:R-:W-:Y:S06]  /*1ba70*/  BRA `(.L_x_3192) ;  /* 0x00000034006c7947 */ /* 0x000fec0003800000 */
.L_x_3191:
        /* <DEDUP_REMOVED lines=10> */
[----:B------:R-:W2:Y:S01]  /*1bb20*/  LDC.64 R2, c[0x4][R2] ;  /* 0x0100000002027b82 */ /* 0x000ea20000000a00 */
[----:B------:R-:W-:Y:S01]  /*1bb30*/  IMAD.U32 R6, RZ, RZ, UR8 ;  /* 0x00000008ff067e24 */ /* 0x000fe2000f8e00ff */
[----:B------:R-:W-:Y:S01]  /*1bb40*/  MOV R11, UR5 ;  /* 0x00000005000b7c02 */ /* 0x000fe20008000f00 */
[----:B------:R-:W-:Y:S02]  /*1bb50*/  IMAD.U32 R7, RZ, RZ, UR9 ;  /* 0x00000009ff077e24 */ /* 0x000fe4000f8e00ff */
[----:B------:R-:W-:-:S02]  /*1bb60*/  IMAD.U32 R10, RZ, RZ, UR4 ;  /* 0x00000004ff0a7e24 */ /* 0x000fc4000f8e00ff */
[----:B0-----:R-:W-:Y:S02]  /*1bb70*/  IMAD.MOV.U32 R8, RZ, RZ, 0x70 ;  /* 0x00000070ff087424 */ /* 0x001fe400078e00ff */
[----:B-1----:R-:W-:Y:S02]  /*1bb80*/  IMAD.MOV.U32 R12, RZ, RZ, 0x1 ;  /* 0x00000001ff0c7424 */ /* 0x002fe400078e00ff */
[----:B------:R-:W-:-:S07]  /*1bb90*/  IMAD.MOV.U32 R13, RZ, RZ, RZ ;  /* 0x000000ffff0d7224 */ /* 0x000fce00078e00ff */
[----:B------:R-:W-:-:S07]  /*1bba0*/  LEPC R20, `(.L_x_3194) ;  /* 0x000000001014794e */ /* 0x000fce0000000000 */
[----:B--2---:R-:W-:Y:S05]  /*1bbb0*/  CALL.ABS.NOINC R2 ;  /* 0x0000000002007343 */ /* 0x004fea0003c00000 */
.L_x_3194:
[----:B------:R-:W-:Y:S05]  /*1bbc0*/  BSYNC B6 ;  /* 0x0000000000067941 */ /* 0x000fea0003800000 */
.L_x_3193:
        /* <DEDUP_REMOVED lines=8> */
[----:B------:R2:W3:Y:S01]  /*1bc50*/  LDC.64 R2, c[0x4][R26] ;  /* 0x010000001a027b82 */ /* 0x0004e20000000a00 */
[----:B------:R-:W-:Y:S01]  /*1bc60*/  MOV R4, UR6 ;  /* 0x0000000600047c02 */ /* 0x000fe20008000f00 */
[----:B------:R-:W-:Y:S01]  /*1bc70*/  IMAD.U32 R5, RZ, RZ, UR7 ;  /* 0x00000007ff057e24 */ /* 0x000fe2000f8e00ff */
[----:B------:R-:W-:Y:S01]  /*1bc80*/  MOV R11, UR5 ;  /* 0x00000005000b7c02 */ /* 0x000fe20008000f00 */
[----:B------:R-:W-:Y:S02]  /*1bc90*/  IMAD.U32 R6, RZ, RZ, UR8 ;  /* 0x00000008ff067e24 */ /* 0x000fe4000f8e00ff */
[----:B------:R-:W-:-:S02]  /*1bca0*/  IMAD.U32 R7, RZ, RZ, UR9 ;  /* 0x00000009ff077e24 */ /* 0x000fc4000f8e00ff */
[----:B------:R-:W-:Y:S02]  /*1bcb0*/  IMAD.U32 R10, RZ, RZ, UR4 ;  /* 0x00000004ff0a7e24 */ /* 0x000fe4000f8e00ff */
[----:B0-----:R-:W-:Y:S02]  /*1bcc0*/  IMAD.MOV.U32 R8, RZ, RZ, 0x70 ;  /* 0x00000070ff087424 */ /* 0x001fe400078e00ff */
[----:B-1----:R-:W-:Y:S02]  /*1bcd0*/  IMAD.MOV.U32 R12, RZ, RZ, 0x1 ;  /* 0x00000001ff0c7424 */ /* 0x002fe400078e00ff */
[----:B--2---:R-:W-:-:S07]  /*1bce0*/  IMAD.MOV.U32 R13, RZ, RZ, RZ ;  /* 0x000000ffff0d7224 */ /* 0x004fce00078e00ff */
[----:B------:R-:W-:-:S07]  /*1bcf0*/  LEPC R20, `(.L_x_3197) ;  /* 0x000000001014794e */ /* 0x000fce0000000000 */
[----:B---3--:R-:W-:Y:S05]  /*1bd00*/  CALL.ABS.NOINC R2 ;  /* 0x0000000002007343 */ /* 0x008fea0003c00000 */
.L_x_3197:
[----:B------:R0:W1:Y:S01]  /*1bd10*/  LDC.64 R2, c[0x4][R26] ;  /* 0x010000001a027b82 */ /* 0x0000620000000a00 */
[----:B------:R-:W-:Y:S01]  /*1bd20*/  ULDC.64 UR4, c[0x4][0x80] ;  /* 0x0100200000047ab9 */ /* 0x000fe20000000a00 */
[----:B------:R-:W-:Y:S01]  /*1bd30*/  ULDC.64 UR6, c[0x4][0x88] ;  /* 0x0100220000067ab9 */ /* 0x000fe20000000a00 */
[----:B------:R-:W-:Y:S01]  /*1bd40*/  ULDC.64 UR8, c[0x4][0x18] ;  /* 0x0100060000087ab9 */ /* 0x000fe20000000a00 */
[----:B------:R-:W-:Y:S01]  /*1bd50*/  IMAD.U32 R4, RZ, RZ, UR4 ;  /* 0x00000004ff047e24 */ /* 0x000fe2000f8e00ff */
[----:B------:R-:W-:Y:S01]  /*1bd60*/  MOV R5, UR5 ;  /* 0x0000000500057c02 */ /* 0x000fe20008000f00 */
        /* <DEDUP_REMOVED lines=9> */
.L_x_3196:
[----:B------:R-:W-:Y:S05]  /*1be00*/  BSYNC B6 ;  /* 0x0000000000067941 */ /* 0x000fea0003800000 */
.L_x_3195:
[----:B------:R-:W2:Y:S01]  /*1be10*/  LDL R26, [R1+0x20] ;  /* 0x00002000011a7983 */ /* 0x000ea20000100800 */
[----:B------:R-:W-:Y:S01]  /*1be20*/  ULDC.64 UR4, c[0x0][0x9f8] ;  /* 0x00027e0000047ab9 */ /* 0x000fe20000000a00 */
[----:B------:R-:W3:Y:S01]  /*1be30*/  LDC R0, c[0x0][0x430] ;  /* 0x00010c00ff007b82 */ /* 0x000ee20000000800 */
[----:B------:R-:W-:Y:S01]  /*1be40*/  ISETP.NE.U32.AND P0, PT, RZ, UR4, PT ;  /* 0x00000004ff007c0c */ /* 0x000fe2000bf05070 */
[----:B------:R-:W4:Y:S03]  /*1be50*/  LDL R20, [R1] ;  /* 0x0000000001147983 */ /* 0x000f260000100800 */
[----:B------:R-:W-:-:S13]  /*1be60*/  ISETP.NE.AND.EX P0, PT, RZ, UR5, PT, P0 ;  /* 0x00000005ff007c0c */ /* 0x000fda000bf05300 */
[----:B------:R-:W-:Y:S01]  /*1be70*/  @P0 IADD3 R2, P1, R23, UR4, RZ ;  /* 0x0000000417020c10 */ /* 0x000fe2000ff3e0ff */
[----:B------:R-:W0:Y:S01]  /*1be80*/  S2R R5, SR_TID.X ;  /* 0x0000000000057919 */ /* 0x000e220000002100 */
[----:B------:R-:W-:Y:S02]  /*1be90*/  ULDC UR4, c[0x0][0x2f4] ;  /* 0x0000bd0000047ab9 */ /* 0x000fe40000000800 */
[----:B------:R-:W-:-:S05]  /*1bea0*/  @P0 IADD3.X R3, R24, UR5, RZ, P1, !PT ;  /* 0x0000000518030c10 */ /* 0x000fca0008ffe4ff */
[----:B------:R1:W4:Y:S01]  /*1beb0*/  @P0 LDG.E R34, desc[UR42][R2.64] ;  /* 0x0000002a02220981 */ /* 0x000322000c1e1900 */
[----:B---3--:R-:W-:Y:S01]  /*1bec0*/  ISETP.NE.AND P1, PT, R0, 0x1, PT ;  /* 0x000000010000780c */ /* 0x008fe20003f25270 */
[----:B------:R-:W3:-:S12]  /*1bed0*/  S2R R21, SR_TID.X ;  /* 0x0000000000157919 */ /* 0x000ed80000002100 */
[----:B------:R-:W1:Y:S08]  /*1bee0*/  @P1 LDC R4, c[0x0][0x434] ;  /* 0x00010d00ff041b82 */ /* 0x000e700000000800 */
[----:B------:R-:W1:Y:S01]  /*1bef0*/  @P1 LDC R6, c[0x0][0x438] ;  /* 0x00010e00ff061b82 */ /* 0x000e620000000800 */
[----:B0-----:R-:W-:-:S05]  /*1bf00*/  IMAD.SHL.U32 R5, R5, 0x10, RZ ;  /* 0x0000001005057824 */ /* 0x001fca00078e00ff */
[----:B------:R-:W-:Y:S02]  /*1bf10*/  LOP3.LUT R5, R5, 0x70, RZ, 0xc0, !PT ;  /* 0x0000007005057812 */ /* 0x000fe400078ec0ff */
[----:B---3--:R-:W-:-:S04]  /*1bf20*/  LOP3.LUT R21, R21, 0x7f, RZ, 0xc0, !PT ;  /* 0x0000007f15157812 */ /* 0x008fc800078ec0ff */
[----:B------:R-:W-:Y:S02]  /*1bf30*/  SHF.R.U32.HI R21, RZ, 0x3, R21 ;  /* 0x00000003ff157819 */ /* 0x000fe40000011615 */
[----:B------:R-:W-:Y:S01]  /*1bf40*/  LOP3.LUT R32, R32, 0xfffffffb, RZ, 0xc0, !PT ;  /* 0xfffffffb20207812 */ /* 0x000fe200078ec0ff */
[----:B------:R-:W-:Y:S01]  /*1bf50*/  UMOV UR5, 0xffffffff ;  /* 0xffffffff00057882 */ /* 0x000fe20000000000 */
[----:B--2---:R-:W-:-:S05]  /*1bf60*/  VIADD R26, R26, 0xffffffff ;  /* 0xffffffff1a1a7836 */ /* 0x004fca0000000000 */
[----:B------:R-:W-:-:S04]  /*1bf70*/  SHF.L.U32 R8, R26, 0x7, RZ ;  /* 0x000000071a087819 */ /* 0x000fc800000006ff */
[----:B------:R-:W-:-:S04]  /*1bf80*/  LOP3.LUT R5, R8, R21, R5, 0xfe, !PT ;  /* 0x0000001508057212 */ /* 0x000fc800078efe05 */
[C---:B------:R-:W-:Y:S01]  /*1bf90*/  ISETP.GE.AND P0, PT, R5.reuse, R36, PT ;  /* 0x000000240500720c */ /* 0x040fe20003f06270 */
[----:B----4-:R-:W-:-:S04]  /*1bfa0*/  IMAD.IADD R5, R5, 0x1, R20 ;  /* 0x0000000105057824 */ /* 0x010fc800078e0214 */
[----:B-1----:R-:W-:-:S04]  /*1bfb0*/  @P1 IMAD.HI.U32 R7, R5, R4, RZ ;  /* 0x0000000405071227 */ /* 0x002fc800078e00ff */
[----:B------:R-:W-:Y:S01]  /*1bfc0*/  IMAD.MOV.U32 R4, RZ, RZ, R5 ;  /* 0x000000ffff047224 */ /* 0x000fe200078e0005 */
[----:B------:R-:W-:-:S03]  /*1bfd0*/  @P1 SHF.R.U32.HI R4, RZ, R6, R7 ;  /* 0x00000006ff041219 */ /* 0x000fc60000011607 */
[----:B------:R-:W0:Y:S02]  /*1bfe0*/  @!P0 LDC.64 R2, c[0x0][0x428] ;  /* 0x00010a00ff028b82 */ /* 0x000e240000000a00 */
[----:B------:R-:W-:Y:S01]  /*1bff0*/  IMAD.MOV R6, RZ, RZ, -R4 ;  /* 0x000000ffff067224 */ /* 0x000fe200078e0a04 */
[----:B------:R-:W-:-:S03]  /*1c000*/  SHF.R.S32.HI R9, RZ, 0x1f, R34 ;  /* 0x0000001fff097819 */ /* 0x000fc60000011422 */
[----:B------:R-:W-:Y:S01]  /*1c010*/  IMAD R0, R0, R6, R5 ;  /* 0x0000000600007224 */ /* 0x000fe200078e0205 */
[--C-:B------:R-:W-:Y:S01]  /*1c020*/  @!P0 SHF.R.S32.HI R5, RZ, 0x1f, R4.reuse ;  /* 0x0000001fff058819 */ /* 0x100fe20000011404 */
[----:B------:R-:W-:Y:S01]  /*1c030*/  IMAD.U32 R7, RZ, RZ, UR38 ;  /* 0x00000026ff077e24 */ /* 0x000fe2000f8e00ff */
[----:B------:R1:W-:Y:S01]  /*1c040*/  STL [R1+0x4], R9 ;  /* 0x0000040901007387 */ /* 0x0003e20000100800 */
[-C--:B0-----:R-:W-:Y:S02]  /*1c050*/  @!P0 IMAD R6, R9, R2.reuse, RZ ;  /* 0x0000000209068224 */ /* 0x081fe400078e02ff */
[----:B------:R-:W-:-:S04]  /*1c060*/  @!P0 IMAD.WIDE.U32 R4, R34, R2, R4 ;  /* 0x0000000222048225 */ /* 0x000fc800078e0004 */
[----:B------:R-:W-:Y:S02]  /*1c070*/  @!P0 IMAD R6, R34, R3, R6 ;  /* 0x0000000322068224 */ /* 0x000fe400078e0206 */
[----:B------:R-:W0:Y:S02]  /*1c080*/  @!P0 LDC.64 R2, c[0x0][0x418] ;  /* 0x00010600ff028b82 */ /* 0x000e240000000a00 */
[----:B------:R-:W-:Y:S01]  /*1c090*/  @!P0 IMAD.IADD R6, R5, 0x1, R6 ;  /* 0x0000000105068824 */ /* 0x000fe200078e0206 */
[----:B------:R-:W-:Y:S02]  /*1c0a0*/  ISETP.NE.AND P2, PT, R7, 0x3, PT ;  /* 0x000000030700780c */ /* 0x000fe40003f45270 */
[----:B0-----:R-:W-:-:S04]  /*1c0b0*/  @!P0 LEA R2, P1, R4, R2, 0x2 ;  /* 0x0000000204028211 */ /* 0x001fc800078210ff */
[----:B------:R-:W-:Y:S02]  /*1c0c0*/  @!P0 LEA.HI.X R3, R4, R3, R6, 0x2, P1 ;  /* 0x0000000304038211 */ /* 0x000fe400008f1406 */
[----:B------:R-:W-:-:S06]  /*1c0d0*/  MOV R4, RZ ;  /* 0x000000ff00047202 */ /* 0x000fcc0000000f00 */
        /* <DEDUP_REMOVED lines=9> */
.L_x_3411:
[----:B------:R-:W-:Y:S05]  /*1c170*/  @!P2 BRA `(.L_x_3199) ;  /* 0x000000000004a947 */ /* 0x000fea0003800000 */
[----:B------:R-:W-:Y:S01]  /*1c180*/  BPT.TRAP 0x1 ;  /* 0x000000040000795c */ /* 0x000fe20000300000 */
.L_x_3199:
        /* <DEDUP_REMOVED lines=23> */
.L_x_3412:
[----:B------:R-:W-:Y:S05]  /*1c300*/  BSYNC B0 ;  /* 0x0000000000007941 */ /* 0x000fea0003800000 */
.L_x_3200:
        /* <DEDUP_REMOVED lines=97> */
[----:B0-----:R-:W-:-:S04]  /*1c920*/  @P0 LEA R3, P1, R31, R3, 0x1 ;  /* 0x000000031f030211 */ /* 0x001fc800078208ff */
[----:B-1----:R-:W-:-:S04]  /*1c930*/  @P0 IADD3.X R2, RZ, R2, RZ, P1, !PT ;  /* 0x00000002ff020210 */ /* 0x002fc80000ffe4ff */
[----:B------:R-:W-:-:S04]  /*1c940*/  @P0 LOP3.LUT R3, R3, R2, RZ, 0x3c, !PT ;  /* 0x0000000203030212 */ /* 0x000fc800078e3cff */
[----:B------:R-:W-:-:S04]  /*1c950*/  @P0 LOP3.LUT R2, R3, R2, RZ, 0x3c, !PT ;  /* 0x0000000203020212 */ /* 0x000fc800078e3cff */
[----:B------:R-:W-:-:S05]  /*1c960*/  @P0 LOP3.LUT R3, R3, R2, RZ, 0x3c, !PT ;  /* 0x0000000203030212 */ /* 0x000fca00078e3cff */
[----:B------:R-:W-:Y:S04]  /*1c970*/  @P0 LDGSTS.E.BYPASS.LTC128B.128 [R8+0x1b400], desc[UR42][R2.64], !P3 ;  /* 0x1b40000002080fae */ /* 0x000fe8000d901d6a */
[----:B------:R0:W-:Y:S04]  /*1c980*/  @P0 LDGSTS.E.BYPASS.LTC128B.128 [R8+0x1f400], desc[UR42][R2.64+0x80], !P2 ;  /* 0x1f40008002080fae */ /* 0x0001e8000d101d6a */
[----:B0-2---:R0:W1:Y:S02]  /*1c990*/  SHFL.IDX PT, R2, R4, 0x7, 0x181f ;  /* 0x00f81f0004027f89 */ /* 0x00506400000e0000 */
.L_x_3430:
        /* <DEDUP_REMOVED lines=11> */
.L_x_3203:
        /* <DEDUP_REMOVED lines=11> */
.L_x_3204:
        /* <DEDUP_REMOVED lines=28> */
[----:B-1----:R-:W-:Y:S01]  /*1ccc0*/  MOV R7, UR7 ;  /* 0x0000000700077c02 */ /* 0x002fe20008000f00 */
[----:B------:R-:W0:Y:S01]  /*1ccd0*/  LDC.64 R2, c[0x4][R2] ;  /* 0x0100000002027b82 */ /* 0x000e220000000a00 */
[----:B------:R-:W-:Y:S01]  /*1cce0*/  IMAD.U32 R5, RZ, RZ, UR5 ;  /* 0x00000005ff057e24 */ /* 0x000fe2000f8e00ff */
[----:B------:R-:W-:Y:S01]  /*1ccf0*/  MOV R13, RZ ;  /* 0x000000ff000d7202 */ /* 0x000fe20000000f00 */
[----:B------:R-:W-:Y:S02]  /*1cd00*/  IMAD.U32 R6, RZ, RZ, UR6 ;  /* 0x00000006ff067e24 */ /* 0x000fe4000f8e00ff */
[----:B------:R-:W-:-:S02]  /*1cd10*/  IMAD.U32 R10, RZ, RZ, UR8 ;  /* 0x00000008ff0a7e24 */ /* 0x000fc4000f8e00ff */
[----:B------:R-:W-:Y:S02]  /*1cd20*/  IMAD.U32 R11, RZ, RZ, UR9 ;  /* 0x00000009ff0b7e24 */ /* 0x000fe4000f8e00ff */
[----:B------:R-:W-:Y:S02]  /*1cd30*/  IMAD.MOV.U32 R8, RZ, RZ, 0x70 ;  /* 0x00000070ff087424 */ /* 0x000fe400078e00ff */
[----:B------:R-:W-:-:S07]  /*1cd40*/  IMAD.MOV.U32 R12, RZ, RZ, 0x1 ;  /* 0x00000001ff0c7424 */ /* 0x000fce00078e00ff */
[----:B------:R-:W-:-:S07]  /*1cd50*/  LEPC R20, `(.L_x_3206) ;  /* 0x000000001014794e */ /* 0x000fce0000000000 */
[----:B0-----:R-:W-:Y:S05]  /*1cd60*/  CALL.ABS.NOINC R2 ;  /* 0x0000000002007343 */ /* 0x001fea0003c00000 */
.L_x_3206:
[----:B------:R-:W-:Y:S05]  /*1cd70*/  BSYNC B6 ;  /* 0x0000000000067941 */ /* 0x000fea0003800000 */
.L_x_3205:
[----:B------:R-:W2:Y:S01]  /*1cd80*/  LDL.LU R20, [R1+0x14] ;  /* 0x0000140001147983 */ /* 0x000ea20000300800 */
[----:B------:R-:W3:Y:S01]  /*1cd90*/  LDC R6, c[0x0][0x448] ;  /* 0x00011200ff067b82 */ /* 0x000ee20000000800 */
[----:B------:R-:W-:Y:S01]  /*1cda0*/  ULDC.64 UR4, c[0x0][0x2d8] ;  /* 0x0000b60000047ab9 */ /* 0x000fe20000000a00 */
[----:B------:R-:W-:Y:S01]  /*1cdb0*/  ULDC.64 UR6, c[0x0][0x280] ;  /* 0x0000a00000067ab9 */ /* 0x000fe20000000a00 */
[----:B------:R-:W4:Y:S04]  /*1cdc0*/  LDL.LU R21, [R1+0xc] ;  /* 0x00000c0001157983 */ /* 0x000f280000300800 */
[----:B0-----:R-:W4:Y:S04]  /*1cdd0*/  LDL.LU.64 R2, [R1+0x18] ;  /* 0x0000180001027983 */ /* 0x001f280000300a00 */
[----:B------:R0:W5:Y:S04]  /*1cde0*/  LDL R10, [R1+0x10] ;  /* 0x00001000010a7983 */ /* 0x0001680000100800 */
[----:B------:R0:W5:Y:S01]  /*1cdf0*/  LDL R8, [R1+0x8] ;  /* 0x0000080001087983 */ /* 0x0001620000100800 */
[----:B---3--:R-:W-:-:S13]  /*1ce00*/  ISETP.NE.AND P0, PT, R6, 0x1, PT ;  /* 0x000000010600780c */ /* 0x008fda0003f05270 */
[----:B-1----:R-:W1:Y:S01]  /*1ce10*/  @P0 LDC R7, c[0x0][0x44c] ;  /* 0x00011300ff070b82 */ /* 0x002e620000000800 */
[----:B----4-:R-:W-:Y:S02]  /*1ce20*/  IMAD.MOV.U32 R3, RZ, RZ, R21 ;  /* 0x000000ffff037224 */ /* 0x010fe400078e0015 */
[C---:B------:R-:W-:Y:S01]  /*1ce30*/  IMAD.WIDE.U32 R2, R18.reuse, UR4, R2 ;  /* 0x0000000412027c25 */ /* 0x040fe2000f8e0002 */
[----:B------:R-:W3:Y:S03]  /*1ce40*/  S2R R21, SR_TID.X ;  /* 0x0000000000157919 */ /* 0x000ee60000002100 */
[----:B------:R-:W-:Y:S01]  /*1ce50*/  IMAD R3, R18, UR5, R3 ;  /* 0x0000000512037c24 */ /* 0x000fe2000f8e0203 */
[----:B------:R-:W-:Y:S02]  /*1ce60*/  ULDC.64 UR4, c[0x0][0x2e0] ;  /* 0x0000b80000047ab9 */ /* 0x000fe40000000a00 */
[----:B--2---:R-:W-:-:S02]  /*1ce70*/  IMAD R0, R20, UR4, RZ ;  /* 0x0000000414007c24 */ /* 0x004fc4000f8e02ff */
[----:B------:R-:W2:Y:S01]  /*1ce80*/  S2R R20, SR_TID.X ;  /* 0x0000000000147919 */ /* 0x000ea20000002100 */
[----:B------:R-:W-:-:S04]  /*1ce90*/  IMAD.WIDE.U32 R2, R33, UR4, R2 ;  /* 0x0000000421027c25 */ /* 0x000fc8000f8e0002 */
[----:B------:R-:W-:Y:S01]  /*1cea0*/  IMAD R0, R33, UR5, R0 ;  /* 0x0000000521007c24 */ /* 0x000fe2000f8e0200 */
[----:B------:R-:W-:-:S03]  /*1ceb0*/  ULDC.64 UR4, c[0x0][0x2d0] ;  /* 0x0000b40000047ab9 */ /* 0x000fc60000000a00 */
[----:B------:R-:W-:Y:S02]  /*1cec0*/  IMAD.IADD R3, R3, 0x1, R0 ;  /* 0x0000000103037824 */ /* 0x000fe400078e0200 */
[----:B------:R-:W4:Y:S01]  /*1ced0*/  @P0 LDC R0, c[0x0][0x450] ;  /* 0x00011400ff000b82 */ /* 0x000f220000000800 */
[----:B---3--:R-:W-:Y:S01]  /*1cee0*/  IMAD.SHL.U32 R21, R21, 0x10, RZ ;  /* 0x0000001015157824 */ /* 0x008fe200078e00ff */
[----:B--2---:R-:W-:-:S04]  /*1cef0*/  LOP3.LUT R20, R20, 0x7f, RZ, 0xc0, !PT ;  /* 0x0000007f14147812 */ /* 0x004fc800078ec0ff */
[----:B------:R-:W-:Y:S02]  /*1cf00*/  LOP3.LUT R21, R21, 0x70, RZ, 0xc0, !PT ;  /* 0x0000007015157812 */ /* 0x000fe400078ec0ff */
[----:B------:R-:W-:-:S04]  /*1cf10*/  SHF.R.U32.HI R20, RZ, 0x3, R20 ;  /* 0x00000003ff147819 */ /* 0x000fc80000011614 */
[----:B------:R-:W-:-:S05]  /*1cf20*/  LOP3.LUT R20, R20, R21, RZ, 0xfc, !PT ;  /* 0x0000001514147212 */ /* 0x000fca00078efcff */
[----:B------:R-:W-:-:S04]  /*1cf30*/  IMAD R5, R17, 0x80, R20 ;  /* 0x0000008011057824 */ /* 0x000fc800078e0214 */
[----:B-1----:R-:W-:Y:S01]  /*1cf40*/  @P0 IMAD.HI.U32 R7, R5, R7, RZ ;  /* 0x0000000705070227 */ /* 0x002fe200078e00ff */
[----:B------:R-:W-:-:S04]  /*1cf50*/  MOV R4, R5 ;  /* 0x0000000500047202 */ /* 0x000fc80000000f00 */
[----:B----4-:R-:W-:Y:S01]  /*1cf60*/  @P0 SHF.R.U32.HI R4, RZ, R0, R7 ;  /* 0x00000000ff040219 */ /* 0x010fe20000011607 */
[----:B------:R-:W1:Y:S04]  /*1cf70*/  S2R R20, SR_TID.X ;  /* 0x0000000000147919 */ /* 0x000e680000002100 */
        /* <DEDUP_REMOVED lines=23> */
[----:B-----5:R-:W-:Y:S02]  /*1d0f0*/  IMAD R5, R10, R6, RZ ;  /* 0x000000060a057224 */ /* 0x020fe400078e02ff */
[----:B------:R-:W-:Y:S01]  /*1d100*/  IMAD R17, R17, 0x80, R9 ;  /* 0x0000008011117824 */ /* 0x000fe200078e0209 */
        /* <DEDUP_REMOVED lines=19> */
[----:B------:R-:W-:Y:S02]  /*1d240*/  ISETP.GE.AND P3, PT, R6, R5, PT ;  /* 0x000000050600720c */ /* 0x000fe40003f66270 */
        /* <DEDUP_REMOVED lines=22> */
[----:B0-----:R-:W-:-:S04]  /*1d3b0*/  @!P3 LEA R14, P2, R31, R14, 0x1 ;  /* 0x0000000e1f0eb211 */ /* 0x001fc800078408ff */
[----:B-1----:R-:W-:Y:S01]  /*1d3c0*/  @!P3 IADD3.X R7, RZ, R2, RZ, P2, !PT ;  /* 0x00000002ff07b210 */ /* 0x002fe200017fe4ff */
[----:B------:R-:W-:Y:S02]  /*1d3d0*/  @!P3 IMAD.MOV.U32 R2, RZ, RZ, R14 ;  /* 0x000000ffff02b224 */ /* 0x000fe400078e000e */
[----:B------:R-:W0:Y:S02]  /*1d3e0*/  SHFL.IDX PT, R14, R0, 0x5, 0x181f ;  /* 0x00b81f00000e7f89 */ /* 0x000e2400000e0000 */
[----:B------:R-:W-:-:S05]  /*1d3f0*/  @!P3 IMAD.MOV.U32 R3, RZ, RZ, R7 ;  /* 0x000000ffff03b224 */ /* 0x000fca00078e0007 */
[----:B------:R-:W-:Y:S04]  /*1d400*/  @!P3 LDGSTS.E.BYPASS.LTC128B.128 [R8+0x12400], desc[UR42][R2.64], !P0 ;  /* 0x124000000208bfae */ /* 0x000fe8000c101d6a */
[----:B------:R1:W-:Y:S01]  /*1d410*/  @!P3 LDGSTS.E.BYPASS.LTC128B.128 [R8+0x16400], desc[UR42][R2.64+0x80], !P1 ;  /* 0x164000800208bfae */ /* 0x0003e2000c901d6a */
[----:B------:R-:W-:Y:S01]  /*1d420*/  ISETP.GE.AND P3, PT, R6, R5, PT ;  /* 0x000000050600720c */ /* 0x000fe20003f66270 */
[----:B------:R-:W-:Y:S02]  /*1d430*/  VIADD R6, R17, 0x60 ;  /* 0x0000006011067836 */ /* 0x000fe40000000000 */
[----:B-1----:R-:W1:Y:S10]  /*1d440*/  SHFL.IDX PT, R2, R4, 0x5, 0x181f ;  /* 0x00b81f0004027f89 */ /* 0x002e7400000e0000 */
[----:B0-----:R-:W-:-:S05]  /*1d450*/  @!P3 LEA R14, P2, R31, R14, 0x1 ;  /* 0x0000000e1f0eb211 */ /* 0x001fca00078408ff */
[----:B-1----:R-:W-:Y:S01]  /*1d460*/  @!P3 IMAD.X R7, RZ, RZ, R2, P2 ;  /* 0x000000ffff07b224 */ /* 0x002fe200010e0602 */
[----:B------:R-:W-:Y:S02]  /*1d470*/  @!P3 MOV R2, R14 ;  /* 0x0000000e0002b202 */ /* 0x000fe40000000f00 */
[----:B------:R-:W0:Y:S01]  /*1d480*/  SHFL.IDX PT, R14, R0, 0x6, 0x181f ;  /* 0x00d81f00000e7f89 */ /* 0x000e2200000e0000 */
[----:B------:R-:W-:-:S05]  /*1d490*/  @!P3 IMAD.MOV.U32 R3, RZ, RZ, R7 ;  /* 0x000000ffff03b224 */ /* 0x000fca00078e0007 */
        /* <DEDUP_REMOVED lines=8> */
[----:B------:R1:W2:Y:S01]  /*1d520*/  SHFL.IDX PT, R14, R0, 0x7, 0x181f ;  /* 0x00f81f00000e7f89 */ /* 0x0002a200000e0000 */
[----:B------:R-:W-:-:S05]  /*1d530*/  @!P3 MOV R3, R7 ;  /* 0x000000070003b202 */ /* 0x000fca0000000f00 */
[----:B------:R1:W-:Y:S04]  /*1d540*/  @!P3 LDGSTS.E.BYPASS.LTC128B.128 [R8+0x13400], desc[UR42][R2.64], !P0 ;  /* 0x134000000208bfae */ /* 0x0003e8000c101d6a */
[----:B0-----:R1:W-:Y:S02]  /*1d550*/  @!P3 LDGSTS.E.BYPASS.LTC128B.128 [R8+0x17400], desc[UR42][R2.64+0x80], !P1 ;  /* 0x174000800208bfae */ /* 0x0013e4000c901d6a */
.L_x_3447:
        /* <DEDUP_REMOVED lines=11> */
.L_x_3209:
[----:B------:R-:W-:Y:S05]  /*1d610*/  BSYNC B0 ;  /* 0x0000000000007941 */ /* 0x000fea0003800000 */
.L_x_3208:
[----:B------:R-:W-:Y:S01]  /*1d620*/  NOP ;  /* 0x0000000000007918 */ /* 0x000fe20000000000 */
[----:B------:R-:W-:-:S13]  /*1d630*/  PLOP3.LUT P0, PT, PT, PT, PT, 0x80, 0x0 ;  /* 0x000000000000781c */ /* 0x000fda0003f0f070 */
.L_x_3210:
        /* <DEDUP_REMOVED lines=18> */
[----:B---3--:R-:W-:-:S04]  /*1d760*/  IADD3 R6, R2, -0x2, RZ ;  /* 0xfffffffe02067810 */ /* 0x008fc80007ffe0ff */
[----:B------:R-:W-:Y:S01]  /*1d770*/  ISETP.GE.AND P1, PT, R6, R37, PT ;  /* 0x000000250600720c */ /* 0x000fe20003f26270 */
[----:B01----:R-:W-:-:S12]  /*1d780*/  @!P0 BRA `(.L_x_3212) ;  /* 0x0000007400448947 */ /* 0x003fd80003800000 */
.L_x_3448:
[----:B------:R-:W-:Y:S05]  /*1d790*/  BSYNC B0 ;  /* 0x0000000000007941 */ /* 0x000fea0003800000 */
.L_x_3211:
        /* <DEDUP_REMOVED lines=8> */
.L_x_3227:
        /* <DEDUP_REMOVED lines=11> */
[----:B--2---:R-:W-:Y:S01]  /*1d8d0*/  IMAD.SHL.U32 R4, R4, 0x10, RZ ;  /* 0x0000001004047824 */ /* 0x004fe200078e00ff */
[----:B------:R-:W-:-:S04]  /*1d8e0*/  SHF.R.U32.HI R2, RZ, 0x3, R2 ;  /* 0x00000003ff027819 */ /* 0x000fc80000011602 */
[----:B------:R-:W-:Y:S02]  /*1d8f0*/  LOP3.LUT R4, R4, 0x70, RZ, 0xc0, !PT ;  /* 0x0000007004047812 */ /* 0x000fe400078ec0ff */
[----:B------:R-:W-:-:S04]  /*1d900*/  LEA R2, R6, R2, 0x7 ;  /* 0x0000000206027211 */ /* 0x000fc800078e38ff */
        /* <DEDUP_REMOVED lines=15> */
[----:B------:R-:W-:Y:S01]  /*1da00*/  MOV R7, UR38 ;  /* 0x0000002600077c02 */ /* 0x000fe20008000f00 */
[----:B------:R-:W-:Y:S02]  /*1da10*/  VIADD R25, R10, 0x1 ;  /* 0x000000010a197836 */ /* 0x000fe40000000000 */
[----:B------:R-:W-:Y:S01]  /*1da20*/  IMAD.MOV.U32 R26, RZ, RZ, R6 ;  /* 0x000000ffff1a7224 */ /* 0x000fe200078e0006 */
        /* <DEDUP_REMOVED lines=8> */
.L_x_3215:
[----:B------:R-:W-:Y:S01]  /*1dab0*/  IMAD R6, R25, 0x8, R22 ;  /* 0x0000000819067824 */ /* 0x000fe200078e0216 */
[----:B------:R-:W-:Y:S01]  /*1dac0*/  SHF.L.U32 R3, R28, 0x1f, RZ ;  /* 0x0000001f1c037819 */ /* 0x000fe200000006ff */
[----:B------:R-:W-:Y:S03]  /*1dad0*/  BSSY B1, `(.L_x_3216) ;  /* 0x0000003000017945 */ /* 0x000fe60003800000 */
[----:B------:R-:W0:Y:S02]  /*1dae0*/  SYNCS.PHASECHK.TRANS64.TRYWAIT P0, [R6+URZ+0x28840], R3 ;  /* 0x02884003060075a7 */ /* 0x000e24000800017f */
[----:B0-----:R-:W-:Y:S05]  /*1daf0*/  @!P0 BRA `(.L_x_3217) ;  /* 0x00000070007c8947 */ /* 0x001fea0003800000 */
.L_x_3449:
[----:B------:R-:W-:Y:S05]  /*1db00*/  BSYNC B1 ;  /* 0x0000000000017941 */ /* 0x000fea0003800000 */
.L_x_3216:
[----:B------:R-:W-:Y:S01]  /*1db10*/  SHF.R.S32.HI R20, RZ, 0x1f, R0 ;  /* 0x0000001fff147819 */ /* 0x000fe20000011400 */
[----:B------:R-:W-:Y:S01]  /*1db20*/  ULDC.64 UR4, c[0x0][0x300] ;  /* 0x0000c00000047ab9 */ /* 0x000fe20000000a00 */
[----:B------:R-:W-:Y:S01]  /*1db30*/  ULDC.64 UR6, c[0x0][0x2e8] ;  /* 0x0000ba0000067ab9 */ /* 0x000fe20000000a00 */
[----:B0-----:R-:W-:Y:S01]  /*1db40*/  IMAD.WIDE.U32 R2, R0, UR4, RZ ;  /* 0x0000000400027c25 */ /* 0x001fe2000f8e00ff */
[C---:B------:R-:W-:Y:S02]  /*1db50*/  LOP3.LUT P4, RZ, R32.reuse, 0x2, RZ, 0xc0, !PT ;  /* 0x0000000220ff7812 */ /* 0x040fe4000788c0ff */
[----:B------:R-:W-:Y:S01]  /*1db60*/  LOP3.LUT P3, RZ, R32, 0x1, RZ, 0xc0, !PT ;  /* 0x0000000120ff7812 */ /* 0x000fe2000786c0ff */
[----:B------:R-:W-:Y:S01]  /*1db70*/  IMAD R5, R20, UR4, RZ ;  /* 0x0000000414057c24 */ /* 0x000fe2000f8e02ff */
[----:B------:R-:W-:-:S03]  /*1db80*/  LEA R8, R25, R35, 0xe ;  /* 0x0000002319087211 */ /* 0x000fc600078e70ff */
        /* <DEDUP_REMOVED lines=61> */
.L_x_3467:
        /* <DEDUP_REMOVED lines=9> */
.L_x_3219:
        /* <DEDUP_REMOVED lines=11> */
.L_x_3220:
[----:B------:R1:W-:Y:S01]  /*1e0a0*/  SYNCS.ARRIVE.TRANS64.A1T0 RZ, [R6+URZ+0x28830], RZ ;  /* 0x028830ff06ff79a7 */ /* 0x0003e2000810003f */
[----:B------:R-:W-:Y:S05]  /*1e0b0*/  @!P4 BRA `(.L_x_3221) ;  /* 0x000000000004c947 */ /* 0x000fea0003800000 */
[----:B------:R-:W-:Y:S01]  /*1e0c0*/  BPT.TRAP 0x1 ;  /* 0x000000040000795c */ /* 0x000fe20000300000 */
.L_x_3221:
[----:B------:R-:W-:Y:S01]  /*1e0d0*/  SHF.L.U32 R2, R17, 0x1f, RZ ;  /* 0x0000001f11027819 */ /* 0x000fe200000006ff */
[----:B-1----:R-:W-:Y:S01]  /*1e0e0*/  IMAD R6, R10, 0x8, R22 ;  /* 0x000000080a067824 */ /* 0x002fe200078e0216 */
[----:B------:R-:W-:Y:S03]  /*1e0f0*/  BSSY B1, `(.L_x_3222) ;  /* 0x0000003000017945 */ /* 0x000fe60003800000 */
[----:B------:R-:W1:Y:S02]  /*1e100*/  SYNCS.PHASECHK.TRANS64.TRYWAIT P0, [R6+URZ+0x28860], R2 ;  /* 0x02886002060075a7 */ /* 0x000e64000800017f */
[----:B-1----:R-:W-:Y:S05]  /*1e110*/  @!P0 BRA `(.L_x_3223) ;  /* 0x0000007400548947 */ /* 0x002fea0003800000 */
.L_x_3468:
[----:B------:R-:W-:Y:S05]  /*1e120*/  BSYNC B1 ;  /* 0x0000000000017941 */ /* 0x000fea0003800000 */
.L_x_3222:
[----:B------:R-:W2:Y:S01]  /*1e130*/  S2R R3, SR_TID.X ;  /* 0x0000000000037919 */ /* 0x000ea20000002100 */
[----:B------:R-:W-:Y:S01]  /*1e140*/  UMOV UR4, 0xffffffff ;  /* 0xffffffff00047882 */ /* 0x000fe20000000000 */
[----:B------:R-:W-:Y:S02]  /*1e150*/  IMAD R8, R33, -0x80, R36 ;  /* 0xffffff8021087824 */ /* 0x000fe400078e0224 */
[----:B0-----:R-:W-:Y:S01]  /*1e160*/  IMAD R7, R10, 0x4000, R35 ;  /* 0x000040000a077824 */ /* 0x001fe200078e0223 */
[----:B--2---:R-:W-:-:S04]  /*1e170*/  LOP3.LUT R3, R3, 0x7f, RZ, 0xc0, !PT ;  /* 0x0000007f03037812 */ /* 0x004fc800078ec0ff */
[----:B------:R-:W-:-:S05]  /*1e180*/  SHF.R.U32.HI R3, RZ, 0x3, R3 ;  /* 0x00000003ff037819 */ /* 0x000fca0000011603 */
[----:B------:R-:W-:Y:S01]  /*1e190*/  IMAD.IADD R8, R8, 0x1, -R3 ;  /* 0x0000000108087824 */ /* 0x000fe200078e0a03 */
[----:B------:R-:W-:Y:S06]  /*1e1a0*/  BRA.DIV UR4, `(.L_x_3224) ;  /* 0x0000007604447947 */ /* 0x000fec000b800000 */
[----:B-1----:R-:W0:Y:S01]  /*1e1b0*/  SHFL.IDX PT, R2, R23, RZ, 0x181f ;  /* 0x00181fff17027589 */ /* 0x002e2200000e0000 */
[----:B------:R-:W-:-:S03]  /*1e1c0*/  IMAD R7, R7, 0x2, R22 ;  /* 0x0000000207077824 */ /* 0x000fc600078e0216 */
[----:B------:R-:W1:Y:S04]  /*1e1d0*/  SHFL.IDX PT, R3, R24, RZ, 0x181f ;  /* 0x00181fff18037589 */ /* 0x000e6800000e0000 */
[----:B------:R-:W-:Y:S01]  /*1e1e0*/  SHFL.IDX PT, R14, R23, 0x7, 0x181f ;  /* 0x00f81f00170e7f89 */ /* 0x000fe200000e0000 */
        /* <DEDUP_REMOVED lines=55> */
.L_x_3486:
        /* <DEDUP_REMOVED lines=20> */
[----:B------:R-:W-:-:S04]  /*1e6a0*/  ULDC.64 UR4, c[0x0][0x330] ;  /* 0x0000cc0000047ab9 */ /* 0x000fc80000000a00 */
[----:B------:R-:W-:-:S03]  /*1e6b0*/  IADD3 R3, R3, R21, RZ ;  /* 0x0000001503037210 */ /* 0x000fc60007ffe0ff */
[----:B------:R-:W-:-:S04]  /*1e6c0*/  IMAD.WIDE.U32 R2, R18, UR4, R2 ;  /* 0x0000000412027c25 */ /* 0x000fc8000f8e0002 */
[----:B------:R-:W-:Y:S01]  /*1e6d0*/  IMAD R3, R18, UR5, R3 ;  /* 0x0000000512037c24 */ /* 0x000fe2000f8e0203 */
[----:B------:R-:W-:-:S04]  /*1e6e0*/  LEA R23, P0, R2, UR6, 0x1 ;  /* 0x0000000602177c11 */ /* 0x000fc8000f8008ff */
[----:B------:R-:W-:Y:S02]  /*1e6f0*/  LEA.HI.X R24, R2, UR7, R3, 0x1, P0 ;  /* 0x0000000702187c11 */ /* 0x000fe400080f0c03 */
[----:B------:R-:W-:-:S13]  /*1e700*/  PLOP3.LUT P0, PT, PT, PT, PT, 0x80, 0x0 ;  /* 0x000000000000781c */ /* 0x000fda0003f0f070 */
.L_x_3225:
        /* <DEDUP_REMOVED lines=11> */
.L_x_3226:
[C---:B------:R-:W-:Y:S01]  /*1e7c0*/  ISETP.GT.AND P0, PT, R26.reuse, R37, PT ;  /* 0x000000251a00720c */ /* 0x040fe20003f04270 */
[----:B------:R0:W-:Y:S01]  /*1e7d0*/  SYNCS.ARRIVE.TRANS64.A1T0 RZ, [R6+URZ+0x28850], RZ ;  /* 0x028850ff06ff79a7 */ /* 0x0001e2000810003f */
[----:B------:R-:W-:Y:S01]  /*1e7e0*/  IMAD.MOV.U32 R10, RZ, RZ, R25 ;  /* 0x000000ffff0a7224 */ /* 0x000fe200078e0019 */
[----:B------:R-:W-:Y:S01]  /*1e7f0*/  MOV R33, R26 ;  /* 0x0000001a00217202 */ /* 0x000fe20000000f00 */
[----:B------:R-:W-:Y:S02]  /*1e800*/  IMAD.MOV.U32 R17, RZ, RZ, R28 ;  /* 0x000000ffff117224 */ /* 0x000fe400078e001c */
[----:B0-----:R-:W-:-:S07]  /*1e810*/  VIADD R6, R26, 0xffffffff ;  /* 0xffffffff1a067836 */ /* 0x001fce0000000000 */
[----:B------:R-:W-:Y:S05]  /*1e820*/  @P0 BRA `(.L_x_3227) ;  /* 0xffffffec00fc0947 */ /* 0x000fea000383ffff */
.L_x_3214:
[----:B------:R-:W-:Y:S05]  /*1e830*/  BSYNC B0 ;  /* 0x0000000000007941 */ /* 0x000fea0003800000 */
.L_x_3213:
        /* <DEDUP_REMOVED lines=17> */
.L_x_3229:
[----:B------:R-:W-:Y:S05]  /*1e950*/  BSYNC B0 ;  /* 0x0000000000007941 */ /* 0x000fea0003800000 */
.L_x_3228:
[----:B------:R-:W-:-:S05]  /*1e960*/  IMAD.U32 R0, RZ, RZ, UR38 ;  /* 0x00000026ff007e24 */ /* 0x000fca000f8e00ff */
[----:B------:R-:W-:-:S13]  /*1e970*/  ISETP.NE.AND P0, PT, R0, 0x3, PT ;  /* 0x000000030000780c */ /* 0x000fda0003f05270 */
[----:B------:R-:W-:Y:S05]  /*1e980*/  @!P0 BRA `(.L_x_3230) ;  /* 0x0000000000048947 */ /* 0x000fea0003800000 */
[----:B------:R-:W-:Y:S01]  /*1e990*/  BPT.TRAP 0x1 ;  /* 0x000000040000795c */ /* 0x000fe20000300000 */
.L_x_3230:
[----:B------:R-:W-:Y:S01]  /*1e9a0*/  IMAD R0, R25, 0x8, R22 ;  /* 0x0000000819007824 */ /* 0x000fe200078e0216 */
[----:B0-----:R-:W-:Y:S01]  /*1e9b0*/  SHF.L.U32 R3, R28, 0x1f, RZ ;  /* 0x0000001f1c037819 */ /* 0x001fe200000006ff */
[----:B------:R-:W-:Y:S01]  /*1e9c0*/  BSSY B0, `(.L_x_3231) ;  /* 0x0000004000007945 */ /* 0x000fe20003800000 */
[----:B------:R-:W-:Y:S02]  /*1e9d0*/  IMAD R6, R26, -0x80, R36 ;  /* 0xffffff801a067824 */ /* 0x000fe400078e0224 */
[----:B------:R-:W0:Y:S02]  /*1e9e0*/  SYNCS.PHASECHK.TRANS64.TRYWAIT P0, [R0+URZ+0x28860], R3 ;  /* 0x02886003000075a7 */ /* 0x000e24000800017f */
[----:B0-----:R-:W-:Y:S05]  /*1e9f0*/  @!P0 BRA `(.L_x_3232) ;  /* 0x0000007400b88947 */ /* 0x001fea0003800000 */
.L_x_3487:
[----:B------:R-:W-:Y:S05]  /*1ea00*/  BSYNC B0 ;  /* 0x0000000000007941 */ /* 0x000fea0003800000 */
.L_x_3231:
        /* <DEDUP_REMOVED lines=9> */
[----:B------:R-:W-:Y:S01]  /*1eaa0*/  SHF.L.U32 R5, R31, 0x1, RZ ;  /* 0x000000011f057819 */ /* 0x000fe200000006ff */
[----:B------:R-:W-:Y:S01]  /*1eab0*/  IMAD R4, R9, 0x2, R22 ;  /* 0x0000000209047824 */ /* 0x000fe200078e0216 */
[----:B0-----:R-:W0:Y:S01]  /*1eac0*/  SHFL.IDX PT, R3, R24, RZ, 0x181f ;  /* 0x00181fff18037589 */ /* 0x001e2200000e0000 */
[----:B------:R-:W-:Y:S02]  /*1ead0*/  ISETP.GE.AND P1, PT, R31, UR4, PT ;  /* 0x000000041f007c0c */ /* 0x000fe4000bf26270 */
[----:B------:R-:W-:Y:S01]  /*1eae0*/  ISETP.GE.AND P0, PT, R30, UR4, PT ;  /* 0x000000041e007c0c */ /* 0x000fe2000bf06270 */
[----:B------:R-:W2:Y:S01]  /*1eaf0*/  SHFL.IDX PT, R10, R23, 0x1, 0x181f ;  /* 0x00381f00170a7f89 */ /* 0x000ea200000e0000 */
[C---:B------:R-:W-:Y:S02]  /*1eb00*/  ISETP.LT.OR P2, PT, R6.reuse, 0x1, P1 ;  /* 0x000000010600780c */ /* 0x040fe40000f41670 */
[----:B------:R-:W-:Y:S01]  /*1eb10*/  ISETP.LT.OR P3, PT, R6, 0x1, P0 ;  /* 0x000000010600780c */ /* 0x000fe20000761670 */
        /* <DEDUP_REMOVED lines=26> */
[----:B------:R-:W0:Y:S02]  /*1ecc0*/  SHFL.IDX PT, R14, R23, 0x5, 0x181f ;  /* 0x00b81f00170e7f89 */ /* 0x000e2400000e0000 */
[----:B------:R-:W-:Y:S02]  /*1ecd0*/  IADD3.X R3, RZ, R7, RZ, P4, !PT ;  /* 0x00000007ff037210 */ /* 0x000fe400027fe4ff */
        /* <DEDUP_REMOVED lines=25> */
.L_x_3505:
        /* <DEDUP_REMOVED lines=11> */
.L_x_3234:
[----:B------:R-:W-:Y:S02]  /*1ef20*/  PLOP3.LUT P1, PT, P1, P0, PT, 0xa2, 0x0 ;  /* 0x000000000000781c */ /* 0x000fe40000f21472 */
[----:B------:R-:W-:-:S08]  /*1ef30*/  @P0 R2UR P1, UR4, R0 ;  /* 0x00000000000402ca */ /* 0x000fd00000020000 */
[----:B------:R-:W-:-:S05]  /*1ef40*/  @P0 PLOP3.LUT P0, PT, P1, PT, PT, 0x80, 0x0 ;  /* 0x000000000000081c */ /* 0x000fca0000f0f070 */
[----:B------:R-:W-:Y:S01]  /*1ef50*/  @!P1 SYNCS.ARRIVE.TRANS64.RED.A0T1 RZ, [UR4+0x28850], RZ ;  /* 0x028850ffffff99a7 */ /* 0x000fe20008200404 */
[----:B------:R-:W-:Y:S07]  /*1ef60*/  @!P1 ARRIVES.LDGSTSBAR.64.TRANSCNT [UR4+0x28850] ;  /* 0x02885000ff0099b0 */ /* 0x000fee0008000a84 */
[----:B------:R-:W-:Y:S05]  /*1ef70*/  @P0 BRA.U.ANY `(.L_x_3234) ;  /* 0xfffffffd00e80947 */ /* 0x000fea000393ffff */
[----:B------:R-:W-:Y:S01]  /*1ef80*/  NOP ;  /* 0x0000000000007918 */ /* 0x000fe20000000000 */
[----:B0-----:R-:W-:-:S04]  /*1ef90*/  MOV R2, UR38 ;  /* 0x0000002600027c02 */ /* 0x001fc80008000f00 */
[----:B------:R-:W-:-:S13]  /*1efa0*/  ISETP.NE.AND P2, PT, R2, 0x3, PT ;  /* 0x000000030200780c */ /* 0x000fda0003f45270 */
[----:B------:R-:W-:Y:S05]  /*1efb0*/  @!P2 BRA `(.L_x_3235) ;  /* 0x000000000004a947 */ /* 0x000fea0003800000 */
[----:B------:R-:W-:Y:S01]  /*1efc0*/  BPT.TRAP 0x1 ;  /* 0x000000040000795c */ /* 0x000fe20000300000 */
.L_x_3235:
[----:B------:R0:W-:Y:S01]  /*1efd0*/  SYNCS.ARRIVE.TRANS64.A1T0 RZ, [R0+URZ+0x28850], RZ ;  /* 0x028850ff00ff79a7 */ /* 0x0001e2000810003f */
[----:B------:R-:W-:-:S05]  /*1efe0*/  VIADD R25, R25, 0x1 ;  /* 0x0000000119197836 */ /* 0x000fca0000000000 */
[----:B------:R-:W-:-:S04]  /*1eff0*/  ISETP.NE.AND P0, PT, R25, 0x2, PT ;  /* 0x000000021900780c */ /* 0x000fc80003f05270 */
[----:B------:R-:W-:Y:S02]  /*1f000*/  SEL R3, RZ, 0x1, P0 ;  /* 0x00000001ff037807 */ /* 0x000fe40000000000 */
[----:B------:R-:W-:Y:S02]  /*1f010*/  SEL R25, R25, RZ, P0 ;  /* 0x000000ff19197207 */ /* 0x000fe40000000000 */
[----:B0-----:R-:W-:-:S07]  /*1f020*/  LOP3.LUT R28, R28, R3, RZ, 0x3c, !PT ;  /* 0x000000031c1c7212 */ /* 0x001fce00078e3cff */
.L_x_3192:
[----:B------:R-:W-:Y:S05]  /*1f030*/  BSYNC B7 ;  /* 0x0000000000077941 */ /* 0x000fea0003800000 */
.L_x_3190:
[----:B------:R-:W-:-:S13]  /*1f040*/  LOP3.LUT P0, RZ, R32, 0x8, RZ, 0xc0, !PT ;  /* 0x0000000820ff7812 */ /* 0x000fda000780c0ff */
[----:B------:R-:W-:Y:S05]  /*1f050*/  @!P0 BRA `(.L_x_3236) ;  /* 0x0000000000248947 */ /* 0x000fea0003800000 */
[----:B------:R-:W-:Y:S05]  /*1f060*/  WARPSYNC.ALL ;  /* 0x0000000000007948 */ /* 0x000fea0003800000 */
[----:B------:R-:W2:Y:S08]  /*1f070*/  S2UR UR5, SR_CgaCtaId ;  /* 0x00000000000579c3 */ /* 0x000eb00000008800 */
[----:B------:R-:W-:Y:S06]  /*1f080*/  BAR.SYNC.DEFER_BLOCKING 0x5, 0x180 ;  /* 0x0146000000007b1d */ /* 0x000fec0000010000 */
[----:B------:R-:W-:-:S02]  /*1f090*/  UMOV UR4, 0x400 ;  /* 0x0000040000047882 */ /* 0x000fc40000000000 */
[----:B--2---:R-:W-:-:S06]  /*1f0a0*/  ULEA UR4, UR5, UR4, 0x18 ;  /* 0x0000000405047291 */ /* 0x004fcc000f8ec03f */
[----:B0-----:R-:W-:-:S05]  /*1f0b0*/  IMAD.U32 R22, RZ, RZ, UR4 ;  /* 0x00000004ff167e24 */ /* 0x001fca000f8e00ff */
[----:B------:R2:W3:Y:S01]  /*1f0c0*/  LDS.128 R16, [R22+0x288d0] ;  /* 0x0288d00016107984 */ /* 0x0004e20000000c00 */
[----:B------:R-:W-:Y:S06]  /*1f0d0*/  BAR.ARV 0x4, 0x180 ;  /* 0x0106000000007b1d */ /* 0x000fec0000002000 */
[----:B------:R-:W-:Y:S05]  /*1f0e0*/  BRA `(.L_x_3237) ;  /* 0x0000000c00d47947 */ /* 0x000fea0003800000 */
.L_x_3236:
[----:B0-----:R-:W0:Y:S01]  /*1f0f0*/  S2R R8, SR_TID.X ;  /* 0x0000000000087919 */ /* 0x001e220000002100 */
        /* <DEDUP_REMOVED lines=8> */
[----:B------:R-:W2:Y:S01]  /*1f180*/  @!P1 LDC.64 R4, c[0x0][0xc78] ;  /* 0x00031e00ff049b82 */ /* 0x000ea20000000a00 */
[----:B0-----:R-:W-:-:S05]  /*1f190*/  @!P1 IMAD.WIDE R2, R7, 0x4, R2 ;  /* 0x0000000407029825 */ /* 0x001fca00078e0202 */
[----:B------:R2:W3:Y:S02]  /*1f1a0*/  @!P1 LDG.E R6, desc[UR42][R2.64] ;  /* 0x0000002a02069981 */ /* 0x0004e4000c1e1900 */
        /* <DEDUP_REMOVED lines=30> */
[----:B------:R0:W2:Y:S02]  /*1f390*/  SHFL.IDX PT, R14, R2, 0x1f, 0x1f ;  /* 0x03e01f00020e7f89 */ /* 0x0000a400000e0000 */
.L_x_3515:
[----:B------:R-:W-:Y:S02]  /*1f3a0*/  ULDC UR4, c[0x0][0xc38] ;  /* 0x00030e0000047ab9 */ /* 0x000fe40000000800 */
[----:B------:R-:W-:-:S04]  /*1f3b0*/  IMAD.U32 R5, RZ, RZ, UR4 ;  /* 0x00000004ff057e24 */ /* 0x000fc8000f8e00ff */
[----:B--2---:R-:W-:-:S05]  /*1f3c0*/  IMAD R14, R14, R5, RZ ;  /* 0x000000050e0e7224 */ /* 0x004fca00078e02ff */
[----:B------:R-:W-:-:S04]  /*1f3d0*/  IADD3 R7, R7, R14, RZ ;  /* 0x0000000e07077210 */ /* 0x000fc80007ffe0ff */
[----:B------:R-:W-:-:S13]  /*1f3e0*/  ISETP.GT.AND P6, PT, R7, R0, PT ;  /* 0x000000000700720c */ /* 0x000fda0003fc4270 */
[----:B------:R-:W-:Y:S05]  /*1f3f0*/  @P6 BRA `(.L_x_3239) ;  /* 0x0000000000a46947 */ /* 0x000fea0003800000 */
.L_x_3242:
        /* <DEDUP_REMOVED lines=10> */
[----:B------:R-:W2:Y:S01]  /*1f4a0*/  @!P6 LDC.64 R4, c[0x0][0xc78] ;  /* 0x00031e00ff04eb82 */ /* 0x000ea20000000a00 */
[----:B0-----:R-:W-:-:S05]  /*1f4b0*/  @!P6 IMAD.WIDE R2, R9, 0x4, R2 ;  /* 0x000000040902e825 */ /* 0x001fca00078e0202 */
[----:B------:R2:W3:Y:S02]  /*1f4c0*/  @!P6 LDG.E R17, desc[UR42][R2.64] ;  /* 0x0000002a0211e981 */ /* 0x0004e4000c1e1900 */
[----:B--2---:R-:W-:-:S04]  /*1f4d0*/  @!P6 IMAD.WIDE R2, R9, 0x4, R4 ;  /* 0x000000040902e825 */ /* 0x004fc800078e0204 */
[----:B------:R-:W-:-:S06]  /*1f4e0*/  IMAD.MOV.U32 R4, RZ, RZ, RZ ;  /* 0x000000ffff047224 */ /* 0x000fcc00078e00ff */
[----:B------:R-:W3:Y:S01]  /*1f4f0*/  @!P6 LDG.E R4, desc[UR42][R2.64] ;  /* 0x0000002a0204e981 */ /* 0x000ee2000c1e1900 */
[----:B------:R-:W-:Y:S01]  /*1f500*/  UMOV UR4, 0xffffffff ;  /* 0xffffffff00047882 */ /* 0x000fe20000000000 */
[----:B---3--:R-:W-:Y:S02]  /*1f510*/  IMAD R13, R4, R17, RZ ;  /* 0x00000011040d7224 */ /* 0x008fe400078e02ff */
[----:B------:R-:W-:Y:S05]  /*1f520*/  BRA.DIV UR4, `(.L_x_3241) ;  /* 0x0000007a04b87947 */ /* 0x000fea000b800000 */
        /* <DEDUP_REMOVED lines=15> */
[----:B------:R0:W2:Y:S02]  /*1f620*/  SHFL.IDX PT, R14, R2, 0x1f, 0x1f ;  /* 0x03e01f00020e7f89 */ /* 0x0000a400000e0000 */
.L_x_3523:
[----:B------:R-:W-:Y:S02]  /*1f630*/  ULDC UR4, c[0x0][0xc38] ;  /* 0x00030e0000047ab9 */ /* 0x000fe40000000800 */
[----:B------:R-:W-:-:S05]  /*1f640*/  MOV R5, UR4 ;  /* 0x0000000400057c02 */ /* 0x000fca0008000f00 */
[----:B--2---:R-:W-:-:S04]  /*1f650*/  IMAD R14, R14, R5, RZ ;  /* 0x000000050e0e7224 */ /* 0x004fc800078e02ff */
[----:B------:R-:W-:-:S05]  /*1f660*/  IMAD.IADD R7, R14, 0x1, R7 ;  /* 0x000000010e077824 */ /* 0x000fca00078e0207 */
[----:B------:R-:W-:-:S13]  /*1f670*/  ISETP.GT.AND P6, PT, R7, R0, PT ;  /* 0x000000000700720c */ /* 0x000fda0003fc4270 */
[----:B------:R-:W-:Y:S05]  /*1f680*/  @!P6 BRA `(.L_x_3242) ;  /* 0xfffffffc005ce947 */ /* 0x000fea000383ffff */
.L_x_3239:
[----:B------:R-:W-:Y:S01]  /*1f690*/  IMAD.IADD R7, R7, 0x1, -R14 ;  /* 0x0000000107077824 */ /* 0x000fe200078e0a0e */
[----:B------:R-:W-:-:S03]  /*1f6a0*/  UMOV UR4, 0xffffffff ;  /* 0xffffffff00047882 */ /* 0x000fc60000000000 */
[----:B------:R-:W-:-:S05]  /*1f6b0*/  IMAD R3, R2, R5, R7 ;  /* 0x0000000502037224 */ /* 0x000fca00078e0207 */
[----:B------:R-:W-:Y:S01]  /*1f6c0*/  ISETP.GT.AND P6, PT, R3, R0, PT ;  /* 0x000000000300720c */ /* 0x000fe20003fc4270 */
[----:B------:R-:W-:-:S12]  /*1f6d0*/  BRA.DIV UR4, `(.L_x_3243) ;  /* 0x0000007e04047947 */ /* 0x000fd8000b800000 */
[----:B------:R-:W-:-:S04]  /*1f6e0*/  VOTE.ANY R3, PT, !P6 ;  /* 0x0000000000037806 */ /* 0x000fc800070e0100 */
[----:B-1----:R-:W1:Y:S02]  /*1f6f0*/  POPC R12, R3 ;  /* 0x00000003000c7309 */ /* 0x002e640000000000 */
[----:B-1----:R1:W2:Y:S01]  /*1f700*/  SHFL.IDX PT, R17, R17, R12, 0x1f ;  /* 0x00001f0c11117589 */ /* 0x0022a200000e0000 */
[----:B------:R-:W-:-:S03]  /*1f710*/  IMAD.IADD R19, R12, 0x1, R19 ;  /* 0x000000010c137824 */ /* 0x000fc600078e0213 */
[----:B------:R1:W3:Y:S04]  /*1f720*/  SHFL.IDX PT, R4, R4, R12, 0x1f ;  /* 0x00001f0c04047589 */ /* 0x0002e800000e0000 */
.L_x_3528:
[----:B------:R-:W-:-:S13]  /*1f730*/  ISETP.NE.AND P0, PT, R3, RZ, PT ;  /* 0x000000ff0300720c */ /* 0x000fda0003f05270 */
[----:B------:R-:W-:Y:S05]  /*1f740*/  @!P0 BRA `(.L_x_3244) ;  /* 0x0000000000108947 */ /* 0x000fea0003800000 */
[----:B------:R-:W-:Y:S01]  /*1f750*/  UMOV UR4, 0xffffffff ;  /* 0xffffffff00047882 */ /* 0x000fe20000000000 */
[----:B-1----:R-:W-:Y:S02]  /*1f760*/  VIADD R12, R12, 0xffffffff ;  /* 0xffffffff0c0c7836 */ /* 0x002fe40000000000 */
[----:B------:R-:W-:Y:S05]  /*1f770*/  BRA.DIV UR4, `(.L_x_3245) ;  /* 0x0000007e04387947 */ /* 0x000fea000b800000 */
[----:B------:R4:W1:Y:S02]  /*1f780*/  SHFL.IDX PT, R6, R2, R12, 0x1f ;  /* 0x00001f0c02067589 */ /* 0x00086400000e0000 */
.L_x_3244:
[----:B---3--:R-:W-:Y:S01]  /*1f790*/  ISETP.NE.AND P0, PT, R4, 0x1, PT ;  /* 0x000000010400780c */ /* 0x008fe20003f05270 */
[----:B-1----:R-:W-:-:S05]  /*1f7a0*/  IMAD R16, R6, R5, R7 ;  /* 0x0000000506107224 */ /* 0x002fca00078e0207 */
[----:B------:R-:W-:-:S07]  /*1f7b0*/  IADD3 R0, R0, -R16, RZ ;  /* 0x8000001000007210 */ /* 0x000fce0007ffe0ff */
        /* <DEDUP_REMOVED lines=16> */
[----:B------:R-:W-:Y:S01]  /*1f8c0*/  IMAD.HI.U32 R7, R3, R2, RZ ;  /* 0x0000000203077227 */ /* 0x000fe200078e00ff */
[----:B------:R-:W-:-:S03]  /*1f8d0*/  IADD3 R3, R8, 0xffffffe, RZ ;  /* 0x0ffffffe08037810 */ /* 0x000fc60007ffe0ff */
[----:B------:R-:W-:-:S03]  /*1f8e0*/  IMAD R9, R7, R9, R2 ;  /* 0x0000000907097224 */ /* 0x000fc600078e0202 */
[----:B------:R-:W0:Y:S02]  /*1f8f0*/  F2I.FTZ.U32.TRUNC.NTZ R3, R3 ;  /* 0x0000000300037305 */ /* 0x000e24000021f000 */
        /* <DEDUP_REMOVED lines=10> */
[----:B------:R-:W-:Y:S02]  /*1f9a0*/  ISETP.GE.AND P2, PT, R2, RZ, PT ;  /* 0x000000ff0200720c */ /* 0x000fe40003f46270 */
[----:B------:R-:W-:Y:S02]  /*1f9b0*/  @P0 IADD3 R7, R7, 0x1, RZ ;  /* 0x0000000107070810 */ /* 0x000fe40007ffe0ff */
[----:B------:R-:W-:-:S05]  /*1f9c0*/  IABS R2, R4 ;  /* 0x0000000400027213 */ /* 0x000fca0000000000 */
[----:B------:R-:W-:-:S04]  /*1f9d0*/  IMAD.MOV R2, RZ, RZ, -R2 ;  /* 0x000000ffff027224 */ /* 0x000fc800078e0a02 */
[----:B------:R-:W-:Y:S01]  /*1f9e0*/  @!P2 IMAD.MOV R7, RZ, RZ, -R7 ;  /* 0x000000ffff07a224 */ /* 0x000fe200078e0a07 */
        /* <DEDUP_REMOVED lines=13> */
[----:B------:R-:W-:-:S06]  /*1fac0*/  @P0 IADD3 R6, R6, 0x1, RZ ;  /* 0x0000000106060810 */ /* 0x000fcc0007ffe0ff */
[----:B------:R-:W-:Y:S01]  /*1fad0*/  @!P2 IMAD.MOV R6, RZ, RZ, -R6 ;  /* 0x000000ffff06a224 */ /* 0x000fe200078e0a06 */
[----:B------:R-:W-:-:S05]  /*1fae0*/  @!P1 LOP3.LUT R6, RZ, R4, RZ, 0x33, !PT ;  /* 0x00000004ff069212 */ /* 0x000fca00078e33ff */
[--C-:B------:R-:W-:Y:S02]  /*1faf0*/  IMAD.MOV R5, RZ, RZ, -R6.reuse ;  /* 0x000000ffff057224 */ /* 0x100fe400078e0a06 */
[C---:B------:R-:W-:Y:S02]  /*1fb00*/  IMAD R3, R4.reuse, 0x1000000, R6 ;  /* 0x0100000004037824 */ /* 0x040fe400078e0206 */
[----:B------:R-:W-:-:S05]  /*1fb10*/  IMAD R4, R4, R5, R7 ;  /* 0x0000000504047224 */ /* 0x000fca00078e0207 */
[----:B------:R-:W-:Y:S01]  /*1fb20*/  LEA R18, R4, R3, 0x10 ;  /* 0x0000000304127211 */ /* 0x000fe200078e80ff */
[----:B------:R-:W-:Y:S06]  /*1fb30*/  BRA `(.L_x_3247) ;  /* 0x0000000000f07947 */ /* 0x000fec0003800000 */
.L_x_3246:
        /* <DEDUP_REMOVED lines=19> */
[-C--:B------:R-:W-:Y:S01]  /*1fc70*/  @!P1 IADD3 R3, R3, -R4.reuse, RZ ;  /* 0x8000000403039210 */ /* 0x080fe20007ffe0ff */
        /* <DEDUP_REMOVED lines=17> */
[----:B0-----:R-:W-:-:S02]  /*1fd90*/  IADD3 R3, R8, 0xffffffe, RZ ;  /* 0x0ffffffe08037810 */ /* 0x001fc40007ffe0ff */
[----:B------:R-:W-:-:S04]  /*1fda0*/  IABS R8, R5 ;  /* 0x0000000500087213 */ /* 0x000fc80000000000 */
        /* <DEDUP_REMOVED lines=18> */
[----:B------:R-:W-:Y:S02]  /*1fed0*/  @!P1 LOP3.LUT R2, RZ, R5, RZ, 0x33, !PT ;  /* 0x00000005ff029212 */ /* 0x000fe400078e33ff */
[----:B------:R-:W-:-:S05]  /*1fee0*/  IADD3 R5, -R5, RZ, RZ ;  /* 0x000000ff05057210 */ /* 0x000fca0007ffe1ff */
[----:B------:R-:W-:-:S07]  /*1fef0*/  IMAD R18, R2, R5, R3 ;  /* 0x0000000502127224 */ /* 0x000fce00078e0203 */
.L_x_3247:
[----:B------:R-:W-:-:S05]  /*1ff00*/  LOP3.LUT R2, RZ, R2, RZ, 0x33, !PT ;  /* 0x00000002ff027212 */ /* 0x000fca00078e33ff */
[----:B------:R-:W-:Y:S01]  /*1ff10*/  IMAD.IADD R17, R17, 0x1, R2 ;  /* 0x0000000111117824 */ /* 0x000fe200078e0202 */
[----:B------:R-:W-:Y:S06]  /*1ff20*/  BRA `(.L_x_3248) ;  /* 0x00000000001c7947 */ /* 0x000fec0003800000 */
.L_x_3240:
[----:B------:R-:W-:Y:S01]  /*1ff30*/  UMOV UR4, URZ ;  /* 0x0000003f00047c82 */ /* 0x000fe20008000000 */
[----:B------:R-:W-:Y:S01]  /*1ff40*/  UMOV UR5, URZ ;  /* 0x0000003f00057c82 */ /* 0x000fe20008000000 */
[----:B------:R-:W-:Y:S01]  /*1ff50*/  ULDC UR6, c[0x0][0xc3c] ;  /* 0x00030f0000067ab9 */ /* 0x000fe20000000800 */
[----:B------:R-:W-:Y:S01]  /*1ff60*/  IMAD.MOV.U32 R16, RZ, RZ, R0 ;  /* 0x000000ffff107224 */ /* 0x000fe200078e0000 */
[----:B------:R-:W-:Y:S01]  /*1ff70*/  MOV R18, UR5 ;  /* 0x0000000500127c02 */ /* 0x000fe20008000f00 */
[----:B------:R-:W-:Y:S02]  /*1ff80*/  IMAD.U32 R17, RZ, RZ, UR4 ;  /* 0x00000004ff117e24 */ /* 0x000fe4000f8e00ff */
[----:B------:R-:W-:-:S07]  /*1ff90*/  IMAD.U32 R19, RZ, RZ, UR6 ;  /* 0x00000006ff137e24 */ /* 0x000fce000f8e00ff */
.L_x_3248:
        /* <DEDUP_REMOVED lines=10> */
.L_x_3237:
[----:B------:R-:W-:Y:S02]  /*20040*/  ULDC UR4, c[0x0][0xc3c] ;  /* 0x00030f0000047ab9 */ /* 0x000fe40000000800 */
[----:B---3--:R-:W-:-:S13]  /*20050*/  ISETP.GE.AND P0, PT, R19, UR4, PT ;  /* 0x0000000413007c0c */ /* 0x008fda000bf06270 */
[----:B------:R-:W-:Y:S05]  /*20060*/  @!P0 BRA `(.L_x_3249) ;  /* 0xffffff9800ec8947 */ /* 0x000fea000383ffff */
[----:B------:R-:W-:Y:S05]  /*20070*/  BSYNC B8 ;  /* 0x0000000000087941 */ /* 0x000fea0003800000 */
.L_x_3146:
        /* <DEDUP_REMOVED lines=12> */
.L_x_3531:
[----:B------:R-:W-:Y:S05]  /*20140*/  BSYNC B0 ;  /* 0x0000000000007941 */ /* 0x000fea0003800000 */
.L_x_3250:
[----:B------:R-:W-:-:S03]  /*20150*/  UMOV UR4, 0xffffffff ;  /* 0xffffffff00047882 */ /* 0x000fc60000000000 */
[----:B------:R-:W-:Y:S05]  /*20160*/  BRA.DIV UR4, `(.L_x_3252) ;  /* 0x0000007204f87947 */ /* 0x000fea000b800000 */
[----:B-1----:R-:W1:Y:S02]  /*20170*/  S2R R0, SR_TID.X ;  /* 0x0000000000007919 */ /* 0x002e640000002100 */
[----:B-1----:R-:W-:-:S04]  /*20180*/  SHF.R.U32.HI R0, RZ, 0x5, R0 ;  /* 0x00000005ff007819 */ /* 0x002fc80000011600 */
[----:B------:R-:W-:-:S05]  /*20190*/  LOP3.LUT R0, R0, 0x3, RZ, 0xc0, !PT ;  /* 0x0000000300007812 */ /* 0x000fca00078ec0ff */
[----:B------:R1:W3:Y:S02]  /*201a0*/  SHFL.IDX PT, R14, R0, RZ, 0x1f ;  /* 0x00001fff000e7589 */ /* 0x0002e400000e0000 */
.L_x_3534:
[----:B---3--:R-:W-:-:S13]  /*201b0*/  ISETP.NE.AND P0, PT, R14, RZ, PT ;  /* 0x000000ff0e00720c */ /* 0x008fda0003f05270 */
[----:B------:R-:W-:Y:S05]  /*201c0*/  @P0 BRA `(.L_x_2902) ;  /* 0x0000000000880947 */ /* 0x000fea0003800000 */
[----:B------:R-:W-:-:S03]  /*201d0*/  UMOV UR4, 0xffffffff ;  /* 0xffffffff00047882 */ /* 0x000fc60000000000 */
[----:B------:R-:W-:Y:S05]  /*201e0*/  BRA.DIV UR4, `(.L_x_3253) ;  /* 0x00000076040c7947 */ /* 0x000fea000b800000 */
[----:B------:R-:W-:-:S13]  /*201f0*/  ELECT P6, URZ, PT ;  /* 0x00000000003f782f */ /* 0x000fda00038c0000 */
.L_x_3537:
[----:B------:R-:W-:Y:S05]  /*20200*/  @!P6 BRA `(.L_x_2902) ;  /* 0x000000000078e947 */ /* 0x000fea0003800000 */
[----:B------:R-:W-:-:S06]  /*20210*/  ULOP3.LUT UR4, UR36, 0x2, URZ, 0xfc, !UPT ;  /* 0x0000000224047892 */ /* 0x000fcc000f8efc3f */
[----:B-1----:R-:W-:-:S04]  /*20220*/  MOV R0, UR4 ;  /* 0x0000000400007c02 */ /* 0x002fc80008000f00 */
[----:B------:R-:W-:-:S13]  /*20230*/  ISETP.NE.AND P0, PT, R0, 0x3, PT ;  /* 0x000000030000780c */ /* 0x000fda0003f05270 */
[----:B------:R-:W-:Y:S05]  /*20240*/  @!P0 BRA `(.L_x_3254) ;  /* 0x0000000000048947 */ /* 0x000fea0003800000 */
[----:B------:R-:W-:Y:S01]  /*20250*/  BPT.TRAP 0x1 ;  /* 0x000000040000795c */ /* 0x000fe20000300000 */
.L_x_3254:
[C---:B------:R-:W-:Y:S01]  /*20260*/  IMAD R5, R25.reuse, 0x8, R4 ;  /* 0x0000000819057824 */ /* 0x040fe200078e0204 */
[----:B------:R-:W-:Y:S01]  /*20270*/  SHF.L.U32 R0, R28, 0x1f, RZ ;  /* 0x0000001f1c007819 */ /* 0x000fe200000006ff */
[----:B------:R-:W-:-:S03]  /*20280*/  VIADD R25, R25, 0x1 ;  /* 0x0000000119197836 */ /* 0x000fc60000000000 */
[----:B------:R-:W1:Y:S02]  /*20290*/  SYNCS.PHASECHK.TRANS64.TRYWAIT P1, [R5+URZ+0x28840], R0 ;  /* 0x02884000050075a7 */ /* 0x000e64000802017f */
[----:B------:R-:W-:-:S04]  /*202a0*/  ISETP.NE.AND P2, PT, R25, 0x2, PT ;  /* 0x000000021900780c */ /* 0x000fc80003f45270 */
[----:B------:R-:W-:Y:S01]  /*202b0*/  SEL R3, RZ, 0x1, P2 ;  /* 0x00000001ff037807 */ /* 0x000fe20001000000 */
[----:B-1----:R-:W-:Y:S08]  /*202c0*/  @!P1 BRA `(.L_x_3255) ;  /* 0x0000007000f49947 */ /* 0x002ff00003800000 */
.L_x_3538:
[----:B------:R-:W-:Y:S02]  /*202d0*/  SEL R25, R25, RZ, P2 ;  /* 0x000000ff19197207 */ /* 0x000fe40001000000 */
[----:B------:R-:W-:Y:S01]  /*202e0*/  LOP3.LUT R2, R28, R3, RZ, 0x3c, !PT ;  /* 0x000000031c027212 */ /* 0x000fe200078e3cff */
[----:B------:R-:W-:Y:S06]  /*202f0*/  @!P0 BRA `(.L_x_3256) ;  /* 0x0000000000048947 */ /* 0x000fec0003800000 */
[----:B------:R-:W-:Y:S01]  /*20300*/  BPT.TRAP 0x1 ;  /* 0x000000040000795c */ /* 0x000fe20000300000 */
.L_x_3256:
[----:B------:R-:W-:Y:S01]  /*20310*/  IMAD R25, R25, 0x8, R4 ;  /* 0x0000000819197824 */ /* 0x000fe200078e0204 */
[----:B------:R-:W-:-:S04]  /*20320*/  SHF.L.U32 R2, R2, 0x1f, RZ ;  /* 0x0000001f02027819 */ /* 0x000fc800000006ff */
[----:B------:R-:W3:Y:S02]  /*20330*/  SYNCS.PHASECHK.TRANS64.TRYWAIT P1, [R25+URZ+0x28840], R2 ;  /* 0x02884002190075a7 */ /* 0x000ee4000802017f */
[----:B---3--:R-:W-:Y:S05]  /*20340*/  @!P1 BRA `(.L_x_3257) ;  /* 0x0000007000e89947 */ /* 0x008fea0003800000 */
.L_x_3539:
[----:B------:R-:W-:Y:S05]  /*20350*/  @!P0 BRA `(.L_x_3258) ;  /* 0x0000000000048947 */ /* 0x000fea0003800000 */
[----:B------:R-:W-:Y:S01]  /*20360*/  BPT.TRAP 0x1 ;  /* 0x000000040000795c */ /* 0x000fe20000300000 */
.L_x_3258:
[----:B------:R-:W4:Y:S02]  /*20370*/  SYNCS.PHASECHK.TRANS64.TRYWAIT P1, [R5+URZ+0x28860], R0 ;  /* 0x02886000050075a7 */ /* 0x000f24000802017f */
[----:B----4-:R-:W-:Y:S05]  /*20380*/  @!P1 BRA `(.L_x_3259) ;  /* 0x0000007000ec9947 */ /* 0x010fea0003800000 */
.L_x_3540:
[----:B------:R-:W-:Y:S05]  /*20390*/  @!P0 BRA `(.L_x_3260) ;  /* 0x0000000000048947 */ /* 0x000fea0003800000 */
[----:B------:R-:W-:Y:S01]  /*203a0*/  BPT.TRAP 0x1 ;  /* 0x000000040000795c */ /* 0x000fe20000300000 */
.L_x_3260:
[----:B------:R0:W0:Y:S02]  /*203b0*/  SYNCS.PHASECHK.TRANS64.TRYWAIT P0, [R25+URZ+0x28860], R2 ;  /* 0x02886002190075a7 */ /* 0x000024000800017f */
[----:B0-----:R-:W-:Y:S05]  /*203c0*/  @!P0 NANOSLEEP.SYNCS 0x989680 ;  /* 0x009896800000895d */ /* 0x001fea0003900000 */
[----:B------:R-:W0:Y:S02]  /*203d0*/  @!P0 SYNCS.PHASECHK.TRANS64 P0, [R25+URZ+0x28860], R2 ;  /* 0x02886002190085a7 */ /* 0x000e24000800007f */
[----:B0-----:R-:W-:Y:S05]  /*203e0*/  @!P0 BRA `(.L_x_3260) ;  /* 0xfffffffc00f08947 */ /* 0x001fea000383ffff */
.L_x_2902:
[----:B------:R-:W-:Y:S05]  /*203f0*/  BSYNC B9 ;  /* 0x0000000000097941 */ /* 0x000fea0003800000 */
.L_x_2899:
[----:B------:R-:W-:Y:S05]  /*20400*/  EXIT ;  /* 0x000000000000794d */ /* 0x000fea0003800000 */
.L_x_2926:
[----:B0-----:R0:W1:Y:S02]  /*20410*/  SYNCS.PHASECHK.TRANS64.TRYWAIT P6, [R89+URZ+0x28890], R100 ;  /* 0x02889064590075a7 */ /* 0x00106400080c017f */
[----:B-1----:R-:W-:Y:S05]  /*20420*/  @!P6 NANOSLEEP.SYNCS 0x989680 ;  /* 0x009896800000e95d */ /* 0x002fea0003900000 */
[----:B------:R-:W1:Y:S02]  /*20430*/  @!P6 SYNCS.PHASECHK.TRANS64 P6, [R89+URZ+0x28890], R100 ;  /* 0x028890645900e5a7 */ /* 0x000e6400080c007f */
[----:B-1----:R-:W-:Y:S05]  /*20440*/  @!P6 BRA `(.L_x_2926) ;  /* 0xfffffffc00f0e947 */ /* 0x002fea000383ffff */
[----:B------:R-:W-:Y:S05]  /*20450*/  BRA `(.L_x_3261) ;  /* 0xfffffe2c00dc7947 */ /* 0x000fea000383ffff */
.L_x_2927:
        /* <DEDUP_REMOVED lines=8> */
.L_x_3263:
[----:B------:R-:W-:Y:S05]  /*204e0*/  BSYNC B1 ;  /* 0x0000000000017941 */ /* 0x000fea0003800000 */
.L_x_3262:
        /* <DEDUP_REMOVED lines=8> */
.L_x_3264:
[----:B------:R-:W-:Y:S01]  /*20570*/  IMAD.MOV.U32 R103, RZ, RZ, R14 ;  /* 0x000000ffff677224 */ /* 0x000fe200078e000e */
[----:B------:R-:W-:Y:S06]  /*20580*/  BRA `(.L_x_3265) ;  /* 0xfffffe2c00a47947 */ /* 0x000fec000383ffff */
.L_x_2936:
        /* <DEDUP_REMOVED lines=8> */
.L_x_3267:
[----:B------:R-:W-:Y:S05]  /*20610*/  BSYNC B1 ;  /* 0x0000000000017941 */ /* 0x000fea0003800000 */
.L_x_3266:
        /* <DEDUP_REMOVED lines=8> */
.L_x_3268:
[----:B------:R-:W-:Y:S01]  /*206a0*/  IMAD.MOV.U32 R69, RZ, RZ, R14 ;  /* 0x000000ffff457224 */ /* 0x000fe200078e000e */
[----:B------:R-:W-:Y:S06]  /*206b0*/  BRA `(.L_x_3269) ;  /* 0xfffffe3400087947 */ /* 0x000fec000383ffff */
.L_x_2945:
        /* <DEDUP_REMOVED lines=8> */
.L_x_3271:
[----:B------:R-:W-:Y:S05]  /*20740*/  BSYNC B1 ;  /* 0x0000000000017941 */ /* 0x000fea0003800000 */
.L_x_3270:
        /* <DEDUP_REMOVED lines=8> */
.L_x_3272:
[----:B------:R-:W-:Y:S01]  /*207d0*/  IMAD.MOV.U32 R61, RZ, RZ, R14 ;  /* 0x000000ffff3d7224 */ /* 0x000fe200078e000e */
[----:B------:R-:W-:Y:S06]  /*207e0*/  BRA `(.L_x_3273) ;  /* 0xfffffe38006c7947 */ /* 0x000fec000383ffff */
.L_x_2954:
        /* <DEDUP_REMOVED lines=8> */
.L_x_3275:
[----:B------:R-:W-:Y:S05]  /*20870*/  BSYNC B1 ;  /* 0x0000000000017941 */ /* 0x000fea0003800000 */
.L_x_3274:
        /* <DEDUP_REMOVED lines=8> */
.L_x_3276:
[----:B------:R-:W-:Y:S01]  /*20900*/  IMAD.MOV.U32 R51, RZ, RZ, R14 ;  /* 0x000000ffff337224 */ /* 0x000fe200078e000e */
[----:B------:R-:W-:Y:S06]  /*20910*/  BRA `(.L_x_3277) ;  /* 0xfffffe3c00d07947 */ /* 0x000fec000383ffff */
.L_x_2966:
[----:B-1----:R1:W2:Y:S02]  /*20920*/  SYNCS.PHASECHK.TRANS64.TRYWAIT P4, [R89+URZ+0x28890], R100 ;  /* 0x02889064590075a7 */ /* 0x0022a4000808017f */
[----:B--2---:R-:W-:Y:S05]  /*20930*/  @!P4 NANOSLEEP.SYNCS 0x989680 ;  /* 0x009896800000c95d */ /* 0x004fea0003900000 */
[----:B------:R-:W2:Y:S02]  /*20940*/  @!P4 SYNCS.PHASECHK.TRANS64 P4, [R89+URZ+0x28890], R100 ;  /* 0x028890645900c5a7 */ /* 0x000ea4000808007f */
[----:B--2---:R-:W-:Y:S05]  /*20950*/  @!P4 BRA `(.L_x_2966) ;  /* 0xfffffffc00f0c947 */ /* 0x004fea000383ffff */
[----:B------:R-:W-:Y:S05]  /*20960*/  BRA `(.L_x_3278) ;  /* 0xfffffe4c00b07947 */ /* 0x000fea000383ffff */
.L_x_2967:
        /* <DEDUP_REMOVED lines=8> */
.L_x_3280:
[----:B------:R-:W-:Y:S05]  /*209f0*/  BSYNC B1 ;  /* 0x0000000000017941 */ /* 0x000fea0003800000 */
.L_x_3279:
        /* <DEDUP_REMOVED lines=8> */
.L_x_3281:
[----:B------:R-:W-:Y:S01]  /*20a80*/  IMAD.MOV.U32 R104, RZ, RZ, R14 ;  /* 0x000000ffff687224 */ /* 0x000fe200078e000e */
[----:B------:R-:W-:Y:S06]  /*20a90*/  BRA `(.L_x_3282) ;  /* 0xfffffe4c007c7947 */ /* 0x000fec000383ffff */
.L_x_2972:
        /* <DEDUP_REMOVED lines=8> */
.L_x_3284:
[----:B------:R-:W-:Y:S05]  /*20b20*/  BSYNC B1 ;  /* 0x0000000000017941 */ /* 0x000fea0003800000 */
.L_x_3283:
        /* <DEDUP_REMOVED lines=8> */
.L_x_3285:
[----:B------:R-:W-:Y:S01]  /*20bb0*/  IMAD.MOV.U32 R46, RZ, RZ, R14 ;  /* 0x000000ffff2e7224 */ /* 0x000fe200078e000e */
[----:B------:R-:W-:Y:S06]  /*20bc0*/  BRA `(.L_x_3286) ;  /* 0xfffffe5400187947 */ /* 0x000fec000383ffff */
.L_x_2977:
        /* <DEDUP_REMOVED lines=8> */
.L_x_3288:
[----:B------:R-:W-:Y:S05]  /*20c50*/  BSYNC B1 ;  /* 0x0000000000017941 */ /* 0x000fea0003800000 */
.L_x_3287:
        /* <DEDUP_REMOVED lines=8> */
.L_x_3289:
[----:B------:R-:W-:Y:S01]  /*20ce0*/  IMAD.MOV.U32 R46, RZ, RZ, R14 ;  /* 0x000000ffff2e7224 */ /* 0x000fe200078e000e */
[----:B------:R-:W-:Y:S06]  /*20cf0*/  BRA `(.L_x_3290) ;  /* 0xfffffe5800b87947 */ /* 0x000fec000383ffff */
.L_x_2982:
        /* <DEDUP_REMOVED lines=8> */
.L_x_3292:
[----:B------:R-:W-:Y:S05]  /*20d80*/  BSYNC B1 ;  /* 0x0000000000017941 */ /* 0x000fea0003800000 */
.L_x_3291:
        /* <DEDUP_REMOVED lines=8> */
.L_x_3293:
[----:B------:R-:W-:Y:S01]  /*20e10*/  IMAD.MOV.U32 R106, RZ, RZ, R14 ;  /* 0x000000ffff6a7224 */ /* 0x000fe200078e000e */
[----:B------:R-:W-:Y:S06]  /*20e20*/  BRA `(.L_x_3294) ;  /* 0xfffffe6000607947 */ /* 0x000fec000383ffff */
.L_x_2987:
[----:B0-----:R0:W1:Y:S02]  /*20e30*/  SYNCS.PHASECHK.TRANS64.TRYWAIT P3, [R89+URZ+0x28890], R100 ;  /* 0x02889064590075a7 */ /* 0x001064000806017f */
[----:B-1----:R-:W-:Y:S05]  /*20e40*/  @!P3 NANOSLEEP.SYNCS 0x989680 ;  /* 0x009896800000b95d */ /* 0x002fea0003900000 */
[----:B------:R-:W1:Y:S02]  /*20e50*/  @!P3 SYNCS.PHASECHK.TRANS64 P3, [R89+URZ+0x28890], R100 ;  /* 0x028890645900b5a7 */ /* 0x000e64000806007f */
[----:B-1----:R-:W-:Y:S05]  /*20e60*/  @!P3 BRA `(.L_x_2987) ;  /* 0xfffffffc00f0b947 */ /* 0x002fea000383ffff */
[----:B------:R-:W-:Y:S05]  /*20e70*/  BRA `(.L_x_3295) ;  /* 0xfffffe6800547947 */ /* 0x000fea000383ffff */
.L_x_2988:
        /* <DEDUP_REMOVED lines=8> */
.L_x_3297:
[----:B------:R-:W-:Y:S05]  /*20f00*/  BSYNC B1 ;  /* 0x0000000000017941 */ /* 0x000fea0003800000 */
.L_x_3296:
        /* <DEDUP_REMOVED lines=8> */
.L_x_3298:
[----:B------:R-:W-:Y:S05]  /*20f90*/  BRA `(.L_x_3299) ;  /* 0xfffffe6800747947 */ /* 0x000fea000383ffff */
.L_x_2991:
[----:B------:R-:W-:Y:S01]  /*20fa0*/  BSSY B1, `(.L_x_3300) ;  /* 0x0000008000017945 */ /* 0x000fe20003800000 */
[----:B----4-:R-:W-:Y:S01]  /*20fb0*/  IMAD.MOV.U32 R13, RZ, RZ, R45 ;  /* 0x000000ffff0d7224 */ /* 0x010fe200078e002d */
[----:B------:R-:W-:Y:S01]  /*20fc0*/  MOV R15, 0xffffffff ;  /* 0xffffffff000f7802 */ /* 0x000fe20000000f00 */
[----:B------:R-:W-:Y:S02]  /*20fd0*/  IMAD.MOV.U32 R12, RZ, RZ, 0x1 ;  /* 0x00000001ff0c7424 */ /* 0x000fe400078e00ff */
[----:B------:R-:W-:-:S07]  /*20fe0*/  IMAD.MOV.U32 R11, RZ, RZ, 0x181f ;  /* 0x0000181fff0b7424 */ /* 0x000fce00078e00ff */
[----:B0123--:R-:W-:Y:S05]  /*20ff0*/  WARPSYNC.COLLECTIVE R15, `(.L_x_3301) ;  /* 0x000000000f087348 */ /* 0x00ffea0003c00000 */
[----:B---3--:R3:W4:Y:S02]  /*21000*/  SHFL.IDX P6, R14, R13, R12, R11 ;  /* 0x0000000c0d0e7389 */ /* 0x00872400000c000b */
[----:B01234-:R-:W-:Y:S01]  /*21010*/  ENDCOLLECTIVE ;  /* 0x000000000000791b */ /* 0x01ffe20003800000 */
.L_x_3301:
[----:B------:R-:W-:Y:S05]  /*21020*/  BSYNC B1 ;  /* 0x0000000000017941 */ /* 0x000fea0003800000 */
.L_x_3300:
        /* <DEDUP_REMOVED lines=8> */
.L_x_3302:
[----:B------:R-:W-:Y:S05]  /*210b0*/  BRA `(.L_x_3303) ;  /* 0xfffffe6800747947 */ /* 0x000fea000383ffff */
.L_x_2994:
        /* <DEDUP_REMOVED lines=8> */
.L_x_3305:
[----:B------:R-:W-:Y:S05]  /*21140*/  BSYNC B1 ;  /* 0x0000000000017941 */ /* 0x000fea0003800000 */
.L_x_3304:
        /* <DEDUP_REMOVED lines=8> */
.L_x_3306:
[----:B------:R-:W-:Y:S05]  /*211d0*/  BRA `(.L_x_3307) ;  /* 0xfffffe6800787947 */ /* 0x000fea000383ffff */
.L_x_2997:
        /* <DEDUP_REMOVED lines=8> */
.L_x_3309:
[----:B------:R-:W-:Y:S05]  /*21260*/  BSYNC B1 ;  /* 0x0000000000017941 */ /* 0x000fea0003800000 */
.L_x_3308:
        /* <DEDUP_REMOVED lines=8> */
.L_x_3310:
[----:B------:R-:W-:Y:S05]  /*212f0*/  BRA `(.L_x_3311) ;  /* 0xfffffe68007c7947 */ /* 0x000fea000383ffff */
.L_x_3001:
[----:B------:R0:W0:Y:S02]  /*21300*/  SYNCS.PHASECHK.TRANS64.TRYWAIT P4, [R89+URZ+0x288b0], R100 ;  /* 0x0288b064590075a7 */ /* 0x000024000808017f */
[----:B0-----:R-:W-:Y:S05]  /*21310*/  @!P4 NANOSLEEP.SYNCS 0x989680 ;  /* 0x009896800000c95d */ /* 0x001fea0003900000 */
[----:B------:R-:W0:Y:S02]  /*21320*/  @!P4 SYNCS.PHASECHK.TRANS64 P4, [R89+URZ+0x288b0], R100 ;  /* 0x0288b0645900c5a7 */ /* 0x000e24000808007f */
[----:B0-----:R-:W-:Y:S05]  /*21330*/  @!P4 BRA `(.L_x_3001) ;  /* 0xfffffffc00f0c947 */ /* 0x001fea000383ffff */
[----:B------:R-:W-:Y:S05]  /*21340*/  BRA `(.L_x_3312) ;  /* 0xfffffe6800f87947 */ /* 0x000fea000383ffff */
.L_x_3015:
[----:B------:R-:W0:Y:S01]  /*21350*/  S2R R5, SR_TID.X ;  /* 0x0000000000057919 */ /* 0x000e220000002100 */
[----:B------:R-:W-:Y:S01]  /*21360*/  BSSY B0, `(.L_x_3313) ;  /* 0x000000c000007945 */ /* 0x000fe20003800000 */
[----:B------:R-:W-:Y:S01]  /*21370*/  IMAD.MOV.U32 R12, RZ, RZ, RZ ;  /* 0x000000ffff0c7224 */ /* 0x000fe200078e00ff */
[----:B------:R-:W-:Y:S01]  /*21380*/  MOV R15, 0xffffffff ;  /* 0xffffffff000f7802 */ /* 0x000fe20000000f00 */
[----:B------:R-:W-:Y:S01]  /*21390*/  IMAD.MOV.U32 R11, RZ, RZ, 0x1f ;  /* 0x0000001fff0b7424 */ /* 0x000fe200078e00ff */
[----:B0-----:R-:W-:-:S04]  /*213a0*/  IADD3 R5, R5, -0x80, RZ ;  /* 0xffffff8005057810 */ /* 0x001fc80007ffe0ff */
[----:B------:R-:W-:-:S04]  /*213b0*/  SHF.R.S32.HI R4, RZ, 0x1f, R5 ;  /* 0x0000001fff047819 */ /* 0x000fc80000011405 */
[----:B------:R-:W-:-:S04]  /*213c0*/  LEA.HI R4, R4, R5, RZ, 0x7 ;  /* 0x0000000504047211 */ /* 0x000fc800078f38ff */
[----:B------:R-:W-:-:S05]  /*213d0*/  SHF.R.S32.HI R4, RZ, 0x7, R4 ;  /* 0x00000007ff047819 */ /* 0x000fca0000011404 */
[----:B--2---:R-:W-:-:S07]  /*213e0*/  IMAD.MOV.U32 R13, RZ, RZ, R4 ;  /* 0x000000ffff0d7224 */ /* 0x004fce00078e0004 */
[----:B-1---5:R-:W-:Y:S05]  /*213f0*/  WARPSYNC.COLLECTIVE R15, `(.L_x_3314) ;  /* 0x000000000f087348 */ /* 0x022fea0003c00000 */
[----:B------:R0:W2:Y:S02]  /*21400*/  SHFL.IDX P6, R14, R13, R12, R11 ;  /* 0x0000000c0d0e7389 */ /* 0x0000a400000c000b */
[----:B012--5:R-:W-:Y:S01]  /*21410*/  ENDCOLLECTIVE ;  /* 0x000000000000791b */ /* 0x027fe20003800000 */
.L_x_3314:
[----:B------:R-:W-:Y:S05]  /*21420*/  BSYNC B0 ;  /* 0x0000000000007941 */ /* 0x000fea0003800000 */
.L_x_3313:
[----:B------:R-:W-:Y:S01]  /*21430*/  IMAD.MOV.U32 R191, RZ, RZ, R14 ;  /* 0x000000ffffbf7224 */ /* 0x000fe200078e000e */
[----:B------:R-:W-:Y:S06]  /*21440*/  BRA `(.L_x_3315) ;  /* 0xfffffe7400dc7947 */ /* 0x000fec000383ffff */
.L_x_3025:
        /* <DEDUP_REMOVED lines=8> */
.L_x_3317:
[----:B------:R-:W-:Y:S05]  /*214d0*/  BSYNC B1 ;  /* 0x0000000000017941 */ /* 0x000fea0003800000 */
.L_x_3316:
        /* <DEDUP_REMOVED lines=8> */
.L_x_3318:
[----:B------:R-:W-:Y:S01]  /*21560*/  MOV R13, R8 ;  /* 0x00000008000d7202 */ /* 0x000fe20000000f00 */
[----:B------:R-:W-:-:S07]  /*21570*/  IMAD.MOV.U32 R3, RZ, RZ, R14 ;  /* 0x000000ffff037224 */ /* 0x000fce00078e000e */
[----:B------:R-:W-:Y:S05]  /*21580*/  WARPSYNC.COLLECTIVE R15, `(.L_x_3319) ;  /* 0x000000000f087348 */ /* 0x000fea0003c00000 */
[----:B------:R0:W1:Y:S02]  /*21590*/  SHFL.IDX P6, R14, R13, R12, R11 ;  /* 0x0000000c0d0e7389 */ /* 0x00006400000c000b */
[----:B01----:R-:W-:Y:S01]  /*215a0*/  ENDCOLLECTIVE ;  /* 0x000000000000791b */ /* 0x003fe20003800000 */
.L_x_3319:
[----:B------:R-:W-:Y:S02]  /*215b0*/  IMAD.MOV.U32 R13, RZ, RZ, R7 ;  /* 0x000000ffff0d7224 */ /* 0x000fe400078e0007 */
[----:B------:R-:W-:-:S07]  /*215c0*/  IMAD.MOV.U32 R4, RZ, RZ, R14 ;  /* 0x000000ffff047224 */ /* 0x000fce00078e000e */
[----:B------:R-:W-:Y:S05]  /*215d0*/  WARPSYNC.COLLECTIVE R15, `(.L_x_3320) ;  /* 0x000000000f087348 */ /* 0x000fea0003c00000 */
[----:B------:R0:W1:Y:S02]  /*215e0*/  SHFL.IDX P6, R14, R13, R12, R11 ;  /* 0x0000000c0d0e7389 */ /* 0x00006400000c000b */
[----:B01----:R-:W-:Y:S01]  /*215f0*/  ENDCOLLECTIVE ;  /* 0x000000000000791b */ /* 0x003fe20003800000 */
.L_x_3320:
[----:B------:R-:W-:Y:S05]  /*21600*/  BRA `(.L_x_3321) ;  /* 0xfffffe7c00387947 */ /* 0x000fea000383ffff */
.L_x_3028:
[----:B------:R-:W-:Y:S01]  /*21610*/  BSSY B1, `(.L_x_3322) ;  /* 0x0000008000017945 */ /* 0x000fe20003800000 */
[----:B0-----:R-:W-:Y:S01]  /*21620*/  IMAD.MOV.U32 R13, RZ, RZ, R6 ;  /* 0x000000ffff0d7224 */ /* 0x001fe200078e0006 */
[----:B------:R-:W-:Y:S01]  /*21630*/  MOV R12, 0x1 ;  /* 0x00000001000c7802 */ /* 0x000fe20000000f00 */
[----:B------:R-:W-:Y:S02]  /*21640*/  IMAD.MOV.U32 R11, RZ, RZ, 0x181f ;  /* 0x0000181fff0b7424 */ /* 0x000fe400078e00ff */
[----:B------:R-:W-:-:S07]  /*21650*/  IMAD.MOV.U32 R15, RZ, RZ, -0x1 ;  /* 0xffffffffff0f7424 */ /* 0x000fce00078e00ff */
[----:B------:R-:W-:Y:S05]  /*21660*/  WARPSYNC.COLLECTIVE R15, `(.L_x_3323) ;  /* 0x000000000f087348 */ /* 0x000fea0003c00000 */
[----:B------:R0:W1:Y:S02]  /*21670*/  SHFL.IDX P6, R14, R13, R12, R11 ;  /* 0x0000000c0d0e7389 */ /* 0x00006400000c000b */
[----:B01----:R-:W-:Y:S01]  /*21680*/  ENDCOLLECTIVE ;  /* 0x000000000000791b */ /* 0x003fe20003800000 */
.L_x_3323:
[----:B------:R-:W-:Y:S05]  /*21690*/  BSYNC B1 ;  /* 0x0000000000017941 */ /* 0x000fea0003800000 */
.L_x_3322:
        /* <DEDUP_REMOVED lines=8> */
.L_x_3324:
[----:B------:R-:W-:Y:S01]  /*21720*/  IMAD.MOV.U32 R13, RZ, RZ, R8 ;  /* 0x000000ffff0d7224 */ /* 0x000fe200078e0008 */
[----:B------:R-:W-:-:S07]  /*21730*/  MOV R3, R14 ;  /* 0x0000000e00037202 */ /* 0x000fce0000000f00 */
[----:B------:R-:W-:Y:S05]  /*21740*/  WARPSYNC.COLLECTIVE R15, `(.L_x_3325) ;  /* 0x000000000f087348 */ /* 0x000fea0003c00000 */
[----:B------:R0:W1:Y:S02]  /*21750*/  SHFL.IDX P6, R14, R13, R12, R11 ;  /* 0x0000000c0d0e7389 */ /* 0x00006400000c000b */
[----:B01----:R-:W-:Y:S01]  /*21760*/  ENDCOLLECTIVE ;  /* 0x000000000000791b */ /* 0x003fe20003800000 */
.L_x_3325:
[----:B------:R-:W-:Y:S02]  /*21770*/  IMAD.MOV.U32 R13, RZ, RZ, R7 ;  /* 0x000000ffff0d7224 */ /* 0x000fe400078e0007 */
[----:B------:R-:W-:-:S07]  /*21780*/  IMAD.MOV.U32 R4, RZ, RZ, R14 ;  /* 0x000000ffff047224 */ /* 0x000fce00078e000e */
[----:B------:R-:W-:Y:S05]  /*21790*/  WARPSYNC.COLLECTIVE R15, `(.L_x_3326) ;  /* 0x000000000f087348 */ /* 0x000fea0003c00000 */
[----:B------:R0:W1:Y:S02]  /*217a0*/  SHFL.IDX P6, R14, R13, R12, R11 ;  /* 0x0000000c0d0e7389 */ /* 0x00006400000c000b */
[----:B01----:R-:W-:Y:S01]  /*217b0*/  ENDCOLLECTIVE ;  /* 0x000000000000791b */ /* 0x003fe20003800000 */
.L_x_3326:
[----:B------:R-:W-:Y:S05]  /*217c0*/  BRA `(.L_x_3327) ;  /* 0xfffffe7c00a47947 */ /* 0x000fea000383ffff */
.L_x_3031:
[----:B------:R-:W-:Y:S01]  /*217d0*/  BSSY B1, `(.L_x_3328) ;  /* 0x0000008000017945 */ /* 0x000fe20003800000 */
[----:B0-----:R-:W-:Y:S01]  /*217e0*/  MOV R13, R6 ;  /* 0x00000006000d7202 */ /* 0x001fe20000000f00 */
[----:B------:R-:W-:Y:S02]  /*217f0*/  IMAD.MOV.U32 R12, RZ, RZ, 0x2 ;  /* 0x00000002ff0c7424 */ /* 0x000fe400078e00ff */
[----:B------:R-:W-:Y:S02]  /*21800*/  IMAD.MOV.U32 R11, RZ, RZ, 0x181f ;  /* 0x0000181fff0b7424 */ /* 0x000fe400078e00ff */
[----:B------:R-:W-:-:S07]  /*21810*/  IMAD.MOV.U32 R15, RZ, RZ, -0x1 ;  /* 0xffffffffff0f7424 */ /* 0x000fce00078e00ff */
[----:B-1----:R-:W-:Y:S05]  /*21820*/  WARPSYNC.COLLECTIVE R15, `(.L_x_3329) ;  /* 0x000000000f087348 */ /* 0x002fea0003c00000 */
[----:B------:R0:W2:Y:S02]  /*21830*/  SHFL.IDX P6, R14, R13, R12, R11 ;  /* 0x0000000c0d0e7389 */ /* 0x0000a400000c000b */
[----:B012---:R-:W-:Y:S01]  /*21840*/  ENDCOLLECTIVE ;  /* 0x000000000000791b */ /* 0x007fe20003800000 */
.L_x_3329:
[----:B------:R-:W-:Y:S05]  /*21850*/  BSYNC B1 ;  /* 0x0000000000017941 */ /* 0x000fea0003800000 */
.L_x_3328:
        /* <DEDUP_REMOVED lines=8> */
.L_x_3330:
[----:B------:R-:W-:Y:S02]  /*218e0*/  IMAD.MOV.U32 R13, RZ, RZ, R8 ;  /* 0x000000ffff0d7224 */ /* 0x000fe400078e0008 */
[----:B------:R-:W-:-:S07]  /*218f0*/  IMAD.MOV.U32 R3, RZ, RZ, R14 ;  /* 0x000000ffff037224 */ /* 0x000fce00078e000e */
[----:B------:R-:W-:Y:S05]  /*21900*/  WARPSYNC.COLLECTIVE R15, `(.L_x_3331) ;  /* 0x000000000f087348 */ /* 0x000fea0003c00000 */
[----:B------:R0:W1:Y:S02]  /*21910*/  SHFL.IDX P6, R14, R13, R12, R11 ;  /* 0x0000000c0d0e7389 */ /* 0x00006400000c000b */
[----:B01----:R-:W-:Y:S01]  /*21920*/  ENDCOLLECTIVE ;  /* 0x000000000000791b */ /* 0x003fe20003800000 */
.L_x_3331:
[----:B------:R-:W-:Y:S01]  /*21930*/  MOV R13, R7 ;  /* 0x00000007000d7202 */ /* 0x000fe20000000f00 */
[----:B------:R-:W-:-:S07]  /*21940*/  IMAD.MOV.U32 R4, RZ, RZ, R14 ;  /* 0x000000ffff047224 */ /* 0x000fce00078e000e */
[----:B------:R-:W-:Y:S05]  /*21950*/  WARPSYNC.COLLECTIVE R15, `(.L_x_3332) ;  /* 0x000000000f087348 */ /* 0x000fea0003c00000 */
[----:B------:R0:W1:Y:S02]  /*21960*/  SHFL.IDX P6, R14, R13, R12, R11 ;  /* 0x0000000c0d0e7389 */ /* 0x00006400000c000b */
[----:B01----:R-:W-:Y:S01]  /*21970*/  ENDCOLLECTIVE ;  /* 0x000000000000791b */ /* 0x003fe20003800000 */
.L_x_3332:
[----:B------:R-:W-:Y:S05]  /*21980*/  BRA `(.L_x_3333) ;  /* 0xfffffe7c00f87947 */ /* 0x000fea000383ffff */
.L_x_3034:
[----:B------:R-:W-:Y:S01]  /*21990*/  BSSY B1, `(.L_x_3334) ;  /* 0x0000008000017945 */ /* 0x000fe20003800000 */
[----:B------:R-:W-:Y:S01]  /*219a0*/  IMAD.MOV.U32 R13, RZ, RZ, R6 ;  /* 0x000000ffff0d7224 */ /* 0x000fe200078e0006 */
[----:B------:R-:W-:Y:S01]  /*219b0*/  MOV R15, 0xffffffff ;  /* 0xffffffff000f7802 */ /* 0x000fe20000000f00 */
[----:B------:R-:W-:Y:S02]  /*219c0*/  IMAD.MOV.U32 R12, RZ, RZ, 0x3 ;  /* 0x00000003ff0c7424 */ /* 0x000fe400078e00ff */
[----:B------:R-:W-:-:S07]  /*219d0*/  IMAD.MOV.U32 R11, RZ, RZ, 0x181f ;  /* 0x0000181fff0b7424 */ /* 0x000fce00078e00ff */
[----:B--2---:R-:W-:Y:S05]  /*219e0*/  WARPSYNC.COLLECTIVE R15, `(.L_x_3335) ;  /* 0x000000000f087348 */ /* 0x004fea0003c00000 */
[----:B------:R0:W1:Y:S02]  /*219f0*/  SHFL.IDX P6, R14, R13, R12, R11 ;  /* 0x0000000c0d0e7389 */ /* 0x00006400000c000b */
[----:B012---:R-:W-:Y:S01]  /*21a00*/  ENDCOLLECTIVE ;  /* 0x000000000000791b */ /* 0x007fe20003800000 */
.L_x_3335:
[----:B------:R-:W-:Y:S05]  /*21a10*/  BSYNC B1 ;  /* 0x0000000000017941 */ /* 0x000fea0003800000 */
.L_x_3334:
        /* <DEDUP_REMOVED lines=8> */
.L_x_3336:
[----:B------:R-:W-:Y:S02]  /*21aa0*/  IMAD.MOV.U32 R13, RZ, RZ, R8 ;  /* 0x000000ffff0d7224 */ /* 0x000fe400078e0008 */
[----:B------:R-:W-:-:S07]  /*21ab0*/  IMAD.MOV.U32 R3, RZ, RZ, R14 ;  /* 0x000000ffff037224 */ /* 0x000fce00078e000e */
[----:B------:R-:W-:Y:S05]  /*21ac0*/  WARPSYNC.COLLECTIVE R15, `(.L_x_3337) ;  /* 0x000000000f087348 */ /* 0x000fea0003c00000 */
[----:B------:R0:W1:Y:S02]  /*21ad0*/  SHFL.IDX P6, R14, R13, R12, R11 ;  /* 0x0000000c0d0e7389 */ /* 0x00006400000c000b */
[----:B01----:R-:W-:Y:S01]  /*21ae0*/  ENDCOLLECTIVE ;  /* 0x000000000000791b */ /* 0x003fe20003800000 */
.L_x_3337:
[----:B------:R-:W-:Y:S01]  /*21af0*/  IMAD.MOV.U32 R13, RZ, RZ, R7 ;  /* 0x000000ffff0d7224 */ /* 0x000fe200078e0007 */
[----:B------:R-:W-:-:S07]  /*21b00*/  MOV R4, R14 ;  /* 0x0000000e00047202 */ /* 0x000fce0000000f00 */
[----:B------:R-:W-:Y:S05]  /*21b10*/  WARPSYNC.COLLECTIVE R15, `(.L_x_3338) ;  /* 0x000000000f087348 */ /* 0x000fea0003c00000 */
[----:B------:R0:W1:Y:S02]  /*21b20*/  SHFL.IDX P6, R14, R13, R12, R11 ;  /* 0x0000000c0d0e7389 */ /* 0x00006400000c000b */
[----:B01----:R-:W-:Y:S01]  /*21b30*/  ENDCOLLECTIVE ;  /* 0x000000000000791b */ /* 0x003fe20003800000 */
.L_x_3338:
[----:B------:R-:W-:Y:S05]  /*21b40*/  BRA `(.L_x_3339) ;  /* 0xfffffe8000547947 */ /* 0x000fea000383ffff */
.L_x_3038:
[----:B0-----:R0:W1:Y:S02]  /*21b50*/  SYNCS.PHASECHK.TRANS64.TRYWAIT P0, [R18+URZ+0x28800], R5 ;  /* 0x02880005120075a7 */ /* 0x001064000800017f */
[----:B-1----:R-:W-:Y:S05]  /*21b60*/  @!P0 NANOSLEEP.SYNCS 0x989680 ;  /* 0x009896800000895d */ /* 0x002fea0003900000 */
[----:B------:R-:W1:Y:S02]  /*21b70*/  @!P0 SYNCS.PHASECHK.TRANS64 P0, [R18+URZ+0x28800], R5 ;  /* 0x02880005120085a7 */ /* 0x000e64000800007f */
[----:B-1----:R-:W-:Y:S05]  /*21b80*/  @!P0 BRA `(.L_x_3038) ;  /* 0xfffffffc00f08947 */ /* 0x002fea000383ffff */
[----:B------:R-:W-:Y:S05]  /*21b90*/  BRA `(.L_x_3340) ;  /* 0xfffffe8400107947 */ /* 0x000fea000383ffff */
.L_x_3054:
[----:B------:R-:W0:Y:S01]  /*21ba0*/  LDC R56, c[0x0][0x3f4] ;  /* 0x0000fd00ff387b82 */ /* 0x000e220000000800 */
[----:B------:R-:W-:Y:S01]  /*21bb0*/  BSSY B1, `(.L_x_3341) ;  /* 0x0000008000017945 */ /* 0x000fe20003800000 */
[----:B--2---:R-:W-:Y:S01]  /*21bc0*/  IMAD.MOV.U32 R13, RZ, RZ, R35 ;  /* 0x000000ffff0d7224 */ /* 0x004fe200078e0023 */
[----:B------:R-:W-:Y:S01]  /*21bd0*/  MOV R11, 0x181f ;  /* 0x0000181f000b7802 */ /* 0x000fe20000000f00 */
[----:B------:R-:W-:Y:S02]  /*21be0*/  IMAD.MOV.U32 R12, RZ, RZ, RZ ;  /* 0x000000ffff0c7224 */ /* 0x000fe400078e00ff */
[----:B------:R-:W-:-:S07]  /*21bf0*/  IMAD.MOV.U32 R15, RZ, RZ, -0x1 ;  /* 0xffffffffff0f7424 */ /* 0x000fce00078e00ff */
[----:B01----:R-:W-:Y:S05]  /*21c00*/  WARPSYNC.COLLECTIVE R15, `(.L_x_3342) ;  /* 0x000000000f087348 */ /* 0x003fea0003c00000 */
[----:B------:R2:W3:Y:S02]  /*21c10*/  SHFL.IDX P6, R14, R13, R12, R11 ;  /* 0x0000000c0d0e7389 */ /* 0x0004e400000c000b */
[----:B0123--:R-:W-:Y:S01]  /*21c20*/  ENDCOLLECTIVE ;  /* 0x000000000000791b */ /* 0x00ffe20003800000 */
.L_x_3342:
[----:B------:R-:W-:Y:S05]  /*21c30*/  BSYNC B1 ;  /* 0x0000000000017941 */ /* 0x000fea0003800000 */
.L_x_3341:
[----:B------:R-:W-:Y:S01]  /*21c40*/  IMAD.MOV.U32 R13, RZ, RZ, R32 ;  /* 0x000000ffff0d7224 */ /* 0x000fe200078e0020 */
[----:B------:R-:W-:Y:S01]  /*21c50*/  MOV R12, RZ ;  /* 0x000000ff000c7202 */ /* 0x000fe20000000f00 */
[----:B------:R-:W-:Y:S01]  /*21c60*/  IMAD.MOV.U32 R11, RZ, RZ, 0x181f ;  /* 0x0000181fff0b7424 */ /* 0x000fe200078e00ff */
[----:B------:R-:W-:Y:S01]  /*21c70*/  ISETP.GE.AND P0, PT, R16, R56, PT ;  /* 0x000000381000720c */ /* 0x000fe20003f06270 */
[----:B------:R-:W-:Y:S02]  /*21c80*/  IMAD.MOV.U32 R15, RZ, RZ, -0x1 ;  /* 0xffffffffff0f7424 */ /* 0x000fe400078e00ff */
[----:B------:R-:W-:Y:S02]  /*21c90*/  IMAD.MOV.U32 R0, RZ, RZ, R14 ;  /* 0x000000ffff007224 */ /* 0x000fe400078e000e */
[----:B------:R-:W-:-:S08]  /*21ca0*/  IMAD R3, R194, R5, RZ ;  /* 0x00000005c2037224 */ /* 0x000fd000078e02ff */
[----:B------:R-:W-:Y:S05]  /*21cb0*/  WARPSYNC.COLLECTIVE R15, `(.L_x_3343) ;  /* 0x000000000f087348 */ /* 0x000fea0003c00000 */
[----:B------:R0:W1:Y:S02]  /*21cc0*/  SHFL.IDX P6, R14, R13, R12, R11 ;  /* 0x0000000c0d0e7389 */ /* 0x00006400000c000b */
[----:B01----:R-:W-:Y:S01]  /*21cd0*/  ENDCOLLECTIVE ;  /* 0x000000000000791b */ /* 0x003fe20003800000 */
.L_x_3343:
[----:B------:R-:W-:Y:S02]  /*21ce0*/  ISETP.GE.OR P1, PT, R54, R3, P0 ;  /* 0x000000033600720c */ /* 0x000fe40000726670 */
[----:B------:R-:W-:-:S11]  /*21cf0*/  MOV R13, R33 ;  /* 0x00000021000d7202 */ /* 0x000fd60000000f00 */
[C---:B------:R-:W-:Y:S01]  /*21d00*/  @!P1 IMAD.SHL.U32 R21, R16.reuse, 0x2, RZ ;  /* 0x0000000210159824 */ /* 0x040fe200078e00ff */
[----:B------:R-:W-:Y:S01]  /*21d10*/  @!P1 SHF.L.U64.HI R6, R16, 0x1, R17 ;  /* 0x0000000110069819 */ /* 0x000fe20000010211 */
[----:B------:R-:W-:-:S07]  /*21d20*/  IMAD.MOV.U32 R4, RZ, RZ, R14 ;  /* 0x000000ffff047224 */ /* 0x000fce00078e000e */
[----:B------:R-:W-:Y:S05]  /*21d30*/  WARPSYNC.COLLECTIVE R15, `(.L_x_3344) ;  /* 0x000000000f087348 */ /* 0x000fea0003c00000 */
[----:B------:R0:W1:Y:S02]  /*21d40*/  SHFL.IDX P6, R14, R13, R12, R11 ;  /* 0x0000000c0d0e7389 */ /* 0x00006400000c000b */
[----:B01----:R-:W-:Y:S01]  /*21d50*/  ENDCOLLECTIVE ;  /* 0x000000000000791b */ /* 0x003fe20003800000 */
.L_x_3344:
[----:B------:R-:W-:-:S04]  /*21d60*/  @!P1 IADD3 R4, P2, R4, R21, RZ ;  /* 0x0000001504049210 */ /* 0x000fc80007f5e0ff */
[----:B------:R-:W-:Y:S01]  /*21d70*/  @!P1 IADD3.X R7, R0, R6, RZ, P2, !PT ;  /* 0x0000000600079210 */ /* 0x000fe200017fe4ff */
[----:B------:R-:W-:-:S04]  /*21d80*/  @!P1 IMAD.MOV.U32 R8, RZ, RZ, R4 ;  /* 0x000000ffff089224 */ /* 0x000fc800078e0004 */
[----:B------:R-:W-:Y:S02]  /*21d90*/  @!P1 IMAD.MOV.U32 R9, RZ, RZ, R7 ;  /* 0x000000ffff099224 */ /* 0x000fe400078e0007 */
[----:B------:R-:W-:Y:S02]  /*21da0*/  IMAD.MOV.U32 R13, RZ, RZ, R34 ;  /* 0x000000ffff0d7224 */ /* 0x000fe400078e0022 */
[----:B------:R-:W-:-:S07]  /*21db0*/  IMAD.MOV.U32 R5, RZ, RZ, R14 ;  /* 0x000000ffff057224 */ /* 0x000fce00078e000e */
[----:B------:R-:W-:Y:S05]  /*21dc0*/  WARPSYNC.COLLECTIVE R15, `(.L_x_3345) ;  /* 0x000000000f087348 */ /* 0x000fea0003c00000 */
[----:B------:R0:W1:Y:S02]  /*21dd0*/  SHFL.IDX P6, R14, R13, R12, R11 ;  /* 0x0000000c0d0e7389 */ /* 0x00006400000c000b */
[----:B01----:R-:W-:Y:S01]  /*21de0*/  ENDCOLLECTIVE ;  /* 0x000000000000791b */ /* 0x003fe20003800000 */
.L_x_3345:
[----:B------:R-:W2:Y:S01]  /*21df0*/  @!P1 LD.E.128 R8, desc[UR42][R8.64] ;  /* 0x0000002a08089980 */ /* 0x000ea2000c101d00 */
[----:B------:R-:W-:-:S04]  /*21e00*/  @!P1 IADD3 R14, P2, R14, R21, RZ ;  /* 0x000000150e0e9210 */ /* 0x000fc80007f5e0ff */
[----:B------:R-:W-:Y:S01]  /*21e10*/  @!P1 MOV R4, R14 ;  /* 0x0000000e00049202 */ /* 0x000fe20000000f00 */
[----:B------:R-:W-:-:S06]  /*21e20*/  @!P1 IMAD.X R5, R5, 0x1, R6, P2 ;  /* 0x0000000105059824 */ /* 0x000fcc00010e0606 */
        /* <DEDUP_REMOVED lines=13> */
[----:B------:R-:W-:Y:S01]  /*21f00*/  IMAD.MOV.U32 R0, RZ, RZ, R48 ;  /* 0x000000ffff007224 */ /* 0x000fe200078e0030 */
[----:B------:R-:W-:Y:S01]  /*21f10*/  MOV R12, 0x1 ;  /* 0x00000001000c7802 */ /* 0x000fe20000000f00 */
[----:B------:R-:W-:Y:S01]  /*21f20*/  IMAD.MOV.U32 R24, RZ, RZ, R51 ;  /* 0x000000ffff187224 */ /* 0x000fe200078e0033 */
[----:B------:R-:W-:Y:S02]  /*21f30*/  MOV R10, R50 ;  /* 0x00000032000a7202 */ /* 0x000fe40000000f00 */
[----:B------:R-:W-:-:S07]  /*21f40*/  PRMT R65, R65, 0x5410, R0 ;  /* 0x0000541041417816 */ /* 0x000fce0000000000 */
[----:B-----5:R-:W-:Y:S05]  /*21f50*/  WARPSYNC.COLLECTIVE R15, `(.L_x_3346) ;  /* 0x000000000f087348 */ /* 0x020fea0003c00000 */
[----:B------:R0:W1:Y:S02]  /*21f60*/  SHFL.IDX P6, R14, R13, R12, R11 ;  /* 0x0000000c0d0e7389 */ /* 0x00006400000c000b */
[----:B01---5:R-:W-:Y:S01]  /*21f70*/  ENDCOLLECTIVE ;  /* 0x000000000000791b */ /* 0x023fe20003800000 */
.L_x_3346:
[----:B------:R-:W-:Y:S02]  /*21f80*/  PRMT R52, R10, 0x5410, R24 ;  /* 0x000054100a347816 */ /* 0x000fe40000000018 */
[----:B------:R-:W-:Y:S01]  /*21f90*/  CS2R R24, SRZ ;  /* 0x0000000000187805 */ /* 0x000fe2000001ff00 */
[----:B------:R-:W-:Y:S01]  /*21fa0*/  @!P1 IMAD.MOV.U32 R38, RZ, RZ, R4 ;  /* 0x000000ffff269224 */ /* 0x000fe200078e0004 */
[----:B------:R-:W-:Y:S01]  /*21fb0*/  @!P1 MOV R20, R6 ;  /* 0x0000000600149202 */ /* 0x000fe20000000f00 */
[----:B------:R-:W-:Y:S02]  /*21fc0*/  @!P1 IMAD.MOV.U32 R39, RZ, RZ, R5 ;  /* 0x000000ffff279224 */ /* 0x000fe400078e0005 */
[----:B------:R-:W-:Y:S01]  /*21fd0*/  @!P1 IMAD.MOV.U32 R21, RZ, RZ, R7 ;  /* 0x000000ffff159224 */ /* 0x000fe200078e0007 */
[----:B------:R-:W-:Y:S01]  /*21fe0*/  MOV R6, R20 ;  /* 0x0000001400067202 */ /* 0x000fe20000000f00 */
[----:B------:R-:W-:Y:S02]  /*21ff0*/  IMAD.MOV.U32 R4, RZ, RZ, R38 ;  /* 0x000000ffff047224 */ /* 0x000fe400078e0026 */
[----:B------:R-:W-:-:S02]  /*22000*/  IMAD.MOV.U32 R5, RZ, RZ, R39 ;  /* 0x000000ffff057224 */ /* 0x000fc400078e0027 */
[----:B------:R-:W-:Y:S01]  /*22010*/  IMAD.MOV.U32 R13, RZ, RZ, R32 ;  /* 0x000000ffff0d7224 */ /* 0x000fe200078e0020 */
[----:B------:R-:W-:Y:S01]  /*22020*/  PRMT R66, R6, 0x5410, R4 ;  /* 0x0000541006427816 */ /* 0x000fe20000000004 */
[----:B------:R-:W-:Y:S01]  /*22030*/  IMAD.MOV.U32 R7, RZ, RZ, R21 ;  /* 0x000000ffff077224 */ /* 0x000fe200078e0015 */
[----:B------:R-:W-:-:S04]  /*22040*/  PRMT R67, R67, 0x5410, R5 ;  /* 0x0000541043437816 */ /* 0x000fc80000000005 */
[----:B------:R-:W-:Y:S01]  /*22050*/  PRMT R65, R7, 0x7610, R65 ;  /* 0x0000761007417816 */ /* 0x000fe20000000041 */
[----:B------:R-:W-:-:S07]  /*22060*/  IMAD.MOV.U32 R0, RZ, RZ, R14 ;  /* 0x000000ffff007224 */ /* 0x000fce00078e000e */
[----:B------:R-:W-:Y:S05]  /*22070*/  WARPSYNC.COLLECTIVE R15, `(.L_x_3347) ;  /* 0x000000000f087348 */ /* 0x000fea0003c00000 */
[----:B------:R0:W1:Y:S02]  /*22080*/  SHFL.IDX P6, R14, R13, R12, R11 ;  /* 0x0000000c0d0e7389 */ /* 0x00006400000c000b */
[----:B01----:R-:W-:Y:S01]  /*22090*/  ENDCOLLECTIVE ;  /* 0x000000000000791b */ /* 0x003fe20003800000 */
.L_x_3347:
[----:B------:R-:W-:Y:S01]  /*220a0*/  IMAD.MOV.U32 R13, RZ, RZ, R33 ;  /* 0x000000ffff0d7224 */ /* 0x000fe200078e0021 */
[----:B------:R-:W-:-:S07]  /*220b0*/  MOV R8, R14 ;  /* 0x0000000e00087202 */ /* 0x000fce0000000f00 */
[----:B------:R-:W-:Y:S05]  /*220c0*/  WARPSYNC.COLLECTIVE R15, `(.L_x_3348) ;  /* 0x000000000f087348 */ /* 0x000fea0003c00000 */
[----:B------:R0:W1:Y:S02]  /*220d0*/  SHFL.IDX P6, R14, R13, R12, R11 ;  /* 0x0000000c0d0e7389 */ /* 0x00006400000c000b */
[----:B01----:R-:W-:Y:S01]  /*220e0*/  ENDCOLLECTIVE ;  /* 0x000000000000791b */ /* 0x003fe20003800000 */
.L_x_3348:
[----:B------:R-:W-:Y:S02]  /*220f0*/  IMAD.MOV.U32 R13, RZ, RZ, R34 ;  /* 0x000000ffff0d7224 */ /* 0x000fe400078e0022 */
[----:B------:R-:W-:-:S07]  /*22100*/  IMAD.MOV.U32 R9, RZ, RZ, R14 ;  /* 0x000000ffff097224 */ /* 0x000fce00078e000e */
[----:B------:R-:W-:Y:S05]  /*22110*/  WARPSYNC.COLLECTIVE R15, `(.L_x_3349) ;  /* 0x000000000f087348 */ /* 0x000fea0003c00000 */
[----:B------:R0:W1:Y:S02]  /*22120*/  SHFL.IDX P6, R14, R13, R12, R11 ;  /* 0x0000000c0d0e7389 */ /* 0x00006400000c000b */
[----:B01----:R-:W-:Y:S01]  /*22130*/  ENDCOLLECTIVE ;  /* 0x000000000000791b */ /* 0x003fe20003800000 */
.L_x_3349:
[----:B------:R-:W-:Y:S05]  /*22140*/  BRA `(.L_x_3350) ;  /* 0xfffffe9800d47947 */ /* 0x000fea000383ffff */
.L_x_3057:
[----:B------:R-:W-:Y:S01]  /*22150*/  BSSY B1, `(.L_x_3351) ;  /* 0x0000008000017945 */ /* 0x000fe20003800000 */
[----:B--2---:R-:W-:Y:S01]  /*22160*/  IMAD.MOV.U32 R13, RZ, RZ, R35 ;  /* 0x000000ffff0d7224 */ /* 0x004fe200078e0023 */
[----:B------:R-:W-:Y:S01]  /*22170*/  MOV R11, 0x181f ;  /* 0x0000181f000b7802 */ /* 0x000fe20000000f00 */
[----:B------:R-:W-:Y:S02]  /*22180*/  IMAD.MOV.U32 R12, RZ, RZ, 0x2 ;  /* 0x00000002ff0c7424 */ /* 0x000fe400078e00ff */
[----:B-1----:R-:W-:-:S07]  /*22190*/  IMAD.MOV.U32 R15, RZ, RZ, -0x1 ;  /* 0xffffffffff0f7424 */ /* 0x002fce00078e00ff */
[----:B------:R-:W-:Y:S05]  /*221a0*/  WARPSYNC.COLLECTIVE R15, `(.L_x_3352) ;  /* 0x000000000f087348 */ /* 0x000fea0003c00000 */
[----:B------:R0:W1:Y:S02]  /*221b0*/  SHFL.IDX P6, R14, R13, R12, R11 ;  /* 0x0000000c0d0e7389 */ /* 0x00006400000c000b */
[----:B01----:R-:W-:Y:S01]  /*221c0*/  ENDCOLLECTIVE ;  /* 0x000000000000791b */ /* 0x003fe20003800000 */
.L_x_3352:
[----:B------:R-:W-:Y:S05]  /*221d0*/  BSYNC B1 ;  /* 0x0000000000017941 */ /* 0x000fea0003800000 */
.L_x_3351:
[----:B------:R-:W-:Y:S01]  /*221e0*/  IMAD.MOV.U32 R13, RZ, RZ, R32 ;  /* 0x000000ffff0d7224 */ /* 0x000fe200078e0020 */
[----:B------:R-:W-:Y:S01]  /*221f0*/  MOV R12, 0x2 ;  /* 0x00000002000c7802 */ /* 0x000fe20000000f00 */
[----:B------:R-:W-:Y:S01]  /*22200*/  IMAD.MOV.U32 R11, RZ, RZ, 0x181f ;  /* 0x0000181fff0b7424 */ /* 0x000fe200078e00ff */
[----:B------:R-:W-:Y:S01]  /*22210*/  IADD3 R10, R54, 0x40, RZ ;  /* 0x00000040360a7810 */ /* 0x000fe20007ffe0ff */
[----:B------:R-:W-:Y:S02]  /*22220*/  IMAD.MOV.U32 R15, RZ, RZ, -0x1 ;  /* 0xffffffffff0f7424 */ /* 0x000fe400078e00ff */
[----:B------:R-:W-:Y:S01]  /*22230*/  IMAD.MOV.U32 R0, RZ, RZ, R14 ;  /* 0x000000ffff007224 */ /* 0x000fe200078e000e */
[----:B------:R-:W-:-:S13]  /*22240*/  ISETP.GE.OR P1, PT, R10, R3, P0 ;  /* 0x000000030a00720c */ /* 0x000fda0000726670 */
[----:B------:R-:W-:Y:S05]  /*22250*/  WARPSYNC.COLLECTIVE R15, `(.L_x_3353) ;  /* 0x000000000f087348 */ /* 0x000fea0003c00000 */
[----:B------:R0:W1:Y:S02]  /*22260*/  SHFL.IDX P6, R14, R13, R12, R11 ;  /* 0x0000000c0d0e7389 */ /* 0x00006400000c000b */
[----:B01----:R-:W-:Y:S01]  /*22270*/  ENDCOLLECTIVE ;  /* 0x000000000000791b */ /* 0x003fe20003800000 */
.L_x_3353:
[C---:B------:R-:W-:Y:S02]  /*22280*/  @!P1 SHF.L.U32 R31, R16.reuse, 0x1, RZ ;  /* 0x00000001101f9819 */ /* 0x040fe400000006ff */
[----:B------:R-:W-:Y:S01]  /*22290*/  @!P1 SHF.L.U64.HI R29, R16, 0x1, R17 ;  /* 0x00000001101d9819 */ /* 0x000fe20000010211 */
[----:B------:R-:W-:Y:S02]  /*222a0*/  IMAD.MOV.U32 R13, RZ, RZ, R33 ;  /* 0x000000ffff0d7224 */ /* 0x000fe400078e0021 */
[----:B------:R-:W-:-:S07]  /*222b0*/  IMAD.MOV.U32 R8, RZ, RZ, R14 ;  /* 0x000000ffff087224 */ /* 0x000fce00078e000e */
[----:B------:R-:W-:Y:S05]  /*222c0*/  WARPSYNC.COLLECTIVE R15, `(.L_x_3354) ;  /* 0x000000000f087348 */ /* 0x000fea0003c00000 */
[----:B------:R0:W1:Y:S02]  /*222d0*/  SHFL.IDX P6, R14, R13, R12, R11 ;  /* 0x0000000c0d0e7389 */ /* 0x00006400000c000b */
[----:B01----:R-:W-:Y:S01]  /*222e0*/  ENDCOLLECTIVE ;  /* 0x000000000000791b */ /* 0x003fe20003800000 */
.L_x_3354:
[----:B------:R-:W-:-:S05]  /*222f0*/  @!P1 IADD3 R8, P2, R8, R31, RZ ;  /* 0x0000001f08089210 */ /* 0x000fca0007f5e0ff */
[----:B------:R-:W-:Y:S02]  /*22300*/  @!P1 IMAD.X R9, R0, 0x1, R29, P2 ;  /* 0x0000000100099824 */ /* 0x000fe400010e061d */
[----:B------:R-:W-:Y:S02]  /*22310*/  IMAD.MOV.U32 R13, RZ, RZ, R34 ;  /* 0x000000ffff0d7224 */ /* 0x000fe400078e0022 */
[----:B------:R-:W-:-:S07]  /*22320*/  IMAD.MOV.U32 R28, RZ, RZ, R14 ;  /* 0x000000ffff1c7224 */ /* 0x000fce00078e000e */
[----:B------:R-:W-:Y:S05]  /*22330*/  WARPSYNC.COLLECTIVE R15, `(.L_x_3355) ;  /* 0x000000000f087348 */ /* 0x000fea0003c00000 */
[----:B------:R0:W1:Y:S02]  /*22340*/  SHFL.IDX P6, R14, R13, R12, R11 ;  /* 0x0000000c0d0e7389 */ /* 0x00006400000c000b */
[----:B01----:R-:W-:Y:S01]  /*22350*/  ENDCOLLECTIVE ;  /* 0x000000000000791b */ /* 0x003fe20003800000 */
.L_x_3355:
        /* <DEDUP_REMOVED lines=10> */
[----:B0-----:R-:W-:Y:S01]  /*22400*/  IMAD.MOV.U32 R15, RZ, RZ, -0x1 ;  /* 0xffffffffff0f7424 */ /* 0x001fe200078e00ff */
[----:B--2---:R-:W-:Y:S01]  /*22410*/  @!P1 MOV R44, R8 ;  /* 0x00000008002c9202 */ /* 0x004fe20000000f00 */
[----:B------:R-:W-:Y:S01]  /*22420*/  @!P1 IMAD.MOV.U32 R45, RZ, RZ, R9 ;  /* 0x000000ffff2d9224 */ /* 0x000fe200078e0009 */
[----:B------:R-:W-:Y:S01]  /*22430*/  @!P1 MOV R46, R10 ;  /* 0x0000000a002e9202 */ /* 0x000fe20000000f00 */
[----:B------:R-:W-:Y:S01]  /*22440*/  @!P1 IMAD.MOV.U32 R47, RZ, RZ, R11 ;  /* 0x000000ffff2f9224 */ /* 0x000fe200078e000b */
[----:B------:R-:W-:Y:S01]  /*22450*/  MOV R11, 0x181f ;  /* 0x0000181f000b7802 */ /* 0x000fe20000000f00 */
[----:B------:R-:W-:-:S02]  /*22460*/  IMAD.MOV.U32 R0, RZ, RZ, R44 ;  /* 0x000000ffff007224 */ /* 0x000fc400078e002c */
[----:B------:R-:W-:Y:S02]  /*22470*/  IMAD.MOV.U32 R12, RZ, RZ, R45 ;  /* 0x000000ffff0c7224 */ /* 0x000fe400078e002d */
[----:B------:R-:W-:Y:S02]  /*22480*/  IMAD.MOV.U32 R8, RZ, RZ, R46 ;  /* 0x000000ffff087224 */ /* 0x000fe400078e002e */
[----:B------:R-:W-:Y:S01]  /*22490*/  IMAD.MOV.U32 R9, RZ, RZ, R47 ;  /* 0x000000ffff097224 */ /* 0x000fe200078e002f */
[----:B------:R-:W-:Y:S01]  /*224a0*/  PRMT R60, R0, 0x5410, R12 ;  /* 0x00005410003c7816 */ /* 0x000fe2000000000c */
[----:B------:R-:W-:-:S03]  /*224b0*/  IMAD.MOV.U32 R12, RZ, RZ, 0x3 ;  /* 0x00000003ff0c7424 */ /* 0x000fc600078e00ff */
[----:B------:R-:W-:-:S07]  /*224c0*/  PRMT R53, R8, 0x5410, R9 ;  /* 0x0000541008357816 */ /* 0x000fce0000000009 */
[----:B-----5:R-:W-:Y:S05]  /*224d0*/  WARPSYNC.COLLECTIVE R15, `(.L_x_3356) ;  /* 0x000000000f087348 */ /* 0x020fea0003c00000 */
[----:B------:R0:W1:Y:S02]  /*224e0*/  SHFL.IDX P6, R14, R13, R12, R11 ;  /* 0x0000000c0d0e7389 */ /* 0x00006400000c000b */
[----:B01---5:R-:W-:Y:S01]  /*224f0*/  ENDCOLLECTIVE ;  /* 0x000000000000791b */ /* 0x023fe20003800000 */
.L_x_3356:
[----:B------:R-:W-:Y:S01]  /*22500*/  @!P1 IMAD.MOV.U32 R40, RZ, RZ, R28 ;  /* 0x000000ffff289224 */ /* 0x000fe200078e001c */
[----:B------:R-:W-:Y:S01]  /*22510*/  @!P1 MOV R41, R29 ;  /* 0x0000001d00299202 */ /* 0x000fe20000000f00 */
[----:B------:R-:W-:Y:S02]  /*22520*/  @!P1 IMAD.MOV.U32 R42, RZ, RZ, R30 ;  /* 0x000000ffff2a9224 */ /* 0x000fe400078e001e */
[----:B------:R-:W-:Y:S01]  /*22530*/  @!P1 IMAD.MOV.U32 R43, RZ, RZ, R31 ;  /* 0x000000ffff2b9224 */ /* 0x000fe200078e001f */
[----:B------:R-:W-:Y:S01]  /*22540*/  MOV R9, R41 ;  /* 0x0000002900097202 */ /* 0x000fe20000000f00 */
[----:B------:R-:W-:Y:S02]  /*22550*/  IMAD.MOV.U32 R8, RZ, RZ, R40 ;  /* 0x000000ffff087224 */ /* 0x000fe400078e0028 */
[----:B------:R-:W-:Y:S02]  /*22560*/  IMAD.MOV.U32 R13, RZ, RZ, R32 ;  /* 0x000000ffff0d7224 */ /* 0x000fe400078e0020 */
[----:B------:R-:W-:Y:S01]  /*22570*/  IMAD.MOV.U32 R10, RZ, RZ, R42 ;  /* 0x000000ffff0a7224 */ /* 0x000fe200078e002a */
[----:B------:R-:W-:-:S02]  /*22580*/  PRMT R63, R8, 0x5410, R9 ;  /* 0x00005410083f7816 */ /* 0x000fc40000000009 */
[----:B------:R-:W-:Y:S01]  /*22590*/  CS2R R8, SRZ ;  /* 0x0000000000087805 */ /* 0x000fe2000001ff00 */
[----:B------:R-:W-:-:S07]  /*225a0*/  IMAD.MOV.U32 R0, RZ, RZ, R14 ;  /* 0x000000ffff007224 */ /* 0x000fce00078e000e */
[----:B------:R-:W-:Y:S05]  /*225b0*/  WARPSYNC.COLLECTIVE R15, `(.L_x_3357) ;  /* 0x000000000f087348 */ /* 0x000fea0003c00000 */
[----:B------:R0:W1:Y:S02]  /*225c0*/  SHFL.IDX P6, R14, R13, R12, R11 ;  /* 0x0000000c0d0e7389 */ /* 0x00006400000c000b */
[----:B01----:R-:W-:Y:S01]  /*225d0*/  ENDCOLLECTIVE ;  /* 0x000000000000791b */ /* 0x003fe20003800000 */
.L_x_3357:
[----:B------:R-:W-:Y:S01]  /*225e0*/  IMAD.MOV.U32 R13, RZ, RZ, R33 ;  /* 0x000000ffff0d7224 */ /* 0x000fe200078e0021 */
[----:B------:R-:W-:-:S07]  /*225f0*/  MOV R32, R14 ;  /* 0x0000000e00207202 */ /* 0x000fce0000000f00 */
[----:B------:R-:W-:Y:S05]  /*22600*/  WARPSYNC.COLLECTIVE R15, `(.L_x_3358) ;  /* 0x000000000f087348 */ /* 0x000fea0003c00000 */
[----:B------:R0:W1:Y:S02]  /*22610*/  SHFL.IDX P6, R14, R13, R12, R11 ;  /* 0x0000000c0d0e7389 */ /* 0x00006400000c000b */
[----:B01----:R-:W-:Y:S01]  /*22620*/  ENDCOLLECTIVE ;  /* 0x000000000000791b */ /* 0x003fe20003800000 */
.L_x_3358:
[----:B------:R-:W-:Y:S02]  /*22630*/  IMAD.MOV.U32 R13, RZ, RZ, R34 ;  /* 0x000000ffff0d7224 */ /* 0x000fe400078e0022 */
[----:B------:R-:W-:-:S07]  /*22640*/  IMAD.MOV.U32 R33, RZ, RZ, R14 ;  /* 0x000000ffff217224 */ /* 0x000fce00078e000e */
[----:B------:R-:W-:Y:S05]  /*22650*/  WARPSYNC.COLLECTIVE R15, `(.L_x_3359) ;  /* 0x000000000f087348 */ /* 0x000fea0003c00000 */
[----:B------:R0:W1:Y:S02]  /*22660*/  SHFL.IDX P6, R14, R13, R12, R11 ;  /* 0x0000000c0d0e7389 */ /* 0x00006400000c000b */
[----:B01----:R-:W-:Y:S01]  /*22670*/  ENDCOLLECTIVE ;  /* 0x000000000000791b */ /* 0x003fe20003800000 */
.L_x_3359:
[----:B------:R-:W-:-:S05]  /*22680*/  IMAD.MOV.U32 R11, RZ, RZ, R43 ;  /* 0x000000ffff0b7224 */ /* 0x000fca00078e002b */
[----:B------:R-:W-:Y:S02]  /*22690*/  PRMT R64, R10, 0x5410, R11 ;  /* 0x000054100a407816 */ /* 0x000fe4000000000b */
[----:B------:R-:W-:Y:S01]  /*226a0*/  MOV R34, R14 ;  /* 0x0000000e00227202 */ /* 0x000fe20000000f00 */
[----:B------:R-:W-:Y:S06]  /*226b0*/  BRA `(.L_x_3360) ;  /* 0xfffffe9800b07947 */ /* 0x000fec000383ffff */
.L_x_3061:
[----:B0-----:R0:W1:Y:S02]  /*226c0*/  SYNCS.PHASECHK.TRANS64.TRYWAIT P4, [R18+URZ+0x28800], R29 ;  /* 0x0288001d120075a7 */ /* 0x001064000808017f */
[----:B-1----:R-:W-:Y:S05]  /*226d0*/  @!P4 NANOSLEEP.SYNCS 0x989680 ;  /* 0x009896800000c95d */ /* 0x002fea0003900000 */
[----:B------:R-:W1:Y:S02]  /*226e0*/  @!P4 SYNCS.PHASECHK.TRANS64 P4, [R18+URZ+0x28800], R29 ;  /* 0x0288001d1200c5a7 */ /* 0x000e64000808007f */
[----:B-1----:R-:W-:Y:S05]  /*226f0*/  @!P4 BRA `(.L_x_3061) ;  /* 0xfffffffc00f0c947 */ /* 0x002fea000383ffff */
[----:B------:R-:W-:Y:S05]  /*22700*/  BRA `(.L_x_3361) ;  /* 0xfffffe9c00587947 */ /* 0x000fea000383ffff */
.L_x_3071:
[----:B-1----:R1:W3:Y:S02]  /*22710*/  SYNCS.PHASECHK.TRANS64.TRYWAIT P1, [R0+URZ+0x28830], R3 ;  /* 0x02883003000075a7 */ /* 0x0022e4000802017f */
[----:B---3--:R-:W-:Y:S05]  /*22720*/  @!P1 NANOSLEEP.SYNCS 0x989680 ;  /* 0x009896800000995d */ /* 0x008fea0003900000 */
[----:B------:R-:W3:Y:S02]  /*22730*/  @!P1 SYNCS.PHASECHK.TRANS64 P1, [R0+URZ+0x28830], R3 ;  /* 0x02883003000095a7 */ /* 0x000ee4000802007f */
[----:B---3--:R-:W-:Y:S05]  /*22740*/  @!P1 BRA `(.L_x_3071) ;  /* 0xfffffffc00f09947 */ /* 0x008fea000383ffff */
[----:B------:R-:W-:Y:S05]  /*22750*/  BRA `(.L_x_3070) ;  /* 0xfffffeb400bc7947 */ /* 0x000fea000383ffff */
.L_x_3078:
[----:B-1----:R1:W2:Y:S02]  /*22760*/  SYNCS.PHASECHK.TRANS64.TRYWAIT P3, [R5+URZ+0x28830], R6 ;  /* 0x02883006050075a7 */ /* 0x0022a4000806017f */
[----:B--2---:R-:W-:Y:S05]  /*22770*/  @!P3 NANOSLEEP.SYNCS 0x989680 ;  /* 0x009896800000b95d */ /* 0x004fea0003900000 */
[----:B------:R-:W2:Y:S02]  /*22780*/  @!P3 SYNCS.PHASECHK.TRANS64 P3, [R5+URZ+0x28830], R6 ;  /* 0x028830060500b5a7 */ /* 0x000ea4000806007f */
[----:B--2---:R-:W-:Y:S05]  /*22790*/  @!P3 BRA `(.L_x_3078) ;  /* 0xfffffffc00f0b947 */ /* 0x004fea000383ffff */
[----:B------:R-:W-:Y:S05]  /*227a0*/  BRA `(.L_x_3077) ;  /* 0xfffffedc00087947 */ /* 0x000fea000383ffff */
.L_x_3082:
[----:B-1----:R1:W2:Y:S02]  /*227b0*/  SYNCS.PHASECHK.TRANS64.TRYWAIT P2, [R6+URZ+0x28850], R5 ;  /* 0x02885005060075a7 */ /* 0x0022a4000804017f */
[----:B--2---:R-:W-:Y:S05]  /*227c0*/  @!P2 NANOSLEEP.SYNCS 0x989680 ;  /* 0x009896800000a95d */ /* 0x004fea0003900000 */
[----:B------:R-:W2:Y:S02]  /*227d0*/  @!P2 SYNCS.PHASECHK.TRANS64 P2, [R6+URZ+0x28850], R5 ;  /* 0x028850050600a5a7 */ /* 0x000ea4000804007f */
[----:B--2---:R-:W-:Y:S05]  /*227e0*/  @!P2 BRA `(.L_x_3082) ;  /* 0xfffffffc00f0a947 */ /* 0x004fea000383ffff */
[----:B------:R-:W-:Y:S05]  /*227f0*/  BRA `(.L_x_3079) ;  /* 0xfffffee000147947 */ /* 0x000fea000383ffff */
.L_x_3091:
[----:B-1----:R1:W2:Y:S02]  /*22800*/  SYNCS.PHASECHK.TRANS64.TRYWAIT P1, [R5+URZ+0x28830], R6 ;  /* 0x02883006050075a7 */ /* 0x0022a4000802017f */
[----:B--2---:R-:W-:Y:S05]  /*22810*/  @!P1 NANOSLEEP.SYNCS 0x989680 ;  /* 0x009896800000995d */ /* 0x004fea0003900000 */
[----:B------:R-:W2:Y:S02]  /*22820*/  @!P1 SYNCS.PHASECHK.TRANS64 P1, [R5+URZ+0x28830], R6 ;  /* 0x02883006050095a7 */ /* 0x000ea4000802007f */
[----:B--2---:R-:W-:Y:S05]  /*22830*/  @!P1 BRA `(.L_x_3091) ;  /* 0xfffffffc00f09947 */ /* 0x004fea000383ffff */
[----:B------:R-:W-:Y:S05]  /*22840*/  BRA `(.L_x_3090) ;  /* 0xffffff0400cc7947 */ /* 0x000fea000383ffff */
.L_x_3095:
[----:B-1----:R1:W2:Y:S02]  /*22850*/  SYNCS.PHASECHK.TRANS64.TRYWAIT P1, [R6+URZ+0x28850], R5 ;  /* 0x02885005060075a7 */ /* 0x0022a4000802017f */
[----:B--2---:R-:W-:Y:S05]  /*22860*/  @!P1 NANOSLEEP.SYNCS 0x989680 ;  /* 0x009896800000995d */ /* 0x004fea0003900000 */
[----:B------:R-:W2:Y:S02]  /*22870*/  @!P1 SYNCS.PHASECHK.TRANS64 P1, [R6+URZ+0x28850], R5 ;  /* 0x02885005060095a7 */ /* 0x000ea4000802007f */
[----:B--2---:R-:W-:Y:S05]  /*22880*/  @!P1 BRA `(.L_x_3095) ;  /* 0xfffffffc00f09947 */ /* 0x004fea000383ffff */
[----:B------:R-:W-:Y:S05]  /*22890*/  BRA `(.L_x_3092) ;  /* 0xffffff0800cc7947 */ /* 0x000fea000383ffff */
.L_x_3102:
[----:B-1----:R1:W2:Y:S02]  /*228a0*/  SYNCS.PHASECHK.TRANS64.TRYWAIT P1, [R13+URZ+0x28850], R4 ;  /* 0x028850040d0075a7 */ /* 0x0022a4000802017f */
[----:B--2---:R-:W-:Y:S05]  /*228b0*/  @!P1 NANOSLEEP.SYNCS 0x989680 ;  /* 0x009896800000995d */ /* 0x004fea0003900000 */
[----:B------:R-:W2:Y:S02]  /*228c0*/  @!P1 SYNCS.PHASECHK.TRANS64 P1, [R13+URZ+0x28850], R4 ;  /* 0x028850040d0095a7 */ /* 0x000ea4000802007f */
[----:B--2---:R-:W-:Y:S05]  /*228d0*/  @!P1 BRA `(.L_x_3102) ;  /* 0xfffffffc00f09947 */ /* 0x004fea000383ffff */
[----:B------:R-:W-:Y:S05]  /*228e0*/  BRA `(.L_x_3101) ;  /* 0xffffff2800147947 */ /* 0x000fea000383ffff */
.L_x_3108:
[----:B------:R-:W-:Y:S01]  /*228f0*/  IMAD.MOV.U32 R13, RZ, RZ, R4 ;  /* 0x000000ffff0d7224 */ /* 0x000fe200078e0004 */
[----:B------:R-:W-:Y:S01]  /*22900*/  MOV R12, RZ ;  /* 0x000000ff000c7202 */ /* 0x000fe20000000f00 */
[----:B------:R-:W-:Y:S02]  /*22910*/  IMAD.MOV.U32 R11, RZ, RZ, 0x181f ;  /* 0x0000181fff0b7424 */ /* 0x000fe400078e00ff */
[----:B------:R-:W-:-:S07]  /*22920*/  IMAD.MOV.U32 R15, RZ, RZ, -0x1 ;  /* 0xffffffffff0f7424 */ /* 0x000fce00078e00ff */
[----:B-----5:R-:W-:Y:S05]  /*22930*/  WARPSYNC.COLLECTIVE R15, `(.L_x_3362) ;  /* 0x000000000f087348 */ /* 0x020fea0003c00000 */
[----:B------:R0:W1:Y:S02]  /*22940*/  SHFL.IDX P6, R14, R13, R12, R11 ;  /* 0x0000000c0d0e7389 */ /* 0x00006400000c000b */
[----:B01---5:R-:W-:Y:S01]  /*22950*/  ENDCOLLECTIVE ;  /* 0x000000000000791b */ /* 0x023fe20003800000 */
.L_x_3362:
[----:B------:R-:W-:Y:S01]  /*22960*/  MOV R13, R0 ;  /* 0x00000000000d7202 */ /* 0x000fe20000000f00 */
[----:B------:R-:W-:-:S07]  /*22970*/  IMAD.MOV.U32 R3, RZ, RZ, R14 ;  /* 0x000000ffff037224 */ /* 0x000fce00078e000e */
[----:B------:R-:W-:Y:S05]  /*22980*/  WARPSYNC.COLLECTIVE R15, `(.L_x_3363) ;  /* 0x000000000f087348 */ /* 0x000fea0003c00000 */
[----:B------:R0:W1:Y:S02]  /*22990*/  SHFL.IDX P6, R14, R13, R12, R11 ;  /* 0x0000000c0d0e7389 */ /* 0x00006400000c000b */
[----:B01----:R-:W-:Y:S01]  /*229a0*/  ENDCOLLECTIVE ;  /* 0x000000000000791b */ /* 0x003fe20003800000 */
.L_x_3363:
[----:B------:R-:W-:Y:S05]  /*229b0*/  BRA `(.L_x_3364) ;  /* 0xffffff4000ec7947 */ /* 0x000fea000383ffff */
.L_x_3111:
[----:B------:R-:W-:Y:S01]  /*229c0*/  BSSY B1, `(.L_x_3365) ;  /* 0x0000008000017945 */ /* 0x000fe20003800000 */
[----:B------:R-:W-:Y:S01]  /*229d0*/  IMAD.MOV.U32 R13, RZ, RZ, R4 ;  /* 0x000000ffff0d7224 */ /* 0x000fe200078e0004 */
[----:B---3--:R-:W-:Y:S01]  /*229e0*/  MOV R15, 0xffffffff ;  /* 0xffffffff000f7802 */ /* 0x008fe20000000f00 */
[----:B------:R-:W-:Y:S02]  /*229f0*/  IMAD.MOV.U32 R12, RZ, RZ, 0x1 ;  /* 0x00000001ff0c7424 */ /* 0x000fe400078e00ff */
[----:B------:R-:W-:-:S07]  /*22a00*/  IMAD.MOV.U32 R11, RZ, RZ, 0x181f ;  /* 0x0000181fff0b7424 */ /* 0x000fce00078e00ff */
[----:B012--5:R-:W-:Y:S05]  /*22a10*/  WARPSYNC.COLLECTIVE R15, `(.L_x_3366) ;  /* 0x000000000f087348 */ /* 0x027fea0003c00000 */
[----:B--2---:R2:W3:Y:S02]  /*22a20*/  SHFL.IDX P6, R14, R13, R12, R11 ;  /* 0x0000000c0d0e7389 */ /* 0x0044e400000c000b */
[----:B0123-5:R-:W-:Y:S01]  /*22a30*/  ENDCOLLECTIVE ;  /* 0x000000000000791b */ /* 0x02ffe20003800000 */
.L_x_3366:
[----:B------:R-:W-:Y:S05]  /*22a40*/  BSYNC B1 ;  /* 0x0000000000017941 */ /* 0x000fea0003800000 */
.L_x_3365:
        /* <DEDUP_REMOVED lines=8> */
.L_x_3367:
[----:B------:R-:W-:Y:S05]  /*22ad0*/  BRA `(.L_x_3368) ;  /* 0xffffff4000e87947 */ /* 0x000fea000383ffff */
.L_x_3114:
[----:B------:R-:W-:Y:S01]  /*22ae0*/  BSSY B1, `(.L_x_3369) ;  /* 0x0000008000017945 */ /* 0x000fe20003800000 */
[----:B------:R-:W-:Y:S01]  /*22af0*/  IMAD.MOV.U32 R13, RZ, RZ, R4 ;  /* 0x000000ffff0d7224 */ /* 0x000fe200078e0004 */
[----:B---3--:R-:W-:Y:S01]  /*22b00*/  MOV R11, 0x181f ;  /* 0x0000181f000b7802 */ /* 0x008fe20000000f00 */
[----:B------:R-:W-:Y:S02]  /*22b10*/  IMAD.MOV.U32 R12, RZ, RZ, 0x2 ;  /* 0x00000002ff0c7424 */ /* 0x000fe400078e00ff */
[----:B------:R-:W-:-:S07]  /*22b20*/  IMAD.MOV.U32 R15, RZ, RZ, -0x1 ;  /* 0xffffffffff0f7424 */ /* 0x000fce00078e00ff */
[----:B012-45:R-:W-:Y:S05]  /*22b30*/  WARPSYNC.COLLECTIVE R15, `(.L_x_3370) ;  /* 0x000000000f087348 */ /* 0x037fea0003c00000 */
[----:B--2---:R2:W3:Y:S02]  /*22b40*/  SHFL.IDX P6, R14, R13, R12, R11 ;  /* 0x0000000c0d0e7389 */ /* 0x0044e400000c000b */
[----:B012345:R-:W-:Y:S01]  /*22b50*/  ENDCOLLECTIVE ;  /* 0x000000000000791b */ /* 0x03ffe20003800000 */
.L_x_3370:
[----:B------:R-:W-:Y:S05]  /*22b60*/  BSYNC B1 ;  /* 0x0000000000017941 */ /* 0x000fea0003800000 */
.L_x_3369:
        /* <DEDUP_REMOVED lines=8> */
.L_x_3371:
[----:B------:R-:W-:Y:S05]  /*22bf0*/  BRA `(.L_x_3372) ;  /* 0xffffff4000e87947 */ /* 0x000fea000383ffff */
.L_x_3117:
[----:B------:R-:W-:Y:S01]  /*22c00*/  BSSY B1, `(.L_x_3373) ;  /* 0x0000008000017945 */ /* 0x000fe20003800000 */
[----:B------:R-:W-:Y:S01]  /*22c10*/  IMAD.MOV.U32 R13, RZ, RZ, R4 ;  /* 0x000000ffff0d7224 */ /* 0x000fe200078e0004 */
[----:B------:R-:W-:Y:S01]  /*22c20*/  MOV R12, 0x3 ;  /* 0x00000003000c7802 */ /* 0x000fe20000000f00 */
[----:B---3--:R-:W-:Y:S02]  /*22c30*/  IMAD.MOV.U32 R11, RZ, RZ, 0x181f ;  /* 0x0000181fff0b7424 */ /* 0x008fe400078e00ff */
[----:B------:R-:W-:-:S07]  /*22c40*/  IMAD.MOV.U32 R15, RZ, RZ, -0x1 ;  /* 0xffffffffff0f7424 */ /* 0x000fce00078e00ff */
[----:B012-45:R-:W-:Y:S05]  /*22c50*/  WARPSYNC.COLLECTIVE R15, `(.L_x_3374) ;  /* 0x000000000f087348 */ /* 0x037fea0003c00000 */
[----:B--2---:R2:W3:Y:S02]  /*22c60*/  SHFL.IDX P6, R14, R13, R12, R11 ;  /* 0x0000000c0d0e7389 */ /* 0x0044e400000c000b */
[----:B012345:R-:W-:Y:S01]  /*22c70*/  ENDCOLLECTIVE ;  /* 0x000000000000791b */ /* 0x03ffe20003800000 */
.L_x_3374:
[----:B------:R-:W-:Y:S05]  /*22c80*/  BSYNC B1 ;  /* 0x0000000000017941 */ /* 0x000fea0003800000 */
.L_x_3373:
        /* <DEDUP_REMOVED lines=8> */
.L_x_3375:
[----:B------:R-:W-:Y:S05]  /*22d10*/  BRA `(.L_x_3376) ;  /* 0xffffff4000e87947 */ /* 0x000fea000383ffff */
.L_x_3119:
[----:B------:R-:W-:Y:S01]  /*22d20*/  MOV R13, R4 ;  /* 0x00000004000d7202 */ /* 0x000fe20000000f00 */
[----:B------:R-:W-:Y:S02]  /*22d30*/  IMAD.MOV.U32 R12, RZ, RZ, RZ ;  /* 0x000000ffff0c7224 */ /* 0x000fe400078e00ff */
[----:B------:R-:W-:Y:S02]  /*22d40*/  IMAD.MOV.U32 R11, RZ, RZ, 0x1c1f ;  /* 0x00001c1fff0b7424 */ /* 0x000fe400078e00ff */
[----:B------:R-:W-:-:S07]  /*22d50*/  IMAD.MOV.U32 R15, RZ, RZ, -0x1 ;  /* 0xffffffffff0f7424 */ /* 0x000fce00078e00ff */
[----:B------:R-:W-:Y:S05]  /*22d60*/  WARPSYNC.COLLECTIVE R15, `(.L_x_3377) ;  /* 0x000000000f087348 */ /* 0x000fea0003c00000 */
[----:B------:R0:W1:Y:S02]  /*22d70*/  SHFL.IDX P6, R14, R13, R12, R11 ;  /* 0x0000000c0d0e7389 */ /* 0x00006400000c000b */
[----:B01----:R-:W-:Y:S01]  /*22d80*/  ENDCOLLECTIVE ;  /* 0x000000000000791b */ /* 0x003fe20003800000 */
.L_x_3377:
[----:B------:R-:W-:Y:S01]  /*22d90*/  IMAD.MOV.U32 R13, RZ, RZ, R0 ;  /* 0x000000ffff0d7224 */ /* 0x000fe200078e0000 */
[----:B------:R-:W-:-:S07]  /*22da0*/  MOV R3, R14 ;  /* 0x0000000e00037202 */ /* 0x000fce0000000f00 */
[----:B------:R-:W-:Y:S05]  /*22db0*/  WARPSYNC.COLLECTIVE R15, `(.L_x_3378) ;  /* 0x000000000f087348 */ /* 0x000fea0003c00000 */
[----:B------:R0:W1:Y:S02]  /*22dc0*/  SHFL.IDX P6, R14, R13, R12, R11 ;  /* 0x0000000c0d0e7389 */ /* 0x00006400000c000b */
[----:B01----:R-:W-:Y:S01]  /*22dd0*/  ENDCOLLECTIVE ;  /* 0x000000000000791b */ /* 0x003fe20003800000 */
.L_x_3378:
[----:B------:R-:W-:Y:S05]  /*22de0*/  BRA `(.L_x_3379) ;  /* 0xffffff4400ec7947 */ /* 0x000fea000383ffff */
.L_x_3122:
        /* <DEDUP_REMOVED lines=8> */
.L_x_3381:
[----:B------:R-:W-:Y:S05]  /*22e70*/  BSYNC B1 ;  /* 0x0000000000017941 */ /* 0x000fea0003800000 */
.L_x_3380:
        /* <DEDUP_REMOVED lines=8> */
.L_x_3382:
[----:B------:R-:W-:Y:S05]  /*22f00*/  BRA `(.L_x_3383) ;  /* 0xffffff4800c87947 */ /* 0x000fea000383ffff */
.L_x_3126:
[----:B------:R-:W-:Y:S01]  /*22f10*/  IMAD.MOV.U32 R13, RZ, RZ, R4 ;  /* 0x000000ffff0d7224 */ /* 0x000fe200078e0004 */
[----:B------:R-:W-:Y:S01]  /*22f20*/  MOV R12, RZ ;  /* 0x000000ff000c7202 */ /* 0x000fe20000000f00 */
[----:B------:R-:W-:Y:S02]  /*22f30*/  IMAD.MOV.U32 R11, RZ, RZ, 0x181f ;  /* 0x0000181fff0b7424 */ /* 0x000fe400078e00ff */
[----:B------:R-:W-:-:S07]  /*22f40*/  IMAD.MOV.U32 R15, RZ, RZ, -0x1 ;  /* 0xffffffffff0f7424 */ /* 0x000fce00078e00ff */
[----:B0-----:R-:W-:Y:S05]  /*22f50*/  WARPSYNC.COLLECTIVE R15, `(.L_x_3384) ;  /* 0x000000000f087348 */ /* 0x001fea0003c00000 */
[----:B------:R1:W2:Y:S02]  /*22f60*/  SHFL.IDX P6, R14, R13, R12, R11 ;  /* 0x0000000c0d0e7389 */ /* 0x0002a400000c000b */
[----:B012---:R-:W-:Y:S01]  /*22f70*/  ENDCOLLECTIVE ;  /* 0x000000000000791b */ /* 0x007fe20003800000 */
.L_x_3384:
[----:B------:R-:W-:Y:S01]  /*22f80*/  MOV R13, R0 ;  /* 0x00000000000d7202 */ /* 0x000fe20000000f00 */
[----:B------:R-:W-:-:S07]  /*22f90*/  IMAD.MOV.U32 R3, RZ, RZ, R14 ;  /* 0x000000ffff037224 */ /* 0x000fce00078e000e */
[----:B------:R-:W-:Y:S05]  /*22fa0*/  WARPSYNC.COLLECTIVE R15, `(.L_x_3385) ;  /* 0x000000000f087348 */ /* 0x000fea0003c00000 */
[----:B------:R0:W1:Y:S02]  /*22fb0*/  SHFL.IDX P6, R14, R13, R12, R11 ;  /* 0x0000000c0d0e7389 */ /* 0x00006400000c000b */
[----:B01----:R-:W-:Y:S01]  /*22fc0*/  ENDCOLLECTIVE ;  /* 0x000000000000791b */ /* 0x003fe20003800000 */
.L_x_3385:
[----:B------:R-:W-:Y:S05]  /*22fd0*/  BRA `(.L_x_3386) ;  /* 0xffffff5400a07947 */ /* 0x000fea000383ffff */
.L_x_3129:
[----:B------:R-:W-:Y:S01]  /*22fe0*/  BSSY B1, `(.L_x_3387) ;  /* 0x0000008000017945 */ /* 0x000fe20003800000 */
[----:B------:R-:W-:Y:S01]  /*22ff0*/  IMAD.MOV.U32 R13, RZ, RZ, R4 ;  /* 0x000000ffff0d7224 */ /* 0x000fe200078e0004 */
[----:B----4-:R-:W-:Y:S01]  /*23000*/  MOV R15, 0xffffffff ;  /* 0xffffffff000f7802 */ /* 0x010fe20000000f00 */
[----:B------:R-:W-:Y:S02]  /*23010*/  IMAD.MOV.U32 R12, RZ, RZ, 0x1 ;  /* 0x00000001ff0c7424 */ /* 0x000fe400078e00ff */
[----:B------:R-:W-:-:S07]  /*23020*/  IMAD.MOV.U32 R11, RZ, RZ, 0x181f ;  /* 0x0000181fff0b7424 */ /* 0x000fce00078e00ff */
[----:B0123--:R-:W-:Y:S05]  /*23030*/  WARPSYNC.COLLECTIVE R15, `(.L_x_3388) ;  /* 0x000000000f087348 */ /* 0x00ffea0003c00000 */
[----:B---3--:R3:W4:Y:S02]  /*23040*/  SHFL.IDX P6, R14, R13, R12, R11 ;  /* 0x0000000c0d0e7389 */ /* 0x00872400000c000b */
[----:B01234-:R-:W-:Y:S01]  /*23050*/  ENDCOLLECTIVE ;  /* 0x000000000000791b */ /* 0x01ffe20003800000 */
.L_x_3388:
[----:B------:R-:W-:Y:S05]  /*23060*/  BSYNC B1 ;  /* 0x0000000000017941 */ /* 0x000fea0003800000 */
.L_x_3387:
        /* <DEDUP_REMOVED lines=8> */
.L_x_3389:
[----:B------:R-:W-:Y:S05]  /*230f0*/  BRA `(.L_x_3390) ;  /* 0xffffff5400a07947 */ /* 0x000fea000383ffff */
.L_x_3132:
[----:B------:R-:W-:Y:S01]  /*23100*/  BSSY B1, `(.L_x_3391) ;  /* 0x0000008000017945 */ /* 0x000fe20003800000 */
[----:B------:R-:W-:Y:S01]  /*23110*/  IMAD.MOV.U32 R13, RZ, RZ, R4 ;  /* 0x000000ffff0d7224 */ /* 0x000fe200078e0004 */
[----:B------:R-:W-:Y:S01]  /*23120*/  MOV R11, 0x181f ;  /* 0x0000181f000b7802 */ /* 0x000fe20000000f00 */
[----:B------:R-:W-:Y:S02]  /*23130*/  IMAD.MOV.U32 R12, RZ, RZ, 0x2 ;  /* 0x00000002ff0c7424 */ /* 0x000fe400078e00ff */
[----:B----4-:R-:W-:-:S07]  /*23140*/  IMAD.MOV.U32 R15, RZ, RZ, -0x1 ;  /* 0xffffffffff0f7424 */ /* 0x010fce00078e00ff */
[----:B0123--:R-:W-:Y:S05]  /*23150*/  WARPSYNC.COLLECTIVE R15, `(.L_x_3392) ;  /* 0x000000000f087348 */ /* 0x00ffea0003c00000 */
[----:B---3--:R3:W4:Y:S02]  /*23160*/  SHFL.IDX P6, R14, R13, R12, R11 ;  /* 0x0000000c0d0e7389 */ /* 0x00872400000c000b */
[----:B01234-:R-:W-:Y:S01]  /*23170*/  ENDCOLLECTIVE ;  /* 0x000000000000791b */ /* 0x01ffe20003800000 */
.L_x_3392:
[----:B------:R-:W-:Y:S05]  /*23180*/  BSYNC B1 ;  /* 0x0000000000017941 */ /* 0x000fea0003800000 */
.L_x_3391:
        /* <DEDUP_REMOVED lines=8> */
.L_x_3393:
[----:B------:R-:W-:Y:S05]  /*23210*/  BRA `(.L_x_3394) ;  /* 0xffffff5400a07947 */ /* 0x000fea000383ffff */
.L_x_3135:
        /* <DEDUP_REMOVED lines=8> */
.L_x_3396:
[----:B------:R-:W-:Y:S05]  /*232a0*/  BSYNC B1 ;  /* 0x0000000000017941 */ /* 0x000fea0003800000 */
.L_x_3395:
        /* <DEDUP_REMOVED lines=8> */
.L_x_3397:
[----:B------:R-:W-:Y:S05]  /*23330*/  BRA `(.L_x_3398) ;  /* 0xffffff5400a07947 */ /* 0x000fea000383ffff */
.L_x_3154:
[----:B------:R-:W0:Y:S01]  /*23340*/  S2R R8, SR_TID.X ;  /* 0x0000000000087919 */ /* 0x000e220000002100 */
[----:B------:R-:W-:Y:S01]  /*23350*/  BSSY B1, `(.L_x_3399) ;  /* 0x000000a000017945 */ /* 0x000fe20003800000 */
[----:B-1----:R-:W-:Y:S02]  /*23360*/  IMAD.MOV.U32 R12, RZ, RZ, RZ ;  /* 0x000000ffff0c7224 */ /* 0x002fe400078e00ff */
[----:B------:R-:W-:Y:S02]  /*23370*/  IMAD.MOV.U32 R11, RZ, RZ, 0x1f ;  /* 0x0000001fff0b7424 */ /* 0x000fe400078e00ff */
[----:B------:R-:W-:Y:S01]  /*23380*/  IMAD.MOV.U32 R15, RZ, RZ, -0x1 ;  /* 0xffffffffff0f7424 */ /* 0x000fe200078e00ff */
[----:B0-----:R-:W-:-:S04]  /*23390*/  SHF.R.U32.HI R8, RZ, 0x5, R8 ;  /* 0x00000005ff087819 */ /* 0x001fc80000011608 */
[----:B------:R-:W-:-:S04]  /*233a0*/  LOP3.LUT R8, R8, 0x3, RZ, 0xc0, !PT ;  /* 0x0000000308087812 */ /* 0x000fc800078ec0ff */
[----:B------:R-:W-:-:S07]  /*233b0*/  MOV R13, R8 ;  /* 0x00000008000d7202 */ /* 0x000fce0000000f00 */
[----:B------:R-:W-:Y:S05]  /*233c0*/  WARPSYNC.COLLECTIVE R15, `(.L_x_3400) ;  /* 0x000000000f087348 */ /* 0x000fea0003c00000 */
[----:B------:R0:W1:Y:S02]  /*233d0*/  SHFL.IDX P6, R14, R13, R12, R11 ;  /* 0x0000000c0d0e7389 */ /* 0x00006400000c000b */
[----:B01----:R-:W-:Y:S01]  /*233e0*/  ENDCOLLECTIVE ;  /* 0x000000000000791b */ /* 0x003fe20003800000 */
.L_x_3400:
[----:B------:R-:W-:Y:S05]  /*233f0*/  BSYNC B1 ;  /* 0x0000000000017941 */ /* 0x000fea0003800000 */
.L_x_3399:
[----:B------:R-:W-:Y:S05]  /*23400*/  BRA `(.L_x_3401) ;  /* 0xffffff70008c7947 */ /* 0x000fea000383ffff */
.L_x_3156:
[----:B------:R-:W-:Y:S01]  /*23410*/  BSSY B1, `(.L_x_3402) ;  /* 0x0000006000017945 */ /* 0x000fe20003800000 */
[----:B------:R-:W-:-:S07]  /*23420*/  MOV R15, 0xffffffff ;  /* 0xffffffff000f7802 */ /* 0x000fce0000000f00 */
[----:B01----:R-:W-:Y:S05]  /*23430*/  WARPSYNC.COLLECTIVE R15, `(.L_x_3403) ;  /* 0x000000000f0c7348 */ /* 0x003fea0003c00000 */
[----:B------:R-:W-:Y:S02]  /*23440*/  ELECT P6, UR62, PT ;  /* 0x00000000003e782f */ /* 0x000fe400038c0000 */
[----:B------:R-:W-:Y:S01]  /*23450*/  MOV R14, UR62 ;  /* 0x0000003e000e7c02 */ /* 0x000fe20008000f00 */
[----:B01----:R-:W-:Y:S10]  /*23460*/  ENDCOLLECTIVE ;  /* 0x000000000000791b */ /* 0x003ff40003800000 */
.L_x_3403:
[----:B------:R-:W-:Y:S05]  /*23470*/  BSYNC B1 ;  /* 0x0000000000017941 */ /* 0x000fea0003800000 */
.L_x_3402:
[----:B------:R-:W-:Y:S05]  /*23480*/  BRA `(.L_x_3155) ;  /* 0xffffff7000847947 */ /* 0x000fea000383ffff */
.L_x_3158:
[----:B0-----:R0:W2:Y:S02]  /*23490*/  SYNCS.PHASECHK.TRANS64.TRYWAIT P0, [R22+URZ+0x28820], R8 ;  /* 0x02882008160075a7 */ /* 0x0010a4000800017f */
[----:B--2---:R-:W-:Y:S05]  /*234a0*/  @!P0 NANOSLEEP.SYNCS 0x989680 ;  /* 0x009896800000895d */ /* 0x004fea0003900000 */
[----:B------:R-:W2:Y:S02]  /*234b0*/  @!P0 SYNCS.PHASECHK.TRANS64 P0, [R22+URZ+0x28820], R8 ;  /* 0x02882008160085a7 */ /* 0x000ea4000800007f */
[----:B--2---:R-:W-:Y:S05]  /*234c0*/  @!P0 BRA `(.L_x_3158) ;  /* 0xfffffffc00f08947 */ /* 0x004fea000383ffff */
[----:B------:R-:W-:Y:S05]  /*234d0*/  BRA `(.L_x_3404) ;  /* 0xffffff7000947947 */ /* 0x000fea000383ffff */
.L_x_3162:
[----:B0-----:R0:W2:Y:S02]  /*234e0*/  SYNCS.PHASECHK.TRANS64.TRYWAIT P0, [R8+URZ+0x288a0], R9 ;  /* 0x0288a009080075a7 */ /* 0x0010a4000800017f */
[----:B--2---:R-:W-:Y:S05]  /*234f0*/  @!P0 NANOSLEEP.SYNCS 0x989680 ;  /* 0x009896800000895d */ /* 0x004fea0003900000 */
[----:B------:R-:W2:Y:S02]  /*23500*/  @!P0 SYNCS.PHASECHK.TRANS64 P0, [R8+URZ+0x288a0], R9 ;  /* 0x0288a009080085a7 */ /* 0x000ea4000800007f */
[----:B--2---:R-:W-:Y:S05]  /*23510*/  @!P0 BRA `(.L_x_3162) ;  /* 0xfffffffc00f08947 */ /* 0x004fea000383ffff */
[----:B------:R-:W-:Y:S05]  /*23520*/  BRA `(.L_x_3405) ;  /* 0xffffff7000ac7947 */ /* 0x000fea000383ffff */
.L_x_3168:
[----:B-1----:R1:W2:Y:S02]  /*23530*/  SYNCS.PHASECHK.TRANS64.TRYWAIT P0, [R8+URZ+0x288c0], R9 ;  /* 0x0288c009080075a7 */ /* 0x0022a4000800017f */
[----:B--2---:R-:W-:Y:S05]  /*23540*/  @!P0 NANOSLEEP.SYNCS 0x989680 ;  /* 0x009896800000895d */ /* 0x004fea0003900000 */
[----:B------:R-:W2:Y:S02]  /*23550*/  @!P0 SYNCS.PHASECHK.TRANS64 P0, [R8+URZ+0x288c0], R9 ;  /* 0x0288c009080085a7 */ /* 0x000ea4000800007f */
[----:B--2---:R-:W-:Y:S05]  /*23560*/  @!P0 BRA `(.L_x_3168) ;  /* 0xfffffffc00f08947 */ /* 0x004fea000383ffff */
[----:B------:R-:W-:Y:S05]  /*23570*/  BRA `(.L_x_3406) ;  /* 0xffffff74006c7947 */ /* 0x000fea000383ffff */
.L_x_3176:
[----:B-1----:R1:W2:Y:S02]  /*23580*/  SYNCS.PHASECHK.TRANS64.TRYWAIT P1, [R11+URZ+0x288a0], R10 ;  /* 0x0288a00a0b0075a7 */ /* 0x0022a4000802017f */
[----:B--2---:R-:W-:Y:S05]  /*23590*/  @!P1 NANOSLEEP.SYNCS 0x989680 ;  /* 0x009896800000995d */ /* 0x004fea0003900000 */
[----:B------:R-:W2:Y:S02]  /*235a0*/  @!P1 SYNCS.PHASECHK.TRANS64 P1, [R11+URZ+0x288a0], R10 ;  /* 0x0288a00a0b0095a7 */ /* 0x000ea4000802007f */
[----:B--2---:R-:W-:Y:S05]  /*235b0*/  @!P1 BRA `(.L_x_3176) ;  /* 0xfffffffc00f09947 */ /* 0x004fea000383ffff */
[----:B------:R-:W-:Y:S05]  /*235c0*/  BRA `(.L_x_3407) ;  /* 0xffffff7800687947 */ /* 0x000fea000383ffff */
.L_x_3182:
[----:B0-----:R0:W2:Y:S02]  /*235d0*/  SYNCS.PHASECHK.TRANS64.TRYWAIT P1, [R11+URZ+0x288c0], R10 ;  /* 0x0288c00a0b0075a7 */ /* 0x0010a4000802017f */
[----:B--2---:R-:W-:Y:S05]  /*235e0*/  @!P1 NANOSLEEP.SYNCS 0x989680 ;  /* 0x009896800000995d */ /* 0x004fea0003900000 */
[----:B------:R-:W2:Y:S02]  /*235f0*/  @!P1 SYNCS.PHASECHK.TRANS64 P1, [R11+URZ+0x288c0], R10 ;  /* 0x0288c00a0b0095a7 */ /* 0x000ea4000802007f */
[----:B--2---:R-:W-:Y:S05]  /*23600*/  @!P1 BRA `(.L_x_3182) ;  /* 0xfffffffc00f09947 */ /* 0x004fea000383ffff */
[----:B------:R-:W-:Y:S05]  /*23610*/  BRA `(.L_x_3408) ;  /* 0xffffff7c00207947 */ /* 0x000fea000383ffff */
.L_x_3198:
[----:B------:R-:W0:Y:S01]  /*23620*/  S2R R9, SR_TID.X ;  /* 0x0000000000097919 */ /* 0x000e220000002100 */
[----:B------:R-:W-:Y:S01]  /*23630*/  BSSY B0, `(.L_x_3409) ;  /* 0x000000a000007945 */ /* 0x000fe20003800000 */
[----:B------:R-:W-:Y:S01]  /*23640*/  IMAD.MOV.U32 R12, RZ, RZ, RZ ;  /* 0x000000ffff0c7224 */ /* 0x000fe200078e00ff */
[----:B------:R-:W-:Y:S01]  /*23650*/  MOV R15, 0xffffffff ;  /* 0xffffffff000f7802 */ /* 0x000fe20000000f00 */
[----:B------:R-:W-:Y:S01]  /*23660*/  IMAD.MOV.U32 R11, RZ, RZ, 0x1f ;  /* 0x0000001fff0b7424 */ /* 0x000fe200078e00ff */
[----:B0-----:R-:W-:-:S04]  /*23670*/  SHF.R.U32.HI R9, RZ, 0x5, R9 ;  /* 0x00000005ff097819 */ /* 0x001fc80000011609 */
[----:B------:R-:W-:-:S05]  /*23680*/  LOP3.LUT R9, R9, 0x3, RZ, 0xc0, !PT ;  /* 0x0000000309097812 */ /* 0x000fca00078ec0ff */
[----:B------:R-:W-:-:S07]  /*23690*/  IMAD.MOV.U32 R13, RZ, RZ, R9 ;  /* 0x000000ffff0d7224 */ /* 0x000fce00078e0009 */
[----:B-----5:R-:W-:Y:S05]  /*236a0*/  WARPSYNC.COLLECTIVE R15, `(.L_x_3410) ;  /* 0x000000000f087348 */ /* 0x020fea0003c00000 */
[----:B------:R0:W1:Y:S02]  /*236b0*/  SHFL.IDX P6, R14, R13, R12, R11 ;  /* 0x0000000c0d0e7389 */ /* 0x00006400000c000b */
[----:B01---5:R-:W-:Y:S01]  /*236c0*/  ENDCOLLECTIVE ;  /* 0x000000000000791b */ /* 0x023fe20003800000 */
.L_x_3410:
[----:B------:R-:W-:Y:S05]  /*236d0*/  BSYNC B0 ;  /* 0x0000000000007941 */ /* 0x000fea0003800000 */
.L_x_3409:
[----:B------:R-:W-:Y:S05]  /*236e0*/  BRA `(.L_x_3411) ;  /* 0xffffff8800a07947 */ /* 0x000fea000383ffff */
.L_x_3201:
[----:B0-----:R0:W1:Y:S02]  /*236f0*/  SYNCS.PHASECHK.TRANS64.TRYWAIT P0, [R7+URZ+0x28840], R2 ;  /* 0x02884002070075a7 */ /* 0x001064000800017f */
[----:B-1----:R-:W-:Y:S05]  /*23700*/  @!P0 NANOSLEEP.SYNCS 0x989680 ;  /* 0x009896800000895d */ /* 0x002fea0003900000 */
[----:B------:R-:W1:Y:S02]  /*23710*/  @!P0 SYNCS.PHASECHK.TRANS64 P0, [R7+URZ+0x28840], R2 ;  /* 0x02884002070085a7 */ /* 0x000e64000800007f */
[----:B-1----:R-:W-:Y:S05]  /*23720*/  @!P0 BRA `(.L_x_3201) ;  /* 0xfffffffc00f08947 */ /* 0x002fea000383ffff */
[----:B------:R-:W-:Y:S05]  /*23730*/  BRA `(.L_x_3412) ;  /* 0xffffff8800f07947 */ /* 0x000fea000383ffff */
.L_x_3202:
[----:B------:R-:W-:Y:S01]  /*23740*/  BSSY B0, `(.L_x_3413) ;  /* 0x0000008000007945 */ /* 0x000fe20003800000 */
[----:B------:R-:W-:Y:S01]  /*23750*/  IMAD.MOV.U32 R13, RZ, RZ, R0 ;  /* 0x000000ffff0d7224 */ /* 0x000fe200078e0000 */
[----:B------:R-:W-:Y:S01]  /*23760*/  MOV R15, 0xffffffff ;  /* 0xffffffff000f7802 */ /* 0x000fe20000000f00 */
[----:B------:R-:W-:Y:S02]  /*23770*/  IMAD.MOV.U32 R12, RZ, RZ, RZ ;  /* 0x000000ffff0c7224 */ /* 0x000fe400078e00ff */
[----:B------:R-:W-:-:S07]  /*23780*/  IMAD.MOV.U32 R11, RZ, RZ, 0x181f ;  /* 0x0000181fff0b7424 */ /* 0x000fce00078e00ff */
[----:B------:R-:W-:Y:S05]  /*23790*/  WARPSYNC.COLLECTIVE R15, `(.L_x_3414) ;  /* 0x000000000f087348 */ /* 0x000fea0003c00000 */
[----:B------:R0:W1:Y:S02]  /*237a0*/  SHFL.IDX P6, R14, R13, R12, R11 ;  /* 0x0000000c0d0e7389 */ /* 0x00006400000c000b */
[----:B01----:R-:W-:Y:S01]  /*237b0*/  ENDCOLLECTIVE ;  /* 0x000000000000791b */ /* 0x003fe20003800000 */
.L_x_3414:
[----:B------:R-:W-:Y:S05]  /*237c0*/  BSYNC B0 ;  /* 0x0000000000007941 */ /* 0x000fea0003800000 */
.L_x_3413:
[----:B------:R-:W-:Y:S01]  /*237d0*/  IMAD.MOV.U32 R13, RZ, RZ, R4 ;  /* 0x000000ffff0d7224 */ /* 0x000fe200078e0004 */
[----:B------:R-:W-:Y:S01]  /*237e0*/  MOV R11, 0x181f ;  /* 0x0000181f000b7802 */ /* 0x000fe20000000f00 */
[----:B------:R-:W-:Y:S01]  /*237f0*/  IMAD.MOV.U32 R12, RZ, RZ, RZ ;  /* 0x000000ffff0c7224 */ /* 0x000fe200078e00ff */
[----:B------:R-:W-:Y:S01]  /*23800*/  @P0 LEA R8, R5, R22, 0x1 ;  /* 0x0000001605080211 */ /* 0x000fe200078e08ff */
[----:B------:R-:W-:Y:S02]  /*23810*/  IMAD.MOV.U32 R15, RZ, RZ, -0x1 ;  /* 0xffffffffff0f7424 */ /* 0x000fe400078e00ff */
[----:B------:R-:W-:-:S07]  /*23820*/  IMAD.MOV.U32 R2, RZ, RZ, R14 ;  /* 0x000000ffff027224 */ /* 0x000fce00078e000e */
[----:B------:R-:W-:Y:S05]  /*23830*/  WARPSYNC.COLLECTIVE R15, `(.L_x_3415) ;  /* 0x000000000f087348 */ /* 0x000fea0003c00000 */
[----:B------:R0:W1:Y:S02]  /*23840*/  SHFL.IDX P6, R14, R13, R12, R11 ;  /* 0x0000000c0d0e7389 */ /* 0x00006400000c000b */
[----:B01----:R-:W-:Y:S01]  /*23850*/  ENDCOLLECTIVE ;  /* 0x000000000000791b */ /* 0x003fe20003800000 */
.L_x_3415:
[----:B------:R-:W-:Y:S02]  /*23860*/  IMAD.MOV.U32 R13, RZ, RZ, R0 ;  /* 0x000000ffff0d7224 */ /* 0x000fe400078e0000 */
[----:B------:R-:W-:Y:S02]  /*23870*/  IMAD.MOV.U32 R12, RZ, RZ, 0x1 ;  /* 0x00000001ff0c7424 */ /* 0x000fe400078e00ff */
[----:B------:R-:W-:-:S07]  /*23880*/  IMAD.MOV.U32 R3, RZ, RZ, R14 ;  /* 0x000000ffff037224 */ /* 0x000fce00078e000e */
[----:B------:R-:W-:Y:S05]  /*23890*/  WARPSYNC.COLLECTIVE R15, `(.L_x_3416) ;  /* 0x000000000f087348 */ /* 0x000fea0003c00000 */
[----:B------:R0:W1:Y:S02]  /*238a0*/  SHFL.IDX P6, R14, R13, R12, R11 ;  /* 0x0000000c0d0e7389 */ /* 0x00006400000c000b */
[----:B01----:R-:W-:Y:S01]  /*238b0*/  ENDCOLLECTIVE ;  /* 0x000000000000791b */ /* 0x003fe20003800000 */
.L_x_3416:
        /* <DEDUP_REMOVED lines=16> */
.L_x_3417:
[----:B------:R-:W-:Y:S01]  /*239c0*/  @P0 IMAD R8, R5, 0x2, R22 ;  /* 0x0000000205080824 */ /* 0x000fe200078e0216 */
[----:B------:R-:W-:Y:S01]  /*239d0*/  MOV R13, R0 ;  /* 0x00000000000d7202 */ /* 0x000fe20000000f00 */
[----:B------:R-:W-:Y:S02]  /*239e0*/  IMAD.MOV.U32 R12, RZ, RZ, 0x2 ;  /* 0x00000002ff0c7424 */ /* 0x000fe400078e00ff */
[----:B------:R-:W-:-:S07]  /*239f0*/  IMAD.MOV.U32 R3, RZ, RZ, R14 ;  /* 0x000000ffff037224 */ /* 0x000fce00078e000e */
[----:B------:R-:W-:Y:S05]  /*23a00*/  WARPSYNC.COLLECTIVE R15, `(.L_x_3418) ;  /* 0x000000000f087348 */ /* 0x000fea0003c00000 */
[----:B------:R0:W1:Y:S02]  /*23a10*/  SHFL.IDX P6, R14, R13, R12, R11 ;  /* 0x0000000c0d0e7389 */ /* 0x00006400000c000b */
[----:B01----:R-:W-:Y:S01]  /*23a20*/  ENDCOLLECTIVE ;  /* 0x000000000000791b */ /* 0x003fe20003800000 */
.L_x_3418:
        /* <DEDUP_REMOVED lines=16> */
.L_x_3419:
[----:B------:R-:W-:Y:S02]  /*23b30*/  @P0 IMAD R8, R5, 0x2, R22 ;  /* 0x0000000205080824 */ /* 0x000fe400078e0216 */
[----:B------:R-:W-:Y:S01]  /*23b40*/  IMAD.MOV.U32 R13, RZ, RZ, R0 ;  /* 0x000000ffff0d7224 */ /* 0x000fe200078e0000 */
[----:B------:R-:W-:Y:S02]  /*23b50*/  MOV R12, 0x3 ;  /* 0x00000003000c7802 */ /* 0x000fe40000000f00 */
[----:B------:R-:W-:-:S07]  /*23b60*/  MOV R3, R14 ;  /* 0x0000000e00037202 */ /* 0x000fce0000000f00 */
[----:B------:R-:W-:Y:S05]  /*23b70*/  WARPSYNC.COLLECTIVE R15, `(.L_x_3420) ;  /* 0x000000000f087348 */ /* 0x000fea0003c00000 */
[----:B------:R0:W1:Y:S02]  /*23b80*/  SHFL.IDX P6, R14, R13, R12, R11 ;  /* 0x0000000c0d0e7389 */ /* 0x00006400000c000b */
[----:B01----:R-:W-:Y:S01]  /*23b90*/  ENDCOLLECTIVE ;  /* 0x000000000000791b */ /* 0x003fe20003800000 */
.L_x_3420:
        /* <DEDUP_REMOVED lines=16> */
.L_x_3421:
[----:B------:R-:W-:Y:S02]  /*23ca0*/  @P0 IMAD R8, R5, 0x2, R22 ;  /* 0x0000000205080824 */ /* 0x000fe400078e0216 */
[----:B------:R-:W-:Y:S02]  /*23cb0*/  IMAD.MOV.U32 R13, RZ, RZ, R0 ;  /* 0x000000ffff0d7224 */ /* 0x000fe400078e0000 */
[----:B------:R-:W-:Y:S02]  /*23cc0*/  IMAD.MOV.U32 R12, RZ, RZ, 0x4 ;  /* 0x00000004ff0c7424 */ /* 0x000fe400078e00ff */
[----:B------:R-:W-:-:S07]  /*23cd0*/  IMAD.MOV.U32 R3, RZ, RZ, R14 ;  /* 0x000000ffff037224 */ /* 0x000fce00078e000e */
[----:B------:R-:W-:Y:S05]  /*23ce0*/  WARPSYNC.COLLECTIVE R15, `(.L_x_3422) ;  /* 0x000000000f087348 */ /* 0x000fea0003c00000 */
[----:B------:R0:W1:Y:S02]  /*23cf0*/  SHFL.IDX P6, R14, R13, R12, R11 ;  /* 0x0000000c0d0e7389 */ /* 0x00006400000c000b */
[----:B01----:R-:W-:Y:S01]  /*23d00*/  ENDCOLLECTIVE ;  /* 0x000000000000791b */ /* 0x003fe20003800000 */
.L_x_3422:
        /* <DEDUP_REMOVED lines=16> */
.L_x_3423:
[----:B------:R-:W-:Y:S01]  /*23e10*/  @P0 LEA R8, R5, R22, 0x1 ;  /* 0x0000001605080211 */ /* 0x000fe200078e08ff */
[----:B------:R-:W-:Y:S02]  /*23e20*/  IMAD.MOV.U32 R13, RZ, RZ, R0 ;  /* 0x000000ffff0d7224 */ /* 0x000fe400078e0000 */
[----:B------:R-:W-:Y:S02]  /*23e30*/  IMAD.MOV.U32 R12, RZ, RZ, 0x5 ;  /* 0x00000005ff0c7424 */ /* 0x000fe400078e00ff */
[----:B------:R-:W-:-:S07]  /*23e40*/  IMAD.MOV.U32 R3, RZ, RZ, R14 ;  /* 0x000000ffff037224 */ /* 0x000fce00078e000e */
[----:B------:R-:W-:Y:S05]  /*23e50*/  WARPSYNC.COLLECTIVE R15, `(.L_x_3424) ;  /* 0x000000000f087348 */ /* 0x000fea0003c00000 */
[----:B------:R0:W1:Y:S02]  /*23e60*/  SHFL.IDX P6, R14, R13, R12, R11 ;  /* 0x0000000c0d0e7389 */ /* 0x00006400000c000b */
[----:B01----:R-:W-:Y:S01]  /*23e70*/  ENDCOLLECTIVE ;  /* 0x000000000000791b */ /* 0x003fe20003800000 */
.L_x_3424:
        /* <DEDUP_REMOVED lines=16> */
.L_x_3425:
[----:B------:R-:W-:Y:S01]  /*23f80*/  @P0 IMAD R8, R5, 0x2, R22 ;  /* 0x0000000205080824 */ /* 0x000fe200078e0216 */
[----:B------:R-:W-:Y:S01]  /*23f90*/  MOV R13, R0 ;  /* 0x00000000000d7202 */ /* 0x000fe20000000f00 */
[----:B------:R-:W-:Y:S02]  /*23fa0*/  IMAD.MOV.U32 R12, RZ, RZ, 0x6 ;  /* 0x00000006ff0c7424 */ /* 0x000fe400078e00ff */
[----:B------:R-:W-:-:S07]  /*23fb0*/  IMAD.MOV.U32 R3, RZ, RZ, R14 ;  /* 0x000000ffff037224 */ /* 0x000fce00078e000e */
[----:B------:R-:W-:Y:S05]  /*23fc0*/  WARPSYNC.COLLECTIVE R15, `(.L_x_3426) ;  /* 0x000000000f087348 */ /* 0x000fea0003c00000 */
[----:B------:R0:W1:Y:S02]  /*23fd0*/  SHFL.IDX P6, R14, R13, R12, R11 ;  /* 0x0000000c0d0e7389 */ /* 0x00006400000c000b */
[----:B01----:R-:W-:Y:S01]  /*23fe0*/  ENDCOLLECTIVE ;  /* 0x000000000000791b */ /* 0x003fe20003800000 */
.L_x_3426:
        /* <DEDUP_REMOVED lines=16> */
.L_x_3427:
[----:B------:R-:W-:Y:S02]  /*240f0*/  @P0 IMAD R8, R5, 0x2, R22 ;  /* 0x0000000205080824 */ /* 0x000fe400078e0216 */
[----:B------:R-:W-:Y:S01]  /*24100*/  IMAD.MOV.U32 R13, RZ, RZ, R0 ;  /* 0x000000ffff0d7224 */ /* 0x000fe200078e0000 */
[----:B------:R-:W-:Y:S02]  /*24110*/  MOV R12, 0x7 ;  /* 0x00000007000c7802 */ /* 0x000fe40000000f00 */
[----:B------:R-:W-:-:S07]  /*24120*/  MOV R3, R14 ;  /* 0x0000000e00037202 */ /* 0x000fce0000000f00 */
[----:B------:R-:W-:Y:S05]  /*24130*/  WARPSYNC.COLLECTIVE R15, `(.L_x_3428) ;  /* 0x000000000f087348 */ /* 0x000fea0003c00000 */
[----:B------:R0:W1:Y:S02]  /*24140*/  SHFL.IDX P6, R14, R13, R12, R11 ;  /* 0x0000000c0d0e7389 */ /* 0x00006400000c000b */
[----:B01----:R-:W-:Y:S01]  /*24150*/  ENDCOLLECTIVE ;  /* 0x000000000000791b */ /* 0x003fe20003800000 */
.L_x_3428:
[----:B------:R-:W-:-:S05]  /*24160*/  @P0 LEA R3, P1, R31, R3, 0x1 ;  /* 0x000000031f030211 */ /* 0x000fca00078208ff */
[----:B------:R-:W-:-:S05]  /*24170*/  @P0 IMAD.X R2, RZ, RZ, R2, P1 ;  /* 0x000000ffff020224 */ /* 0x000fca00008e0602 */
[----:B------:R-:W-:Y:S01]  /*24180*/  @P0 LOP3.LUT R3, R3, R2, RZ, 0x3c, !PT ;  /* 0x0000000203030212 */ /* 0x000fe200078e3cff */
[----:B------:R-:W-:-:S03]  /*24190*/  IMAD.MOV.U32 R13, RZ, RZ, R4 ;  /* 0x000000ffff0d7224 */ /* 0x000fc600078e0004 */
[----:B------:R-:W-:-:S04]  /*241a0*/  @P0 LOP3.LUT R2, R3, R2, RZ, 0x3c, !PT ;  /* 0x0000000203020212 */ /* 0x000fc800078e3cff */
[----:B------:R-:W-:Y:S01]  /*241b0*/  @P0 LOP3.LUT R3, R3, R2, RZ, 0x3c, !PT ;  /* 0x0000000203030212 */ /* 0x000fe200078e3cff */
[----:B------:R-:W-:-:S04]  /*241c0*/  IMAD.MOV.U32 R0, RZ, RZ, R14 ;  /* 0x000000ffff007224 */ /* 0x000fc800078e000e */
[----:B------:R-:W-:Y:S01]  /*241d0*/  @!PT LDS RZ, [RZ] ;  /* 0x00000000fffff984 */ /* 0x000fe20000000800 */
[----:B------:R-:W-:Y:S01]  /*241e0*/  @!PT LDS RZ, [RZ] ;  /* 0x00000000fffff984 */ /* 0x000fe20000000800 */
[----:B------:R-:W-:Y:S01]  /*241f0*/  @!PT LDS RZ, [RZ] ;  /* 0x00000000fffff984 */ /* 0x000fe20000000800 */
[----:B------:R0:W-:Y:S03]  /*24200*/  @P0 LDGSTS.E.BYPASS.LTC128B.128 [R8+0x1b400], desc[UR42][R2.64], !P3 ;  /* 0x1b40000002080fae */ /* 0x0001e6000d901d6a */
[----:B0-----:R-:W-:Y:S05]  /*24210*/  WARPSYNC.COLLECTIVE R15, `(.L_x_3429) ;  /* 0x000000000f087348 */ /* 0x001fea0003c00000 */
[----:B------:R1:W2:Y:S02]  /*24220*/  SHFL.IDX P6, R14, R13, R12, R11 ;  /* 0x0000000c0d0e7389 */ /* 0x0002a400000c000b */
[----:B012---:R-:W-:Y:S01]  /*24230*/  ENDCOLLECTIVE ;  /* 0x000000000000791b */ /* 0x007fe20003800000 */
.L_x_3429:
[----:B------:R-:W-:Y:S01]  /*24240*/  @!PT LDS RZ, [RZ] ;  /* 0x00000000fffff984 */ /* 0x000fe20000000800 */
[----:B------:R-:W-:Y:S01]  /*24250*/  @!PT LDS RZ, [RZ] ;  /* 0x00000000fffff984 */ /* 0x000fe20000000800 */
[----:B------:R-:W-:Y:S01]  /*24260*/  @!PT LDS RZ, [RZ] ;  /* 0x00000000fffff984 */ /* 0x000fe20000000800 */
[----:B------:R0:W-:Y:S02]  /*24270*/  @P0 LDGSTS.E.BYPASS.LTC128B.128 [R8+0x1f400], desc[UR42][R2.64+0x80], !P2 ;  /* 0x1f40008002080fae */ /* 0x0001e4000d101d6a */
[----:B0-----:R-:W-:Y:S01]  /*24280*/  IMAD.MOV.U32 R2, RZ, RZ, R14 ;  /* 0x000000ffff027224 */ /* 0x001fe200078e000e */
[----:B------:R-:W-:Y:S06]  /*24290*/  BRA `(.L_x_3430) ;  /* 0xffffff8400c07947 */ /* 0x000fec000383ffff */
.L_x_3207:
[----:B------:R-:W-:Y:S01]  /*242a0*/  MOV R13, R4 ;  /* 0x00000004000d7202 */ /* 0x000fe20000000f00 */
        /* <DEDUP_REMOVED lines=8> */
.L_x_3431:
[C---:B------:R-:W-:Y:S01]  /*24330*/  VIADD R6, R17.reuse, 0x10 ;  /* 0x0000001011067836 */ /* 0x040fe20000000000 */
[----:B------:R-:W-:Y:S01]  /*24340*/  ISETP.GE.AND P3, PT, R17, R5, PT ;  /* 0x000000051100720c */ /* 0x000fe20003f66270 */
[----:B------:R-:W-:Y:S01]  /*24350*/  IMAD.MOV.U32 R13, RZ, RZ, R0 ;  /* 0x000000ffff0d7224 */ /* 0x000fe200078e0000 */
[----:B------:R-:W-:-:S11]  /*24360*/  MOV R2, R14 ;  /* 0x0000000e00027202 */ /* 0x000fd60000000f00 */
[----:B------:R-:W-:Y:S05]  /*24370*/  WARPSYNC.COLLECTIVE R15, `(.L_x_3432) ;  /* 0x000000000f087348 */ /* 0x000fea0003c00000 */
[----:B------:R0:W1:Y:S02]  /*24380*/  SHFL.IDX P6, R14, R13, R12, R11 ;  /* 0x0000000c0d0e7389 */ /* 0x00006400000c000b */
[----:B01----:R-:W-:Y:S01]  /*24390*/  ENDCOLLECTIVE ;  /* 0x000000000000791b */ /* 0x003fe20003800000 */
.L_x_3432:
        /* <DEDUP_REMOVED lines=8> */
.L_x_3433:
        /* <DEDUP_REMOVED lines=12> */
.L_x_3434:
        /* <DEDUP_REMOVED lines=8> */
.L_x_3435:
[----:B------:R-:W-:-:S05]  /*24560*/  @!P3 MOV R3, R7 ;  /* 0x000000070003b202 */ /* 0x000fca0000000f00 */
        /* <DEDUP_REMOVED lines=12> */
.L_x_3436:
        /* <DEDUP_REMOVED lines=8> */
.L_x_3437:
        /* <DEDUP_REMOVED lines=13> */
.L_x_3438:
        /* <DEDUP_REMOVED lines=8> */
.L_x_3439:
        /* <DEDUP_REMOVED lines=13> */
.L_x_3440:
        /* <DEDUP_REMOVED lines=8> */
.L_x_3441:
        /* <DEDUP_REMOVED lines=13> */
.L_x_3442:
        /* <DEDUP_REMOVED lines=8> */
.L_x_3443:
[----:B------:R-:W-:-:S05]  /*24aa0*/  @!P3 MOV R3, R7 ;  /* 0x000000070003b202 */ /* 0x000fca0000000f00 */
        /* <DEDUP_REMOVED lines=11> */
.L_x_3444:
        /* <DEDUP_REMOVED lines=8> */
.L_x_3445:
[----:B------:R-:W-:-:S05]  /*24be0*/  @!P3 MOV R3, R7 ;  /* 0x000000070003b202 */ /* 0x000fca0000000f00 */
        /* <DEDUP_REMOVED lines=10> */
.L_x_3446:
[----:B------:R-:W-:Y:S05]  /*24c90*/  BRA `(.L_x_3447) ;  /* 0xffffff8800307947 */ /* 0x000fea000383ffff */
.L_x_3212:
[----:B0-----:R0:W1:Y:S02]  /*24ca0*/  SYNCS.PHASECHK.TRANS64.TRYWAIT P0, [R22+URZ+0x28820], R3 ;  /* 0x02882003160075a7 */ /* 0x001064000800017f */
[----:B-1----:R-:W-:Y:S05]  /*24cb0*/  @!P0 NANOSLEEP.SYNCS 0x989680 ;  /* 0x009896800000895d */ /* 0x002fea0003900000 */
[----:B------:R-:W1:Y:S02]  /*24cc0*/  @!P0 SYNCS.PHASECHK.TRANS64 P0, [R22+URZ+0x28820], R3 ;  /* 0x02882003160085a7 */ /* 0x000e64000800007f */
[----:B-1----:R-:W-:Y:S05]  /*24cd0*/  @!P0 BRA `(.L_x_3212) ;  /* 0xfffffffc00f08947 */ /* 0x002fea000383ffff */
[----:B------:R-:W-:Y:S05]  /*24ce0*/  BRA `(.L_x_3448) ;  /* 0xffffff8800a87947 */ /* 0x000fea000383ffff */
.L_x_3217:
[----:B0-----:R0:W1:Y:S02]  /*24cf0*/  SYNCS.PHASECHK.TRANS64.TRYWAIT P0, [R6+URZ+0x28840], R3 ;  /* 0x02884003060075a7 */ /* 0x001064000800017f */
[----:B-1----:R-:W-:Y:S05]  /*24d00*/  @!P0 NANOSLEEP.SYNCS 0x989680 ;  /* 0x009896800000895d */ /* 0x002fea0003900000 */
[----:B------:R-:W1:Y:S02]  /*24d10*/  @!P0 SYNCS.PHASECHK.TRANS64 P0, [R6+URZ+0x28840], R3 ;  /* 0x02884003060085a7 */ /* 0x000e64000800007f */
[----:B-1----:R-:W-:Y:S05]  /*24d20*/  @!P0 BRA `(.L_x_3217) ;  /* 0xfffffffc00f08947 */ /* 0x002fea000383ffff */
[----:B------:R-:W-:Y:S05]  /*24d30*/  BRA `(.L_x_3449) ;  /* 0xffffff8c00707947 */ /* 0x000fea000383ffff */
.L_x_3218:
        /* <DEDUP_REMOVED lines=8> */
.L_x_3451:
[----:B------:R-:W-:Y:S05]  /*24dc0*/  BSYNC B1 ;  /* 0x0000000000017941 */ /* 0x000fea0003800000 */
.L_x_3450:
[----:B------:R-:W-:Y:S01]  /*24dd0*/  IMAD.MOV.U32 R13, RZ, RZ, R7 ;  /* 0x000000ffff0d7224 */ /* 0x000fe200078e0007 */
[----:B------:R-:W-:Y:S01]  /*24de0*/  MOV R11, 0x181f ;  /* 0x0000181f000b7802 */ /* 0x000fe20000000f00 */
[----:B------:R-:W-:Y:S02]  /*24df0*/  IMAD.MOV.U32 R12, RZ, RZ, RZ ;  /* 0x000000ffff0c7224 */ /* 0x000fe400078e00ff */
[----:B------:R-:W-:Y:S02]  /*24e00*/  IMAD.MOV.U32 R15, RZ, RZ, -0x1 ;  /* 0xffffffffff0f7424 */ /* 0x000fe400078e00ff */
[----:B------:R-:W-:Y:S02]  /*24e10*/  IMAD.MOV.U32 R3, RZ, RZ, R14 ;  /* 0x000000ffff037224 */ /* 0x000fe400078e000e */
[----:B------:R-:W-:-:S07]  /*24e20*/  IMAD.SHL.U32 R5, R31, 0x2, RZ ;  /* 0x000000021f057824 */ /* 0x000fce00078e00ff */
[----:B------:R-:W-:Y:S05]  /*24e30*/  WARPSYNC.COLLECTIVE R15, `(.L_x_3452) ;  /* 0x000000000f087348 */ /* 0x000fea0003c00000 */
[----:B------:R0:W1:Y:S02]  /*24e40*/  SHFL.IDX P6, R14, R13, R12, R11 ;  /* 0x0000000c0d0e7389 */ /* 0x00006400000c000b */
[----:B01----:R-:W-:Y:S01]  /*24e50*/  ENDCOLLECTIVE ;  /* 0x000000000000791b */ /* 0x003fe20003800000 */
.L_x_3452:
[----:B------:R-:W-:Y:S02]  /*24e60*/  IMAD R8, R8, 0x2, R22 ;  /* 0x0000000208087824 */ /* 0x000fe400078e0216 */
[----:B------:R-:W-:Y:S02]  /*24e70*/  IMAD.MOV.U32 R13, RZ, RZ, R9 ;  /* 0x000000ffff0d7224 */ /* 0x000fe400078e0009 */
[----:B------:R-:W-:Y:S02]  /*24e80*/  IMAD.MOV.U32 R12, RZ, RZ, 0x1 ;  /* 0x00000001ff0c7424 */ /* 0x000fe400078e00ff */
[----:B------:R-:W-:-:S07]  /*24e90*/  IMAD.MOV.U32 R2, RZ, RZ, R14 ;  /* 0x000000ffff027224 */ /* 0x000fce00078e000e */
[----:B------:R-:W-:Y:S05]  /*24ea0*/  WARPSYNC.COLLECTIVE R15, `(.L_x_3453) ;  /* 0x000000000f087348 */ /* 0x000fea0003c00000 */
[----:B------:R0:W1:Y:S02]  /*24eb0*/  SHFL.IDX P6, R14, R13, R12, R11 ;  /* 0x0000000c0d0e7389 */ /* 0x00006400000c000b */
[----:B01----:R-:W-:Y:S01]  /*24ec0*/  ENDCOLLECTIVE ;  /* 0x000000000000791b */ /* 0x003fe20003800000 */
.L_x_3453:
        /* <DEDUP_REMOVED lines=8> */
[----:B0-----:R-:W-:-:S07]  /*24f50*/  MOV R3, R14 ;  /* 0x0000000e00037202 */ /* 0x001fce0000000f00 */
[----:B------:R-:W-:Y:S05]  /*24f60*/  WARPSYNC.COLLECTIVE R15, `(.L_x_3454) ;  /* 0x000000000f087348 */ /* 0x000fea0003c00000 */
[----:B------:R0:W1:Y:S02]  /*24f70*/  SHFL.IDX P6, R14, R13, R12, R11 ;  /* 0x0000000c0d0e7389 */ /* 0x00006400000c000b */
[----:B01----:R-:W-:Y:S01]  /*24f80*/  ENDCOLLECTIVE ;  /* 0x000000000000791b */ /* 0x003fe20003800000 */
.L_x_3454:
[----:B------:R-:W-:Y:S01]  /*24f90*/  MOV R13, R9 ;  /* 0x00000009000d7202 */ /* 0x000fe20000000f00 */
[----:B------:R-:W-:Y:S02]  /*24fa0*/  IMAD.MOV.U32 R12, RZ, RZ, 0x2 ;  /* 0x00000002ff0c7424 */ /* 0x000fe400078e00ff */
[----:B------:R-:W-:-:S07]  /*24fb0*/  IMAD.MOV.U32 R2, RZ, RZ, R14 ;  /* 0x000000ffff027224 */ /* 0x000fce00078e000e */
[----:B------:R-:W-:Y:S05]  /*24fc0*/  WARPSYNC.COLLECTIVE R15, `(.L_x_3455) ;  /* 0x000000000f087348 */ /* 0x000fea0003c00000 */
[----:B------:R0:W1:Y:S02]  /*24fd0*/  SHFL.IDX P6, R14, R13, R12, R11 ;  /* 0x0000000c0d0e7389 */ /* 0x00006400000c000b */
[----:B01----:R-:W-:Y:S01]  /*24fe0*/  ENDCOLLECTIVE ;  /* 0x000000000000791b */ /* 0x003fe20003800000 */
.L_x_3455:
        /* <DEDUP_REMOVED lines=12> */
.L_x_3456:
[----:B------:R-:W-:Y:S02]  /*250b0*/  IMAD.MOV.U32 R13, RZ, RZ, R9 ;  /* 0x000000ffff0d7224 */ /* 0x000fe400078e0009 */
[----:B------:R-:W-:Y:S01]  /*250c0*/  IMAD.MOV.U32 R12, RZ, RZ, 0x3 ;  /* 0x00000003ff0c7424 */ /* 0x000fe200078e00ff */
[----:B------:R-:W-:-:S07]  /*250d0*/  MOV R2, R14 ;  /* 0x0000000e00027202 */ /* 0x000fce0000000f00 */
[----:B------:R-:W-:Y:S05]  /*250e0*/  WARPSYNC.COLLECTIVE R15, `(.L_x_3457) ;  /* 0x000000000f087348 */ /* 0x000fea0003c00000 */
[----:B------:R0:W1:Y:S02]  /*250f0*/  SHFL.IDX P6, R14, R13, R12, R11 ;  /* 0x0000000c0d0e7389 */ /* 0x00006400000c000b */
[----:B01----:R-:W-:Y:S01]  /*25100*/  ENDCOLLECTIVE ;  /* 0x000000000000791b */ /* 0x003fe20003800000 */
.L_x_3457:
        /* <DEDUP_REMOVED lines=12> */
.L_x_3458:
[----:B------:R-:W-:Y:S01]  /*251d0*/  MOV R13, R9 ;  /* 0x00000009000d7202 */ /* 0x000fe20000000f00 */
[----:B------:R-:W-:Y:S02]  /*251e0*/  IMAD.MOV.U32 R12, RZ, RZ, 0x4 ;  /* 0x00000004ff0c7424 */ /* 0x000fe400078e00ff */
[----:B------:R-:W-:-:S07]  /*251f0*/  IMAD.MOV.U32 R2, RZ, RZ, R14 ;  /* 0x000000ffff027224 */ /* 0x000fce00078e000e */
[----:B------:R-:W-:Y:S05]  /*25200*/  WARPSYNC.COLLECTIVE R15, `(.L_x_3459) ;  /* 0x000000000f087348 */ /* 0x000fea0003c00000 */
[----:B------:R0:W1:Y:S02]  /*25210*/  SHFL.IDX P6, R14, R13, R12, R11 ;  /* 0x0000000c0d0e7389 */ /* 0x00006400000c000b */
[----:B01----:R-:W-:Y:S01]  /*25220*/  ENDCOLLECTIVE ;  /* 0x000000000000791b */ /* 0x003fe20003800000 */
.L_x_3459:
        /* <DEDUP_REMOVED lines=12> */
.L_x_3460:
[----:B------:R-:W-:Y:S02]  /*252f0*/  IMAD.MOV.U32 R13, RZ, RZ, R9 ;  /* 0x000000ffff0d7224 */ /* 0x000fe400078e0009 */
[----:B------:R-:W-:Y:S01]  /*25300*/  IMAD.MOV.U32 R12, RZ, RZ, 0x5 ;  /* 0x00000005ff0c7424 */ /* 0x000fe200078e00ff */
[----:B------:R-:W-:-:S07]  /*25310*/  MOV R2, R14 ;  /* 0x0000000e00027202 */ /* 0x000fce0000000f00 */
[----:B------:R-:W-:Y:S05]  /*25320*/  WARPSYNC.COLLECTIVE R15, `(.L_x_3461) ;  /* 0x000000000f087348 */ /* 0x000fea0003c00000 */
[----:B------:R0:W1:Y:S02]  /*25330*/  SHFL.IDX P6, R14, R13, R12, R11 ;  /* 0x0000000c0d0e7389 */ /* 0x00006400000c000b */
[----:B01----:R-:W-:Y:S01]  /*25340*/  ENDCOLLECTIVE ;  /* 0x000000000000791b */ /* 0x003fe20003800000 */
.L_x_3461:
        /* <DEDUP_REMOVED lines=12> */
.L_x_3462:
[----:B------:R-:W-:Y:S01]  /*25410*/  MOV R13, R9 ;  /* 0x00000009000d7202 */ /* 0x000fe20000000f00 */
[----:B------:R-:W-:Y:S02]  /*25420*/  IMAD.MOV.U32 R12, RZ, RZ, 0x6 ;  /* 0x00000006ff0c7424 */ /* 0x000fe400078e00ff */
[----:B------:R-:W-:-:S07]  /*25430*/  IMAD.MOV.U32 R2, RZ, RZ, R14 ;  /* 0x000000ffff027224 */ /* 0x000fce00078e000e */
[----:B------:R-:W-:Y:S05]  /*25440*/  WARPSYNC.COLLECTIVE R15, `(.L_x_3463) ;  /* 0x000000000f087348 */ /* 0x000fea0003c00000 */
[----:B------:R0:W1:Y:S02]  /*25450*/  SHFL.IDX P6, R14, R13, R12, R11 ;  /* 0x0000000c0d0e7389 */ /* 0x00006400000c000b */
[----:B01----:R-:W-:Y:S01]  /*25460*/  ENDCOLLECTIVE ;  /* 0x000000000000791b */ /* 0x003fe20003800000 */
.L_x_3463:
        /* <DEDUP_REMOVED lines=12> */
.L_x_3464:
[----:B------:R-:W-:Y:S02]  /*25530*/  IMAD.MOV.U32 R13, RZ, RZ, R9 ;  /* 0x000000ffff0d7224 */ /* 0x000fe400078e0009 */
[----:B------:R-:W-:Y:S01]  /*25540*/  IMAD.MOV.U32 R12, RZ, RZ, 0x7 ;  /* 0x00000007ff0c7424 */ /* 0x000fe200078e00ff */
[----:B------:R-:W-:-:S07]  /*25550*/  MOV R2, R14 ;  /* 0x0000000e00027202 */ /* 0x000fce0000000f00 */
[----:B------:R-:W-:Y:S05]  /*25560*/  WARPSYNC.COLLECTIVE R15, `(.L_x_3465) ;  /* 0x000000000f087348 */ /* 0x000fea0003c00000 */
[----:B------:R0:W1:Y:S02]  /*25570*/  SHFL.IDX P6, R14, R13, R12, R11 ;  /* 0x0000000c0d0e7389 */ /* 0x00006400000c000b */
[----:B01----:R-:W-:Y:S01]  /*25580*/  ENDCOLLECTIVE ;  /* 0x000000000000791b */ /* 0x003fe20003800000 */
.L_x_3465:
        /* <DEDUP_REMOVED lines=12> */
.L_x_3466:
[----:B------:R-:W-:Y:S01]  /*25650*/  IMAD.MOV.U32 R2, RZ, RZ, R14 ;  /* 0x000000ffff027224 */ /* 0x000fe200078e000e */
[----:B------:R-:W-:Y:S06]  /*25660*/  BRA `(.L_x_3467) ;  /* 0xffffff88003c7947 */ /* 0x000fec000383ffff */
.L_x_3223:
[----:B-1----:R1:W2:Y:S02]  /*25670*/  SYNCS.PHASECHK.TRANS64.TRYWAIT P0, [R6+URZ+0x28860], R2 ;  /* 0x02886002060075a7 */ /* 0x0022a4000800017f */
[----:B--2---:R-:W-:Y:S05]  /*25680*/  @!P0 NANOSLEEP.SYNCS 0x989680 ;  /* 0x009896800000895d */ /* 0x004fea0003900000 */
[----:B------:R-:W2:Y:S02]  /*25690*/  @!P0 SYNCS.PHASECHK.TRANS64 P0, [R6+URZ+0x28860], R2 ;  /* 0x02886002060085a7 */ /* 0x000ea4000800007f */
[----:B--2---:R-:W-:Y:S05]  /*256a0*/  @!P0 BRA `(.L_x_3223) ;  /* 0xfffffffc00f08947 */ /* 0x004fea000383ffff */
[----:B------:R-:W-:Y:S05]  /*256b0*/  BRA `(.L_x_3468) ;  /* 0xffffff8800987947 */ /* 0x000fea000383ffff */
.L_x_3224:
        /* <DEDUP_REMOVED lines=8> */
.L_x_3470:
[----:B------:R-:W-:Y:S05]  /*25740*/  BSYNC B1 ;  /* 0x0000000000017941 */ /* 0x000fea0003800000 */
.L_x_3469:
[----:B------:R-:W-:Y:S01]  /*25750*/  MOV R13, R23 ;  /* 0x00000017000d7202 */ /* 0x000fe20000000f00 */
        /* <DEDUP_REMOVED lines=8> */
.L_x_3471:
[----:B------:R-:W-:Y:S01]  /*257e0*/  IMAD.MOV.U32 R13, RZ, RZ, R24 ;  /* 0x000000ffff0d7224 */ /* 0x000fe200078e0018 */
[----:B------:R-:W-:Y:S02]  /*257f0*/  MOV R12, 0x1 ;  /* 0x00000001000c7802 */ /* 0x000fe40000000f00 */
[----:B------:R-:W-:-:S07]  /*25800*/  MOV R2, R14 ;  /* 0x0000000e00027202 */ /* 0x000fce0000000f00 */
[----:B------:R-:W-:Y:S05]  /*25810*/  WARPSYNC.COLLECTIVE R15, `(.L_x_3472) ;  /* 0x000000000f087348 */ /* 0x000fea0003c00000 */
[----:B------:R0:W1:Y:S02]  /*25820*/  SHFL.IDX P6, R14, R13, R12, R11 ;  /* 0x0000000c0d0e7389 */ /* 0x00006400000c000b */
[----:B01----:R-:W-:Y:S01]  /*25830*/  ENDCOLLECTIVE ;  /* 0x000000000000791b */ /* 0x003fe20003800000 */
.L_x_3472:
        /* <DEDUP_REMOVED lines=14> */
.L_x_3473:
[----:B------:R-:W-:Y:S02]  /*25920*/  IMAD.MOV.U32 R13, RZ, RZ, R24 ;  /* 0x000000ffff0d7224 */ /* 0x000fe400078e0018 */
[----:B------:R-:W-:Y:S02]  /*25930*/  IMAD.MOV.U32 R12, RZ, RZ, 0x2 ;  /* 0x00000002ff0c7424 */ /* 0x000fe400078e00ff */
[----:B------:R-:W-:-:S07]  /*25940*/  IMAD.MOV.U32 R2, RZ, RZ, R14 ;  /* 0x000000ffff027224 */ /* 0x000fce00078e000e */
[----:B------:R-:W-:Y:S05]  /*25950*/  WARPSYNC.COLLECTIVE R15, `(.L_x_3474) ;  /* 0x000000000f087348 */ /* 0x000fea0003c00000 */
[----:B------:R0:W1:Y:S02]  /*25960*/  SHFL.IDX P6, R14, R13, R12, R11 ;  /* 0x0000000c0d0e7389 */ /* 0x00006400000c000b */
[----:B01----:R-:W-:Y:S01]  /*25970*/  ENDCOLLECTIVE ;  /* 0x000000000000791b */ /* 0x003fe20003800000 */
.L_x_3474:
[----:B------:R-:W-:-:S04]  /*25980*/  IADD3 R2, P0, R2, R5, RZ ;  /* 0x0000000502027210 */ /* 0x000fc80007f1e0ff */
[----:B------:R-:W-:Y:S02]  /*25990*/  IADD3.X R3, RZ, R3, RZ, P0, !PT ;  /* 0x00000003ff037210 */ /* 0x000fe400007fe4ff */
[----:B------:R-:W-:Y:S02]  /*259a0*/  ISETP.LT.OR P0, PT, R8, 0x11, P2 ;  /* 0x000000110800780c */ /* 0x000fe40001701670 */
[----:B------:R-:W-:-:S11]  /*259b0*/  MOV R13, R23 ;  /* 0x00000017000d7202 */ /* 0x000fd60000000f00 */
        /* <DEDUP_REMOVED lines=10> */
.L_x_3475:
[----:B------:R-:W-:Y:S01]  /*25a60*/  IMAD.MOV.U32 R13, RZ, RZ, R24 ;  /* 0x000000ffff0d7224 */ /* 0x000fe200078e0018 */
[----:B------:R-:W-:Y:S01]  /*25a70*/  MOV R12, 0x3 ;  /* 0x00000003000c7802 */ /* 0x000fe20000000f00 */
[----:B------:R-:W-:-:S07]  /*25a80*/  IMAD.MOV.U32 R2, RZ, RZ, R14 ;  /* 0x000000ffff027224 */ /* 0x000fce00078e000e */
[----:B------:R-:W-:Y:S05]  /*25a90*/  WARPSYNC.COLLECTIVE R15, `(.L_x_3476) ;  /* 0x000000000f087348 */ /* 0x000fea0003c00000 */
[----:B------:R0:W1:Y:S02]  /*25aa0*/  SHFL.IDX P6, R14, R13, R12, R11 ;  /* 0x0000000c0d0e7389 */ /* 0x00006400000c000b */
[----:B01----:R-:W-:Y:S01]  /*25ab0*/  ENDCOLLECTIVE ;  /* 0x000000000000791b */ /* 0x003fe20003800000 */
.L_x_3476:
        /* <DEDUP_REMOVED lines=14> */
.L_x_3477:
[----:B------:R-:W-:Y:S02]  /*25ba0*/  IMAD.MOV.U32 R13, RZ, RZ, R24 ;  /* 0x000000ffff0d7224 */ /* 0x000fe400078e0018 */
[----:B------:R-:W-:Y:S02]  /*25bb0*/  IMAD.MOV.U32 R12, RZ, RZ, 0x4 ;  /* 0x00000004ff0c7424 */ /* 0x000fe400078e00ff */
[----:B------:R-:W-:-:S07]  /*25bc0*/  IMAD.MOV.U32 R2, RZ, RZ, R14 ;  /* 0x000000ffff027224 */ /* 0x000fce00078e000e */
[----:B------:R-:W-:Y:S05]  /*25bd0*/  WARPSYNC.COLLECTIVE R15, `(.L_x_3478) ;  /* 0x000000000f087348 */ /* 0x000fea0003c00000 */
[----:B------:R0:W1:Y:S02]  /*25be0*/  SHFL.IDX P6, R14, R13, R12, R11 ;  /* 0x0000000c0d0e7389 */ /* 0x00006400000c000b */
[----:B01----:R-:W-:Y:S01]  /*25bf0*/  ENDCOLLECTIVE ;  /* 0x000000000000791b */ /* 0x003fe20003800000 */
.L_x_3478:
        /* <DEDUP_REMOVED lines=14> */
.L_x_3479:
[----:B------:R-:W-:Y:S01]  /*25ce0*/  IMAD.MOV.U32 R13, RZ, RZ, R24 ;  /* 0x000000ffff0d7224 */ /* 0x000fe200078e0018 */
[----:B------:R-:W-:Y:S01]  /*25cf0*/  MOV R12, 0x5 ;  /* 0x00000005000c7802 */ /* 0x000fe20000000f00 */
[----:B------:R-:W-:-:S07]  /*25d00*/  IMAD.MOV.U32 R2, RZ, RZ, R14 ;  /* 0x000000ffff027224 */ /* 0x000fce00078e000e */
[----:B------:R-:W-:Y:S05]  /*25d10*/  WARPSYNC.COLLECTIVE R15, `(.L_x_3480) ;  /* 0x000000000f087348 */ /* 0x000fea0003c00000 */
[----:B------:R0:W1:Y:S02]  /*25d20*/  SHFL.IDX P6, R14, R13, R12, R11 ;  /* 0x0000000c0d0e7389 */ /* 0x00006400000c000b */
[----:B01----:R-:W-:Y:S01]  /*25d30*/  ENDCOLLECTIVE ;  /* 0x000000000000791b */ /* 0x003fe20003800000 */
.L_x_3480:
        /* <DEDUP_REMOVED lines=14> */
.L_x_3481:
[----:B------:R-:W-:Y:S02]  /*25e20*/  IMAD.MOV.U32 R13, RZ, RZ, R24 ;  /* 0x000000ffff0d7224 */ /* 0x000fe400078e0018 */
[----:B------:R-:W-:Y:S02]  /*25e30*/  IMAD.MOV.U32 R12, RZ, RZ, 0x6 ;  /* 0x00000006ff0c7424 */ /* 0x000fe400078e00ff */
[----:B------:R-:W-:-:S07]  /*25e40*/  IMAD.MOV.U32 R2, RZ, RZ, R14 ;  /* 0x000000ffff027224 */ /* 0x000fce00078e000e */
[----:B------:R-:W-:Y:S05]  /*25e50*/  WARPSYNC.COLLECTIVE R15, `(.L_x_3482) ;  /* 0x000000000f087348 */ /* 0x000fea0003c00000 */
[----:B------:R0:W1:Y:S02]  /*25e60*/  SHFL.IDX P6, R14, R13, R12, R11 ;  /* 0x0000000c0d0e7389 */ /* 0x00006400000c000b */
[----:B01----:R-:W-:Y:S01]  /*25e70*/  ENDCOLLECTIVE ;  /* 0x000000000000791b */ /* 0x003fe20003800000 */
.L_x_3482:
        /* <DEDUP_REMOVED lines=14> */
.L_x_3483:
[----:B------:R-:W-:Y:S01]  /*25f60*/  IMAD.MOV.U32 R13, RZ, RZ, R24 ;  /* 0x000000ffff0d7224 */ /* 0x000fe200078e0018 */
[----:B------:R-:W-:Y:S01]  /*25f70*/  MOV R12, 0x7 ;  /* 0x00000007000c7802 */ /* 0x000fe20000000f00 */
[----:B------:R-:W-:-:S07]  /*25f80*/  IMAD.MOV.U32 R2, RZ, RZ, R14 ;  /* 0x000000ffff027224 */ /* 0x000fce00078e000e */
[----:B------:R-:W-:Y:S05]  /*25f90*/  WARPSYNC.COLLECTIVE R15, `(.L_x_3484) ;  /* 0x000000000f087348 */ /* 0x000fea0003c00000 */
[----:B------:R0:W1:Y:S02]  /*25fa0*/  SHFL.IDX P6, R14, R13, R12, R11 ;  /* 0x0000000c0d0e7389 */ /* 0x00006400000c000b */
[----:B01----:R-:W-:Y:S01]  /*25fb0*/  ENDCOLLECTIVE ;  /* 0x000000000000791b */ /* 0x003fe20003800000 */
.L_x_3484:
        /* <DEDUP_REMOVED lines=13> */
.L_x_3485:
[----:B------:R-:W-:Y:S01]  /*26090*/  @!PT LDS RZ, [RZ] ;  /* 0x00000000fffff984 */ /* 0x000fe20000000800 */
[----:B------:R-:W-:Y:S01]  /*260a0*/  @!PT LDS RZ, [RZ] ;  /* 0x00000000fffff984 */ /* 0x000fe20000000800 */
[----:B------:R-:W-:Y:S01]  /*260b0*/  @!PT LDS RZ, [RZ] ;  /* 0x00000000fffff984 */ /* 0x000fe20000000800 */
[----:B------:R1:W-:Y:S01]  /*260c0*/  LDGSTS.E.BYPASS.LTC128B.128 [R7+0x7400], desc[UR42][R2.64+0x80], !P0 ;  /* 0x0740008002077fae */ /* 0x0003e2000c101d6a */
[----:B------:R-:W-:Y:S05]  /*260d0*/  BRA `(.L_x_3486) ;  /* 0xffffff8400207947 */ /* 0x000fea000383ffff */
.L_x_3232:
[----:B0-----:R0:W1:Y:S02]  /*260e0*/  SYNCS.PHASECHK.TRANS64.TRYWAIT P0, [R0+URZ+0x28860], R3 ;  /* 0x02886003000075a7 */ /* 0x001064000800017f */
[----:B-1----:R-:W-:Y:S05]  /*260f0*/  @!P0 NANOSLEEP.SYNCS 0x989680 ;  /* 0x009896800000895d */ /* 0x002fea0003900000 */
[----:B------:R-:W1:Y:S02]  /*26100*/  @!P0 SYNCS.PHASECHK.TRANS64 P0, [R0+URZ+0x28860], R3 ;  /* 0x02886003000085a7 */ /* 0x000e64000800007f */
[----:B-1----:R-:W-:Y:S05]  /*26110*/  @!P0 BRA `(.L_x_3232) ;  /* 0xfffffffc00f08947 */ /* 0x002fea000383ffff */
[----:B------:R-:W-:Y:S05]  /*26120*/  BRA `(.L_x_3487) ;  /* 0xffffff8800347947 */ /* 0x000fea000383ffff */
.L_x_3233:
        /* <DEDUP_REMOVED lines=8> */
.L_x_3489:
[----:B------:R-:W-:Y:S05]  /*261b0*/  BSYNC B0 ;  /* 0x0000000000007941 */ /* 0x000fea0003800000 */
.L_x_3488:
[----:B------:R-:W-:Y:S01]  /*261c0*/  MOV R13, R23 ;  /* 0x00000017000d7202 */ /* 0x000fe20000000f00 */
[----:B------:R-:W-:Y:S01]  /*261d0*/  IMAD.MOV.U32 R12, RZ, RZ, RZ ;  /* 0x000000ffff0c7224 */ /* 0x000fe200078e00ff */
[----:B------:R-:W-:Y:S01]  /*261e0*/  SHF.L.U32 R5, R31, 0x1, RZ ;  /* 0x000000011f057819 */ /* 0x000fe200000006ff */
[----:B------:R-:W-:Y:S02]  /*261f0*/  IMAD.MOV.U32 R11, RZ, RZ, 0x181f ;  /* 0x0000181fff0b7424 */ /* 0x000fe400078e00ff */
[----:B------:R-:W-:Y:S02]  /*26200*/  IMAD.MOV.U32 R15, RZ, RZ, -0x1 ;  /* 0xffffffffff0f7424 */ /* 0x000fe400078e00ff */
[----:B------:R-:W-:Y:S02]  /*26210*/  IMAD.MOV.U32 R3, RZ, RZ, R14 ;  /* 0x000000ffff037224 */ /* 0x000fe400078e000e */
[----:B------:R-:W-:-:S07]  /*26220*/  IMAD R4, R9, 0x2, R22 ;  /* 0x0000000209047824 */ /* 0x000fce00078e0216 */
[----:B------:R-:W-:Y:S05]  /*26230*/  WARPSYNC.COLLECTIVE R15, `(.L_x_3490) ;  /* 0x000000000f087348 */ /* 0x000fea0003c00000 */
[----:B------:R0:W1:Y:S02]  /*26240*/  SHFL.IDX P6, R14, R13, R12, R11 ;  /* 0x0000000c0d0e7389 */ /* 0x00006400000c000b */
[----:B01----:R-:W-:Y:S01]  /*26250*/  ENDCOLLECTIVE ;  /* 0x000000000000791b */ /* 0x003fe20003800000 */
.L_x_3490:
        /* <DEDUP_REMOVED lines=11> */
.L_x_3491:
        /* <DEDUP_REMOVED lines=13> */
.L_x_3492:
[----:B------:R-:W-:Y:S02]  /*263e0*/  IMAD.MOV.U32 R13, RZ, RZ, R24 ;  /* 0x000000ffff0d7224 */ /* 0x000fe400078e0018 */
[----:B------:R-:W-:Y:S02]  /*263f0*/  IMAD.MOV.U32 R12, RZ, RZ, 0x2 ;  /* 0x00000002ff0c7424 */ /* 0x000fe400078e00ff */
[----:B------:R-:W-:-:S07]  /*26400*/  IMAD.MOV.U32 R10, RZ, RZ, R14 ;  /* 0x000000ffff0a7224 */ /* 0x000fce00078e000e */
[----:B------:R-:W-:Y:S05]  /*26410*/  WARPSYNC.COLLECTIVE R15, `(.L_x_3493) ;  /* 0x000000000f087348 */ /* 0x000fea0003c00000 */
[----:B------:R0:W1:Y:S02]  /*26420*/  SHFL.IDX P6, R14, R13, R12, R11 ;  /* 0x0000000c0d0e7389 */ /* 0x00006400000c000b */
[----:B01----:R-:W-:Y:S01]  /*26430*/  ENDCOLLECTIVE ;  /* 0x000000000000791b */ /* 0x003fe20003800000 */
.L_x_3493:
[----:B------:R-:W-:-:S04]  /*26440*/  IADD3 R2, P2, R10, R5, RZ ;  /* 0x000000050a027210 */ /* 0x000fc80007f5e0ff */
[----:B------:R-:W-:-:S05]  /*26450*/  IADD3.X R3, RZ, R7, RZ, P2, !PT ;  /* 0x00000007ff037210 */ /* 0x000fca00017fe4ff */
        /* <DEDUP_REMOVED lines=12> */
.L_x_3494:
[----:B------:R-:W-:Y:S02]  /*26520*/  IMAD.MOV.U32 R13, RZ, RZ, R24 ;  /* 0x000000ffff0d7224 */ /* 0x000fe400078e0018 */
[----:B------:R-:W-:Y:S01]  /*26530*/  IMAD.MOV.U32 R12, RZ, RZ, 0x3 ;  /* 0x00000003ff0c7424 */ /* 0x000fe200078e00ff */
[----:B------:R-:W-:-:S13]  /*26540*/  IADD3 R2, P2, R14, R5, RZ ;  /* 0x000000050e027210 */ /* 0x000fda0007f5e0ff */
[----:B------:R-:W-:Y:S05]  /*26550*/  WARPSYNC.COLLECTIVE R15, `(.L_x_3495) ;  /* 0x000000000f087348 */ /* 0x000fea0003c00000 */
[----:B------:R0:W1:Y:S02]  /*26560*/  SHFL.IDX P6, R14, R13, R12, R11 ;  /* 0x0000000c0d0e7389 */ /* 0x00006400000c000b */
[----:B01----:R-:W-:Y:S01]  /*26570*/  ENDCOLLECTIVE ;  /* 0x000000000000791b */ /* 0x003fe20003800000 */
.L_x_3495:
        /* <DEDUP_REMOVED lines=13> */
.L_x_3496:
[----:B------:R-:W-:Y:S01]  /*26650*/  IMAD.MOV.U32 R13, RZ, RZ, R24 ;  /* 0x000000ffff0d7224 */ /* 0x000fe200078e0018 */
[----:B------:R-:W-:Y:S02]  /*26660*/  MOV R12, 0x4 ;  /* 0x00000004000c7802 */ /* 0x000fe40000000f00 */
[----:B------:R-:W-:-:S13]  /*26670*/  IADD3 R2, P2, R14, R5, RZ ;  /* 0x000000050e027210 */ /* 0x000fda0007f5e0ff */
[----:B------:R-:W-:Y:S05]  /*26680*/  WARPSYNC.COLLECTIVE R15, `(.L_x_3497) ;  /* 0x000000000f087348 */ /* 0x000fea0003c00000 */
[----:B------:R0:W1:Y:S02]  /*26690*/  SHFL.IDX P6, R14, R13, R12, R11 ;  /* 0x0000000c0d0e7389 */ /* 0x00006400000c000b */
[----:B01----:R-:W-:Y:S01]  /*266a0*/  ENDCOLLECTIVE ;  /* 0x000000000000791b */ /* 0x003fe20003800000 */
.L_x_3497:
        /* <DEDUP_REMOVED lines=13> */
.L_x_3498:
[----:B------:R-:W-:Y:S02]  /*26780*/  IMAD.MOV.U32 R13, RZ, RZ, R24 ;  /* 0x000000ffff0d7224 */ /* 0x000fe400078e0018 */
[----:B------:R-:W-:Y:S02]  /*26790*/  IMAD.MOV.U32 R12, RZ, RZ, 0x5 ;  /* 0x00000005ff0c7424 */ /* 0x000fe400078e00ff */
[----:B------:R-:W-:-:S07]  /*267a0*/  IMAD.MOV.U32 R10, RZ, RZ, R14 ;  /* 0x000000ffff0a7224 */ /* 0x000fce00078e000e */
[----:B------:R-:W-:Y:S05]  /*267b0*/  WARPSYNC.COLLECTIVE R15, `(.L_x_3499) ;  /* 0x000000000f087348 */ /* 0x000fea0003c00000 */
[----:B------:R0:W1:Y:S02]  /*267c0*/  SHFL.IDX P6, R14, R13, R12, R11 ;  /* 0x0000000c0d0e7389 */ /* 0x00006400000c000b */
[----:B01----:R-:W-:Y:S01]  /*267d0*/  ENDCOLLECTIVE ;  /* 0x000000000000791b */ /* 0x003fe20003800000 */
.L_x_3499:
        /* <DEDUP_REMOVED lines=14> */
.L_x_3500:
[----:B------:R-:W-:Y:S02]  /*268c0*/  IMAD.MOV.U32 R13, RZ, RZ, R24 ;  /* 0x000000ffff0d7224 */ /* 0x000fe400078e0018 */
[----:B------:R-:W-:Y:S01]  /*268d0*/  IMAD.MOV.U32 R12, RZ, RZ, 0x6 ;  /* 0x00000006ff0c7424 */ /* 0x000fe200078e00ff */
[----:B------:R-:W-:-:S13]  /*268e0*/  IADD3 R2, P2, R14, R5, RZ ;  /* 0x000000050e027210 */ /* 0x000fda0007f5e0ff */
[----:B------:R-:W-:Y:S05]  /*268f0*/  WARPSYNC.COLLECTIVE R15, `(.L_x_3501) ;  /* 0x000000000f087348 */ /* 0x000fea0003c00000 */
[----:B------:R0:W1:Y:S02]  /*26900*/  SHFL.IDX P6, R14, R13, R12, R11 ;  /* 0x0000000c0d0e7389 */ /* 0x00006400000c000b */
[----:B01----:R-:W-:Y:S01]  /*26910*/  ENDCOLLECTIVE ;  /* 0x000000000000791b */ /* 0x003fe20003800000 */
.L_x_3501:
        /* <DEDUP_REMOVED lines=13> */
.L_x_3502:
[----:B------:R-:W-:Y:S01]  /*269f0*/  MOV R13, R24 ;  /* 0x00000018000d7202 */ /* 0x000fe20000000f00 */
[----:B------:R-:W-:Y:S02]  /*26a00*/  IMAD.MOV.U32 R12, RZ, RZ, 0x7 ;  /* 0x00000007ff0c7424 */ /* 0x000fe400078e00ff */
[----:B------:R-:W-:-:S07]  /*26a10*/  IMAD.MOV.U32 R10, RZ, RZ, R14 ;  /* 0x000000ffff0a7224 */ /* 0x000fce00078e000e */
[----:B------:R-:W-:Y:S05]  /*26a20*/  WARPSYNC.COLLECTIVE R15, `(.L_x_3503) ;  /* 0x000000000f087348 */ /* 0x000fea0003c00000 */
[----:B------:R0:W1:Y:S02]  /*26a30*/  SHFL.IDX P6, R14, R13, R12, R11 ;  /* 0x0000000c0d0e7389 */ /* 0x00006400000c000b */
[----:B01----:R-:W-:Y:S01]  /*26a40*/  ENDCOLLECTIVE ;  /* 0x000000000000791b */ /* 0x003fe20003800000 */
.L_x_3503:
        /* <DEDUP_REMOVED lines=12> */
.L_x_3504:
[----:B------:R-:W-:Y:S05]  /*26b10*/  BRA `(.L_x_3505) ;  /* 0xffffff8000d47947 */ /* 0x000fea000383ffff */
.L_x_3238:
[----:B------:R-:W-:Y:S01]  /*26b20*/  BSSY B0, `(.L_x_3506) ;  /* 0x0000008000007945 */ /* 0x000fe20003800000 */
[----:B------:R-:W-:Y:S01]  /*26b30*/  MOV R13, R16 ;  /* 0x00000010000d7202 */ /* 0x000fe20000000f00 */
[----:B-1----:R-:W-:Y:S02]  /*26b40*/  IMAD.MOV.U32 R12, RZ, RZ, RZ ;  /* 0x000000ffff0c7224 */ /* 0x002fe400078e00ff */
[----:B------:R-:W-:Y:S02]  /*26b50*/  IMAD.MOV.U32 R11, RZ, RZ, 0x1f ;  /* 0x0000001fff0b7424 */ /* 0x000fe400078e00ff */
[----:B------:R-:W-:-:S07]  /*26b60*/  IMAD.MOV.U32 R15, RZ, RZ, -0x1 ;  /* 0xffffffffff0f7424 */ /* 0x000fce00078e00ff */
[----:B------:R-:W-:Y:S05]  /*26b70*/  WARPSYNC.COLLECTIVE R15, `(.L_x_3507) ;  /* 0x000000000f087348 */ /* 0x000fea0003c00000 */
[----:B------:R0:W1:Y:S02]  /*26b80*/  SHFL.IDX P6, R14, R13, R12, R11 ;  /* 0x0000000c0d0e7389 */ /* 0x00006400000c000b */
[----:B01----:R-:W-:Y:S01]  /*26b90*/  ENDCOLLECTIVE ;  /* 0x000000000000791b */ /* 0x003fe20003800000 */
.L_x_3507:
[----:B------:R-:W-:Y:S05]  /*26ba0*/  BSYNC B0 ;  /* 0x0000000000007941 */ /* 0x000fea0003800000 */
.L_x_3506:
[----:B------:R-:W-:Y:S01]  /*26bb0*/  IMAD.MOV.U32 R13, RZ, RZ, R16 ;  /* 0x000000ffff0d7224 */ /* 0x000fe200078e0010 */
[----:B------:R-:W-:Y:S01]  /*26bc0*/  MOV R15, 0xffffffff ;  /* 0xffffffff000f7802 */ /* 0x000fe20000000f00 */
[----:B------:R-:W-:Y:S01]  /*26bd0*/  IMAD.MOV.U32 R12, RZ, RZ, 0x1 ;  /* 0x00000001ff0c7424 */ /* 0x000fe200078e00ff */
[----:B------:R-:W-:Y:S01]  /*26be0*/  MOV R0, R14 ;  /* 0x0000000e00007202 */ /* 0x000fe20000000f00 */
[----:B------:R-:W-:Y:S02]  /*26bf0*/  IMAD.MOV.U32 R11, RZ, RZ, 0x1f ;  /* 0x0000001fff0b7424 */ /* 0x000fe400078e00ff */
[----:B------:R-:W-:-:S07]  /*26c00*/  IMAD.IADD R9, R19, 0x1, R8 ;  /* 0x0000000113097824 */ /* 0x000fce00078e0208 */
[----:B------:R-:W-:Y:S05]  /*26c10*/  WARPSYNC.COLLECTIVE R15, `(.L_x_3508) ;  /* 0x000000000f087348 */ /* 0x000fea0003c00000 */
[----:B------:R0:W1:Y:S02]  /*26c20*/  SHFL.IDX P6, R14, R13, R12, R11 ;  /* 0x0000000c0d0e7389 */ /* 0x00006400000c000b */
[----:B01----:R-:W-:Y:S01]  /*26c30*/  ENDCOLLECTIVE ;  /* 0x000000000000791b */ /* 0x003fe20003800000 */
.L_x_3508:
[----:B------:R-:W-:Y:S02]  /*26c40*/  ULDC UR4, c[0x0][0xc3c] ;  /* 0x00030f0000047ab9 */ /* 0x000fe40000000800 */
[----:B------:R-:W-:-:S13]  /*26c50*/  ISETP.GE.OR P1, PT, R9, UR4, !P0 ;  /* 0x0000000409007c0c */ /* 0x000fda000c726670 */
[----:B------:R-:W0:Y:S08]  /*26c60*/  @!P1 LDC.64 R2, c[0x0][0xc80] ;  /* 0x00032000ff029b82 */ /* 0x000e300000000a00 */
[----:B------:R-:W1:Y:S01]  /*26c70*/  @!P1 LDC.64 R4, c[0x0][0xc78] ;  /* 0x00031e00ff049b82 */ /* 0x000e620000000a00 */
[----:B------:R-:W-:Y:S02]  /*26c80*/  IMAD.MOV.U32 R17, RZ, RZ, RZ ;  /* 0x000000ffff117224 */ /* 0x000fe400078e00ff */
[----:B------:R-:W-:-:S02]  /*26c90*/  IMAD.MOV.U32 R11, RZ, RZ, RZ ;  /* 0x000000ffff0b7224 */ /* 0x000fc400078e00ff */
[----:B------:R-:W-:Y:S02]  /*26ca0*/  IMAD.MOV.U32 R7, RZ, RZ, R14 ;  /* 0x000000ffff077224 */ /* 0x000fe400078e000e */
[----:B0-----:R-:W-:-:S05]  /*26cb0*/  @!P1 IMAD.WIDE R2, R9, 0x4, R2 ;  /* 0x0000000409029825 */ /* 0x001fca00078e0202 */
[----:B------:R1:W2:Y:S02]  /*26cc0*/  @!P1 LDG.E R6, desc[UR42][R2.64] ;  /* 0x0000002a02069981 */ /* 0x0002a4000c1e1900 */
[----:B-1----:R-:W-:-:S05]  /*26cd0*/  @!P1 IMAD.WIDE R2, R9, 0x4, R4 ;  /* 0x0000000409029825 */ /* 0x002fca00078e0204 */
[----:B------:R-:W3:Y:S01]  /*26ce0*/  @!P1 LDG.E R5, desc[UR42][R2.64] ;  /* 0x0000002a02059981 */ /* 0x000ee2000c1e1900 */
[----:B------:R-:W-:Y:S01]  /*26cf0*/  IMAD.MOV.U32 R4, RZ, RZ, RZ ;  /* 0x000000ffff047224 */ /* 0x000fe200078e00ff */
[C---:B------:R-:W-:Y:S02]  /*26d00*/  ISETP.GE.U32.AND P2, PT, R8.reuse, 0x2, PT ;  /* 0x000000020800780c */ /* 0x040fe40003f46070 */
[C---:B------:R-:W-:Y:S02]  /*26d10*/  ISETP.GE.U32.AND P3, PT, R8.reuse, 0x4, PT ;  /* 0x000000040800780c */ /* 0x040fe40003f66070 */
[C---:B------:R-:W-:Y:S02]  /*26d20*/  ISETP.GE.U32.AND P4, PT, R8.reuse, 0x8, PT ;  /* 0x000000080800780c */ /* 0x040fe40003f86070 */
[----:B------:R-:W-:Y:S02]  /*26d30*/  ISETP.GE.U32.AND P5, PT, R8, 0x10, PT ;  /* 0x000000100800780c */ /* 0x000fe40003fa6070 */
[----:B--2---:R-:W-:-:S02]  /*26d40*/  @!P1 MOV R17, R6 ;  /* 0x0000000600119202 */ /* 0x004fc40000000f00 */
[----:B------:R-:W-:Y:S01]  /*26d50*/  MOV R6, RZ ;  /* 0x000000ff00067202 */ /* 0x000fe20000000f00 */
[----:B---3--:R-:W-:Y:S01]  /*26d60*/  @!P1 IMAD.MOV.U32 R4, RZ, RZ, R5 ;  /* 0x000000ffff049224 */ /* 0x008fe200078e0005 */
[----:B------:R-:W-:-:S03]  /*26d70*/  ISETP.NE.AND P1, PT, R8, RZ, PT ;  /* 0x000000ff0800720c */ /* 0x000fc60003f25270 */
[----:B------:R-:W-:-:S10]  /*26d80*/  IMAD R13, R4, R17, RZ ;  /* 0x00000011040d7224 */ /* 0x000fd400078e02ff */
[----:B------:R-:W-:Y:S05]  /*26d90*/  WARPSYNC.COLLECTIVE R15, `(.L_x_3509) ;  /* 0x000000000f087348 */ /* 0x000fea0003c00000 */
[----:B------:R0:W1:Y:S02]  /*26da0*/  SHFL.UP P6, R14, R13, R12, R11 ;  /* 0x0400000c0d0e7389 */ /* 0x00006400000c000b */
[----:B01----:R-:W-:Y:S01]  /*26db0*/  ENDCOLLECTIVE ;  /* 0x000000000000791b */ /* 0x003fe20003800000 */
.L_x_3509:
[----:B------:R-:W-:Y:S01]  /*26dc0*/  IMAD.MOV.U32 R12, RZ, RZ, 0x2 ;  /* 0x00000002ff0c7424 */ /* 0x000fe200078e00ff */
[----:B------:R-:W-:-:S04]  /*26dd0*/  SEL R14, R14, RZ, P1 ;  /* 0x000000ff0e0e7207 */ /* 0x000fc80000800000 */
[----:B------:R-:W-:-:S05]  /*26de0*/  IADD3 R5, R13, R14, RZ ;  /* 0x0000000e0d057210 */ /* 0x000fca0007ffe0ff */
[----:B------:R-:W-:-:S07]  /*26df0*/  IMAD.MOV.U32 R13, RZ, RZ, R5 ;  /* 0x000000ffff0d7224 */ /* 0x000fce00078e0005 */
[----:B------:R-:W-:Y:S05]  /*26e00*/  WARPSYNC.COLLECTIVE R15, `(.L_x_3510) ;  /* 0x000000000f087348 */ /* 0x000fea0003c00000 */
[----:B------:R0:W1:Y:S02]  /*26e10*/  SHFL.UP P6, R14, R13, R12, R11 ;  /* 0x0400000c0d0e7389 */ /* 0x00006400000c000b */
[----:B01----:R-:W-:Y:S01]  /*26e20*/  ENDCOLLECTIVE ;  /* 0x000000000000791b */ /* 0x003fe20003800000 */
.L_x_3510:
[----:B------:R-:W-:Y:S01]  /*26e30*/  IMAD.MOV.U32 R12, RZ, RZ, 0x4 ;  /* 0x00000004ff0c7424 */ /* 0x000fe200078e00ff */
[----:B------:R-:W-:-:S05]  /*26e40*/  SEL R2, R14, RZ, P2 ;  /* 0x000000ff0e027207 */ /* 0x000fca0001000000 */
[----:B------:R-:W-:-:S05]  /*26e50*/  IMAD.IADD R2, R5, 0x1, R2 ;  /* 0x0000000105027824 */ /* 0x000fca00078e0202 */
[----:B------:R-:W-:-:S07]  /*26e60*/  MOV R13, R2 ;  /* 0x00000002000d7202 */ /* 0x000fce0000000f00 */
[----:B------:R-:W-:Y:S05]  /*26e70*/  WARPSYNC.COLLECTIVE R15, `(.L_x_3511) ;  /* 0x000000000f087348 */ /* 0x000fea0003c00000 */
[----:B------:R0:W1:Y:S02]  /*26e80*/  SHFL.UP P6, R14, R13, R12, R11 ;  /* 0x0400000c0d0e7389 */ /* 0x00006400000c000b */
[----:B01----:R-:W-:Y:S01]  /*26e90*/  ENDCOLLECTIVE ;  /* 0x000000000000791b */ /* 0x003fe20003800000 */
.L_x_3511:
[----:B------:R-:W-:Y:S02]  /*26ea0*/  MOV R12, 0x8 ;  /* 0x00000008000c7802 */ /* 0x000fe40000000f00 */
[----:B------:R-:W-:-:S05]  /*26eb0*/  SEL R3, R14, RZ, P3 ;  /* 0x000000ff0e037207 */ /* 0x000fca0001800000 */
[----:B------:R-:W-:-:S04]  /*26ec0*/  IMAD.IADD R3, R2, 0x1, R3 ;  /* 0x0000000102037824 */ /* 0x000fc800078e0203 */
[----:B------:R-:W-:-:S07]  /*26ed0*/  IMAD.MOV.U32 R13, RZ, RZ, R3 ;  /* 0x000000ffff0d7224 */ /* 0x000fce00078e0003 */
[----:B------:R-:W-:Y:S05]  /*26ee0*/  WARPSYNC.COLLECTIVE R15, `(.L_x_3512) ;  /* 0x000000000f087348 */ /* 0x000fea0003c00000 */
[----:B------:R0:W1:Y:S02]  /*26ef0*/  SHFL.UP P6, R14, R13, R12, R11 ;  /* 0x0400000c0d0e7389 */ /* 0x00006400000c000b */
[----:B01----:R-:W-:Y:S01]  /*26f00*/  ENDCOLLECTIVE ;  /* 0x000000000000791b */ /* 0x003fe20003800000 */
.L_x_3512:
[----:B------:R-:W-:Y:S01]  /*26f10*/  IMAD.MOV.U32 R12, RZ, RZ, 0x10 ;  /* 0x00000010ff0c7424 */ /* 0x000fe200078e00ff */
[----:B------:R-:W-:-:S05]  /*26f20*/  SEL R14, R14, RZ, P4 ;  /* 0x000000ff0e0e7207 */ /* 0x000fca0002000000 */
[----:B------:R-:W-:-:S04]  /*26f30*/  IMAD.IADD R5, R3, 0x1, R14 ;  /* 0x0000000103057824 */ /* 0x000fc800078e020e */
[----:B------:R-:W-:-:S07]  /*26f40*/  IMAD.MOV.U32 R13, RZ, RZ, R5 ;  /* 0x000000ffff0d7224 */ /* 0x000fce00078e0005 */
[----:B------:R-:W-:Y:S05]  /*26f50*/  WARPSYNC.COLLECTIVE R15, `(.L_x_3513) ;  /* 0x000000000f087348 */ /* 0x000fea0003c00000 */
[----:B------:R0:W1:Y:S02]  /*26f60*/  SHFL.UP P6, R14, R13, R12, R11 ;  /* 0x0400000c0d0e7389 */ /* 0x00006400000c000b */
[----:B01----:R-:W-:Y:S01]  /*26f70*/  ENDCOLLECTIVE ;  /* 0x000000000000791b */ /* 0x003fe20003800000 */
.L_x_3513:
[----:B------:R-:W-:Y:S02]  /*26f80*/  IMAD.MOV.U32 R12, RZ, RZ, 0x1f ;  /* 0x0000001fff0c7424 */ /* 0x000fe400078e00ff */
[----:B------:R-:W-:Y:S01]  /*26f90*/  IMAD.MOV.U32 R11, RZ, RZ, 0x1f ;  /* 0x0000001fff0b7424 */ /* 0x000fe200078e00ff */
[----:B------:R-:W-:-:S04]  /*26fa0*/  SEL R2, R14, RZ, P5 ;  /* 0x000000ff0e027207 */ /* 0x000fc80002800000 */
[----:B------:R-:W-:-:S05]  /*26fb0*/  IADD3 R2, R5, R2, RZ ;  /* 0x0000000205027210 */ /* 0x000fca0007ffe0ff */
[----:B------:R-:W-:-:S07]  /*26fc0*/  IMAD.MOV.U32 R13, RZ, RZ, R2 ;  /* 0x000000ffff0d7224 */ /* 0x000fce00078e0002 */
[----:B------:R-:W-:Y:S05]  /*26fd0*/  WARPSYNC.COLLECTIVE R15, `(.L_x_3514) ;  /* 0x000000000f087348 */ /* 0x000fea0003c00000 */
[----:B------:R0:W1:Y:S02]  /*26fe0*/  SHFL.IDX P6, R14, R13, R12, R11 ;  /* 0x0000000c0d0e7389 */ /* 0x00006400000c000b */
[----:B01----:R-:W-:Y:S01]  /*26ff0*/  ENDCOLLECTIVE ;  /* 0x000000000000791b */ /* 0x003fe20003800000 */
.L_x_3514:
[----:B------:R-:W-:Y:S05]  /*27000*/  BRA `(.L_x_3515) ;  /* 0xffffff8000e47947 */ /* 0x000fea000383ffff */
.L_x_3241:
[----:B------:R-:W-:Y:S01]  /*27010*/  BSSY B0, `(.L_x_3516) ;  /* 0x0000007000007945 */ /* 0x000fe20003800000 */
[----:B-1----:R-:W-:Y:S02]  /*27020*/  IMAD.MOV.U32 R12, RZ, RZ, 0x1 ;  /* 0x00000001ff0c7424 */ /* 0x002fe400078e00ff */
[----:B------:R-:W-:Y:S02]  /*27030*/  IMAD.MOV.U32 R11, RZ, RZ, RZ ;  /* 0x000000ffff0b7224 */ /* 0x000fe400078e00ff */
[----:B------:R-:W-:-:S07]  /*27040*/  IMAD.MOV.U32 R15, RZ, RZ, -0x1 ;  /* 0xffffffffff0f7424 */ /* 0x000fce00078e00ff */
[----:B------:R-:W-:Y:S05]  /*27050*/  WARPSYNC.COLLECTIVE R15, `(.L_x_3517) ;  /* 0x000000000f087348 */ /* 0x000fea0003c00000 */
[----:B------:R0:W1:Y:S02]  /*27060*/  SHFL.UP P6, R14, R13, R12, R11 ;  /* 0x0400000c0d0e7389 */ /* 0x00006400000c000b */
[----:B01----:R-:W-:Y:S01]  /*27070*/  ENDCOLLECTIVE ;  /* 0x000000000000791b */ /* 0x003fe20003800000 */
.L_x_3517:
[----:B------:R-:W-:Y:S05]  /*27080*/  BSYNC B0 ;  /* 0x0000000000007941 */ /* 0x000fea0003800000 */
.L_x_3516:
        /* <DEDUP_REMOVED lines=8> */
.L_x_3518:
[----:B------:R-:W-:Y:S01]  /*27110*/  IMAD.MOV.U32 R12, RZ, RZ, 0x4 ;  /* 0x00000004ff0c7424 */ /* 0x000fe200078e00ff */
[----:B------:R-:W-:-:S04]  /*27120*/  SEL R2, R14, RZ, P2 ;  /* 0x000000ff0e027207 */ /* 0x000fc80001000000 */
[----:B------:R-:W-:-:S05]  /*27130*/  IADD3 R2, R13, R2, RZ ;  /* 0x000000020d027210 */ /* 0x000fca0007ffe0ff */
[----:B------:R-:W-:-:S07]  /*27140*/  IMAD.MOV.U32 R13, RZ, RZ, R2 ;  /* 0x000000ffff0d7224 */ /* 0x000fce00078e0002 */
[----:B------:R-:W-:Y:S05]  /*27150*/  WARPSYNC.COLLECTIVE R15, `(.L_x_3519) ;  /* 0x000000000f087348 */ /* 0x000fea0003c00000 */
[----:B------:R0:W1:Y:S02]  /*27160*/  SHFL.UP P6, R14, R13, R12, R11 ;  /* 0x0400000c0d0e7389 */ /* 0x00006400000c000b */
[----:B01----:R-:W-:Y:S01]  /*27170*/  ENDCOLLECTIVE ;  /* 0x000000000000791b */ /* 0x003fe20003800000 */
.L_x_3519:
[----:B------:R-:W-:Y:S01]  /*27180*/  IMAD.MOV.U32 R12, RZ, RZ, 0x8 ;  /* 0x00000008ff0c7424 */ /* 0x000fe200078e00ff */
[----:B------:R-:W-:-:S05]  /*27190*/  SEL R3, R14, RZ, P3 ;  /* 0x000000ff0e037207 */ /* 0x000fca0001800000 */
[----:B------:R-:W-:-:S05]  /*271a0*/  IMAD.IADD R3, R2, 0x1, R3 ;  /* 0x0000000102037824 */ /* 0x000fca00078e0203 */
[----:B------:R-:W-:-:S07]  /*271b0*/  MOV R13, R3 ;  /* 0x00000003000d7202 */ /* 0x000fce0000000f00 */
[----:B------:R-:W-:Y:S05]  /*271c0*/  WARPSYNC.COLLECTIVE R15, `(.L_x_3520) ;  /* 0x000000000f087348 */ /* 0x000fea0003c00000 */
[----:B------:R0:W1:Y:S02]  /*271d0*/  SHFL.UP P6, R14, R13, R12, R11 ;  /* 0x0400000c0d0e7389 */ /* 0x00006400000c000b */
[----:B01----:R-:W-:Y:S01]  /*271e0*/  ENDCOLLECTIVE ;  /* 0x000000000000791b */ /* 0x003fe20003800000 */
.L_x_3520:
[----:B------:R-:W-:Y:S02]  /*271f0*/  MOV R12, 0x10 ;  /* 0x00000010000c7802 */ /* 0x000fe40000000f00 */
[----:B------:R-:W-:-:S05]  /*27200*/  SEL R14, R14, RZ, P4 ;  /* 0x000000ff0e0e7207 */ /* 0x000fca0002000000 */
[----:B------:R-:W-:-:S04]  /*27210*/  IMAD.IADD R5, R3, 0x1, R14 ;  /* 0x0000000103057824 */ /* 0x000fc800078e020e */
[----:B------:R-:W-:-:S07]  /*27220*/  IMAD.MOV.U32 R13, RZ, RZ, R5 ;  /* 0x000000ffff0d7224 */ /* 0x000fce00078e0005 */
[----:B------:R-:W-:Y:S05]  /*27230*/  WARPSYNC.COLLECTIVE R15, `(.L_x_3521) ;  /* 0x000000000f087348 */ /* 0x000fea0003c00000 */
[----:B------:R0:W1:Y:S02]  /*27240*/  SHFL.UP P6, R14, R13, R12, R11 ;  /* 0x0400000c0d0e7389 */ /* 0x00006400000c000b */
[----:B01----:R-:W-:Y:S01]  /*27250*/  ENDCOLLECTIVE ;  /* 0x000000000000791b */ /* 0x003fe20003800000 */
.L_x_3521:
[----:B------:R-:W-:Y:S01]  /*27260*/  IMAD.MOV.U32 R12, RZ, RZ, 0x1f ;  /* 0x0000001fff0c7424 */ /* 0x000fe200078e00ff */
[----:B------:R-:W-:Y:S02]  /*27270*/  MOV R11, 0x1f ;  /* 0x0000001f000b7802 */ /* 0x000fe40000000f00 */
[----:B------:R-:W-:-:S05]  /*27280*/  SEL R2, R14, RZ, P5 ;  /* 0x000000ff0e027207 */ /* 0x000fca0002800000 */
[----:B------:R-:W-:-:S04]  /*27290*/  IMAD.IADD R2, R5, 0x1, R2 ;  /* 0x0000000105027824 */ /* 0x000fc800078e0202 */
[----:B------:R-:W-:-:S07]  /*272a0*/  IMAD.MOV.U32 R13, RZ, RZ, R2 ;  /* 0x000000ffff0d7224 */ /* 0x000fce00078e0002 */
[----:B------:R-:W-:Y:S05]  /*272b0*/  WARPSYNC.COLLECTIVE R15, `(.L_x_3522) ;  /* 0x000000000f087348 */ /* 0x000fea0003c00000 */
[----:B------:R0:W1:Y:S02]  /*272c0*/  SHFL.IDX P6, R14, R13, R12, R11 ;  /* 0x0000000c0d0e7389 */ /* 0x00006400000c000b */
[----:B01----:R-:W-:Y:S01]  /*272d0*/  ENDCOLLECTIVE ;  /* 0x000000000000791b */ /* 0x003fe20003800000 */
.L_x_3522:
[----:B------:R-:W-:Y:S05]  /*272e0*/  BRA `(.L_x_3523) ;  /* 0xffffff8000d07947 */ /* 0x000fea000383ffff */
.L_x_3243:
[----:B------:R-:W-:Y:S01]  /*272f0*/  BSSY B0, `(.L_x_3524) ;  /* 0x0000006000007945 */ /* 0x000fe20003800000 */
[----:B------:R-:W-:Y:S01]  /*27300*/  PLOP3.LUT P6, PT, P6, PT, PT, 0x8, 0x0 ;  /* 0x000000000000781c */ /* 0x000fe200037ce170 */
[----:B------:R-:W-:-:S12]  /*27310*/  IMAD.MOV.U32 R15, RZ, RZ, -0x1 ;  /* 0xffffffffff0f7424 */ /* 0x000fd800078e00ff */
[----:B01----:R-:W-:Y:S05]  /*27320*/  WARPSYNC.COLLECTIVE R15, `(.L_x_3525) ;  /* 0x000000000f087348 */ /* 0x003fea0003c00000 */
[----:B------:R-:W-:Y:S01]  /*27330*/  VOTE.ANY R14, PT, P6 ;  /* 0x00000000000e7806 */ /* 0x000fe200030e0100 */
[----:B01----:R-:W-:Y:S06]  /*27340*/  ENDCOLLECTIVE ;  /* 0x000000000000791b */ /* 0x003fec0003800000 */
.L_x_3525:
[----:B------:R-:W-:Y:S05]  /*27350*/  BSYNC B0 ;  /* 0x0000000000007941 */ /* 0x000fea0003800000 */
.L_x_3524:
[----:B------:R-:W-:Y:S01]  /*27360*/  IMAD.MOV.U32 R3, RZ, RZ, R14 ;  /* 0x000000ffff037224 */ /* 0x000fe200078e000e */
[----:B------:R-:W-:Y:S01]  /*27370*/  MOV R11, 0x1f ;  /* 0x0000001f000b7802 */ /* 0x000fe20000000f00 */
[----:B------:R-:W-:Y:S02]  /*27380*/  IMAD.MOV.U32 R13, RZ, RZ, R17 ;  /* 0x000000ffff0d7224 */ /* 0x000fe400078e0011 */
[----:B------:R0:W1:Y:S01]  /*27390*/  POPC R12, R3 ;  /* 0x00000003000c7309 */ /* 0x0000620000000000 */
[----:B------:R-:W-:-:S07]  /*273a0*/  IMAD.MOV.U32 R15, RZ, RZ, -0x1 ;  /* 0xffffffffff0f7424 */ /* 0x000fce00078e00ff */
[----:B01----:R-:W-:Y:S05]  /*273b0*/  WARPSYNC.COLLECTIVE R15, `(.L_x_3526) ;  /* 0x000000000f087348 */ /* 0x003fea0003c00000 */
[----:B-1----:R1:W2:Y:S02]  /*273c0*/  SHFL.IDX P6, R14, R13, R12, R11 ;  /* 0x0000000c0d0e7389 */ /* 0x0022a400000c000b */
[----:B012---:R-:W-:Y:S01]  /*273d0*/  ENDCOLLECTIVE ;  /* 0x000000000000791b */ /* 0x007fe20003800000 */
.L_x_3526:
[----:B------:R-:W-:Y:S02]  /*273e0*/  IMAD.IADD R19, R12, 0x1, R19 ;  /* 0x000000010c137824 */ /* 0x000fe400078e0213 */
[----:B------:R-:W-:Y:S02]  /*273f0*/  IMAD.MOV.U32 R13, RZ, RZ, R4 ;  /* 0x000000ffff0d7224 */ /* 0x000fe400078e0004 */
[----:B------:R-:W-:-:S07]  /*27400*/  IMAD.MOV.U32 R17, RZ, RZ, R14 ;  /* 0x000000ffff117224 */ /* 0x000fce00078e000e */
[----:B------:R-:W-:Y:S05]  /*27410*/  WARPSYNC.COLLECTIVE R15, `(.L_x_3527) ;  /* 0x000000000f087348 */ /* 0x000fea0003c00000 */
[----:B------:R0:W1:Y:S02]  /*27420*/  SHFL.IDX P6, R14, R13, R12, R11 ;  /* 0x0000000c0d0e7389 */ /* 0x00006400000c000b */
[----:B01----:R-:W-:Y:S01]  /*27430*/  ENDCOLLECTIVE ;  /* 0x000000000000791b */ /* 0x003fe20003800000 */
.L_x_3527:
[----:B------:R-:W-:Y:S01]  /*27440*/  MOV R4, R14 ;  /* 0x0000000e00047202 */ /* 0x000fe20000000f00 */
[----:B------:R-:W-:Y:S06]  /*27450*/  BRA `(.L_x_3528) ;  /* 0xffffff8000b47947 */ /* 0x000fec000383ffff */
.L_x_3245:
[----:B------:R-:W-:Y:S01]  /*27460*/  BSSY B0, `(.L_x_3529) ;  /* 0x0000007000007945 */ /* 0x000fe20003800000 */
[----:B------:R-:W-:Y:S01]  /*27470*/  IMAD.MOV.U32 R13, RZ, RZ, R2 ;  /* 0x000000ffff0d7224 */ /* 0x000fe200078e0002 */
[----:B------:R-:W-:Y:S01]  /*27480*/  MOV R15, 0xffffffff ;  /* 0xffffffff000f7802 */ /* 0x000fe20000000f00 */
[----:B------:R-:W-:-:S07]  /*27490*/  IMAD.MOV.U32 R11, RZ, RZ, 0x1f ;  /* 0x0000001fff0b7424 */ /* 0x000fce00078e00ff */
[----:B0-23--:R-:W-:Y:S05]  /*274a0*/  WARPSYNC.COLLECTIVE R15, `(.L_x_3530) ;  /* 0x000000000f087348 */ /* 0x00dfea0003c00000 */
[----:B------:R1:W4:Y:S02]  /*274b0*/  SHFL.IDX P6, R14, R13, R12, R11 ;  /* 0x0000000c0d0e7389 */ /* 0x00032400000c000b */
[----:B01234-:R-:W-:Y:S01]  /*274c0*/  ENDCOLLECTIVE ;  /* 0x000000000000791b */ /* 0x01ffe20003800000 */
.L_x_3530:
[----:B------:R-:W-:Y:S05]  /*274d0*/  BSYNC B0 ;  /* 0x0000000000007941 */ /* 0x000fea0003800000 */
.L_x_3529:
[----:B------:R-:W-:Y:S01]  /*274e0*/  IMAD.MOV.U32 R6, RZ, RZ, R14 ;  /* 0x000000ffff067224 */ /* 0x000fe200078e000e */
[----:B------:R-:W-:Y:S06]  /*274f0*/  BRA `(.L_x_3244) ;  /* 0xffffff8000a47947 */ /* 0x000fec000383ffff */
.L_x_3251:
[----:B-1----:R1:W3:Y:S02]  /*27500*/  SYNCS.PHASECHK.TRANS64.TRYWAIT P0, [R4+URZ+0x28820], R0 ;  /* 0x02882000040075a7 */ /* 0x0022e4000800017f */
[----:B---3--:R-:W-:Y:S05]  /*27510*/  @!P0 NANOSLEEP.SYNCS 0x989680 ;  /* 0x009896800000895d */ /* 0x008fea0003900000 */
[----:B------:R-:W3:Y:S02]  /*27520*/  @!P0 SYNCS.PHASECHK.TRANS64 P0, [R4+URZ+0x28820], R0 ;  /* 0x02882000040085a7 */ /* 0x000ee4000800007f */
[----:B---3--:R-:W-:Y:S05]  /*27530*/  @!P0 BRA `(.L_x_3251) ;  /* 0xfffffffc00f08947 */ /* 0x008fea000383ffff */
[----:B------:R-:W-:Y:S05]  /*27540*/  BRA `(.L_x_3531) ;  /* 0xffffff8800fc7947 */ /* 0x000fea000383ffff */
.L_x_3252:
[----:B------:R-:W3:Y:S01]  /*27550*/  S2R R2, SR_TID.X ;  /* 0x0000000000027919 */ /* 0x000ee20000002100 */
[----:B------:R-:W-:Y:S01]  /*27560*/  BSSY B0, `(.L_x_3532) ;  /* 0x000000a000007945 */ /* 0x000fe20003800000 */
[----:B------:R-:W-:Y:S01]  /*27570*/  IMAD.MOV.U32 R12, RZ, RZ, RZ ;  /* 0x000000ffff0c7224 */ /* 0x000fe200078e00ff */
[----:B------:R-:W-:Y:S01]  /*27580*/  MOV R11, 0x1f ;  /* 0x0000001f000b7802 */ /* 0x000fe20000000f00 */
[----:B------:R-:W-:Y:S01]  /*27590*/  IMAD.MOV.U32 R15, RZ, RZ, -0x1 ;  /* 0xffffffffff0f7424 */ /* 0x000fe200078e00ff */
[----:B---3--:R-:W-:-:S04]  /*275a0*/  SHF.R.U32.HI R2, RZ, 0x5, R2 ;  /* 0x00000005ff027819 */ /* 0x008fc80000011602 */
[----:B------:R-:W-:-:S05]  /*275b0*/  LOP3.LUT R2, R2, 0x3, RZ, 0xc0, !PT ;  /* 0x0000000302027812 */ /* 0x000fca00078ec0ff */
[----:B------:R-:W-:-:S07]  /*275c0*/  IMAD.MOV.U32 R13, RZ, RZ, R2 ;  /* 0x000000ffff0d7224 */ /* 0x000fce00078e0002 */
[----:B012---:R-:W-:Y:S05]  /*275d0*/  WARPSYNC.COLLECTIVE R15, `(.L_x_3533) ;  /* 0x000000000f087348 */ /* 0x007fea0003c00000 */
[----:B------:R3:W4:Y:S02]  /*275e0*/  SHFL.IDX P6, R14, R13, R12, R11 ;  /* 0x0000000c0d0e7389 */ /* 0x00072400000c000b */
[----:B01234-:R-:W-:Y:S01]  /*275f0*/  ENDCOLLECTIVE ;  /* 0x000000000000791b */ /* 0x01ffe20003800000 */
.L_x_3533:
[----:B------:R-:W-:Y:S05]  /*27600*/  BSYNC B0 ;  /* 0x0000000000007941 */ /* 0x000fea0003800000 */
.L_x_3532:
[----:B------:R-:W-:Y:S05]  /*27610*/  BRA `(.L_x_3534) ;  /* 0xffffff8800e47947 */ /* 0x000fea000383ffff */
.L_x_3253:
[----:B------:R-:W-:Y:S01]  /*27620*/  BSSY B0, `(.L_x_3535) ;  /* 0x0000006000007945 */ /* 0x000fe20003800000 */
[----:B------:R-:W-:-:S07]  /*27630*/  IMAD.MOV.U32 R15, RZ, RZ, -0x1 ;  /* 0xffffffffff0f7424 */ /* 0x000fce00078e00ff */
[----:B012---:R-:W-:Y:S05]  /*27640*/  WARPSYNC.COLLECTIVE R15, `(.L_x_3536) ;  /* 0x000000000f0c7348 */ /* 0x007fea0003c00000 */
[----:B------:R-:W-:Y:S02]  /*27650*/  ELECT P6, UR62, PT ;  /* 0x00000000003e782f */ /* 0x000fe400038c0000 */
[----:B------:R-:W-:Y:S01]  /*27660*/  MOV R14, UR62 ;  /* 0x0000003e000e7c02 */ /* 0x000fe20008000f00 */
[----:B012---:R-:W-:Y:S10]  /*27670*/  ENDCOLLECTIVE ;  /* 0x000000000000791b */ /* 0x007ff40003800000 */
.L_x_3536:
[----:B------:R-:W-:Y:S05]  /*27680*/  BSYNC B0 ;  /* 0x0000000000007941 */ /* 0x000fea0003800000 */
.L_x_3535:
[----:B------:R-:W-:Y:S05]  /*27690*/  BRA `(.L_x_3537) ;  /* 0xffffff8800d87947 */ /* 0x000fea000383ffff */
.L_x_3255:
[----:B-1----:R1:W3:Y:S02]  /*276a0*/  SYNCS.PHASECHK.TRANS64.TRYWAIT P1, [R5+URZ+0x28840], R0 ;  /* 0x02884000050075a7 */ /* 0x0022e4000802017f */
[----:B---3--:R-:W-:Y:S05]  /*276b0*/  @!P1 NANOSLEEP.SYNCS 0x989680 ;  /* 0x009896800000995d */ /* 0x008fea0003900000 */
[----:B------:R-:W3:Y:S02]  /*276c0*/  @!P1 SYNCS.PHASECHK.TRANS64 P1, [R5+URZ+0x28840], R0 ;  /* 0x02884000050095a7 */ /* 0x000ee4000802007f */
[----:B---3--:R-:W-:Y:S05]  /*276d0*/  @!P1 BRA `(.L_x_3255) ;  /* 0xfffffffc00f09947 */ /* 0x008fea000383ffff */
[----:B------:R-:W-:Y:S05]  /*276e0*/  BRA `(.L_x_3538) ;  /* 0xffffff8800f87947 */ /* 0x000fea000383ffff */
.L_x_3257:
[----:B---3--:R3:W4:Y:S02]  /*276f0*/  SYNCS.PHASECHK.TRANS64.TRYWAIT P1, [R25+URZ+0x28840], R2 ;  /* 0x02884002190075a7 */ /* 0x008724000802017f */
[----:B----4-:R-:W-:Y:S05]  /*27700*/  @!P1 NANOSLEEP.SYNCS 0x989680 ;  /* 0x009896800000995d */ /* 0x010fea0003900000 */
[----:B------:R-:W4:Y:S02]  /*27710*/  @!P1 SYNCS.PHASECHK.TRANS64 P1, [R25+URZ+0x28840], R2 ;  /* 0x02884002190095a7 */ /* 0x000f24000802007f */
[----:B----4-:R-:W-:Y:S05]  /*27720*/  @!P1 BRA `(.L_x_3257) ;  /* 0xfffffffc00f09947 */ /* 0x010fea000383ffff */
[----:B------:R-:W-:Y:S05]  /*27730*/  BRA `(.L_x_3539) ;  /* 0xffffff8c00047947 */ /* 0x000fea000383ffff */
.L_x_3259:
[----:B----4-:R4:W0:Y:S02]  /*27740*/  SYNCS.PHASECHK.TRANS64.TRYWAIT P1, [R5+URZ+0x28860], R0 ;  /* 0x02886000050075a7 */ /* 0x010824000802017f */
[----:B0-----:R-:W-:Y:S05]  /*27750*/  @!P1 NANOSLEEP.SYNCS 0x989680 ;  /* 0x009896800000995d */ /* 0x001fea0003900000 */
[----:B------:R-:W0:Y:S02]  /*27760*/  @!P1 SYNCS.PHASECHK.TRANS64 P1, [R5+URZ+0x28860], R0 ;  /* 0x02886000050095a7 */ /* 0x000e24000802007f */
[----:B0-----:R-:W-:Y:S05]  /*27770*/  @!P1 BRA `(.L_x_3259) ;  /* 0xfffffffc00f09947 */ /* 0x001fea000383ffff */
[----:B------:R-:W-:Y:S05]  /*27780*/  BRA `(.L_x_3540) ;  /* 0xffffff8c00007947 */ /* 0x000fea000383ffff */
.L_x_3541:
        /* <DEDUP_REMOVED lines=15> */
.L_x_3550:


//--------------------- .nv.global.init           --------------------------
	.section	.nv.global.init,"aw",@progbits
.nv.global.init:
	.type		$str$23,@object
	.size		$str$23,($str$24 - $str$23)
$str$23:
        /*0000*/ 	.byte	0x28, 0x61, 0x64, 0x64, 0x72, 0x65, 0x73, 0x73, 0x20, 0x26, 0x20, 0x6d, 0x61, 0x73, 0x6b, 0x29
        /*0010*/ 	.byte	0x20, 0x3d, 0x3d, 0x20, 0x30, 0x00
	.type		$str$24,@object
	.size		$str$24,(__unnamed_4 - $str$24)
$str$24:
        /*0016*/ 	.byte	0x2f, 0x74, 0x6d, 0x70, 0x2f, 0x6f, 0x73, 0x73, 0x5f, 0x6b, 0x65, 0x72, 0x6e, 0x65, 0x6c, 0x73
        /*0026*/ 	.byte	0x5f, 0x73, 0x72, 0x63, 0x2f, 0x66, 0x6c, 0x61, 0x73, 0x68, 0x5f, 0x61, 0x74, 0x74, 0x65, 0x6e
        /*0036*/ 	.byte	0x74, 0x69, 0x6f, 0x6e, 0x2f, 0x63, 0x73, 0x72, 0x63, 0x2f, 0x63, 0x75, 0x74, 0x6c, 0x61, 0x73
        /*0046*/ 	.byte	0x73, 0x2f, 0x69, 0x6e, 0x63, 0x6c, 0x75, 0x64, 0x65, 0x2f, 0x63, 0x75, 0x74, 0x65, 0x2f, 0x70
        /*0056*/ 	.byte	0x6f, 0x69, 0x6e, 0x74, 0x65, 0x72, 0x5f, 0x66, 0x6c, 0x61, 0x67, 0x67, 0x65, 0x64, 0x2e, 0x68
        /*0066*/ 	.byte	0x70, 0x70, 0x00
	.type		__unnamed_4,@object
	.size		__unnamed_4,(__unnamed_3 - __unnamed_4)
__unnamed_4:
        /* <DEDUP_REMOVED lines=24> */
	.type		__unnamed_3,@object
	.size		__unnamed_3,(__unnamed_2 - __unnamed_3)
__unnamed_3:
        /* <DEDUP_REMOVED lines=29> */
	.type		__unnamed_2,@object
	.size		__unnamed_2,(__unnamed_1 - __unnamed_2)
__unnamed_2:
        /* <DEDUP_REMOVED lines=29> */
	.type		__unnamed_1,@object
	.size		__unnamed_1,(.L_0 - __unnamed_1)
__unnamed_1:
        /* <DEDUP_REMOVED lines=28> */
        /*0741*/ 	.byte	0x31, 0x36, 0x33, 0x38, 0x34, 0x3e, 0x3e, 0x3e, 0x3e, 0x3e, 0x20, 0x26, 0x5d, 0x00
.L_0:


//--------------------- .nv.shared._ZN7cutlass13device_kernelIN5flash11enable_sm90INS1_16FlashAttnFwdSm90INS1_25CollectiveMainloopFwdSm90ILi2EN4cute5tupleIJNS5_1CILi1EEES8_S8_EEENS6_IJNS7_ILi128EEESA_SA_EEELi128ENS_6half_tEfNS_4arch4Sm90ELb0ELb0ELb0ELb0ELb1ELb0ELb0ELb1ELb1ELb1ELb1ELb0EEENS1_21CollectiveEpilogueFwdISB_S9_SC_SE_Li256ELb0ELb1ELb1ELb0EEENS1_19SingleTileSchedulerILb0ELb1ELb1ELi128EEEEEEEEEvNT_6ParamsE --------------------------
	.section	.nv.shared._ZN7cutlass13device_kernelIN5flash11enable_sm90INS1_16FlashAttnFwdSm90INS1_25CollectiveMainloopFwdSm90ILi2EN4cute5tupleIJNS5_1CILi1EEES8_S8_EEENS6_IJNS7_ILi128EEESA_SA_EEELi128ENS_6half_tEfNS_4arch4Sm90ELb0ELb0ELb0ELb0ELb1ELb0ELb0ELb1ELb1ELb1ELb1ELb0EEENS1_21CollectiveEpilogueFwdISB_S9_SC_SE_Li256ELb0ELb1ELb1ELb0EEENS1_19SingleTileSchedulerILb0ELb1ELb1ELi128EEEEEEEEEvNT_6ParamsE,"aw",@nobits
	.sectionflags	@""
	.align	16
	.zero		1024


//--------------------- .nv.shared.reserved.0     --------------------------
	.section	.nv.shared.reserved.0,"aw",@nobits
	.weak		__nv_reservedSMEM_offset_0_alias
	.size		__nv_reservedSMEM_offset_0_alias, 0, 0
	.other		__nv_reservedSMEM_offset_0_alias,@"STO_CUDA_RESERVED_SHARED STV_DEFAULT"
__nv_reservedSMEM_offset_0_alias:
	.zero		0


//--------------------- .nv.global                --------------------------
	.section	.nv.global,"aw",@nobits
.nv.global:
	.type		_ZN78_INTERNAL_f9a20aaf_42_flash_fwd_hdim128_fp16_paged_split_sm90_cu_61719c98_30644cute1_E,@object
	.size		_ZN78_INTERNAL_f9a20aaf_42_flash_fwd_hdim128_fp16_paged_split_sm90_cu_61719c98_30644cute1_E,(_ZN78_INTERNAL_f9a20aaf_42_flash_fwd_hdim128_fp16_paged_split_sm90_cu_61719c98_30644cuda3std3__45__cpo6cbeginE - _ZN78_INTERNAL_f9a20aaf_42_flash_fwd_hdim128_fp16_paged_split_sm90_cu_61719c98_30644cute1_E)
_ZN78_INTERNAL_f9a20aaf_42_flash_fwd_hdim128_fp16_paged_split_sm90_cu_61719c98_30644cute1_E:
	.zero		1
	.type		_ZN78_INTERNAL_f9a20aaf_42_flash_fwd_hdim128_fp16_paged_split_sm90_cu_61719c98_30644cuda3std3__45__cpo6cbeginE,@object
	.size		_ZN78_INTERNAL_f9a20aaf_42_flash_fwd_hdim128_fp16_paged_split_sm90_cu_61719c98_30644cuda3std3__45__cpo6cbeginE,(_ZN78_INTERNAL_f9a20aaf_42_flash_fwd_hdim128_fp16_paged_split_sm90_cu_61719c98_30644cuda3std3__48in_placeE - _ZN78_INTERNAL_f9a20aaf_42_flash_fwd_hdim128_fp16_paged_split_sm90_cu_61719c98_30644cuda3std3__45__cpo6cbeginE)
_ZN78_INTERNAL_f9a20aaf_42_flash_fwd_hdim128_fp16_paged_split_sm90_cu_61719c98_30644cuda3std3__45__cpo6cbeginE:
	.zero		1
	.type		_ZN78_INTERNAL_f9a20aaf_42_flash_fwd_hdim128_fp16_paged_split_sm90_cu_61719c98_30644cuda3std3__48in_placeE,@object
	.size		_ZN78_INTERNAL_f9a20aaf_42_flash_fwd_hdim128_fp16_paged_split_sm90_cu_61719c98_30644cuda3std3__48in_placeE,(_ZN78_INTERNAL_f9a20aaf_42_flash_fwd_hdim128_fp16_paged_split_sm90_cu_61719c98_30644cuda3std6ranges3__45__cpo9iter_moveE - _ZN78_INTERNAL_f9a20aaf_42_flash_fwd_hdim128_fp16_paged_split_sm90_cu_61719c98_30644cuda3std3__48in_placeE)
_ZN78_INTERNAL_f9a20aaf_42_flash_fwd_hdim128_fp16_paged_split_sm90_cu_61719c98_30644cuda3std3__48in_placeE:
	.zero		1
	.type		_ZN78_INTERNAL_f9a20aaf_42_flash_fwd_hdim128_fp16_paged_split_sm90_cu_61719c98_30644cuda3std6ranges3__45__cpo9iter_moveE,@object
	.size		_ZN78_INTERNAL_f9a20aaf_42_flash_fwd_hdim128_fp16_paged_split_sm90_cu_61719c98_30644cuda3std6ranges3__45__cpo9iter_moveE,(_ZN78_INTERNAL_f9a20aaf_42_flash_fwd_hdim128_fp16_paged_split_sm90_cu_61719c98_30644cuda3std3__45__cpo5beginE - _ZN78_INTERNAL_f9a20aaf_42_flash_fwd_hdim128_fp16_paged_split_sm90_cu_61719c98_30644cuda3std6ranges3__45__cpo9iter_moveE)
_ZN78_INTERNAL_f9a20aaf_42_flash_fwd_hdim128_fp16_paged_split_sm90_cu_61719c98_30644cuda3std6ranges3__45__cpo9iter_moveE:
	.zero		1
	.type		_ZN78_INTERNAL_f9a20aaf_42_flash_fwd_hdim128_fp16_paged_split_sm90_cu_61719c98_30644cuda3std3__45__cpo5beginE,@object
	.size		_ZN78_INTERNAL_f9a20aaf_42_flash_fwd_hdim128_fp16_paged_split_sm90_cu_61719c98_30644cuda3std3__45__cpo5beginE,(_ZN78_INTERNAL_f9a20aaf_42_flash_fwd_hdim128_fp16_paged_split_sm90_cu_61719c98_30644cuda3std3__480_GLOBAL__N__f9a20aaf_42_flash_fwd_hdim128_fp16_paged_split_sm90_cu_61719c98_30646ignoreE - _ZN78_INTERNAL_f9a20aaf_42_flash_fwd_hdim128_fp16_paged_split_sm90_cu_61719c98_30644cuda3std3__45__cpo5beginE)
_ZN78_INTERNAL_f9a20aaf_42_flash_fwd_hdim128_fp16_paged_split_sm90_cu_61719c98_30644cuda3std3__45__cpo5beginE:
	.zero		1
	.type		_ZN78_INTERNAL_f9a20aaf_42_flash_fwd_hdim128_fp16_paged_split_sm90_cu_61719c98_30644cuda3std3__480_GLOBAL__N__f9a20aaf_42_flash_fwd_hdim128_fp16_paged_split_sm90_cu_61719c98_30646ignoreE,@object
	.size		_ZN78_INTERNAL_f9a20aaf_42_flash_fwd_hdim128_fp16_paged_split_sm90_cu_61719c98_30644cuda3std3__480_GLOBAL__N__f9a20aaf_42_flash_fwd_hdim128_fp16_paged_split_sm90_cu_61719c98_30646ignoreE,(_ZN78_INTERNAL_f9a20aaf_42_flash_fwd_hdim128_fp16_paged_split_sm90_cu_61719c98_30644cute7productE - _ZN78_INTERNAL_f9a20aaf_42_flash_fwd_hdim128_fp16_paged_split_sm90_cu_61719c98_30644cuda3std3__480_GLOBAL__N__f9a20aaf_42_flash_fwd_hdim128_fp16_paged_split_sm90_cu_61719c98_30646ignoreE)
_ZN78_INTERNAL_f9a20aaf_42_flash_fwd_hdim128_fp16_paged_split_sm90_cu_61719c98_30644cuda3std3__480_GLOBAL__N__f9a20aaf_42_flash_fwd_hdim128_fp16_paged_split_sm90_cu_61719c98_30646ignoreE:
	.zero		1
	.type		_ZN78_INTERNAL_f9a20aaf_42_flash_fwd_hdim128_fp16_paged_split_sm90_cu_61719c98_30644cute7productE,@object
	.size		_ZN78_INTERNAL_f9a20aaf_42_flash_fwd_hdim128_fp16_paged_split_sm90_cu_61719c98_30644cute7productE,(_ZN78_INTERNAL_f9a20aaf_42_flash_fwd_hdim128_fp16_paged_split_sm90_cu_61719c98_30644cuda3std3__45__cpo3endE - _ZN78_INTERNAL_f9a20aaf_42_flash_fwd_hdim128_fp16_paged_split_sm90_cu_61719c98_30644cute7productE)
_ZN78_INTERNAL_f9a20aaf_42_flash_fwd_hdim128_fp16_paged_split_sm90_cu_61719c98_30644cute7productE:
	.zero		1
	.type		_ZN78_INTERNAL_f9a20aaf_42_flash_fwd_hdim128_fp16_paged_split_sm90_cu_61719c98_30644cuda3std3__45__cpo3endE,@object
	.size		_ZN78_INTERNAL_f9a20aaf_42_flash_fwd_hdim128_fp16_paged_split_sm90_cu_61719c98_30644cuda3std3__45__cpo3endE,(_ZN78_INTERNAL_f9a20aaf_42_flash_fwd_hdim128_fp16_paged_split_sm90_cu_61719c98_30644cuda3std3__419piecewise_constructE - _ZN78_INTERNAL_f9a20aaf_42_flash_fwd_hdim128_fp16_paged_split_sm90_cu_61719c98_30644cuda3std3__45__cpo3endE)
_ZN78_INTERNAL_f9a20aaf_42_flash_fwd_hdim128_fp16_paged_split_sm90_cu_61719c98_30644cuda3std3__45__cpo3endE:
	.zero		1
	.type		_ZN78_INTERNAL_f9a20aaf_42_flash_fwd_hdim128_fp16_paged_split_sm90_cu_61719c98_30644cuda3std3__419piecewise_constructE,@object
	.size		_ZN78_INTERNAL_f9a20aaf_42_flash_fwd_hdim128_fp16_paged_split_sm90_cu_61719c98_30644cuda3std3__419piecewise_constructE,(_ZN78_INTERNAL_f9a20aaf_42_flash_fwd_hdim128_fp16_paged_split_sm90_cu_61719c98_30644cuda3std3__45__cpo4cendE - _ZN78_INTERNAL_f9a20aaf_42_flash_fwd_hdim128_fp16_paged_split_sm90_cu_61719c98_30644cuda3std3__419piecewise_constructE)
_ZN78_INTERNAL_f9a20aaf_42_flash_fwd_hdim128_fp16_paged_split_sm90_cu_61719c98_30644cuda3std3__419piecewise_constructE:
	.zero		1
	.type		_ZN78_INTERNAL_f9a20aaf_42_flash_fwd_hdim128_fp16_paged_split_sm90_cu_61719c98_30644cuda3std3__45__cpo4cendE,@object
	.size		_ZN78_INTERNAL_f9a20aaf_42_flash_fwd_hdim128_fp16_paged_split_sm90_cu_61719c98_30644cuda3std3__45__cpo4cendE,(_ZN78_INTERNAL_f9a20aaf_42_flash_fwd_hdim128_fp16_paged_split_sm90_cu_61719c98_30644cuda3std6ranges3__45__cpo4swapE - _ZN78_INTERNAL_f9a20aaf_42_flash_fwd_hdim128_fp16_paged_split_sm90_cu_61719c98_30644cuda3std3__45__cpo4cendE)
_ZN78_INTERNAL_f9a20aaf_42_flash_fwd_hdim128_fp16_paged_split_sm90_cu_61719c98_30644cuda3std3__45__cpo4cendE:
	.zero		1
	.type		_ZN78_INTERNAL_f9a20aaf_42_flash_fwd_hdim128_fp16_paged_split_sm90_cu_61719c98_30644cuda3std6ranges3__45__cpo4swapE,@object
	.size		_ZN78_INTERNAL_f9a20aaf_42_flash_fwd_hdim128_fp16_paged_split_sm90_cu_61719c98_30644cuda3std6ranges3__45__cpo4swapE,(.L_11 - _ZN78_INTERNAL_f9a20aaf_42_flash_fwd_hdim128_fp16_paged_split_sm90_cu_61719c98_30644cuda3std6ranges3__45__cpo4swapE)
_ZN78_INTERNAL_f9a20aaf_42_flash_fwd_hdim128_fp16_paged_split_sm90_cu_61719c98_30644cuda3std6ranges3__45__cpo4swapE:
	.zero		1
.L_11:


//--------------------- .nv.shared._ZN7cutlass13device_kernelIN5flash11enable_sm90INS1_16FlashAttnFwdSm90INS1_25CollectiveMainloopFwdSm90ILi2EN4cute5tupleIJNS5_1CILi1EEES8_S8_EEENS6_IJNS7_ILi128EEESA_SA_EEELi128ENS_6half_tEfNS_4arch4Sm90ELb0ELb0ELb0ELb1ELb1ELb0ELb0ELb1ELb1ELb1ELb1ELb0EEENS1_21CollectiveEpilogueFwdISB_S9_SC_SE_Li256ELb1ELb1ELb1ELb0EEENS1_36VarlenDynamicPersistentTileSchedulerILi128ELi128ELi256ELi128ELb1ELb1ELb1ELb0ELb1ELb1EEEEEEEEEvNT_6ParamsE --------------------------
	.section	.nv.shared._ZN7cutlass13device_kernelIN5flash11enable_sm90INS1_16FlashAttnFwdSm90INS1_25CollectiveMainloopFwdSm90ILi2EN4cute5tupleIJNS5_1CILi1EEES8_S8_EEENS6_IJNS7_ILi128EEESA_SA_EEELi128ENS_6half_tEfNS_4arch4Sm90ELb0ELb0ELb0ELb1ELb1ELb0ELb0ELb1ELb1ELb1ELb1ELb0EEENS1_21CollectiveEpilogueFwdISB_S9_SC_SE_Li256ELb1ELb1ELb1ELb0EEENS1_36VarlenDynamicPersistentTileSchedulerILi128ELi128ELi256ELi128ELb1ELb1ELb1ELb0ELb1ELb1EEEEEEEEEvNT_6ParamsE,"aw",@nobits
	.sectionflags	@""
	.align	16
	.zero		1024


//--------------------- .nv.shared._ZN7cutlass13device_kernelIN5flash11enable_sm90INS1_16FlashAttnFwdSm90INS1_25CollectiveMainloopFwdSm90ILi2EN4cute5tupleIJNS5_1CILi1EEES8_S8_EEENS6_IJNS7_ILi128EEESA_SA_EEELi128ENS_6half_tEfNS_4arch4Sm90ELb0ELb0ELb0ELb1ELb1ELb1ELb0ELb1ELb1ELb1ELb1ELb0EEENS1_21CollectiveEpilogueFwdISB_S9_SC_SE_Li256ELb1ELb1ELb1ELb0EEENS1_36VarlenDynamicPersistentTileSchedulerILi128ELi128ELi256ELi128ELb1ELb1ELb1ELb0ELb1ELb1EEEEEEEEEvNT_6ParamsE --------------------------
	.section	.nv.shared._ZN7cutlass13device_kernelIN5flash11enable_sm90INS1_16FlashAttnFwdSm90INS1_25CollectiveMainloopFwdSm90ILi2EN4cute5tupleIJNS5_1CILi1EEES8_S8_EEENS6_IJNS7_ILi128EEESA_SA_EEELi128ENS_6half_tEfNS_4arch4Sm90ELb0ELb0ELb0ELb1ELb1ELb1ELb0ELb1ELb1ELb1ELb1ELb0EEENS1_21CollectiveEpilogueFwdISB_S9_SC_SE_Li256ELb1ELb1ELb1ELb0EEENS1_36VarlenDynamicPersistentTileSchedulerILi128ELi128ELi256ELi128ELb1ELb1ELb1ELb0ELb1ELb1EEEEEEEEEvNT_6ParamsE,"aw",@nobits
	.sectionflags	@""
	.align	16
	.zero		1024


//--------------------- .nv.shared._ZN7cutlass13device_kernelIN5flash11enable_sm90INS1_16FlashAttnFwdSm90INS1_25CollectiveMainloopFwdSm90ILi2EN4cute5tupleIJNS5_1CILi1EEES8_S8_EEENS6_IJNS7_ILi128EEESA_SA_EEELi128ENS_6half_tEfNS_4arch4Sm90ELb0ELb1ELb0ELb0ELb1ELb0ELb0ELb1ELb1ELb1ELb1ELb0EEENS1_21CollectiveEpilogueFwdISB_S9_SC_SE_Li256ELb0ELb1ELb1ELb0EEENS1_19SingleTileSchedulerILb0ELb1ELb1ELi128EEEEEEEEEvNT_6ParamsE --------------------------
	.section	.nv.shared._ZN7cutlass13device_kernelIN5flash11enable_sm90INS1_16FlashAttnFwdSm90INS1_25CollectiveMainloopFwdSm90ILi2EN4cute5tupleIJNS5_1CILi1EEES8_S8_EEENS6_IJNS7_ILi128EEESA_SA_EEELi128ENS_6half_tEfNS_4arch4Sm90ELb0ELb1ELb0ELb0ELb1ELb0ELb0ELb1ELb1ELb1ELb1ELb0EEENS1_21CollectiveEpilogueFwdISB_S9_SC_SE_Li256ELb0ELb1ELb1ELb0EEENS1_19SingleTileSchedulerILb0ELb1ELb1ELi128EEEEEEEEEvNT_6ParamsE,"aw",@nobits
	.sectionflags	@""
	.align	16
	.zero		1024


//--------------------- .nv.shared._ZN7cutlass13device_kernelIN5flash11enable_sm90INS1_16FlashAttnFwdSm90INS1_25CollectiveMainloopFwdSm90ILi2EN4cute5tupleIJNS5_1CILi1EEES8_S8_EEENS6_IJNS7_ILi128EEESA_SA_EEELi128ENS_6half_tEfNS_4arch4Sm90ELb0ELb1ELb0ELb1ELb1ELb0ELb0ELb1ELb1ELb1ELb1ELb0EEENS1_21CollectiveEpilogueFwdISB_S9_SC_SE_Li256ELb1ELb1ELb1ELb0EEENS1_36VarlenDynamicPersistentTileSchedulerILi128ELi128ELi256ELi128ELb1ELb1ELb1ELb1ELb0ELb1EEEEEEEEEvNT_6ParamsE --------------------------
	.section	.nv.shared._ZN7cutlass13device_kernelIN5flash11enable_sm90INS1_16FlashAttnFwdSm90INS1_25CollectiveMainloopFwdSm90ILi2EN4cute5tupleIJNS5_1CILi1EEES8_S8_EEENS6_IJNS7_ILi128EEESA_SA_EEELi128ENS_6half_tEfNS_4arch4Sm90ELb0ELb1ELb0ELb1ELb1ELb0ELb0ELb1ELb1ELb1ELb1ELb0EEENS1_21CollectiveEpilogueFwdISB_S9_SC_SE_Li256ELb1ELb1ELb1ELb0EEENS1_36VarlenDynamicPersistentTileSchedulerILi128ELi128ELi256ELi128ELb1ELb1ELb1ELb1ELb0ELb1EEEEEEEEEvNT_6ParamsE,"aw",@nobits
	.sectionflags	@""
	.align	16
	.zero		1024


//--------------------- .nv.shared._ZN7cutlass13device_kernelIN5flash11enable_sm90INS1_16FlashAttnFwdSm90INS1_25CollectiveMainloopFwdSm90ILi2EN4cute5tupleIJNS5_1CILi1EEES8_S8_EEENS6_IJNS7_ILi128EEESA_SA_EEELi128ENS_6half_tEfNS_4arch4Sm90ELb0ELb1ELb0ELb1ELb1ELb1ELb0ELb1ELb1ELb1ELb1ELb0EEENS1_21CollectiveEpilogueFwdISB_S9_SC_SE_Li256ELb1ELb1ELb1ELb0EEENS1_36VarlenDynamicPersistentTileSchedulerILi128ELi128ELi256ELi128ELb1ELb1ELb1ELb1ELb0ELb1EEEEEEEEEvNT_6ParamsE --------------------------
	.section	.nv.shared._ZN7cutlass13device_kernelIN5flash11enable_sm90INS1_16FlashAttnFwdSm90INS1_25CollectiveMainloopFwdSm90ILi2EN4cute5tupleIJNS5_1CILi1EEES8_S8_EEENS6_IJNS7_ILi128EEESA_SA_EEELi128ENS_6half_tEfNS_4arch4Sm90ELb0ELb1ELb0ELb1ELb1ELb1ELb0ELb1ELb1ELb1ELb1ELb0EEENS1_21CollectiveEpilogueFwdISB_S9_SC_SE_Li256ELb1ELb1ELb1ELb0EEENS1_36VarlenDynamicPersistentTileSchedulerILi128ELi128ELi256ELi128ELb1ELb1ELb1ELb1ELb0ELb1EEEEEEEEEvNT_6ParamsE,"aw",@nobits
	.sectionflags	@""
	.align	16
	.zero		1024


//--------------------- .nv.shared._ZN7cutlass13device_kernelIN5flash11enable_sm90INS1_16FlashAttnFwdSm90INS1_25CollectiveMainloopFwdSm90ILi2EN4cute5tupleIJNS5_1CILi1EEES8_S8_EEENS6_IJNS7_ILi128EEESA_SA_EEELi128ENS_6half_tEfNS_4arch4Sm90ELb1ELb0ELb0ELb0ELb1ELb0ELb0ELb1ELb1ELb1ELb1ELb0EEENS1_21CollectiveEpilogueFwdISB_S9_SC_SE_Li256ELb0ELb1ELb1ELb0EEENS1_19SingleTileSchedulerILb0ELb1ELb1ELi128EEEEEEEEEvNT_6ParamsE --------------------------
	.section	.nv.shared._ZN7cutlass13device_kernelIN5flash11enable_sm90INS1_16FlashAttnFwdSm90INS1_25CollectiveMainloopFwdSm90ILi2EN4cute5tupleIJNS5_1CILi1EEES8_S8_EEENS6_IJNS7_ILi128EEESA_SA_EEELi128ENS_6half_tEfNS_4arch4Sm90ELb1ELb0ELb0ELb0ELb1ELb0ELb0ELb1ELb1ELb1ELb1ELb0EEENS1_21CollectiveEpilogueFwdISB_S9_SC_SE_Li256ELb0ELb1ELb1ELb0EEENS1_19SingleTileSchedulerILb0ELb1ELb1ELi128EEEEEEEEEvNT_6ParamsE,"aw",@nobits
	.sectionflags	@""
	.align	16
	.zero		1024


//--------------------- .nv.shared._ZN7cutlass13device_kernelIN5flash11enable_sm90INS1_16FlashAttnFwdSm90INS1_25CollectiveMainloopFwdSm90ILi2EN4cute5tupleIJNS5_1CILi1EEES8_S8_EEENS6_IJNS7_ILi128EEESA_SA_EEELi128ENS_6half_tEfNS_4arch4Sm90ELb1ELb0ELb0ELb1ELb1ELb0ELb0ELb1ELb1ELb1ELb1ELb0EEENS1_21CollectiveEpilogueFwdISB_S9_SC_SE_Li256ELb1ELb1ELb1ELb0EEENS1_36VarlenDynamicPersistentTileSchedulerILi128ELi128ELi256ELi128ELb1ELb1ELb1ELb1ELb1ELb1EEEEEEEEEvNT_6ParamsE --------------------------
	.section	.nv.shared._ZN7cutlass13device_kernelIN5flash11enable_sm90INS1_16FlashAttnFwdSm90INS1_25CollectiveMainloopFwdSm90ILi2EN4cute5tupleIJNS5_1CILi1EEES8_S8_EEENS6_IJNS7_ILi128EEESA_SA_EEELi128ENS_6half_tEfNS_4arch4Sm90ELb1ELb0ELb0ELb1ELb1ELb0ELb0ELb1ELb1ELb1ELb1ELb0EEENS1_21CollectiveEpilogueFwdISB_S9_SC_SE_Li256ELb1ELb1ELb1ELb0EEENS1_36VarlenDynamicPersistentTileSchedulerILi128ELi128ELi256ELi128ELb1ELb1ELb1ELb1ELb1ELb1EEEEEEEEEvNT_6ParamsE,"aw",@nobits
	.sectionflags	@""
	.align	16
	.zero		1024


//--------------------- .nv.shared._ZN7cutlass13device_kernelIN5flash11enable_sm90INS1_16FlashAttnFwdSm90INS1_25CollectiveMainloopFwdSm90ILi2EN4cute5tupleIJNS5_1CILi1EEES8_S8_EEENS6_IJNS7_ILi128EEESA_SA_EEELi128ENS_6half_tEfNS_4arch4Sm90ELb1ELb0ELb0ELb1ELb1ELb1ELb0ELb1ELb1ELb1ELb1ELb0EEENS1_21CollectiveEpilogueFwdISB_S9_SC_SE_Li256ELb1ELb1ELb1ELb0EEENS1_36VarlenDynamicPersistentTileSchedulerILi128ELi128ELi256ELi128ELb1ELb1ELb1ELb1ELb1ELb1EEEEEEEEEvNT_6ParamsE --------------------------
	.section	.nv.shared._ZN7cutlass13device_kernelIN5flash11enable_sm90INS1_16FlashAttnFwdSm90INS1_25CollectiveMainloopFwdSm90ILi2EN4cute5tupleIJNS5_1CILi1EEES8_S8_EEENS6_IJNS7_ILi128EEESA_SA_EEELi128ENS_6half_tEfNS_4arch4Sm90ELb1ELb0ELb0ELb1ELb1ELb1ELb0ELb1ELb1ELb1ELb1ELb0EEENS1_21CollectiveEpilogueFwdISB_S9_SC_SE_Li256ELb1ELb1ELb1ELb0EEENS1_36VarlenDynamicPersistentTileSchedulerILi128ELi128ELi256ELi128ELb1ELb1ELb1ELb1ELb1ELb1EEEEEEEEEvNT_6ParamsE,"aw",@nobits
	.sectionflags	@""
	.align	16
	.zero		1024


//--------------------- .nv.constant0._ZN7cutlass13device_kernelIN5flash11enable_sm90INS1_16FlashAttnFwdSm90INS1_25CollectiveMainloopFwdSm90ILi2EN4cute5tupleIJNS5_1CILi1EEES8_S8_EEENS6_IJNS7_ILi128EEESA_SA_EEELi128ENS_6half_tEfNS_4arch4Sm90ELb0ELb0ELb0ELb0ELb1ELb0ELb0ELb1ELb1ELb1ELb1ELb0EEENS1_21CollectiveEpilogueFwdISB_S9_SC_SE_Li256ELb0ELb1ELb1ELb0EEENS1_19SingleTileSchedulerILb0ELb1ELb1ELi128EEEEEEEEEvNT_6ParamsE --------------------------
	.section	.nv.constant0._ZN7cutlass13device_kernelIN5flash11enable_sm90INS1_16FlashAttnFwdSm90INS1_25CollectiveMainloopFwdSm90ILi2EN4cute5tupleIJNS5_1CILi1EEES8_S8_EEENS6_IJNS7_ILi128EEESA_SA_EEELi128ENS_6half_tEfNS_4arch4Sm90ELb0ELb0ELb0ELb0ELb1ELb0ELb0ELb1ELb1ELb1ELb1ELb0EEENS1_21CollectiveEpilogueFwdISB_S9_SC_SE_Li256ELb0ELb1ELb1ELb0EEENS1_19SingleTileSchedulerILb0ELb1ELb1ELi128EEEEEEEEEvNT_6ParamsE,"a",@progbits
	.sectionflags	@""
	.align	4
.nv.constant0._ZN7cutlass13device_kernelIN5flash11enable_sm90INS1_16FlashAttnFwdSm90INS1_25CollectiveMainloopFwdSm90ILi2EN4cute5tupleIJNS5_1CILi1EEES8_S8_EEENS6_IJNS7_ILi128EEESA_SA_EEELi128ENS_6half_tEfNS_4arch4Sm90ELb0ELb0ELb0ELb0ELb1ELb0ELb0ELb1ELb1ELb1ELb1ELb0EEENS1_21CollectiveEpilogueFwdISB_S9_SC_SE_Li256ELb0ELb1ELb1ELb0EEENS1_19SingleTileSchedulerILb0ELb1ELb1ELi128EEEEEEEEEvNT_6ParamsE:
	.zero		3200


//--------------------- .nv.constant0._ZN7cutlass13device_kernelIN5flash11enable_sm90INS1_16FlashAttnFwdSm90INS1_25CollectiveMainloopFwdSm90ILi2EN4cute5tupleIJNS5_1CILi1EEES8_S8_EEENS6_IJNS7_ILi128EEESA_SA_EEELi128ENS_6half_tEfNS_4arch4Sm90ELb0ELb0ELb0ELb1ELb1ELb0ELb0ELb1ELb1ELb1ELb1ELb0EEENS1_21CollectiveEpilogueFwdISB_S9_SC_SE_Li256ELb1ELb1ELb1ELb0EEENS1_36VarlenDynamicPersistentTileSchedulerILi128ELi128ELi256ELi128ELb1ELb1ELb1ELb0ELb1ELb1EEEEEEEEEvNT_6ParamsE --------------------------
	.section	.nv.constant0._ZN7cutlass13device_kernelIN5flash11enable_sm90INS1_16FlashAttnFwdSm90INS1_25CollectiveMainloopFwdSm90ILi2EN4cute5tupleIJNS5_1CILi1EEES8_S8_EEENS6_IJNS7_ILi128EEESA_SA_EEELi128ENS_6half_tEfNS_4arch4Sm90ELb0ELb0ELb0ELb1ELb1ELb0ELb0ELb1ELb1ELb1ELb1ELb0EEENS1_21CollectiveEpilogueFwdISB_S9_SC_SE_Li256ELb1ELb1ELb1ELb0EEENS1_36VarlenDynamicPersistentTileSchedulerILi128ELi128ELi256ELi128ELb1ELb1ELb1ELb0ELb1ELb1EEEEEEEEEvNT_6ParamsE,"a",@progbits
	.sectionflags	@""
	.align	4
.nv.constant0._ZN7cutlass13device_kernelIN5flash11enable_sm90INS1_16FlashAttnFwdSm90INS1_25CollectiveMainloopFwdSm90ILi2EN4cute5tupleIJNS5_1CILi1EEES8_S8_EEENS6_IJNS7_ILi128EEESA_SA_EEELi128ENS_6half_tEfNS_4arch4Sm90ELb0ELb0ELb0ELb1ELb1ELb0ELb0ELb1ELb1ELb1ELb1ELb0EEENS1_21CollectiveEpilogueFwdISB_S9_SC_SE_Li256ELb1ELb1ELb1ELb0EEENS1_36VarlenDynamicPersistentTileSchedulerILi128ELi128ELi256ELi128ELb1ELb1ELb1ELb0ELb1ELb1EEEEEEEEEvNT_6ParamsE:
	.zero		3328


//--------------------- .nv.constant0._ZN7cutlass13device_kernelIN5flash11enable_sm90INS1_16FlashAttnFwdSm90INS1_25CollectiveMainloopFwdSm90ILi2EN4cute5tupleIJNS5_1CILi1EEES8_S8_EEENS6_IJNS7_ILi128EEESA_SA_EEELi128ENS_6half_tEfNS_4arch4Sm90ELb0ELb0ELb0ELb1ELb1ELb1ELb0ELb1ELb1ELb1ELb1ELb0EEENS1_21CollectiveEpilogueFwdISB_S9_SC_SE_Li256ELb1ELb1ELb1ELb0EEENS1_36VarlenDynamicPersistentTileSchedulerILi128ELi128ELi256ELi128ELb1ELb1ELb1ELb0ELb1ELb1EEEEEEEEEvNT_6ParamsE --------------------------
	.section	.nv.constant0._ZN7cutlass13device_kernelIN5flash11enable_sm90INS1_16FlashAttnFwdSm90INS1_25CollectiveMainloopFwdSm90ILi2EN4cute5tupleIJNS5_1CILi1EEES8_S8_EEENS6_IJNS7_ILi128EEESA_SA_EEELi128ENS_6half_tEfNS_4arch4Sm90ELb0ELb0ELb0ELb1ELb1ELb1ELb0ELb1ELb1ELb1ELb1ELb0EEENS1_21CollectiveEpilogueFwdISB_S9_SC_SE_Li256ELb1ELb1ELb1ELb0EEENS1_36VarlenDynamicPersistentTileSchedulerILi128ELi128ELi256ELi128ELb1ELb1ELb1ELb0ELb1ELb1EEEEEEEEEvNT_6ParamsE,"a",@progbits
	.sectionflags	@""
	.align	4
.nv.constant0._ZN7cutlass13device_kernelIN5flash11enable_sm90INS1_16FlashAttnFwdSm90INS1_25CollectiveMainloopFwdSm90ILi2EN4cute5tupleIJNS5_1CILi1EEES8_S8_EEENS6_IJNS7_ILi128EEESA_SA_EEELi128ENS_6half_tEfNS_4arch4Sm90ELb0ELb0ELb0ELb1ELb1ELb1ELb0ELb1ELb1ELb1ELb1ELb0EEENS1_21CollectiveEpilogueFwdISB_S9_SC_SE_Li256ELb1ELb1ELb1ELb0EEENS1_36VarlenDynamicPersistentTileSchedulerILi128ELi128ELi256ELi128ELb1ELb1ELb1ELb0ELb1ELb1EEEEEEEEEvNT_6ParamsE:
	.zero		3328


//--------------------- .nv.constant0._ZN7cutlass13device_kernelIN5flash11enable_sm90INS1_16FlashAttnFwdSm90INS1_25CollectiveMainloopFwdSm90ILi2EN4cute5tupleIJNS5_1CILi1EEES8_S8_EEENS6_IJNS7_ILi128EEESA_SA_EEELi128ENS_6half_tEfNS_4arch4Sm90ELb0ELb1ELb0ELb0ELb1ELb0ELb0ELb1ELb1ELb1ELb1ELb0EEENS1_21CollectiveEpilogueFwdISB_S9_SC_SE_Li256ELb0ELb1ELb1ELb0EEENS1_19SingleTileSchedulerILb0ELb1ELb1ELi128EEEEEEEEEvNT_6ParamsE --------------------------
	.section	.nv.constant0._ZN7cutlass13device_kernelIN5flash11enable_sm90INS1_16FlashAttnFwdSm90INS1_25CollectiveMainloopFwdSm90ILi2EN4cute5tupleIJNS5_1CILi1EEES8_S8_EEENS6_IJNS7_ILi128EEESA_SA_EEELi128ENS_6half_tEfNS_4arch4Sm90ELb0ELb1ELb0ELb0ELb1ELb0ELb0ELb1ELb1ELb1ELb1ELb0EEENS1_21CollectiveEpilogueFwdISB_S9_SC_SE_Li256ELb0ELb1ELb1ELb0EEENS1_19SingleTileSchedulerILb0ELb1ELb1ELi128EEEEEEEEEvNT_6ParamsE,"a",@progbits
	.sectionflags	@""
	.align	4
.nv.constant0._ZN7cutlass13device_kernelIN5flash11enable_sm90INS1_16FlashAttnFwdSm90INS1_25CollectiveMainloopFwdSm90ILi2EN4cute5tupleIJNS5_1CILi1EEES8_S8_EEENS6_IJNS7_ILi128EEESA_SA_EEELi128ENS_6half_tEfNS_4arch4Sm90ELb0ELb1ELb0ELb0ELb1ELb0ELb0ELb1ELb1ELb1ELb1ELb0EEENS1_21CollectiveEpilogueFwdISB_S9_SC_SE_Li256ELb0ELb1ELb1ELb0EEENS1_19SingleTileSchedulerILb0ELb1ELb1ELi128EEEEEEEEEvNT_6ParamsE:
	.zero		3200


//--------------------- .nv.constant0._ZN7cutlass13device_kernelIN5flash11enable_sm90INS1_16FlashAttnFwdSm90INS1_25CollectiveMainloopFwdSm90ILi2EN4cute5tupleIJNS5_1CILi1EEES8_S8_EEENS6_IJNS7_ILi128EEESA_SA_EEELi128ENS_6half_tEfNS_4arch4Sm90ELb0ELb1ELb0ELb1ELb1ELb0ELb0ELb1ELb1ELb1ELb1ELb0EEENS1_21CollectiveEpilogueFwdISB_S9_SC_SE_Li256ELb1ELb1ELb1ELb0EEENS1_36VarlenDynamicPersistentTileSchedulerILi128ELi128ELi256ELi128ELb1ELb1ELb1ELb1ELb0ELb1EEEEEEEEEvNT_6ParamsE --------------------------
	.section	.nv.constant0._ZN7cutlass13device_kernelIN5flash11enable_sm90INS1_16FlashAttnFwdSm90INS1_25CollectiveMainloopFwdSm90ILi2EN4cute5tupleIJNS5_1CILi1EEES8_S8_EEENS6_IJNS7_ILi128EEESA_SA_EEELi128ENS_6half_tEfNS_4arch4Sm90ELb0ELb1ELb0ELb1ELb1ELb0ELb0ELb1ELb1ELb1ELb1ELb0EEENS1_21CollectiveEpilogueFwdISB_S9_SC_SE_Li256ELb1ELb1ELb1ELb0EEENS1_36VarlenDynamicPersistentTileSchedulerILi128ELi128ELi256ELi128ELb1ELb1ELb1ELb1ELb0ELb1EEEEEEEEEvNT_6ParamsE,"a",@progbits
	.sectionflags	@""
	.align	4
.nv.constant0._ZN7cutlass13device_kernelIN5flash11enable_sm90INS1_16FlashAttnFwdSm90INS1_25CollectiveMainloopFwdSm90ILi2EN4cute5tupleIJNS5_1CILi1EEES8_S8_EEENS6_IJNS7_ILi128EEESA_SA_EEELi128ENS_6half_tEfNS_4arch4Sm90ELb0ELb1ELb0ELb1ELb1ELb0ELb0ELb1ELb1ELb1ELb1ELb0EEENS1_21CollectiveEpilogueFwdISB_S9_SC_SE_Li256ELb1ELb1ELb1ELb0EEENS1_36VarlenDynamicPersistentTileSchedulerILi128ELi128ELi256ELi128ELb1ELb1ELb1ELb1ELb0ELb1EEEEEEEEEvNT_6ParamsE:
	.zero		3328


//--------------------- .nv.constant0._ZN7cutlass13device_kernelIN5flash11enable_sm90INS1_16FlashAttnFwdSm90INS1_25CollectiveMainloopFwdSm90ILi2EN4cute5tupleIJNS5_1CILi1EEES8_S8_EEENS6_IJNS7_ILi128EEESA_SA_EEELi128ENS_6half_tEfNS_4arch4Sm90ELb0ELb1ELb0ELb1ELb1ELb1ELb0ELb1ELb1ELb1ELb1ELb0EEENS1_21CollectiveEpilogueFwdISB_S9_SC_SE_Li256ELb1ELb1ELb1ELb0EEENS1_36VarlenDynamicPersistentTileSchedulerILi128ELi128ELi256ELi128ELb1ELb1ELb1ELb1ELb0ELb1EEEEEEEEEvNT_6ParamsE --------------------------
	.section	.nv.constant0._ZN7cutlass13device_kernelIN5flash11enable_sm90INS1_16FlashAttnFwdSm90INS1_25CollectiveMainloopFwdSm90ILi2EN4cute5tupleIJNS5_1CILi1EEES8_S8_EEENS6_IJNS7_ILi128EEESA_SA_EEELi128ENS_6half_tEfNS_4arch4Sm90ELb0ELb1ELb0ELb1ELb1ELb1ELb0ELb1ELb1ELb1ELb1ELb0EEENS1_21CollectiveEpilogueFwdISB_S9_SC_SE_Li256ELb1ELb1ELb1ELb0EEENS1_36VarlenDynamicPersistentTileSchedulerILi128ELi128ELi256ELi128ELb1ELb1ELb1ELb1ELb0ELb1EEEEEEEEEvNT_6ParamsE,"a",@progbits
	.sectionflags	@""
	.align	4
.nv.constant0._ZN7cutlass13device_kernelIN5flash11enable_sm90INS1_16FlashAttnFwdSm90INS1_25CollectiveMainloopFwdSm90ILi2EN4cute5tupleIJNS5_1CILi1EEES8_S8_EEENS6_IJNS7_ILi128EEESA_SA_EEELi128ENS_6half_tEfNS_4arch4Sm90ELb0ELb1ELb0ELb1ELb1ELb1ELb0ELb1ELb1ELb1ELb1ELb0EEENS1_21CollectiveEpilogueFwdISB_S9_SC_SE_Li256ELb1ELb1ELb1ELb0EEENS1_36VarlenDynamicPersistentTileSchedulerILi128ELi128ELi256ELi128ELb1ELb1ELb1ELb1ELb0ELb1EEEEEEEEEvNT_6ParamsE:
	.zero		3328


//--------------------- .nv.constant0._ZN7cutlass13device_kernelIN5flash11enable_sm90INS1_16FlashAttnFwdSm90INS1_25CollectiveMainloopFwdSm90ILi2EN4cute5tupleIJNS5_1CILi1EEES8_S8_EEENS6_IJNS7_ILi128EEESA_SA_EEELi128ENS_6half_tEfNS_4arch4Sm90ELb1ELb0ELb0ELb0ELb1ELb0ELb0ELb1ELb1ELb1ELb1ELb0EEENS1_21CollectiveEpilogueFwdISB_S9_SC_SE_Li256ELb0ELb1ELb1ELb0EEENS1_19SingleTileSchedulerILb0ELb1ELb1ELi128EEEEEEEEEvNT_6ParamsE --------------------------
	.section	.nv.constant0._ZN7cutlass13device_kernelIN5flash11enable_sm90INS1_16FlashAttnFwdSm90INS1_25CollectiveMainloopFwdSm90ILi2EN4cute5tupleIJNS5_1CILi1EEES8_S8_EEENS6_IJNS7_ILi128EEESA_SA_EEELi128ENS_6half_tEfNS_4arch4Sm90ELb1ELb0ELb0ELb0ELb1ELb0ELb0ELb1ELb1ELb1ELb1ELb0EEENS1_21CollectiveEpilogueFwdISB_S9_SC_SE_Li256ELb0ELb1ELb1ELb0EEENS1_19SingleTileSchedulerILb0ELb1ELb1ELi128EEEEEEEEEvNT_6ParamsE,"a",@progbits
	.sectionflags	@""
	.align	4
.nv.constant0._ZN7cutlass13device_kernelIN5flash11enable_sm90INS1_16FlashAttnFwdSm90INS1_25CollectiveMainloopFwdSm90ILi2EN4cute5tupleIJNS5_1CILi1EEES8_S8_EEENS6_IJNS7_ILi128EEESA_SA_EEELi128ENS_6half_tEfNS_4arch4Sm90ELb1ELb0ELb0ELb0ELb1ELb0ELb0ELb1ELb1ELb1ELb1ELb0EEENS1_21CollectiveEpilogueFwdISB_S9_SC_SE_Li256ELb0ELb1ELb1ELb0EEENS1_19SingleTileSchedulerILb0ELb1ELb1ELi128EEEEEEEEEvNT_6ParamsE:
	.zero		3200


//--------------------- .nv.constant0._ZN7cutlass13device_kernelIN5flash11enable_sm90INS1_16FlashAttnFwdSm90INS1_25CollectiveMainloopFwdSm90ILi2EN4cute5tupleIJNS5_1CILi1EEES8_S8_EEENS6_IJNS7_ILi128EEESA_SA_EEELi128ENS_6half_tEfNS_4arch4Sm90ELb1ELb0ELb0ELb1ELb1ELb0ELb0ELb1ELb1ELb1ELb1ELb0EEENS1_21CollectiveEpilogueFwdISB_S9_SC_SE_Li256ELb1ELb1ELb1ELb0EEENS1_36VarlenDynamicPersistentTileSchedulerILi128ELi128ELi256ELi128ELb1ELb1ELb1ELb1ELb1ELb1EEEEEEEEEvNT_6ParamsE --------------------------
	.section	.nv.constant0._ZN7cutlass13device_kernelIN5flash11enable_sm90INS1_16FlashAttnFwdSm90INS1_25CollectiveMainloopFwdSm90ILi2EN4cute5tupleIJNS5_1CILi1EEES8_S8_EEENS6_IJNS7_ILi128EEESA_SA_EEELi128ENS_6half_tEfNS_4arch4Sm90ELb1ELb0ELb0ELb1ELb1ELb0ELb0ELb1ELb1ELb1ELb1ELb0EEENS1_21CollectiveEpilogueFwdISB_S9_SC_SE_Li256ELb1ELb1ELb1ELb0EEENS1_36VarlenDynamicPersistentTileSchedulerILi128ELi128ELi256ELi128ELb1ELb1ELb1ELb1ELb1ELb1EEEEEEEEEvNT_6ParamsE,"a",@progbits
	.sectionflags	@""
	.align	4
.nv.constant0._ZN7cutlass13device_kernelIN5flash11enable_sm90INS1_16FlashAttnFwdSm90INS1_25CollectiveMainloopFwdSm90ILi2EN4cute5tupleIJNS5_1CILi1EEES8_S8_EEENS6_IJNS7_ILi128EEESA_SA_EEELi128ENS_6half_tEfNS_4arch4Sm90ELb1ELb0ELb0ELb1ELb1ELb0ELb0ELb1ELb1ELb1ELb1ELb0EEENS1_21CollectiveEpilogueFwdISB_S9_SC_SE_Li256ELb1ELb1ELb1ELb0EEENS1_36VarlenDynamicPersistentTileSchedulerILi128ELi128ELi256ELi128ELb1ELb1ELb1ELb1ELb1ELb1EEEEEEEEEvNT_6ParamsE:
	.zero		3328


//--------------------- .nv.constant0._ZN7cutlass13device_kernelIN5flash11enable_sm90INS1_16FlashAttnFwdSm90INS1_25CollectiveMainloopFwdSm90ILi2EN4cute5tupleIJNS5_1CILi1EEES8_S8_EEENS6_IJNS7_ILi128EEESA_SA_EEELi128ENS_6half_tEfNS_4arch4Sm90ELb1ELb0ELb0ELb1ELb1ELb1ELb0ELb1ELb1ELb1ELb1ELb0EEENS1_21CollectiveEpilogueFwdISB_S9_SC_SE_Li256ELb1ELb1ELb1ELb0EEENS1_36VarlenDynamicPersistentTileSchedulerILi128ELi128ELi256ELi128ELb1ELb1ELb1ELb1ELb1ELb1EEEEEEEEEvNT_6ParamsE --------------------------
	.section	.nv.constant0._ZN7cutlass13device_kernelIN5flash11enable_sm90INS1_16FlashAttnFwdSm90INS1_25CollectiveMainloopFwdSm90ILi2EN4cute5tupleIJNS5_1CILi1EEES8_S8_EEENS6_IJNS7_ILi128EEESA_SA_EEELi128ENS_6half_tEfNS_4arch4Sm90ELb1ELb0ELb0ELb1ELb1ELb1ELb0ELb1ELb1ELb1ELb1ELb0EEENS1_21CollectiveEpilogueFwdISB_S9_SC_SE_Li256ELb1ELb1ELb1ELb0EEENS1_36VarlenDynamicPersistentTileSchedulerILi128ELi128ELi256ELi128ELb1ELb1ELb1ELb1ELb1ELb1EEEEEEEEEvNT_6ParamsE,"a",@progbits
	.sectionflags	@""
	.align	4
.nv.constant0._ZN7cutlass13device_kernelIN5flash11enable_sm90INS1_16FlashAttnFwdSm90INS1_25CollectiveMainloopFwdSm90ILi2EN4cute5tupleIJNS5_1CILi1EEES8_S8_EEENS6_IJNS7_ILi128EEESA_SA_EEELi128ENS_6half_tEfNS_4arch4Sm90ELb1ELb0ELb0ELb1ELb1ELb1ELb0ELb1ELb1ELb1ELb1ELb0EEENS1_21CollectiveEpilogueFwdISB_S9_SC_SE_Li256ELb1ELb1ELb1ELb0EEENS1_36VarlenDynamicPersistentTileSchedulerILi128ELi128ELi256ELi128ELb1ELb1ELb1ELb1ELb1ELb1EEEEEEEEEvNT_6ParamsE:
	.zero		3328


//--------------------- SYMBOLS --------------------------

	.type		.nv.reservedSmem.offset0,@object
	.size		.nv.reservedSmem.offset0,0x4
	.type		__assertfail,@function
